	.target	sm_80

	.elftype	@"ET_EXEC"


//--------------------- .note.nv.tkinfo           --------------------------
	.section	.note.nv.tkinfo,"",@"SHT_NOTE"
	.sectionflags	@"SHF_NOTE_NV_TKINFO"
	.tkinfo
        /*0018*/ 	.word	0x00000002
        /*0030*/ 	.string	""
        /*0030*/ 	.string	"ptxas"
        /*0030*/ 	.string	"Cuda compilation tools, release 13.0, V13.0.88"
        /*0030*/ 	.string	"Build cuda_13.0.r13.0/compiler.36424714_0"
        /*0030*/ 	.string	"-arch sm_80 -m 64 "



//--------------------- .note.nv.cuinfo           --------------------------
	.section	.note.nv.cuinfo,"",@"SHT_NOTE"
	.sectionflags	@"SHF_NOTE_NV_CUINFO"
        /*0018*/ 	.short	0x0002
        /*001a*/ 	.short	0x0050
        /*001c*/ 	.short	0x0082
	.zero		2


//--------------------- .nv.info                  --------------------------
	.section	.nv.info,"",@"SHT_CUDA_INFO"
	.align	4


	//----- nvinfo : EIATTR_REGCOUNT
	.align		4
        /*0000*/ 	.byte	0x04, 0x2f
        /*0002*/ 	.short	(.L_12 - .L_11)
	.align		4
.L_11:
        /*0004*/ 	.word	index@(_ZN5flash25flash_bwd_dot_do_o_kernelILb1E23Flash_bwd_kernel_traitsILi32ELi128ELi128ELi8ELi4ELi4ELi4ELb0ELb0EN7cutlass6half_tE19Flash_kernel_traitsILi32ELi128ELi128ELi8ES3_EEEEvNS_16Flash_bwd_paramsE)
        /*0008*/ 	.word	0x00000022


	//----- nvinfo : EIATTR_FRAME_SIZE
	.align		4
.L_12:
        /*000c*/ 	.byte	0x04, 0x11
        /*000e*/ 	.short	(.L_14 - .L_13)
	.align		4
.L_13:
        /*0010*/ 	.word	index@(_ZN5flash25flash_bwd_dot_do_o_kernelILb1E23Flash_bwd_kernel_traitsILi32ELi128ELi128ELi8ELi4ELi4ELi4ELb0ELb0EN7cutlass6half_tE19Flash_kernel_traitsILi32ELi128ELi128ELi8ES3_EEEEvNS_16Flash_bwd_paramsE)
        /*0014*/ 	.word	0x00000000


	//----- nvinfo : EIATTR_REGCOUNT
	.align		4
.L_14:
        /*0018*/ 	.byte	0x04, 0x2f
        /*001a*/ 	.short	(.L_16 - .L_15)
	.align		4
.L_15:
        /*001c*/ 	.word	index@(_ZN5flash25flash_bwd_dot_do_o_kernelILb0E23Flash_bwd_kernel_traitsILi32ELi128ELi128ELi8ELi4ELi4ELi4ELb0ELb0EN7cutlass6half_tE19Flash_kernel_traitsILi32ELi128ELi128ELi8ES3_EEEEvNS_16Flash_bwd_paramsE)
        /*0020*/ 	.word	0x00000020


	//----- nvinfo : EIATTR_FRAME_SIZE
	.align		4
.L_16:
        /*0024*/ 	.byte	0x04, 0x11
        /*0026*/ 	.short	(.L_18 - .L_17)
	.align		4
.L_17:
        /*0028*/ 	.word	index@(_ZN5flash25flash_bwd_dot_do_o_kernelILb0E23Flash_bwd_kernel_traitsILi32ELi128ELi128ELi8ELi4ELi4ELi4ELb0ELb0EN7cutlass6half_tE19Flash_kernel_traitsILi32ELi128ELi128ELi8ES3_EEEEvNS_16Flash_bwd_paramsE)
        /*002c*/ 	.word	0x00000000


	//----- nvinfo : EIATTR_REGCOUNT
	.align		4
.L_18:
        /*0030*/ 	.byte	0x04, 0x2f
        /*0032*/ 	.short	(.L_20 - .L_19)
	.align		4
.L_19:
        /*0034*/ 	.word	index@(_ZN5flash44flash_bwd_dq_dk_dv_loop_seqk_parallel_kernelI23Flash_bwd_kernel_traitsILi32ELi128ELi128ELi8ELi4ELi4ELi4ELb0ELb0EN7cutlass6half_tE19Flash_kernel_traitsILi32ELi128ELi128ELi8ES3_EELb0ELb0ELb1ELb1ELb0ELb0ELb1EEEvNS_16Flash_bwd_paramsE)
        /*0038*/ 	.word	0x000000ff


	//----- nvinfo : EIATTR_FRAME_SIZE
	.align		4
.L_20:
        /*003c*/ 	.byte	0x04, 0x11
        /*003e*/ 	.short	(.L_22 - .L_21)
	.align		4
.L_21:
        /*0040*/ 	.word	index@(_ZN5flash44flash_bwd_dq_dk_dv_loop_seqk_parallel_kernelI23Flash_bwd_kernel_traitsILi32ELi128ELi128ELi8ELi4ELi4ELi4ELb0ELb0EN7cutlass6half_tE19Flash_kernel_traitsILi32ELi128ELi128ELi8ES3_EELb0ELb0ELb1ELb1ELb0ELb0ELb1EEEvNS_16Flash_bwd_paramsE)
        /*0044*/ 	.word	0x000000d0


	//----- nvinfo : EIATTR_REGCOUNT
	.align		4
.L_22:
        /*0048*/ 	.byte	0x04, 0x2f
        /*004a*/ 	.short	(.L_24 - .L_23)
	.align		4
.L_23:
        /*004c*/ 	.word	index@(_ZN5flash44flash_bwd_dq_dk_dv_loop_seqk_parallel_kernelI23Flash_bwd_kernel_traitsILi32ELi128ELi128ELi8ELi4ELi4ELi4ELb0ELb0EN7cutlass6half_tE19Flash_kernel_traitsILi32ELi128ELi128ELi8ES3_EELb1ELb0ELb1ELb1ELb0ELb0ELb0EEEvNS_16Flash_bwd_paramsE)
        /*0050*/ 	.word	0x000000fd


	//----- nvinfo : EIATTR_FRAME_SIZE
	.align		4
.L_24:
        /*0054*/ 	.byte	0x04, 0x11
        /*0056*/ 	.short	(.L_26 - .L_25)
	.align		4
.L_25:
        /*0058*/ 	.word	index@(_ZN5flash44flash_bwd_dq_dk_dv_loop_seqk_parallel_kernelI23Flash_bwd_kernel_traitsILi32ELi128ELi128ELi8ELi4ELi4ELi4ELb0ELb0EN7cutlass6half_tE19Flash_kernel_traitsILi32ELi128ELi128ELi8ES3_EELb1ELb0ELb1ELb1ELb0ELb0ELb0EEEvNS_16Flash_bwd_paramsE)
        /*005c*/ 	.word	0x00000000


	//----- nvinfo : EIATTR_REGCOUNT
	.align		4
.L_26:
        /*0060*/ 	.byte	0x04, 0x2f
        /*0062*/ 	.short	(.L_28 - .L_27)
	.align		4
.L_27:
        /*0064*/ 	.word	index@(_ZN5flash44flash_bwd_dq_dk_dv_loop_seqk_parallel_kernelI23Flash_bwd_kernel_traitsILi32ELi128ELi128ELi8ELi4ELi4ELi4ELb0ELb0EN7cutlass6half_tE19Flash_kernel_traitsILi32ELi128ELi128ELi8ES3_EELb0ELb0ELb1ELb0ELb0ELb1ELb1EEEvNS_16Flash_bwd_paramsE)
        /*0068*/ 	.word	0x000000ff


	//----- nvinfo : EIATTR_FRAME_SIZE
	.align		4
.L_28:
        /*006c*/ 	.byte	0x04, 0x11
        /*006e*/ 	.short	(.L_30 - .L_29)
	.align		4
.L_29:
        /*0070*/ 	.word	index@(_ZN5flash44flash_bwd_dq_dk_dv_loop_seqk_parallel_kernelI23Flash_bwd_kernel_traitsILi32ELi128ELi128ELi8ELi4ELi4ELi4ELb0ELb0EN7cutlass6half_tE19Flash_kernel_traitsILi32ELi128ELi128ELi8ES3_EELb0ELb0ELb1ELb0ELb0ELb1ELb1EEEvNS_16Flash_bwd_paramsE)
        /*0074*/ 	.word	0x000000c8


	//----- nvinfo : EIATTR_REGCOUNT
	.align		4
.L_30:
        /*0078*/ 	.byte	0x04, 0x2f
        /*007a*/ 	.short	(.L_32 - .L_31)
	.align		4
.L_31:
        /*007c*/ 	.word	index@(_ZN5flash44flash_bwd_dq_dk_dv_loop_seqk_parallel_kernelI23Flash_bwd_kernel_traitsILi32ELi128ELi128ELi8ELi4ELi4ELi4ELb0ELb0EN7cutlass6half_tE19Flash_kernel_traitsILi32ELi128ELi128ELi8ES3_EELb1ELb0ELb1ELb0ELb0ELb1ELb0EEEvNS_16Flash_bwd_paramsE)
        /*0080*/ 	.word	0x000000ff


	//----- nvinfo : EIATTR_FRAME_SIZE
	.align		4
.L_32:
        /*0084*/ 	.byte	0x04, 0x11
        /*0086*/ 	.short	(.L_34 - .L_33)
	.align		4
.L_33:
        /*0088*/ 	.word	index@(_ZN5flash44flash_bwd_dq_dk_dv_loop_seqk_parallel_kernelI23Flash_bwd_kernel_traitsILi32ELi128ELi128ELi8ELi4ELi4ELi4ELb0ELb0EN7cutlass6half_tE19Flash_kernel_traitsILi32ELi128ELi128ELi8ES3_EELb1ELb0ELb1ELb0ELb0ELb1ELb0EEEvNS_16Flash_bwd_paramsE)
        /*008c*/ 	.word	0x00000000


	//----- nvinfo : EIATTR_REGCOUNT
	.align		4
.L_34:
        /*0090*/ 	.byte	0x04, 0x2f
        /*0092*/ 	.short	(.L_36 - .L_35)
	.align		4
.L_35:
        /*0094*/ 	.word	index@(_ZN5flash44flash_bwd_dq_dk_dv_loop_seqk_parallel_kernelI23Flash_bwd_kernel_traitsILi32ELi128ELi128ELi8ELi4ELi4ELi4ELb0ELb0EN7cutlass6half_tE19Flash_kernel_traitsILi32ELi128ELi128ELi8ES3_EELb0ELb0ELb0ELb1ELb0ELb0ELb1EEEvNS_16Flash_bwd_paramsE)
        /*0098*/ 	.word	0x000000ff


	//----- nvinfo : EIATTR_FRAME_SIZE
	.align		4
.L_36:
        /*009c*/ 	.byte	0x04, 0x11
        /*009e*/ 	.short	(.L_38 - .L_37)
	.align		4
.L_37:
        /*00a0*/ 	.word	index@(_ZN5flash44flash_bwd_dq_dk_dv_loop_seqk_parallel_kernelI23Flash_bwd_kernel_traitsILi32ELi128ELi128ELi8ELi4ELi4ELi4ELb0ELb0EN7cutlass6half_tE19Flash_kernel_traitsILi32ELi128ELi128ELi8ES3_EELb0ELb0ELb0ELb1ELb0ELb0ELb1EEEvNS_16Flash_bwd_paramsE)
        /*00a4*/ 	.word	0x000000b8


	//----- nvinfo : EIATTR_REGCOUNT
	.align		4
.L_38:
        /*00a8*/ 	.byte	0x04, 0x2f
        /*00aa*/ 	.short	(.L_40 - .L_39)
	.align		4
.L_39:
        /*00ac*/ 	.word	index@(_ZN5flash44flash_bwd_dq_dk_dv_loop_seqk_parallel_kernelI23Flash_bwd_kernel_traitsILi32ELi128ELi128ELi8ELi4ELi4ELi4ELb0ELb0EN7cutlass6half_tE19Flash_kernel_traitsILi32ELi128ELi128ELi8ES3_EELb1ELb0ELb0ELb1ELb0ELb0ELb0EEEvNS_16Flash_bwd_paramsE)
        /*00b0*/ 	.word	0x000000ff


	//----- nvinfo : EIATTR_FRAME_SIZE
	.align		4
.L_40:
        /*00b4*/ 	.byte	0x04, 0x11
        /*00b6*/ 	.short	(.L_42 - .L_41)
	.align		4
.L_41:
        /*00b8*/ 	.word	index@(_ZN5flash44flash_bwd_dq_dk_dv_loop_seqk_parallel_kernelI23Flash_bwd_kernel_traitsILi32ELi128ELi128ELi8ELi4ELi4ELi4ELb0ELb0EN7cutlass6half_tE19Flash_kernel_traitsILi32ELi128ELi128ELi8ES3_EELb1ELb0ELb0ELb1ELb0ELb0ELb0EEEvNS_16Flash_bwd_paramsE)
        /*00bc*/ 	.word	0x00000010


	//----- nvinfo : EIATTR_REGCOUNT
	.align		4
.L_42:
        /*00c0*/ 	.byte	0x04, 0x2f
        /*00c2*/ 	.short	(.L_44 - .L_43)
	.align		4
.L_43:
        /*00c4*/ 	.word	index@(_ZN5flash44flash_bwd_dq_dk_dv_loop_seqk_parallel_kernelI23Flash_bwd_kernel_traitsILi32ELi128ELi128ELi8ELi4ELi4ELi4ELb0ELb0EN7cutlass6half_tE19Flash_kernel_traitsILi32ELi128ELi128ELi8ES3_EELb0ELb0ELb0ELb0ELb1ELb1ELb1EEEvNS_16Flash_bwd_paramsE)
        /*00c8*/ 	.word	0x000000ff


	//----- nvinfo : EIATTR_FRAME_SIZE
	.align		4
.L_44:
        /*00cc*/ 	.byte	0x04, 0x11
        /*00ce*/ 	.short	(.L_46 - .L_45)
	.align		4
.L_45:
        /*00d0*/ 	.word	index@(_ZN5flash44flash_bwd_dq_dk_dv_loop_seqk_parallel_kernelI23Flash_bwd_kernel_traitsILi32ELi128ELi128ELi8ELi4ELi4ELi4ELb0ELb0EN7cutlass6half_tE19Flash_kernel_traitsILi32ELi128ELi128ELi8ES3_EELb0ELb0ELb0ELb0ELb1ELb1ELb1EEEvNS_16Flash_bwd_paramsE)
        /*00d4*/ 	.word	0x00000088


	//----- nvinfo : EIATTR_REGCOUNT
	.align		4
.L_46:
        /*00d8*/ 	.byte	0x04, 0x2f
        /*00da*/ 	.short	(.L_48 - .L_47)
	.align		4
.L_47:
        /*00dc*/ 	.word	index@(_ZN5flash44flash_bwd_dq_dk_dv_loop_seqk_parallel_kernelI23Flash_bwd_kernel_traitsILi32ELi128ELi128ELi8ELi4ELi4ELi4ELb0ELb0EN7cutlass6half_tE19Flash_kernel_traitsILi32ELi128ELi128ELi8ES3_EELb1ELb0ELb0ELb0ELb1ELb1ELb0EEEvNS_16Flash_bwd_paramsE)
        /*00e0*/ 	.word	0x000000ff


	//----- nvinfo : EIATTR_FRAME_SIZE
	.align		4
.L_48:
        /*00e4*/ 	.byte	0x04, 0x11
        /*00e6*/ 	.short	(.L_50 - .L_49)
	.align		4
.L_49:
        /*00e8*/ 	.word	index@(_ZN5flash44flash_bwd_dq_dk_dv_loop_seqk_parallel_kernelI23Flash_bwd_kernel_traitsILi32ELi128ELi128ELi8ELi4ELi4ELi4ELb0ELb0EN7cutlass6half_tE19Flash_kernel_traitsILi32ELi128ELi128ELi8ES3_EELb1ELb0ELb0ELb0ELb1ELb1ELb0EEEvNS_16Flash_bwd_paramsE)
        /*00ec*/ 	.word	0x00000000


	//----- nvinfo : EIATTR_REGCOUNT
	.align		4
.L_50:
        /*00f0*/ 	.byte	0x04, 0x2f
        /*00f2*/ 	.short	(.L_52 - .L_51)
	.align		4
.L_51:
        /*00f4*/ 	.word	index@(_ZN5flash44flash_bwd_dq_dk_dv_loop_seqk_parallel_kernelI23Flash_bwd_kernel_traitsILi32ELi128ELi128ELi8ELi4ELi4ELi4ELb0ELb0EN7cutlass6half_tE19Flash_kernel_traitsILi32ELi128ELi128ELi8ES3_EELb0ELb0ELb1ELb0ELb0ELb0ELb1EEEvNS_16Flash_bwd_paramsE)
        /*00f8*/ 	.word	0x000000ff


	//----- nvinfo : EIATTR_FRAME_SIZE
	.align		4
.L_52:
        /*00fc*/ 	.byte	0x04, 0x11
        /*00fe*/ 	.short	(.L_54 - .L_53)
	.align		4
.L_53:
        /*0100*/ 	.word	index@(_ZN5flash44flash_bwd_dq_dk_dv_loop_seqk_parallel_kernelI23Flash_bwd_kernel_traitsILi32ELi128ELi128ELi8ELi4ELi4ELi4ELb0ELb0EN7cutlass6half_tE19Flash_kernel_traitsILi32ELi128ELi128ELi8ES3_EELb0ELb0ELb1ELb0ELb0ELb0ELb1EEEvNS_16Flash_bwd_paramsE)
        /*0104*/ 	.word	0x000000d0


	//----- nvinfo : EIATTR_REGCOUNT
	.align		4
.L_54:
        /*0108*/ 	.byte	0x04, 0x2f
        /*010a*/ 	.short	(.L_56 - .L_55)
	.align		4
.L_55:
        /*010c*/ 	.word	index@(_ZN5flash44flash_bwd_dq_dk_dv_loop_seqk_parallel_kernelI23Flash_bwd_kernel_traitsILi32ELi128ELi128ELi8ELi4ELi4ELi4ELb0ELb0EN7cutlass6half_tE19Flash_kernel_traitsILi32ELi128ELi128ELi8ES3_EELb1ELb0ELb1ELb0ELb0ELb0ELb0EEEvNS_16Flash_bwd_paramsE)
        /*0110*/ 	.word	0x000000fa


	//----- nvinfo : EIATTR_FRAME_SIZE
	.align		4
.L_56:
        /*0114*/ 	.byte	0x04, 0x11
        /*0116*/ 	.short	(.L_58 - .L_57)
	.align		4
.L_57:
        /*0118*/ 	.word	index@(_ZN5flash44flash_bwd_dq_dk_dv_loop_seqk_parallel_kernelI23Flash_bwd_kernel_traitsILi32ELi128ELi128ELi8ELi4ELi4ELi4ELb0ELb0EN7cutlass6half_tE19Flash_kernel_traitsILi32ELi128ELi128ELi8ES3_EELb1ELb0ELb1ELb0ELb0ELb0ELb0EEEvNS_16Flash_bwd_paramsE)
        /*011c*/ 	.word	0x00000000


	//----- nvinfo : EIATTR_REGCOUNT
	.align		4
.L_58:
        /*0120*/ 	.byte	0x04, 0x2f
        /*0122*/ 	.short	(.L_60 - .L_59)
	.align		4
.L_59:
        /*0124*/ 	.word	index@(_ZN5flash44flash_bwd_dq_dk_dv_loop_seqk_parallel_kernelI23Flash_bwd_kernel_traitsILi32ELi128ELi128ELi8ELi4ELi4ELi4ELb0ELb0EN7cutlass6half_tE19Flash_kernel_traitsILi32ELi128ELi128ELi8ES3_EELb0ELb0ELb0ELb0ELb0ELb0ELb1EEEvNS_16Flash_bwd_paramsE)
        /*0128*/ 	.word	0x000000ff


	//----- nvinfo : EIATTR_FRAME_SIZE
	.align		4
.L_60:
        /*012c*/ 	.byte	0x04, 0x11
        /*012e*/ 	.short	(.L_62 - .L_61)
	.align		4
.L_61:
        /*0130*/ 	.word	index@(_ZN5flash44flash_bwd_dq_dk_dv_loop_seqk_parallel_kernelI23Flash_bwd_kernel_traitsILi32ELi128ELi128ELi8ELi4ELi4ELi4ELb0ELb0EN7cutlass6half_tE19Flash_kernel_traitsILi32ELi128ELi128ELi8ES3_EELb0ELb0ELb0ELb0ELb0ELb0ELb1EEEvNS_16Flash_bwd_paramsE)
        /*0134*/ 	.word	0x000000b0


	//----- nvinfo : EIATTR_REGCOUNT
	.align		4
.L_62:
        /*0138*/ 	.byte	0x04, 0x2f
        /*013a*/ 	.short	(.L_64 - .L_63)
	.align		4
.L_63:
        /*013c*/ 	.word	index@(_ZN5flash44flash_bwd_dq_dk_dv_loop_seqk_parallel_kernelI23Flash_bwd_kernel_traitsILi32ELi128ELi128ELi8ELi4ELi4ELi4ELb0ELb0EN7cutlass6half_tE19Flash_kernel_traitsILi32ELi128ELi128ELi8ES3_EELb1ELb0ELb0ELb0ELb0ELb0ELb0EEEvNS_16Flash_bwd_paramsE)
        /*0140*/ 	.word	0x000000ff


	//----- nvinfo : EIATTR_FRAME_SIZE
	.align		4
.L_64:
        /*0144*/ 	.byte	0x04, 0x11
        /*0146*/ 	.short	(.L_66 - .L_65)
	.align		4
.L_65:
        /*0148*/ 	.word	index@(_ZN5flash44flash_bwd_dq_dk_dv_loop_seqk_parallel_kernelI23Flash_bwd_kernel_traitsILi32ELi128ELi128ELi8ELi4ELi4ELi4ELb0ELb0EN7cutlass6half_tE19Flash_kernel_traitsILi32ELi128ELi128ELi8ES3_EELb1ELb0ELb0ELb0ELb0ELb0ELb0EEEvNS_16Flash_bwd_paramsE)
        /*014c*/ 	.word	0x00000000


	//----- nvinfo : EIATTR_REGCOUNT
	.align		4
.L_66:
        /*0150*/ 	.byte	0x04, 0x2f
        /*0152*/ 	.short	(.L_68 - .L_67)
	.align		4
.L_67:
        /*0154*/ 	.word	index@(_ZN5flash44flash_bwd_dq_dk_dv_loop_seqk_parallel_kernelI23Flash_bwd_kernel_traitsILi32ELi128ELi128ELi8ELi4ELi4ELi4ELb0ELb0EN7cutlass6half_tE19Flash_kernel_traitsILi32ELi128ELi128ELi8ES3_EELb0ELb0ELb0ELb0ELb0ELb1ELb1EEEvNS_16Flash_bwd_paramsE)
        /*0158*/ 	.word	0x000000ff


	//----- nvinfo : EIATTR_FRAME_SIZE
	.align		4
.L_68:
        /*015c*/ 	.byte	0x04, 0x11
        /*015e*/ 	.short	(.L_70 - .L_69)
	.align		4
.L_69:
        /*0160*/ 	.word	index@(_ZN5flash44flash_bwd_dq_dk_dv_loop_seqk_parallel_kernelI23Flash_bwd_kernel_traitsILi32ELi128ELi128ELi8ELi4ELi4ELi4ELb0ELb0EN7cutlass6half_tE19Flash_kernel_traitsILi32ELi128ELi128ELi8ES3_EELb0ELb0ELb0ELb0ELb0ELb1ELb1EEEvNS_16Flash_bwd_paramsE)
        /*0164*/ 	.word	0x000000a8


	//----- nvinfo : EIATTR_REGCOUNT
	.align		4
.L_70:
        /*0168*/ 	.byte	0x04, 0x2f
        /*016a*/ 	.short	(.L_72 - .L_71)
	.align		4
.L_71:
        /*016c*/ 	.word	index@(_ZN5flash44flash_bwd_dq_dk_dv_loop_seqk_parallel_kernelI23Flash_bwd_kernel_traitsILi32ELi128ELi128ELi8ELi4ELi4ELi4ELb0ELb0EN7cutlass6half_tE19Flash_kernel_traitsILi32ELi128ELi128ELi8ES3_EELb1ELb0ELb0ELb0ELb0ELb1ELb0EEEvNS_16Flash_bwd_paramsE)
        /*0170*/ 	.word	0x000000ff


	//----- nvinfo : EIATTR_FRAME_SIZE
	.align		4
.L_72:
        /*0174*/ 	.byte	0x04, 0x11
        /*0176*/ 	.short	(.L_74 - .L_73)
	.align		4
.L_73:
        /*0178*/ 	.word	index@(_ZN5flash44flash_bwd_dq_dk_dv_loop_seqk_parallel_kernelI23Flash_bwd_kernel_traitsILi32ELi128ELi128ELi8ELi4ELi4ELi4ELb0ELb0EN7cutlass6half_tE19Flash_kernel_traitsILi32ELi128ELi128ELi8ES3_EELb1ELb0ELb0ELb0ELb0ELb1ELb0EEEvNS_16Flash_bwd_paramsE)
        /*017c*/ 	.word	0x00000000


	//----- nvinfo : EIATTR_REGCOUNT
	.align		4
.L_74:
        /*0180*/ 	.byte	0x04, 0x2f
        /*0182*/ 	.short	(.L_76 - .L_75)
	.align		4
.L_75:
        /*0184*/ 	.word	index@(_ZN5flash27flash_bwd_convert_dq_kernelI23Flash_bwd_kernel_traitsILi32ELi128ELi128ELi8ELi4ELi4ELi4ELb0ELb0EN7cutlass6half_tE19Flash_kernel_traitsILi32ELi128ELi128ELi8ES3_EEEEvNS_16Flash_bwd_paramsEi)
        /*0188*/ 	.word	0x00000030


	//----- nvinfo : EIATTR_FRAME_SIZE
	.align		4
.L_76:
        /*018c*/ 	.byte	0x04, 0x11
        /*018e*/ 	.short	(.L_78 - .L_77)
	.align		4
.L_77:
        /*0190*/ 	.word	index@(_ZN5flash27flash_bwd_convert_dq_kernelI23Flash_bwd_kernel_traitsILi32ELi128ELi128ELi8ELi4ELi4ELi4ELb0ELb0EN7cutlass6half_tE19Flash_kernel_traitsILi32ELi128ELi128ELi8ES3_EEEEvNS_16Flash_bwd_paramsEi)
        /*0194*/ 	.word	0x00000000


	//----- nvinfo : EIATTR_REGCOUNT
	.align		4
.L_78:
        /*0198*/ 	.byte	0x04, 0x2f
        /*019a*/ 	.short	(.L_80 - .L_79)
	.align		4
.L_79:
        /*019c*/ 	.word	index@(_ZN5flash25flash_bwd_dot_do_o_kernelILb1E23Flash_bwd_kernel_traitsILi32ELi128ELi128ELi8ELi4ELi4ELi4ELb1ELb0EN7cutlass6half_tE19Flash_kernel_traitsILi32ELi128ELi128ELi8ES3_EEEEvNS_16Flash_bwd_paramsE)
        /*01a0*/ 	.word	0x00000022


	//----- nvinfo : EIATTR_FRAME_SIZE
	.align		4
.L_80:
        /*01a4*/ 	.byte	0x04, 0x11
        /*01a6*/ 	.short	(.L_82 - .L_81)
	.align		4
.L_81:
        /*01a8*/ 	.word	index@(_ZN5flash25flash_bwd_dot_do_o_kernelILb1E23Flash_bwd_kernel_traitsILi32ELi128ELi128ELi8ELi4ELi4ELi4ELb1ELb0EN7cutlass6half_tE19Flash_kernel_traitsILi32ELi128ELi128ELi8ES3_EEEEvNS_16Flash_bwd_paramsE)
        /*01ac*/ 	.word	0x00000000


	//----- nvinfo : EIATTR_REGCOUNT
	.align		4
.L_82:
        /*01b0*/ 	.byte	0x04, 0x2f
        /*01b2*/ 	.short	(.L_84 - .L_83)
	.align		4
.L_83:
        /*01b4*/ 	.word	index@(_ZN5flash25flash_bwd_dot_do_o_kernelILb0E23Flash_bwd_kernel_traitsILi32ELi128ELi128ELi8ELi4ELi4ELi4ELb1ELb0EN7cutlass6half_tE19Flash_kernel_traitsILi32ELi128ELi128ELi8ES3_EEEEvNS_16Flash_bwd_paramsE)
        /*01b8*/ 	.word	0x00000020


	//----- nvinfo : EIATTR_FRAME_SIZE
	.align		4
.L_84:
        /*01bc*/ 	.byte	0x04, 0x11
        /*01be*/ 	.short	(.L_86 - .L_85)
	.align		4
.L_85:
        /*01c0*/ 	.word	index@(_ZN5flash25flash_bwd_dot_do_o_kernelILb0E23Flash_bwd_kernel_traitsILi32ELi128ELi128ELi8ELi4ELi4ELi4ELb1ELb0EN7cutlass6half_tE19Flash_kernel_traitsILi32ELi128ELi128ELi8ES3_EEEEvNS_16Flash_bwd_paramsE)
        /*01c4*/ 	.word	0x00000000


	//----- nvinfo : EIATTR_REGCOUNT
	.align		4
.L_86:
        /*01c8*/ 	.byte	0x04, 0x2f
        /*01ca*/ 	.short	(.L_88 - .L_87)
	.align		4
.L_87:
        /*01cc*/ 	.word	index@(_ZN5flash44flash_bwd_dq_dk_dv_loop_seqk_parallel_kernelI23Flash_bwd_kernel_traitsILi32ELi128ELi128ELi8ELi4ELi4ELi4ELb1ELb0EN7cutlass6half_tE19Flash_kernel_traitsILi32ELi128ELi128ELi8ES3_EELb0ELb0ELb1ELb1ELb0ELb0ELb1EEEvNS_16Flash_bwd_paramsE)
        /*01d0*/ 	.word	0x000000ff


	//----- nvinfo : EIATTR_FRAME_SIZE
	.align		4
.L_88:
        /*01d4*/ 	.byte	0x04, 0x11
        /*01d6*/ 	.short	(.L_90 - .L_89)
	.align		4
.L_89:
        /*01d8*/ 	.word	index@(_ZN5flash44flash_bwd_dq_dk_dv_loop_seqk_parallel_kernelI23Flash_bwd_kernel_traitsILi32ELi128ELi128ELi8ELi4ELi4ELi4ELb1ELb0EN7cutlass6half_tE19Flash_kernel_traitsILi32ELi128ELi128ELi8ES3_EELb0ELb0ELb1ELb1ELb0ELb0ELb1EEEvNS_16Flash_bwd_paramsE)
        /*01dc*/ 	.word	0x00000148


	//----- nvinfo : EIATTR_REGCOUNT
	.align		4
.L_90:
        /*01e0*/ 	.byte	0x04, 0x2f
        /*01e2*/ 	.short	(.L_92 - .L_91)
	.align		4
.L_91:
        /*01e4*/ 	.word	index@(_ZN5flash44flash_bwd_dq_dk_dv_loop_seqk_parallel_kernelI23Flash_bwd_kernel_traitsILi32ELi128ELi128ELi8ELi4ELi4ELi4ELb1ELb0EN7cutlass6half_tE19Flash_kernel_traitsILi32ELi128ELi128ELi8ES3_EELb1ELb0ELb1ELb1ELb0ELb0ELb0EEEvNS_16Flash_bwd_paramsE)
        /*01e8*/ 	.word	0x000000ff


	//----- nvinfo : EIATTR_FRAME_SIZE
	.align		4
.L_92:
        /*01ec*/ 	.byte	0x04, 0x11
        /*01ee*/ 	.short	(.L_94 - .L_93)
	.align		4
.L_93:
        /*01f0*/ 	.word	index@(_ZN5flash44flash_bwd_dq_dk_dv_loop_seqk_parallel_kernelI23Flash_bwd_kernel_traitsILi32ELi128ELi128ELi8ELi4ELi4ELi4ELb1ELb0EN7cutlass6half_tE19Flash_kernel_traitsILi32ELi128ELi128ELi8ES3_EELb1ELb0ELb1ELb1ELb0ELb0ELb0EEEvNS_16Flash_bwd_paramsE)
        /*01f4*/ 	.word	0x00000040


	//----- nvinfo : EIATTR_REGCOUNT
	.align		4
.L_94:
        /*01f8*/ 	.byte	0x04, 0x2f
        /*01fa*/ 	.short	(.L_96 - .L_95)
	.align		4
.L_95:
        /*01fc*/ 	.word	index@(_ZN5flash44flash_bwd_dq_dk_dv_loop_seqk_parallel_kernelI23Flash_bwd_kernel_traitsILi32ELi128ELi128ELi8ELi4ELi4ELi4ELb1ELb0EN7cutlass6half_tE19Flash_kernel_traitsILi32ELi128ELi128ELi8ES3_EELb0ELb0ELb1ELb0ELb0ELb1ELb1EEEvNS_16Flash_bwd_paramsE)
        /*0200*/ 	.word	0x000000ff


	//----- nvinfo : EIATTR_FRAME_SIZE
	.align		4
.L_96:
        /*0204*/ 	.byte	0x04, 0x11
        /*0206*/ 	.short	(.L_98 - .L_97)
	.align		4
.L_97:
        /*0208*/ 	.word	index@(_ZN5flash44flash_bwd_dq_dk_dv_loop_seqk_parallel_kernelI23Flash_bwd_kernel_traitsILi32ELi128ELi128ELi8ELi4ELi4ELi4ELb1ELb0EN7cutlass6half_tE19Flash_kernel_traitsILi32ELi128ELi128ELi8ES3_EELb0ELb0ELb1ELb0ELb0ELb1ELb1EEEvNS_16Flash_bwd_paramsE)
        /*020c*/ 	.word	0x00000138


	//----- nvinfo : EIATTR_REGCOUNT
	.align		4
.L_98:
        /*0210*/ 	.byte	0x04, 0x2f
        /*0212*/ 	.short	(.L_100 - .L_99)
	.align		4
.L_99:
        /*0214*/ 	.word	index@(_ZN5flash44flash_bwd_dq_dk_dv_loop_seqk_parallel_kernelI23Flash_bwd_kernel_traitsILi32ELi128ELi128ELi8ELi4ELi4ELi4ELb1ELb0EN7cutlass6half_tE19Flash_kernel_traitsILi32ELi128ELi128ELi8ES3_EELb1ELb0ELb1ELb0ELb0ELb1ELb0EEEvNS_16Flash_bwd_paramsE)
        /*0218*/ 	.word	0x000000ff


	//----- nvinfo : EIATTR_FRAME_SIZE
	.align		4
.L_100:
        /*021c*/ 	.byte	0x04, 0x11
        /*021e*/ 	.short	(.L_102 - .L_101)
	.align		4
.L_101:
        /*0220*/ 	.word	index@(_ZN5flash44flash_bwd_dq_dk_dv_loop_seqk_parallel_kernelI23Flash_bwd_kernel_traitsILi32ELi128ELi128ELi8ELi4ELi4ELi4ELb1ELb0EN7cutlass6half_tE19Flash_kernel_traitsILi32ELi128ELi128ELi8ES3_EELb1ELb0ELb1ELb0ELb0ELb1ELb0EEEvNS_16Flash_bwd_paramsE)
        /*0224*/ 	.word	0x00000020


	//----- nvinfo : EIATTR_REGCOUNT
	.align		4
.L_102:
        /*0228*/ 	.byte	0x04, 0x2f
        /*022a*/ 	.short	(.L_104 - .L_103)
	.align		4
.L_103:
        /*022c*/ 	.word	index@(_ZN5flash44flash_bwd_dq_dk_dv_loop_seqk_parallel_kernelI23Flash_bwd_kernel_traitsILi32ELi128ELi128ELi8ELi4ELi4ELi4ELb1ELb0EN7cutlass6half_tE19Flash_kernel_traitsILi32ELi128ELi128ELi8ES3_EELb0ELb0ELb0ELb1ELb0ELb0ELb1EEEvNS_16Flash_bwd_paramsE)
        /*0230*/ 	.word	0x000000ff


	//----- nvinfo : EIATTR_FRAME_SIZE
	.align		4
.L_104:
        /*0234*/ 	.byte	0x04, 0x11
        /*0236*/ 	.short	(.L_106 - .L_105)
	.align		4
.L_105:
        /*0238*/ 	.word	index@(_ZN5flash44flash_bwd_dq_dk_dv_loop_seqk_parallel_kernelI23Flash_bwd_kernel_traitsILi32ELi128ELi128ELi8ELi4ELi4ELi4ELb1ELb0EN7cutlass6half_tE19Flash_kernel_traitsILi32ELi128ELi128ELi8ES3_EELb0ELb0ELb0ELb1ELb0ELb0ELb1EEEvNS_16Flash_bwd_paramsE)
        /*023c*/ 	.word	0x00000130


	//----- nvinfo : EIATTR_REGCOUNT
	.align		4
.L_106:
        /*0240*/ 	.byte	0x04, 0x2f
        /*0242*/ 	.short	(.L_108 - .L_107)
	.align		4
.L_107:
        /*0244*/ 	.word	index@(_ZN5flash44flash_bwd_dq_dk_dv_loop_seqk_parallel_kernelI23Flash_bwd_kernel_traitsILi32ELi128ELi128ELi8ELi4ELi4ELi4ELb1ELb0EN7cutlass6half_tE19Flash_kernel_traitsILi32ELi128ELi128ELi8ES3_EELb1ELb0ELb0ELb1ELb0ELb0ELb0EEEvNS_16Flash_bwd_paramsE)
        /*0248*/ 	.word	0x000000ff


	//----- nvinfo : EIATTR_FRAME_SIZE
	.align		4
.L_108:
        /*024c*/ 	.byte	0x04, 0x11
        /*024e*/ 	.short	(.L_110 - .L_109)
	.align		4
.L_109:
        /*0250*/ 	.word	index@(_ZN5flash44flash_bwd_dq_dk_dv_loop_seqk_parallel_kernelI23Flash_bwd_kernel_traitsILi32ELi128ELi128ELi8ELi4ELi4ELi4ELb1ELb0EN7cutlass6half_tE19Flash_kernel_traitsILi32ELi128ELi128ELi8ES3_EELb1ELb0ELb0ELb1ELb0ELb0ELb0EEEvNS_16Flash_bwd_paramsE)
        /*0254*/ 	.word	0x00000048


	//----- nvinfo : EIATTR_REGCOUNT
	.align		4
.L_110:
        /*0258*/ 	.byte	0x04, 0x2f
        /*025a*/ 	.short	(.L_112 - .L_111)
	.align		4
.L_111:
        /*025c*/ 	.word	index@(_ZN5flash44flash_bwd_dq_dk_dv_loop_seqk_parallel_kernelI23Flash_bwd_kernel_traitsILi32ELi128ELi128ELi8ELi4ELi4ELi4ELb1ELb0EN7cutlass6half_tE19Flash_kernel_traitsILi32ELi128ELi128ELi8ES3_EELb0ELb0ELb0ELb0ELb1ELb1ELb1EEEvNS_16Flash_bwd_paramsE)
        /*0260*/ 	.word	0x000000ff


	//----- nvinfo : EIATTR_FRAME_SIZE
	.align		4
.L_112:
        /*0264*/ 	.byte	0x04, 0x11
        /*0266*/ 	.short	(.L_114 - .L_113)
	.align		4
.L_113:
        /*0268*/ 	.word	index@(_ZN5flash44flash_bwd_dq_dk_dv_loop_seqk_parallel_kernelI23Flash_bwd_kernel_traitsILi32ELi128ELi128ELi8ELi4ELi4ELi4ELb1ELb0EN7cutlass6half_tE19Flash_kernel_traitsILi32ELi128ELi128ELi8ES3_EELb0ELb0ELb0ELb0ELb1ELb1ELb1EEEvNS_16Flash_bwd_paramsE)
        /*026c*/ 	.word	0x000000f0


	//----- nvinfo : EIATTR_REGCOUNT
	.align		4
.L_114:
        /*0270*/ 	.byte	0x04, 0x2f
        /*0272*/ 	.short	(.L_116 - .L_115)
	.align		4
.L_115:
        /*0274*/ 	.word	index@(_ZN5flash44flash_bwd_dq_dk_dv_loop_seqk_parallel_kernelI23Flash_bwd_kernel_traitsILi32ELi128ELi128ELi8ELi4ELi4ELi4ELb1ELb0EN7cutlass6half_tE19Flash_kernel_traitsILi32ELi128ELi128ELi8ES3_EELb1ELb0ELb0ELb0ELb1ELb1ELb0EEEvNS_16Flash_bwd_paramsE)
        /*0278*/ 	.word	0x000000ff


	//----- nvinfo : EIATTR_FRAME_SIZE
	.align		4
.L_116:
        /*027c*/ 	.byte	0x04, 0x11
        /*027e*/ 	.short	(.L_118 - .L_117)
	.align		4
.L_117:
        /*0280*/ 	.word	index@(_ZN5flash44flash_bwd_dq_dk_dv_loop_seqk_parallel_kernelI23Flash_bwd_kernel_traitsILi32ELi128ELi128ELi8ELi4ELi4ELi4ELb1ELb0EN7cutlass6half_tE19Flash_kernel_traitsILi32ELi128ELi128ELi8ES3_EELb1ELb0ELb0ELb0ELb1ELb1ELb0EEEvNS_16Flash_bwd_paramsE)
        /*0284*/ 	.word	0x00000000


	//----- nvinfo : EIATTR_REGCOUNT
	.align		4
.L_118:
        /*0288*/ 	.byte	0x04, 0x2f
        /*028a*/ 	.short	(.L_120 - .L_119)
	.align		4
.L_119:
        /*028c*/ 	.word	index@(_ZN5flash44flash_bwd_dq_dk_dv_loop_seqk_parallel_kernelI23Flash_bwd_kernel_traitsILi32ELi128ELi128ELi8ELi4ELi4ELi4ELb1ELb0EN7cutlass6half_tE19Flash_kernel_traitsILi32ELi128ELi128ELi8ES3_EELb0ELb0ELb1ELb0ELb0ELb0ELb1EEEvNS_16Flash_bwd_paramsE)
        /*0290*/ 	.word	0x000000ff


	//----- nvinfo : EIATTR_FRAME_SIZE
	.align		4
.L_120:
        /*0294*/ 	.byte	0x04, 0x11
        /*0296*/ 	.short	(.L_122 - .L_121)
	.align		4
.L_121:
        /*0298*/ 	.word	index@(_ZN5flash44flash_bwd_dq_dk_dv_loop_seqk_parallel_kernelI23Flash_bwd_kernel_traitsILi32ELi128ELi128ELi8ELi4ELi4ELi4ELb1ELb0EN7cutlass6half_tE19Flash_kernel_traitsILi32ELi128ELi128ELi8ES3_EELb0ELb0ELb1ELb0ELb0ELb0ELb1EEEvNS_16Flash_bwd_paramsE)
        /*029c*/ 	.word	0x00000150


	//----- nvinfo : EIATTR_REGCOUNT
	.align		4
.L_122:
        /*02a0*/ 	.byte	0x04, 0x2f
        /*02a2*/ 	.short	(.L_124 - .L_123)
	.align		4
.L_123:
        /*02a4*/ 	.word	index@(_ZN5flash44flash_bwd_dq_dk_dv_loop_seqk_parallel_kernelI23Flash_bwd_kernel_traitsILi32ELi128ELi128ELi8ELi4ELi4ELi4ELb1ELb0EN7cutlass6half_tE19Flash_kernel_traitsILi32ELi128ELi128ELi8ES3_EELb1ELb0ELb1ELb0ELb0ELb0ELb0EEEvNS_16Flash_bwd_paramsE)
        /*02a8*/ 	.word	0x000000ff


	//----- nvinfo : EIATTR_FRAME_SIZE
	.align		4
.L_124:
        /*02ac*/ 	.byte	0x04, 0x11
        /*02ae*/ 	.short	(.L_126 - .L_125)
	.align		4
.L_125:
        /*02b0*/ 	.word	index@(_ZN5flash44flash_bwd_dq_dk_dv_loop_seqk_parallel_kernelI23Flash_bwd_kernel_traitsILi32ELi128ELi128ELi8ELi4ELi4ELi4ELb1ELb0EN7cutlass6half_tE19Flash_kernel_traitsILi32ELi128ELi128ELi8ES3_EELb1ELb0ELb1ELb0ELb0ELb0ELb0EEEvNS_16Flash_bwd_paramsE)
        /*02b4*/ 	.word	0x00000038


	//----- nvinfo : EIATTR_REGCOUNT
	.align		4
.L_126:
        /*02b8*/ 	.byte	0x04, 0x2f
        /*02ba*/ 	.short	(.L_128 - .L_127)
	.align		4
.L_127:
        /*02bc*/ 	.word	index@(_ZN5flash44flash_bwd_dq_dk_dv_loop_seqk_parallel_kernelI23Flash_bwd_kernel_traitsILi32ELi128ELi128ELi8ELi4ELi4ELi4ELb1ELb0EN7cutlass6half_tE19Flash_kernel_traitsILi32ELi128ELi128ELi8ES3_EELb0ELb0ELb0ELb0ELb0ELb0ELb1EEEvNS_16Flash_bwd_paramsE)
        /*02c0*/ 	.word	0x000000ff


	//----- nvinfo : EIATTR_FRAME_SIZE
	.align		4
.L_128:
        /*02c4*/ 	.byte	0x04, 0x11
        /*02c6*/ 	.short	(.L_130 - .L_129)
	.align		4
.L_129:
        /*02c8*/ 	.word	index@(_ZN5flash44flash_bwd_dq_dk_dv_loop_seqk_parallel_kernelI23Flash_bwd_kernel_traitsILi32ELi128ELi128ELi8ELi4ELi4ELi4ELb1ELb0EN7cutlass6half_tE19Flash_kernel_traitsILi32ELi128ELi128ELi8ES3_EELb0ELb0ELb0ELb0ELb0ELb0ELb1EEEvNS_16Flash_bwd_paramsE)
        /*02cc*/ 	.word	0x00000120


	//----- nvinfo : EIATTR_REGCOUNT
	.align		4
.L_130:
        /*02d0*/ 	.byte	0x04, 0x2f
        /*02d2*/ 	.short	(.L_132 - .L_131)
	.align		4
.L_131:
        /*02d4*/ 	.word	index@(_ZN5flash44flash_bwd_dq_dk_dv_loop_seqk_parallel_kernelI23Flash_bwd_kernel_traitsILi32ELi128ELi128ELi8ELi4ELi4ELi4ELb1ELb0EN7cutlass6half_tE19Flash_kernel_traitsILi32ELi128ELi128ELi8ES3_EELb1ELb0ELb0ELb0ELb0ELb0ELb0EEEvNS_16Flash_bwd_paramsE)
        /*02d8*/ 	.word	0x000000ff


	//----- nvinfo : EIATTR_FRAME_SIZE
	.align		4
.L_132:
        /*02dc*/ 	.byte	0x04, 0x11
        /*02de*/ 	.short	(.L_134 - .L_133)
	.align		4
.L_133:
        /*02e0*/ 	.word	index@(_ZN5flash44flash_bwd_dq_dk_dv_loop_seqk_parallel_kernelI23Flash_bwd_kernel_traitsILi32ELi128ELi128ELi8ELi4ELi4ELi4ELb1ELb0EN7cutlass6half_tE19Flash_kernel_traitsILi32ELi128ELi128ELi8ES3_EELb1ELb0ELb0ELb0ELb0ELb0ELb0EEEvNS_16Flash_bwd_paramsE)
        /*02e4*/ 	.word	0x00000030


	//----- nvinfo : EIATTR_REGCOUNT
	.align		4
.L_134:
        /*02e8*/ 	.byte	0x04, 0x2f
        /*02ea*/ 	.short	(.L_136 - .L_135)
	.align		4
.L_135:
        /*02ec*/ 	.word	index@(_ZN5flash44flash_bwd_dq_dk_dv_loop_seqk_parallel_kernelI23Flash_bwd_kernel_traitsILi32ELi128ELi128ELi8ELi4ELi4ELi4ELb1ELb0EN7cutlass6half_tE19Flash_kernel_traitsILi32ELi128ELi128ELi8ES3_EELb0ELb0ELb0ELb0ELb0ELb1ELb1EEEvNS_16Flash_bwd_paramsE)
        /*02f0*/ 	.word	0x000000ff


	//----- nvinfo : EIATTR_FRAME_SIZE
	.align		4
.L_136:
        /*02f4*/ 	.byte	0x04, 0x11
        /*02f6*/ 	.short	(.L_138 - .L_137)
	.align		4
.L_137:
        /*02f8*/ 	.word	index@(_ZN5flash44flash_bwd_dq_dk_dv_loop_seqk_parallel_kernelI23Flash_bwd_kernel_traitsILi32ELi128ELi128ELi8ELi4ELi4ELi4ELb1ELb0EN7cutlass6half_tE19Flash_kernel_traitsILi32ELi128ELi128ELi8ES3_EELb0ELb0ELb0ELb0ELb0ELb1ELb1EEEvNS_16Flash_bwd_paramsE)
        /*02fc*/ 	.word	0x00000118


	//----- nvinfo : EIATTR_REGCOUNT
	.align		4
.L_138:
        /*0300*/ 	.byte	0x04, 0x2f
        /*0302*/ 	.short	(.L_140 - .L_139)
	.align		4
.L_139:
        /*0304*/ 	.word	index@(_ZN5flash44flash_bwd_dq_dk_dv_loop_seqk_parallel_kernelI23Flash_bwd_kernel_traitsILi32ELi128ELi128ELi8ELi4ELi4ELi4ELb1ELb0EN7cutlass6half_tE19Flash_kernel_traitsILi32ELi128ELi128ELi8ES3_EELb1ELb0ELb0ELb0ELb0ELb1ELb0EEEvNS_16Flash_bwd_paramsE)
        /*0308*/ 	.word	0x000000ff


	//----- nvinfo : EIATTR_FRAME_SIZE
	.align		4
.L_140:
        /*030c*/ 	.byte	0x04, 0x11
        /*030e*/ 	.short	(.L_142 - .L_141)
	.align		4
.L_141:
        /*0310*/ 	.word	index@(_ZN5flash44flash_bwd_dq_dk_dv_loop_seqk_parallel_kernelI23Flash_bwd_kernel_traitsILi32ELi128ELi128ELi8ELi4ELi4ELi4ELb1ELb0EN7cutlass6half_tE19Flash_kernel_traitsILi32ELi128ELi128ELi8ES3_EELb1ELb0ELb0ELb0ELb0ELb1ELb0EEEvNS_16Flash_bwd_paramsE)
        /*0314*/ 	.word	0x00000030


	//----- nvinfo : EIATTR_REGCOUNT
	.align		4
.L_142:
        /*0318*/ 	.byte	0x04, 0x2f
        /*031a*/ 	.short	(.L_144 - .L_143)
	.align		4
.L_143:
        /*031c*/ 	.word	index@(_ZN5flash27flash_bwd_convert_dq_kernelI23Flash_bwd_kernel_traitsILi32ELi128ELi128ELi8ELi4ELi4ELi4ELb1ELb0EN7cutlass6half_tE19Flash_kernel_traitsILi32ELi128ELi128ELi8ES3_EEEEvNS_16Flash_bwd_paramsEi)
        /*0320*/ 	.word	0x00000030


	//----- nvinfo : EIATTR_FRAME_SIZE
	.align		4
.L_144:
        /*0324*/ 	.byte	0x04, 0x11
        /*0326*/ 	.short	(.L_146 - .L_145)
	.align		4
.L_145:
        /*0328*/ 	.word	index@(_ZN5flash27flash_bwd_convert_dq_kernelI23Flash_bwd_kernel_traitsILi32ELi128ELi128ELi8ELi4ELi4ELi4ELb1ELb0EN7cutlass6half_tE19Flash_kernel_traitsILi32ELi128ELi128ELi8ES3_EEEEvNS_16Flash_bwd_paramsEi)
        /*032c*/ 	.word	0x00000000


	//----- nvinfo : EIATTR_REGCOUNT
	.align		4
.L_146:
        /*0330*/ 	.byte	0x04, 0x2f
        /*0332*/ 	.short	(.L_148 - .L_147)
	.align		4
.L_147:
        /*0334*/ 	.word	index@(_ZN5flash44flash_bwd_dq_dk_dv_loop_seqk_parallel_kernelI23Flash_bwd_kernel_traitsILi32ELi128ELi128ELi8ELi4ELi4ELi4ELb1ELb0EN7cutlass6half_tE19Flash_kernel_traitsILi32ELi128ELi128ELi8ES3_EELb0ELb0ELb1ELb1ELb0ELb0ELb0EEEvNS_16Flash_bwd_paramsE)
        /*0338*/ 	.word	0x000000ff


	//----- nvinfo : EIATTR_FRAME_SIZE
	.align		4
.L_148:
        /*033c*/ 	.byte	0x04, 0x11
        /*033e*/ 	.short	(.L_150 - .L_149)
	.align		4
.L_149:
        /*0340*/ 	.word	index@(_ZN5flash44flash_bwd_dq_dk_dv_loop_seqk_parallel_kernelI23Flash_bwd_kernel_traitsILi32ELi128ELi128ELi8ELi4ELi4ELi4ELb1ELb0EN7cutlass6half_tE19Flash_kernel_traitsILi32ELi128ELi128ELi8ES3_EELb0ELb0ELb1ELb1ELb0ELb0ELb0EEEvNS_16Flash_bwd_paramsE)
        /*0344*/ 	.word	0x00000038


	//----- nvinfo : EIATTR_REGCOUNT
	.align		4
.L_150:
        /*0348*/ 	.byte	0x04, 0x2f
        /*034a*/ 	.short	(.L_152 - .L_151)
	.align		4
.L_151:
        /*034c*/ 	.word	index@(_ZN5flash44flash_bwd_dq_dk_dv_loop_seqk_parallel_kernelI23Flash_bwd_kernel_traitsILi32ELi128ELi128ELi8ELi4ELi4ELi4ELb1ELb0EN7cutlass6half_tE19Flash_kernel_traitsILi32ELi128ELi128ELi8ES3_EELb0ELb0ELb1ELb0ELb0ELb1ELb0EEEvNS_16Flash_bwd_paramsE)
        /*0350*/ 	.word	0x000000ff


	//----- nvinfo : EIATTR_FRAME_SIZE
	.align		4
.L_152:
        /*0354*/ 	.byte	0x04, 0x11
        /*0356*/ 	.short	(.L_154 - .L_153)
	.align		4
.L_153:
        /*0358*/ 	.word	index@(_ZN5flash44flash_bwd_dq_dk_dv_loop_seqk_parallel_kernelI23Flash_bwd_kernel_traitsILi32ELi128ELi128ELi8ELi4ELi4ELi4ELb1ELb0EN7cutlass6half_tE19Flash_kernel_traitsILi32ELi128ELi128ELi8ES3_EELb0ELb0ELb1ELb0ELb0ELb1ELb0EEEvNS_16Flash_bwd_paramsE)
        /*035c*/ 	.word	0x00000028


	//----- nvinfo : EIATTR_REGCOUNT
	.align		4
.L_154:
        /*0360*/ 	.byte	0x04, 0x2f
        /*0362*/ 	.short	(.L_156 - .L_155)
	.align		4
.L_155:
        /*0364*/ 	.word	index@(_ZN5flash44flash_bwd_dq_dk_dv_loop_seqk_parallel_kernelI23Flash_bwd_kernel_traitsILi32ELi128ELi128ELi8ELi4ELi4ELi4ELb1ELb0EN7cutlass6half_tE19Flash_kernel_traitsILi32ELi128ELi128ELi8ES3_EELb0ELb0ELb0ELb1ELb0ELb0ELb0EEEvNS_16Flash_bwd_paramsE)
        /*0368*/ 	.word	0x000000ff


	//----- nvinfo : EIATTR_FRAME_SIZE
	.align		4
.L_156:
        /*036c*/ 	.byte	0x04, 0x11
        /*036e*/ 	.short	(.L_158 - .L_157)
	.align		4
.L_157:
        /*0370*/ 	.word	index@(_ZN5flash44flash_bwd_dq_dk_dv_loop_seqk_parallel_kernelI23Flash_bwd_kernel_traitsILi32ELi128ELi128ELi8ELi4ELi4ELi4ELb1ELb0EN7cutlass6half_tE19Flash_kernel_traitsILi32ELi128ELi128ELi8ES3_EELb0ELb0ELb0ELb1ELb0ELb0ELb0EEEvNS_16Flash_bwd_paramsE)
        /*0374*/ 	.word	0x00000050


	//----- nvinfo : EIATTR_REGCOUNT
	.align		4
.L_158:
        /*0378*/ 	.byte	0x04, 0x2f
        /*037a*/ 	.short	(.L_160 - .L_159)
	.align		4
.L_159:
        /*037c*/ 	.word	index@(_ZN5flash44flash_bwd_dq_dk_dv_loop_seqk_parallel_kernelI23Flash_bwd_kernel_traitsILi32ELi128ELi128ELi8ELi4ELi4ELi4ELb1ELb0EN7cutlass6half_tE19Flash_kernel_traitsILi32ELi128ELi128ELi8ES3_EELb0ELb0ELb0ELb0ELb1ELb1ELb0EEEvNS_16Flash_bwd_paramsE)
        /*0380*/ 	.word	0x000000ff


	//----- nvinfo : EIATTR_FRAME_SIZE
	.align		4
.L_160:
        /*0384*/ 	.byte	0x04, 0x11
        /*0386*/ 	.short	(.L_162 - .L_161)
	.align		4
.L_161:
        /*0388*/ 	.word	index@(_ZN5flash44flash_bwd_dq_dk_dv_loop_seqk_parallel_kernelI23Flash_bwd_kernel_traitsILi32ELi128ELi128ELi8ELi4ELi4ELi4ELb1ELb0EN7cutlass6half_tE19Flash_kernel_traitsILi32ELi128ELi128ELi8ES3_EELb0ELb0ELb0ELb0ELb1ELb1ELb0EEEvNS_16Flash_bwd_paramsE)
        /*038c*/ 	.word	0x00000000


	//----- nvinfo : EIATTR_REGCOUNT
	.align		4
.L_162:
        /*0390*/ 	.byte	0x04, 0x2f
        /*0392*/ 	.short	(.L_164 - .L_163)
	.align		4
.L_163:
        /*0394*/ 	.word	index@(_ZN5flash44flash_bwd_dq_dk_dv_loop_seqk_parallel_kernelI23Flash_bwd_kernel_traitsILi32ELi128ELi128ELi8ELi4ELi4ELi4ELb1ELb0EN7cutlass6half_tE19Flash_kernel_traitsILi32ELi128ELi128ELi8ES3_EELb0ELb0ELb1ELb0ELb0ELb0ELb0EEEvNS_16Flash_bwd_paramsE)
        /*0398*/ 	.word	0x000000ff


	//----- nvinfo : EIATTR_FRAME_SIZE
	.align		4
.L_164:
        /*039c*/ 	.byte	0x04, 0x11
        /*039e*/ 	.short	(.L_166 - .L_165)
	.align		4
.L_165:
        /*03a0*/ 	.word	index@(_ZN5flash44flash_bwd_dq_dk_dv_loop_seqk_parallel_kernelI23Flash_bwd_kernel_traitsILi32ELi128ELi128ELi8ELi4ELi4ELi4ELb1ELb0EN7cutlass6half_tE19Flash_kernel_traitsILi32ELi128ELi128ELi8ES3_EELb0ELb0ELb1ELb0ELb0ELb0ELb0EEEvNS_16Flash_bwd_paramsE)
        /*03a4*/ 	.word	0x00000038


	//----- nvinfo : EIATTR_REGCOUNT
	.align		4
.L_166:
        /*03a8*/ 	.byte	0x04, 0x2f
        /*03aa*/ 	.short	(.L_168 - .L_167)
	.align		4
.L_167:
        /*03ac*/ 	.word	index@(_ZN5flash44flash_bwd_dq_dk_dv_loop_seqk_parallel_kernelI23Flash_bwd_kernel_traitsILi32ELi128ELi128ELi8ELi4ELi4ELi4ELb1ELb0EN7cutlass6half_tE19Flash_kernel_traitsILi32ELi128ELi128ELi8ES3_EELb0ELb0ELb0ELb0ELb0ELb0ELb0EEEvNS_16Flash_bwd_paramsE)
        /*03b0*/ 	.word	0x000000ff


	//----- nvinfo : EIATTR_FRAME_SIZE
	.align		4
.L_168:
        /*03b4*/ 	.byte	0x04, 0x11
        /*03b6*/ 	.short	(.L_170 - .L_169)
	.align		4
.L_169:
        /*03b8*/ 	.word	index@(_ZN5flash44flash_bwd_dq_dk_dv_loop_seqk_parallel_kernelI23Flash_bwd_kernel_traitsILi32ELi128ELi128ELi8ELi4ELi4ELi4ELb1ELb0EN7cutlass6half_tE19Flash_kernel_traitsILi32ELi128ELi128ELi8ES3_EELb0ELb0ELb0ELb0ELb0ELb0ELb0EEEvNS_16Flash_bwd_paramsE)
        /*03bc*/ 	.word	0x00000030


	//----- nvinfo : EIATTR_REGCOUNT
	.align		4
.L_170:
        /*03c0*/ 	.byte	0x04, 0x2f
        /*03c2*/ 	.short	(.L_172 - .L_171)
	.align		4
.L_171:
        /*03c4*/ 	.word	index@(_ZN5flash44flash_bwd_dq_dk_dv_loop_seqk_parallel_kernelI23Flash_bwd_kernel_traitsILi32ELi128ELi128ELi8ELi4ELi4ELi4ELb1ELb0EN7cutlass6half_tE19Flash_kernel_traitsILi32ELi128ELi128ELi8ES3_EELb0ELb0ELb0ELb0ELb0ELb1ELb0EEEvNS_16Flash_bwd_paramsE)
        /*03c8*/ 	.word	0x000000ff


	//----- nvinfo : EIATTR_FRAME_SIZE
	.align		4
.L_172:
        /*03cc*/ 	.byte	0x04, 0x11
        /*03ce*/ 	.short	(.L_174 - .L_173)
	.align		4
.L_173:
        /*03d0*/ 	.word	index@(_ZN5flash44flash_bwd_dq_dk_dv_loop_seqk_parallel_kernelI23Flash_bwd_kernel_traitsILi32ELi128ELi128ELi8ELi4ELi4ELi4ELb1ELb0EN7cutlass6half_tE19Flash_kernel_traitsILi32ELi128ELi128ELi8ES3_EELb0ELb0ELb0ELb0ELb0ELb1ELb0EEEvNS_16Flash_bwd_paramsE)
        /*03d4*/ 	.word	0x00000028


	//----- nvinfo : EIATTR_MIN_STACK_SIZE
	.align		4
.L_174:
        /*03d8*/ 	.byte	0x04, 0x12
        /*03da*/ 	.short	(.L_176 - .L_175)
	.align		4
.L_175:
        /*03dc*/ 	.word	index@(_ZN5flash44flash_bwd_dq_dk_dv_loop_seqk_parallel_kernelI23Flash_bwd_kernel_traitsILi32ELi128ELi128ELi8ELi4ELi4ELi4ELb1ELb0EN7cutlass6half_tE19Flash_kernel_traitsILi32ELi128ELi128ELi8ES3_EELb0ELb0ELb0ELb0ELb0ELb1ELb0EEEvNS_16Flash_bwd_paramsE)
        /*03e0*/ 	.word	0x00000028


	//----- nvinfo : EIATTR_MIN_STACK_SIZE
	.align		4
.L_176:
        /*03e4*/ 	.byte	0x04, 0x12
        /*03e6*/ 	.short	(.L_178 - .L_177)
	.align		4
.L_177:
        /*03e8*/ 	.word	index@(_ZN5flash44flash_bwd_dq_dk_dv_loop_seqk_parallel_kernelI23Flash_bwd_kernel_traitsILi32ELi128ELi128ELi8ELi4ELi4ELi4ELb1ELb0EN7cutlass6half_tE19Flash_kernel_traitsILi32ELi128ELi128ELi8ES3_EELb0ELb0ELb0ELb0ELb0ELb0ELb0EEEvNS_16Flash_bwd_paramsE)
        /*03ec*/ 	.word	0x00000030


	//----- nvinfo : EIATTR_MIN_STACK_SIZE
	.align		4
.L_178:
        /*03f0*/ 	.byte	0x04, 0x12
        /*03f2*/ 	.short	(.L_180 - .L_179)
	.align		4
.L_179:
        /*03f4*/ 	.word	index@(_ZN5flash44flash_bwd_dq_dk_dv_loop_seqk_parallel_kernelI23Flash_bwd_kernel_traitsILi32ELi128ELi128ELi8ELi4ELi4ELi4ELb1ELb0EN7cutlass6half_tE19Flash_kernel_traitsILi32ELi128ELi128ELi8ES3_EELb0ELb0ELb1ELb0ELb0ELb0ELb0EEEvNS_16Flash_bwd_paramsE)
        /*03f8*/ 	.word	0x00000038


	//----- nvinfo : EIATTR_MIN_STACK_SIZE
	.align		4
.L_180:
        /*03fc*/ 	.byte	0x04, 0x12
        /*03fe*/ 	.short	(.L_182 - .L_181)
	.align		4
.L_181:
        /*0400*/ 	.word	index@(_ZN5flash44flash_bwd_dq_dk_dv_loop_seqk_parallel_kernelI23Flash_bwd_kernel_traitsILi32ELi128ELi128ELi8ELi4ELi4ELi4ELb1ELb0EN7cutlass6half_tE19Flash_kernel_traitsILi32ELi128ELi128ELi8ES3_EELb0ELb0ELb0ELb0ELb1ELb1ELb0EEEvNS_16Flash_bwd_paramsE)
        /*0404*/ 	.word	0x00000000


	//----- nvinfo : EIATTR_MIN_STACK_SIZE
	.align		4
.L_182:
        /*0408*/ 	.byte	0x04, 0x12
        /*040a*/ 	.short	(.L_184 - .L_183)
	.align		4
.L_183:
        /*040c*/ 	.word	index@(_ZN5flash44flash_bwd_dq_dk_dv_loop_seqk_parallel_kernelI23Flash_bwd_kernel_traitsILi32ELi128ELi128ELi8ELi4ELi4ELi4ELb1ELb0EN7cutlass6half_tE19Flash_kernel_traitsILi32ELi128ELi128ELi8ES3_EELb0ELb0ELb0ELb1ELb0ELb0ELb0EEEvNS_16Flash_bwd_paramsE)
        /*0410*/ 	.word	0x00000050


	//----- nvinfo : EIATTR_MIN_STACK_SIZE
	.align		4
.L_184:
        /*0414*/ 	.byte	0x04, 0x12
        /*0416*/ 	.short	(.L_186 - .L_185)
	.align		4
.L_185:
        /*0418*/ 	.word	index@(_ZN5flash44flash_bwd_dq_dk_dv_loop_seqk_parallel_kernelI23Flash_bwd_kernel_traitsILi32ELi128ELi128ELi8ELi4ELi4ELi4ELb1ELb0EN7cutlass6half_tE19Flash_kernel_traitsILi32ELi128ELi128ELi8ES3_EELb0ELb0ELb1ELb0ELb0ELb1ELb0EEEvNS_16Flash_bwd_paramsE)
        /*041c*/ 	.word	0x00000028


	//----- nvinfo : EIATTR_MIN_STACK_SIZE
	.align		4
.L_186:
        /*0420*/ 	.byte	0x04, 0x12
        /*0422*/ 	.short	(.L_188 - .L_187)
	.align		4
.L_187:
        /*0424*/ 	.word	index@(_ZN5flash44flash_bwd_dq_dk_dv_loop_seqk_parallel_kernelI23Flash_bwd_kernel_traitsILi32ELi128ELi128ELi8ELi4ELi4ELi4ELb1ELb0EN7cutlass6half_tE19Flash_kernel_traitsILi32ELi128ELi128ELi8ES3_EELb0ELb0ELb1ELb1ELb0ELb0ELb0EEEvNS_16Flash_bwd_paramsE)
        /*0428*/ 	.word	0x00000038


	//----- nvinfo : EIATTR_MIN_STACK_SIZE
	.align		4
.L_188:
        /*042c*/ 	.byte	0x04, 0x12
        /*042e*/ 	.short	(.L_190 - .L_189)
	.align		4
.L_189:
        /*0430*/ 	.word	index@(_ZN5flash27flash_bwd_convert_dq_kernelI23Flash_bwd_kernel_traitsILi32ELi128ELi128ELi8ELi4ELi4ELi4ELb1ELb0EN7cutlass6half_tE19Flash_kernel_traitsILi32ELi128ELi128ELi8ES3_EEEEvNS_16Flash_bwd_paramsEi)
        /*0434*/ 	.word	0x00000000


	//----- nvinfo : EIATTR_MIN_STACK_SIZE
	.align		4
.L_190:
        /*0438*/ 	.byte	0x04, 0x12
        /*043a*/ 	.short	(.L_192 - .L_191)
	.align		4
.L_191:
        /*043c*/ 	.word	index@(_ZN5flash44flash_bwd_dq_dk_dv_loop_seqk_parallel_kernelI23Flash_bwd_kernel_traitsILi32ELi128ELi128ELi8ELi4ELi4ELi4ELb1ELb0EN7cutlass6half_tE19Flash_kernel_traitsILi32ELi128ELi128ELi8ES3_EELb1ELb0ELb0ELb0ELb0ELb1ELb0EEEvNS_16Flash_bwd_paramsE)
        /*0440*/ 	.word	0x00000030


	//----- nvinfo : EIATTR_MIN_STACK_SIZE
	.align		4
.L_192:
        /*0444*/ 	.byte	0x04, 0x12
        /*0446*/ 	.short	(.L_194 - .L_193)
	.align		4
.L_193:
        /*0448*/ 	.word	index@(_ZN5flash44flash_bwd_dq_dk_dv_loop_seqk_parallel_kernelI23Flash_bwd_kernel_traitsILi32ELi128ELi128ELi8ELi4ELi4ELi4ELb1ELb0EN7cutlass6half_tE19Flash_kernel_traitsILi32ELi128ELi128ELi8ES3_EELb0ELb0ELb0ELb0ELb0ELb1ELb1EEEvNS_16Flash_bwd_paramsE)
        /*044c*/ 	.word	0x00000118


	//----- nvinfo : EIATTR_MIN_STACK_SIZE
	.align		4
.L_194:
        /*0450*/ 	.byte	0x04, 0x12
        /*0452*/ 	.short	(.L_196 - .L_195)
	.align		4
.L_195:
        /*0454*/ 	.word	index@(_ZN5flash44flash_bwd_dq_dk_dv_loop_seqk_parallel_kernelI23Flash_bwd_kernel_traitsILi32ELi128ELi128ELi8ELi4ELi4ELi4ELb1ELb0EN7cutlass6half_tE19Flash_kernel_traitsILi32ELi128ELi128ELi8ES3_EELb1ELb0ELb0ELb0ELb0ELb0ELb0EEEvNS_16Flash_bwd_paramsE)
        /*0458*/ 	.word	0x00000030


	//----- nvinfo : EIATTR_MIN_STACK_SIZE
	.align		4
.L_196:
        /*045c*/ 	.byte	0x04, 0x12
        /*045e*/ 	.short	(.L_198 - .L_197)
	.align		4
.L_197:
        /*0460*/ 	.word	index@(_ZN5flash44flash_bwd_dq_dk_dv_loop_seqk_parallel_kernelI23Flash_bwd_kernel_traitsILi32ELi128ELi128ELi8ELi4ELi4ELi4ELb1ELb0EN7cutlass6half_tE19Flash_kernel_traitsILi32ELi128ELi128ELi8ES3_EELb0ELb0ELb0ELb0ELb0ELb0ELb1EEEvNS_16Flash_bwd_paramsE)
        /*0464*/ 	.word	0x00000120


	//----- nvinfo : EIATTR_MIN_STACK_SIZE
	.align		4
.L_198:
        /*0468*/ 	.byte	0x04, 0x12
        /*046a*/ 	.short	(.L_200 - .L_199)
	.align		4
.L_199:
        /*046c*/ 	.word	index@(_ZN5flash44flash_bwd_dq_dk_dv_loop_seqk_parallel_kernelI23Flash_bwd_kernel_traitsILi32ELi128ELi128ELi8ELi4ELi4ELi4ELb1ELb0EN7cutlass6half_tE19Flash_kernel_traitsILi32ELi128ELi128ELi8ES3_EELb1ELb0ELb1ELb0ELb0ELb0ELb0EEEvNS_16Flash_bwd_paramsE)
        /*0470*/ 	.word	0x00000038


	//----- nvinfo : EIATTR_MIN_STACK_SIZE
	.align		4
.L_200:
        /*0474*/ 	.byte	0x04, 0x12
        /*0476*/ 	.short	(.L_202 - .L_201)
	.align		4
.L_201:
        /*0478*/ 	.word	index@(_ZN5flash44flash_bwd_dq_dk_dv_loop_seqk_parallel_kernelI23Flash_bwd_kernel_traitsILi32ELi128ELi128ELi8ELi4ELi4ELi4ELb1ELb0EN7cutlass6half_tE19Flash_kernel_traitsILi32ELi128ELi128ELi8ES3_EELb0ELb0ELb1ELb0ELb0ELb0ELb1EEEvNS_16Flash_bwd_paramsE)
        /*047c*/ 	.word	0x00000150


	//----- nvinfo : EIATTR_MIN_STACK_SIZE
	.align		4
.L_202:
        /*0480*/ 	.byte	0x04, 0x12
        /*0482*/ 	.short	(.L_204 - .L_203)
	.align		4
.L_203:
        /*0484*/ 	.word	index@(_ZN5flash44flash_bwd_dq_dk_dv_loop_seqk_parallel_kernelI23Flash_bwd_kernel_traitsILi32ELi128ELi128ELi8ELi4ELi4ELi4ELb1ELb0EN7cutlass6half_tE19Flash_kernel_traitsILi32ELi128ELi128ELi8ES3_EELb1ELb0ELb0ELb0ELb1ELb1ELb0EEEvNS_16Flash_bwd_paramsE)
        /*0488*/ 	.word	0x00000000


	//----- nvinfo : EIATTR_MIN_STACK_SIZE
	.align		4
.L_204:
        /*048c*/ 	.byte	0x04, 0x12
        /*048e*/ 	.short	(.L_206 - .L_205)
	.align		4
.L_205:
        /*0490*/ 	.word	index@(_ZN5flash44flash_bwd_dq_dk_dv_loop_seqk_parallel_kernelI23Flash_bwd_kernel_traitsILi32ELi128ELi128ELi8ELi4ELi4ELi4ELb1ELb0EN7cutlass6half_tE19Flash_kernel_traitsILi32ELi128ELi128ELi8ES3_EELb0ELb0ELb0ELb0ELb1ELb1ELb1EEEvNS_16Flash_bwd_paramsE)
        /*0494*/ 	.word	0x000000f0


	//----- nvinfo : EIATTR_MIN_STACK_SIZE
	.align		4
.L_206:
        /*0498*/ 	.byte	0x04, 0x12
        /*049a*/ 	.short	(.L_208 - .L_207)
	.align		4
.L_207:
        /*049c*/ 	.word	index@(_ZN5flash44flash_bwd_dq_dk_dv_loop_seqk_parallel_kernelI23Flash_bwd_kernel_traitsILi32ELi128ELi128ELi8ELi4ELi4ELi4ELb1ELb0EN7cutlass6half_tE19Flash_kernel_traitsILi32ELi128ELi128ELi8ES3_EELb1ELb0ELb0ELb1ELb0ELb0ELb0EEEvNS_16Flash_bwd_paramsE)
        /*04a0*/ 	.word	0x00000048


	//----- nvinfo : EIATTR_MIN_STACK_SIZE
	.align		4
.L_208:
        /*04a4*/ 	.byte	0x04, 0x12
        /*04a6*/ 	.short	(.L_210 - .L_209)
	.align		4
.L_209:
        /*04a8*/ 	.word	index@(_ZN5flash44flash_bwd_dq_dk_dv_loop_seqk_parallel_kernelI23Flash_bwd_kernel_traitsILi32ELi128ELi128ELi8ELi4ELi4ELi4ELb1ELb0EN7cutlass6half_tE19Flash_kernel_traitsILi32ELi128ELi128ELi8ES3_EELb0ELb0ELb0ELb1ELb0ELb0ELb1EEEvNS_16Flash_bwd_paramsE)
        /*04ac*/ 	.word	0x00000130


	//----- nvinfo : EIATTR_MIN_STACK_SIZE
	.align		4
.L_210:
        /*04b0*/ 	.byte	0x04, 0x12
        /*04b2*/ 	.short	(.L_212 - .L_211)
	.align		4
.L_211:
        /*04b4*/ 	.word	index@(_ZN5flash44flash_bwd_dq_dk_dv_loop_seqk_parallel_kernelI23Flash_bwd_kernel_traitsILi32ELi128ELi128ELi8ELi4ELi4ELi4ELb1ELb0EN7cutlass6half_tE19Flash_kernel_traitsILi32ELi128ELi128ELi8ES3_EELb1ELb0ELb1ELb0ELb0ELb1ELb0EEEvNS_16Flash_bwd_paramsE)
        /*04b8*/ 	.word	0x00000020


	//----- nvinfo : EIATTR_MIN_STACK_SIZE
	.align		4
.L_212:
        /*04bc*/ 	.byte	0x04, 0x12
        /*04be*/ 	.short	(.L_214 - .L_213)
	.align		4
.L_213:
        /*04c0*/ 	.word	index@(_ZN5flash44flash_bwd_dq_dk_dv_loop_seqk_parallel_kernelI23Flash_bwd_kernel_traitsILi32ELi128ELi128ELi8ELi4ELi4ELi4ELb1ELb0EN7cutlass6half_tE19Flash_kernel_traitsILi32ELi128ELi128ELi8ES3_EELb0ELb0ELb1ELb0ELb0ELb1ELb1EEEvNS_16Flash_bwd_paramsE)
        /*04c4*/ 	.word	0x00000138


	//----- nvinfo : EIATTR_MIN_STACK_SIZE
	.align		4
.L_214:
        /*04c8*/ 	.byte	0x04, 0x12
        /*04ca*/ 	.short	(.L_216 - .L_215)
	.align		4
.L_215:
        /*04cc*/ 	.word	index@(_ZN5flash44flash_bwd_dq_dk_dv_loop_seqk_parallel_kernelI23Flash_bwd_kernel_traitsILi32ELi128ELi128ELi8ELi4ELi4ELi4ELb1ELb0EN7cutlass6half_tE19Flash_kernel_traitsILi32ELi128ELi128ELi8ES3_EELb1ELb0ELb1ELb1ELb0ELb0ELb0EEEvNS_16Flash_bwd_paramsE)
        /*04d0*/ 	.word	0x00000040


	//----- nvinfo : EIATTR_MIN_STACK_SIZE
	.align		4
.L_216:
        /*04d4*/ 	.byte	0x04, 0x12
        /*04d6*/ 	.short	(.L_218 - .L_217)
	.align		4
.L_217:
        /*04d8*/ 	.word	index@(_ZN5flash44flash_bwd_dq_dk_dv_loop_seqk_parallel_kernelI23Flash_bwd_kernel_traitsILi32ELi128ELi128ELi8ELi4ELi4ELi4ELb1ELb0EN7cutlass6half_tE19Flash_kernel_traitsILi32ELi128ELi128ELi8ES3_EELb0ELb0ELb1ELb1ELb0ELb0ELb1EEEvNS_16Flash_bwd_paramsE)
        /*04dc*/ 	.word	0x00000148


	//----- nvinfo : EIATTR_MIN_STACK_SIZE
	.align		4
.L_218:
        /*04e0*/ 	.byte	0x04, 0x12
        /*04e2*/ 	.short	(.L_220 - .L_219)
	.align		4
.L_219:
        /*04e4*/ 	.word	index@(_ZN5flash25flash_bwd_dot_do_o_kernelILb0E23Flash_bwd_kernel_traitsILi32ELi128ELi128ELi8ELi4ELi4ELi4ELb1ELb0EN7cutlass6half_tE19Flash_kernel_traitsILi32ELi128ELi128ELi8ES3_EEEEvNS_16Flash_bwd_paramsE)
        /*04e8*/ 	.word	0x00000000


	//----- nvinfo : EIATTR_MIN_STACK_SIZE
	.align		4
.L_220:
        /*04ec*/ 	.byte	0x04, 0x12
        /*04ee*/ 	.short	(.L_222 - .L_221)
	.align		4
.L_221:
        /*04f0*/ 	.word	index@(_ZN5flash25flash_bwd_dot_do_o_kernelILb1E23Flash_bwd_kernel_traitsILi32ELi128ELi128ELi8ELi4ELi4ELi4ELb1ELb0EN7cutlass6half_tE19Flash_kernel_traitsILi32ELi128ELi128ELi8ES3_EEEEvNS_16Flash_bwd_paramsE)
        /*04f4*/ 	.word	0x00000000


	//----- nvinfo : EIATTR_MIN_STACK_SIZE
	.align		4
.L_222:
        /*04f8*/ 	.byte	0x04, 0x12
        /*04fa*/ 	.short	(.L_224 - .L_223)
	.align		4
.L_223:
        /*04fc*/ 	.word	index@(_ZN5flash27flash_bwd_convert_dq_kernelI23Flash_bwd_kernel_traitsILi32ELi128ELi128ELi8ELi4ELi4ELi4ELb0ELb0EN7cutlass6half_tE19Flash_kernel_traitsILi32ELi128ELi128ELi8ES3_EEEEvNS_16Flash_bwd_paramsEi)
        /*0500*/ 	.word	0x00000000


	//----- nvinfo : EIATTR_MIN_STACK_SIZE
	.align		4
.L_224:
        /*0504*/ 	.byte	0x04, 0x12
        /*0506*/ 	.short	(.L_226 - .L_225)
	.align		4
.L_225:
        /*0508*/ 	.word	index@(_ZN5flash44flash_bwd_dq_dk_dv_loop_seqk_parallel_kernelI23Flash_bwd_kernel_traitsILi32ELi128ELi128ELi8ELi4ELi4ELi4ELb0ELb0EN7cutlass6half_tE19Flash_kernel_traitsILi32ELi128ELi128ELi8ES3_EELb1ELb0ELb0ELb0ELb0ELb1ELb0EEEvNS_16Flash_bwd_paramsE)
        /*050c*/ 	.word	0x00000000


	//----- nvinfo : EIATTR_MIN_STACK_SIZE
	.align		4
.L_226:
        /*0510*/ 	.byte	0x04, 0x12
        /*0512*/ 	.short	(.L_228 - .L_227)
	.align		4
.L_227:
        /*0514*/ 	.word	index@(_ZN5flash44flash_bwd_dq_dk_dv_loop_seqk_parallel_kernelI23Flash_bwd_kernel_traitsILi32ELi128ELi128ELi8ELi4ELi4ELi4ELb0ELb0EN7cutlass6half_tE19Flash_kernel_traitsILi32ELi128ELi128ELi8ES3_EELb0ELb0ELb0ELb0ELb0ELb1ELb1EEEvNS_16Flash_bwd_paramsE)
        /*0518*/ 	.word	0x000000a8


	//----- nvinfo : EIATTR_MIN_STACK_SIZE
	.align		4
.L_228:
        /*051c*/ 	.byte	0x04, 0x12
        /*051e*/ 	.short	(.L_230 - .L_229)
	.align		4
.L_229:
        /*0520*/ 	.word	index@(_ZN5flash44flash_bwd_dq_dk_dv_loop_seqk_parallel_kernelI23Flash_bwd_kernel_traitsILi32ELi128ELi128ELi8ELi4ELi4ELi4ELb0ELb0EN7cutlass6half_tE19Flash_kernel_traitsILi32ELi128ELi128ELi8ES3_EELb1ELb0ELb0ELb0ELb0ELb0ELb0EEEvNS_16Flash_bwd_paramsE)
        /*0524*/ 	.word	0x00000000


	//----- nvinfo : EIATTR_MIN_STACK_SIZE
	.align		4
.L_230:
        /*0528*/ 	.byte	0x04, 0x12
        /*052a*/ 	.short	(.L_232 - .L_231)
	.align		4
.L_231:
        /*052c*/ 	.word	index@(_ZN5flash44flash_bwd_dq_dk_dv_loop_seqk_parallel_kernelI23Flash_bwd_kernel_traitsILi32ELi128ELi128ELi8ELi4ELi4ELi4ELb0ELb0EN7cutlass6half_tE19Flash_kernel_traitsILi32ELi128ELi128ELi8ES3_EELb0ELb0ELb0ELb0ELb0ELb0ELb1EEEvNS_16Flash_bwd_paramsE)
        /*0530*/ 	.word	0x000000b0


	//----- nvinfo : EIATTR_MIN_STACK_SIZE
	.align		4
.L_232:
        /*0534*/ 	.byte	0x04, 0x12
        /*0536*/ 	.short	(.L_234 - .L_233)
	.align		4
.L_233:
        /*0538*/ 	.word	index@(_ZN5flash44flash_bwd_dq_dk_dv_loop_seqk_parallel_kernelI23Flash_bwd_kernel_traitsILi32ELi128ELi128ELi8ELi4ELi4ELi4ELb0ELb0EN7cutlass6half_tE19Flash_kernel_traitsILi32ELi128ELi128ELi8ES3_EELb1ELb0ELb1ELb0ELb0ELb0ELb0EEEvNS_16Flash_bwd_paramsE)
        /*053c*/ 	.word	0x00000000


	//----- nvinfo : EIATTR_MIN_STACK_SIZE
	.align		4
.L_234:
        /*0540*/ 	.byte	0x04, 0x12
        /*0542*/ 	.short	(.L_236 - .L_235)
	.align		4
.L_235:
        /*0544*/ 	.word	index@(_ZN5flash44flash_bwd_dq_dk_dv_loop_seqk_parallel_kernelI23Flash_bwd_kernel_traitsILi32ELi128ELi128ELi8ELi4ELi4ELi4ELb0ELb0EN7cutlass6half_tE19Flash_kernel_traitsILi32ELi128ELi128ELi8ES3_EELb0ELb0ELb1ELb0ELb0ELb0ELb1EEEvNS_16Flash_bwd_paramsE)
        /*0548*/ 	.word	0x000000d0


	//----- nvinfo : EIATTR_MIN_STACK_SIZE
	.align		4
.L_236:
        /*054c*/ 	.byte	0x04, 0x12
        /*054e*/ 	.short	(.L_238 - .L_237)
	.align		4
.L_237:
        /*0550*/ 	.word	index@(_ZN5flash44flash_bwd_dq_dk_dv_loop_seqk_parallel_kernelI23Flash_bwd_kernel_traitsILi32ELi128ELi128ELi8ELi4ELi4ELi4ELb0ELb0EN7cutlass6half_tE19Flash_kernel_traitsILi32ELi128ELi128ELi8ES3_EELb1ELb0ELb0ELb0ELb1ELb1ELb0EEEvNS_16Flash_bwd_paramsE)
        /*0554*/ 	.word	0x00000000


	//----- nvinfo : EIATTR_MIN_STACK_SIZE
	.align		4
.L_238:
        /*0558*/ 	.byte	0x04, 0x12
        /*055a*/ 	.short	(.L_240 - .L_239)
	.align		4
.L_239:
        /*055c*/ 	.word	index@(_ZN5flash44flash_bwd_dq_dk_dv_loop_seqk_parallel_kernelI23Flash_bwd_kernel_traitsILi32ELi128ELi128ELi8ELi4ELi4ELi4ELb0ELb0EN7cutlass6half_tE19Flash_kernel_traitsILi32ELi128ELi128ELi8ES3_EELb0ELb0ELb0ELb0ELb1ELb1ELb1EEEvNS_16Flash_bwd_paramsE)
        /*0560*/ 	.word	0x00000088


	//----- nvinfo : EIATTR_MIN_STACK_SIZE
	.align		4
.L_240:
        /*0564*/ 	.byte	0x04, 0x12
        /*0566*/ 	.short	(.L_242 - .L_241)
	.align		4
.L_241:
        /*0568*/ 	.word	index@(_ZN5flash44flash_bwd_dq_dk_dv_loop_seqk_parallel_kernelI23Flash_bwd_kernel_traitsILi32ELi128ELi128ELi8ELi4ELi4ELi4ELb0ELb0EN7cutlass6half_tE19Flash_kernel_traitsILi32ELi128ELi128ELi8ES3_EELb1ELb0ELb0ELb1ELb0ELb0ELb0EEEvNS_16Flash_bwd_paramsE)
        /*056c*/ 	.word	0x00000010


	//----- nvinfo : EIATTR_MIN_STACK_SIZE
	.align		4
.L_242:
        /*0570*/ 	.byte	0x04, 0x12
        /*0572*/ 	.short	(.L_244 - .L_243)
	.align		4
.L_243:
        /*0574*/ 	.word	index@(_ZN5flash44flash_bwd_dq_dk_dv_loop_seqk_parallel_kernelI23Flash_bwd_kernel_traitsILi32ELi128ELi128ELi8ELi4ELi4ELi4ELb0ELb0EN7cutlass6half_tE19Flash_kernel_traitsILi32ELi128ELi128ELi8ES3_EELb0ELb0ELb0ELb1ELb0ELb0ELb1EEEvNS_16Flash_bwd_paramsE)
        /*0578*/ 	.word	0x000000b8


	//----- nvinfo : EIATTR_MIN_STACK_SIZE
	.align		4
.L_244:
        /*057c*/ 	.byte	0x04, 0x12
        /*057e*/ 	.short	(.L_246 - .L_245)
	.align		4
.L_245:
        /*0580*/ 	.word	index@(_ZN5flash44flash_bwd_dq_dk_dv_loop_seqk_parallel_kernelI23Flash_bwd_kernel_traitsILi32ELi128ELi128ELi8ELi4ELi4ELi4ELb0ELb0EN7cutlass6half_tE19Flash_kernel_traitsILi32ELi128ELi128ELi8ES3_EELb1ELb0ELb1ELb0ELb0ELb1ELb0EEEvNS_16Flash_bwd_paramsE)
        /*0584*/ 	.word	0x00000000


	//----- nvinfo : EIATTR_MIN_STACK_SIZE
	.align		4
.L_246:
        /*0588*/ 	.byte	0x04, 0x12
        /*058a*/ 	.short	(.L_248 - .L_247)
	.align		4
.L_247:
        /*058c*/ 	.word	index@(_ZN5flash44flash_bwd_dq_dk_dv_loop_seqk_parallel_kernelI23Flash_bwd_kernel_traitsILi32ELi128ELi128ELi8ELi4ELi4ELi4ELb0ELb0EN7cutlass6half_tE19Flash_kernel_traitsILi32ELi128ELi128ELi8ES3_EELb0ELb0ELb1ELb0ELb0ELb1ELb1EEEvNS_16Flash_bwd_paramsE)
        /*0590*/ 	.word	0x000000c8


	//----- nvinfo : EIATTR_MIN_STACK_SIZE
	.align		4
.L_248:
        /*0594*/ 	.byte	0x04, 0x12
        /*0596*/ 	.short	(.L_250 - .L_249)
	.align		4
.L_249:
        /*0598*/ 	.word	index@(_ZN5flash44flash_bwd_dq_dk_dv_loop_seqk_parallel_kernelI23Flash_bwd_kernel_traitsILi32ELi128ELi128ELi8ELi4ELi4ELi4ELb0ELb0EN7cutlass6half_tE19Flash_kernel_traitsILi32ELi128ELi128ELi8ES3_EELb1ELb0ELb1ELb1ELb0ELb0ELb0EEEvNS_16Flash_bwd_paramsE)
        /*059c*/ 	.word	0x00000000


	//----- nvinfo : EIATTR_MIN_STACK_SIZE
	.align		4
.L_250:
        /*05a0*/ 	.byte	0x04, 0x12
        /*05a2*/ 	.short	(.L_252 - .L_251)
	.align		4
.L_251:
        /*05a4*/ 	.word	index@(_ZN5flash44flash_bwd_dq_dk_dv_loop_seqk_parallel_kernelI23Flash_bwd_kernel_traitsILi32ELi128ELi128ELi8ELi4ELi4ELi4ELb0ELb0EN7cutlass6half_tE19Flash_kernel_traitsILi32ELi128ELi128ELi8ES3_EELb0ELb0ELb1ELb1ELb0ELb0ELb1EEEvNS_16Flash_bwd_paramsE)
        /*05a8*/ 	.word	0x000000d0


	//----- nvinfo : EIATTR_MIN_STACK_SIZE
	.align		4
.L_252:
        /*05ac*/ 	.byte	0x04, 0x12
        /*05ae*/ 	.short	(.L_254 - .L_253)
	.align		4
.L_253:
        /*05b0*/ 	.word	index@(_ZN5flash25flash_bwd_dot_do_o_kernelILb0E23Flash_bwd_kernel_traitsILi32ELi128ELi128ELi8ELi4ELi4ELi4ELb0ELb0EN7cutlass6half_tE19Flash_kernel_traitsILi32ELi128ELi128ELi8ES3_EEEEvNS_16Flash_bwd_paramsE)
        /*05b4*/ 	.word	0x00000000


	//----- nvinfo : EIATTR_MIN_STACK_SIZE
	.align		4
.L_254:
        /*05b8*/ 	.byte	0x04, 0x12
        /*05ba*/ 	.short	(.L_256 - .L_255)
	.align		4
.L_255:
        /*05bc*/ 	.word	index@(_ZN5flash25flash_bwd_dot_do_o_kernelILb1E23Flash_bwd_kernel_traitsILi32ELi128ELi128ELi8ELi4ELi4ELi4ELb0ELb0EN7cutlass6half_tE19Flash_kernel_traitsILi32ELi128ELi128ELi8ES3_EEEEvNS_16Flash_bwd_paramsE)
        /*05c0*/ 	.word	0x00000000
.L_256:


//--------------------- .nv.info._ZN5flash44flash_bwd_dq_dk_dv_loop_seqk_parallel_kernelI23Flash_bwd_kernel_traitsILi32ELi128ELi128ELi8ELi4ELi4ELi4ELb1ELb0EN7cutlass6half_tE19Flash_kernel_traitsILi32ELi128ELi128ELi8ES3_EELb0ELb0ELb0ELb0ELb0ELb1ELb0EEEvNS_16Flash_bwd_paramsE --------------------------
	.section	.nv.info._ZN5flash44flash_bwd_dq_dk_dv_loop_seqk_parallel_kernelI23Flash_bwd_kernel_traitsILi32ELi128ELi128ELi8ELi4ELi4ELi4ELb1ELb0EN7cutlass6half_tE19Flash_kernel_traitsILi32ELi128ELi128ELi8ES3_EELb0ELb0ELb0ELb0ELb0ELb1ELb0EEEvNS_16Flash_bwd_paramsE,"",@"SHT_CUDA_INFO"
	.sectionflags	@""
	.align	4


	//----- nvinfo : EIATTR_CUDA_API_VERSION
	.align		4
        /*0000*/ 	.byte	0x04, 0x37
        /*0002*/ 	.short	(.L_258 - .L_257)
.L_257:
        /*0004*/ 	.word	0x00000082


	//----- nvinfo : EIATTR_SW2861232_WAR
	.align		4
.L_258:
        /*0008*/ 	.byte	0x01, 0x35
	.zero		2


	//----- nvinfo : EIATTR_PARAM_CBANK
	.align		4
        /*000c*/ 	.byte	0x04, 0x0a
        /*000e*/ 	.short	(.L_260 - .L_259)
	.align		4
.L_259:
        /*0010*/ 	.word	index@(.nv.constant0._ZN5flash44flash_bwd_dq_dk_dv_loop_seqk_parallel_kernelI23Flash_bwd_kernel_traitsILi32ELi128ELi128ELi8ELi4ELi4ELi4ELb1ELb0EN7cutlass6half_tE19Flash_kernel_traitsILi32ELi128ELi128ELi8ES3_EELb0ELb0ELb0ELb0ELb0ELb1ELb0EEEvNS_16Flash_bwd_paramsE)
        /*0014*/ 	.short	0x0160
        /*0016*/ 	.short	0x0280


	//----- nvinfo : EIATTR_CBANK_PARAM_SIZE
	.align		4
.L_260:
        /*0018*/ 	.byte	0x03, 0x19
        /*001a*/ 	.short	0x0280


	//----- nvinfo : EIATTR_KPARAM_INFO
	.align		4
        /*001c*/ 	.byte	0x04, 0x17
        /*001e*/ 	.short	(.L_262 - .L_261)
.L_261:
        /*0020*/ 	.word	0x00000000
        /*0024*/ 	.short	0x0000
        /*0026*/ 	.short	0x0000
        /*0028*/ 	.byte	0x00, 0xf0, 0x01, 0x0a


	//----- nvinfo : EIATTR_MAXREG_COUNT
	.align		4
.L_262:
        /*002c*/ 	.byte	0x03, 0x1b
        /*002e*/ 	.short	0x00ff


	//----- nvinfo : EIATTR_NUM_BARRIERS
	.align		4
        /*0030*/ 	.byte	0x02, 0x4c
        /*0032*/ 	.byte	0x01
	.zero		1


	//----- nvinfo : EIATTR_ANNOTATIONS
	.align		4
        /*0034*/ 	.byte	0x04, 0x55
        /*0036*/ 	.short	(.L_264 - .L_263)


	//   ....[0]....
.L_263:
        /*0038*/ 	.word	0x00000001
        /*003c*/ 	.byte	0x20, 0x06, 0x00, 0x00, 0x01, 0x00, 0x00, 0x00, 0x60, 0x08, 0x00, 0x00, 0x01, 0x00, 0x00, 0x00
        /*004c*/ 	.byte	0xd0, 0x08, 0x00, 0x00, 0x01, 0x00, 0x00, 0x00, 0xc0, 0x0b, 0x00, 0x00, 0x01, 0x00, 0x00, 0x00
        /*005c*/ 	.byte	0xa0, 0x0c, 0x00, 0x00, 0x01, 0x00, 0x00, 0x00, 0xd0, 0x0c, 0x00, 0x00, 0x01, 0x00, 0x00, 0x00
        /*006c*/ 	.byte	0xf0, 0x0c, 0x00, 0x00, 0x01, 0x00, 0x00, 0x00, 0x80, 0x0f, 0x00, 0x00, 0x01, 0x00, 0x00, 0x00
        /*007c*/ 	.byte	0x10, 0x10, 0x00, 0x00, 0x01, 0x00, 0x00, 0x00, 0x40, 0x18, 0x00, 0x00, 0x01, 0x00, 0x00, 0x00
        /*008c*/ 	.byte	0x60, 0x18, 0x00, 0x00, 0x01, 0x00, 0x00, 0x00, 0x70, 0x18, 0x00, 0x00, 0x01, 0x00, 0x00, 0x00
        /*009c*/ 	.byte	0x80, 0x19, 0x00, 0x00, 0x01, 0x00, 0x00, 0x00, 0xf0, 0x1c, 0x00, 0x00, 0x01, 0x00, 0x00, 0x00
        /*00ac*/ 	.byte	0x70, 0x1d, 0x00, 0x00, 0x01, 0x00, 0x00, 0x00, 0xa0, 0x1d, 0x00, 0x00, 0x01, 0x00, 0x00, 0x00
        /*00bc*/ 	.byte	0xb0, 0x1d, 0x00, 0x00, 0x01, 0x00, 0x00, 0x00, 0xc0, 0x1d, 0x00, 0x00


	//----- nvinfo : EIATTR_MERCURY_ISA_VERSION
	.align		4
.L_264:
        /*00c8*/ 	.byte	0x03, 0x5f
        /*00ca*/ 	.short	0x0000


	//----- nvinfo : EIATTR_EXIT_INSTR_OFFSETS
	.align		4
        /*00cc*/ 	.byte	0x04, 0x1c
        /*00ce*/ 	.short	(.L_266 - .L_265)


	//   ....[0]....
.L_265:
        /*00d0*/ 	.word	0x000000a0


	//   ....[1]....
        /*00d4*/ 	.word	0x00008230


	//----- nvinfo : EIATTR_CTAIDZ_USED
	.align		4
.L_266:
        /*00d8*/ 	.byte	0x01, 0x04
	.zero		2


	//----- nvinfo : EIATTR_CRS_STACK_SIZE
	.align		4
        /*00dc*/ 	.byte	0x04, 0x1e
        /*00de*/ 	.short	(.L_268 - .L_267)
.L_267:
        /*00e0*/ 	.word	0x00000000
.L_268:


//--------------------- .nv.info._ZN5flash44flash_bwd_dq_dk_dv_loop_seqk_parallel_kernelI23Flash_bwd_kernel_traitsILi32ELi128ELi128ELi8ELi4ELi4ELi4ELb1ELb0EN7cutlass6half_tE19Flash_kernel_traitsILi32ELi128ELi128ELi8ES3_EELb0ELb0ELb0ELb0ELb0ELb0ELb0EEEvNS_16Flash_bwd_paramsE --------------------------
	.section	.nv.info._ZN5flash44flash_bwd_dq_dk_dv_loop_seqk_parallel_kernelI23Flash_bwd_kernel_traitsILi32ELi128ELi128ELi8ELi4ELi4ELi4ELb1ELb0EN7cutlass6half_tE19Flash_kernel_traitsILi32ELi128ELi128ELi8ES3_EELb0ELb0ELb0ELb0ELb0ELb0ELb0EEEvNS_16Flash_bwd_paramsE,"",@"SHT_CUDA_INFO"
	.sectionflags	@""
	.align	4


	//----- nvinfo : EIATTR_CUDA_API_VERSION
	.align		4
        /*0000*/ 	.byte	0x04, 0x37
        /*0002*/ 	.short	(.L_270 - .L_269)
.L_269:
        /*0004*/ 	.word	0x00000082


	//----- nvinfo : EIATTR_SW2861232_WAR
	.align		4
.L_270:
        /*0008*/ 	.byte	0x01, 0x35
	.zero		2


	//----- nvinfo : EIATTR_PARAM_CBANK
	.align		4
        /*000c*/ 	.byte	0x04, 0x0a
        /*000e*/ 	.short	(.L_272 - .L_271)
	.align		4
.L_271:
        /*0010*/ 	.word	index@(.nv.constant0._ZN5flash44flash_bwd_dq_dk_dv_loop_seqk_parallel_kernelI23Flash_bwd_kernel_traitsILi32ELi128ELi128ELi8ELi4ELi4ELi4ELb1ELb0EN7cutlass6half_tE19Flash_kernel_traitsILi32ELi128ELi128ELi8ES3_EELb0ELb0ELb0ELb0ELb0ELb0ELb0EEEvNS_16Flash_bwd_paramsE)
        /*0014*/ 	.short	0x0160
        /*0016*/ 	.short	0x0280


	//----- nvinfo : EIATTR_CBANK_PARAM_SIZE
	.align		4
.L_272:
        /*0018*/ 	.byte	0x03, 0x19
        /*001a*/ 	.short	0x0280


	//----- nvinfo : EIATTR_KPARAM_INFO
	.align		4
        /*001c*/ 	.byte	0x04, 0x17
        /*001e*/ 	.short	(.L_274 - .L_273)
.L_273:
        /*0020*/ 	.word	0x00000000
        /*0024*/ 	.short	0x0000
        /*0026*/ 	.short	0x0000
        /*0028*/ 	.byte	0x00, 0xf0, 0x01, 0x0a


	//----- nvinfo : EIATTR_MAXREG_COUNT
	.align		4
.L_274:
        /*002c*/ 	.byte	0x03, 0x1b
        /*002e*/ 	.short	0x00ff


	//----- nvinfo : EIATTR_NUM_BARRIERS
	.align		4
        /*0030*/ 	.byte	0x02, 0x4c
        /*0032*/ 	.byte	0x01
	.zero		1


	//----- nvinfo : EIATTR_ANNOTATIONS
	.align		4
        /*0034*/ 	.byte	0x04, 0x55
        /*0036*/ 	.short	(.L_276 - .L_275)


	//   ....[0]....
.L_275:
        /* <DEDUP_REMOVED lines=12> */


	//----- nvinfo : EIATTR_MERCURY_ISA_VERSION
	.align		4
.L_276:
        /*00e8*/ 	.byte	0x03, 0x5f
        /*00ea*/ 	.short	0x0000


	//----- nvinfo : EIATTR_EXIT_INSTR_OFFSETS
	.align		4
        /*00ec*/ 	.byte	0x04, 0x1c
        /*00ee*/ 	.short	(.L_278 - .L_277)


	//   ....[0]....
.L_277:
        /*00f0*/ 	.word	0x000000a0


	//   ....[1]....
        /*00f4*/ 	.word	0x00008650


	//----- nvinfo : EIATTR_CTAIDZ_USED
	.align		4
.L_278:
        /*00f8*/ 	.byte	0x01, 0x04
	.zero		2


	//----- nvinfo : EIATTR_CRS_STACK_SIZE
	.align		4
        /*00fc*/ 	.byte	0x04, 0x1e
        /*00fe*/ 	.short	(.L_280 - .L_279)
.L_279:
        /*0100*/ 	.word	0x00000000
.L_280:


//--------------------- .nv.info._ZN5flash44flash_bwd_dq_dk_dv_loop_seqk_parallel_kernelI23Flash_bwd_kernel_traitsILi32ELi128ELi128ELi8ELi4ELi4ELi4ELb1ELb0EN7cutlass6half_tE19Flash_kernel_traitsILi32ELi128ELi128ELi8ES3_EELb0ELb0ELb1ELb0ELb0ELb0ELb0EEEvNS_16Flash_bwd_paramsE --------------------------
	.section	.nv.info._ZN5flash44flash_bwd_dq_dk_dv_loop_seqk_parallel_kernelI23Flash_bwd_kernel_traitsILi32ELi128ELi128ELi8ELi4ELi4ELi4ELb1ELb0EN7cutlass6half_tE19Flash_kernel_traitsILi32ELi128ELi128ELi8ES3_EELb0ELb0ELb1ELb0ELb0ELb0ELb0EEEvNS_16Flash_bwd_paramsE,"",@"SHT_CUDA_INFO"
	.sectionflags	@""
	.align	4


	//----- nvinfo : EIATTR_CUDA_API_VERSION
	.align		4
        /*0000*/ 	.byte	0x04, 0x37
        /*0002*/ 	.short	(.L_282 - .L_281)
.L_281:
        /*0004*/ 	.word	0x00000082


	//----- nvinfo : EIATTR_SW2861232_WAR
	.align		4
.L_282:
        /*0008*/ 	.byte	0x01, 0x35
	.zero		2


	//----- nvinfo : EIATTR_PARAM_CBANK
	.align		4
        /*000c*/ 	.byte	0x04, 0x0a
        /*000e*/ 	.short	(.L_284 - .L_283)
	.align		4
.L_283:
        /*0010*/ 	.word	index@(.nv.constant0._ZN5flash44flash_bwd_dq_dk_dv_loop_seqk_parallel_kernelI23Flash_bwd_kernel_traitsILi32ELi128ELi128ELi8ELi4ELi4ELi4ELb1ELb0EN7cutlass6half_tE19Flash_kernel_traitsILi32ELi128ELi128ELi8ES3_EELb0ELb0ELb1ELb0ELb0ELb0ELb0EEEvNS_16Flash_bwd_paramsE)
        /*0014*/ 	.short	0x0160
        /*0016*/ 	.short	0x0280


	//----- nvinfo : EIATTR_CBANK_PARAM_SIZE
	.align		4
.L_284:
        /*0018*/ 	.byte	0x03, 0x19
        /*001a*/ 	.short	0x0280


	//----- nvinfo : EIATTR_KPARAM_INFO
	.align		4
        /*001c*/ 	.byte	0x04, 0x17
        /*001e*/ 	.short	(.L_286 - .L_285)
.L_285:
        /*0020*/ 	.word	0x00000000
        /*0024*/ 	.short	0x0000
        /*0026*/ 	.short	0x0000
        /*0028*/ 	.byte	0x00, 0xf0, 0x01, 0x0a


	//----- nvinfo : EIATTR_MAXREG_COUNT
	.align		4
.L_286:
        /*002c*/ 	.byte	0x03, 0x1b
        /*002e*/ 	.short	0x00ff


	//----- nvinfo : EIATTR_NUM_BARRIERS
	.align		4
        /*0030*/ 	.byte	0x02, 0x4c
        /*0032*/ 	.byte	0x01
	.zero		1


	//----- nvinfo : EIATTR_ANNOTATIONS
	.align		4
        /*0034*/ 	.byte	0x04, 0x55
        /*0036*/ 	.short	(.L_288 - .L_287)


	//   ....[0]....
.L_287:
        /* <DEDUP_REMOVED lines=13> */


	//----- nvinfo : EIATTR_MERCURY_ISA_VERSION
	.align		4
.L_288:
        /*00f8*/ 	.byte	0x03, 0x5f
        /*00fa*/ 	.short	0x0000


	//----- nvinfo : EIATTR_EXIT_INSTR_OFFSETS
	.align		4
        /*00fc*/ 	.byte	0x04, 0x1c
        /*00fe*/ 	.short	(.L_290 - .L_289)


	//   ....[0]....
.L_289:
        /*0100*/ 	.word	0x000000a0


	//   ....[1]....
        /*0104*/ 	.word	0x00008ba0


	//----- nvinfo : EIATTR_CTAIDZ_USED
	.align		4
.L_290:
        /*0108*/ 	.byte	0x01, 0x04
	.zero		2


	//----- nvinfo : EIATTR_CRS_STACK_SIZE
	.align		4
        /*010c*/ 	.byte	0x04, 0x1e
        /*010e*/ 	.short	(.L_292 - .L_291)
.L_291:
        /*0110*/ 	.word	0x00000000
.L_292:


//--------------------- .nv.info._ZN5flash44flash_bwd_dq_dk_dv_loop_seqk_parallel_kernelI23Flash_bwd_kernel_traitsILi32ELi128ELi128ELi8ELi4ELi4ELi4ELb1ELb0EN7cutlass6half_tE19Flash_kernel_traitsILi32ELi128ELi128ELi8ES3_EELb0ELb0ELb0ELb0ELb1ELb1ELb0EEEvNS_16Flash_bwd_paramsE --------------------------
	.section	.nv.info._ZN5flash44flash_bwd_dq_dk_dv_loop_seqk_parallel_kernelI23Flash_bwd_kernel_traitsILi32ELi128ELi128ELi8ELi4ELi4ELi4ELb1ELb0EN7cutlass6half_tE19Flash_kernel_traitsILi32ELi128ELi128ELi8ES3_EELb0ELb0ELb0ELb0ELb1ELb1ELb0EEEvNS_16Flash_bwd_paramsE,"",@"SHT_CUDA_INFO"
	.sectionflags	@""
	.align	4


	//----- nvinfo : EIATTR_CUDA_API_VERSION
	.align		4
        /*0000*/ 	.byte	0x04, 0x37
        /*0002*/ 	.short	(.L_294 - .L_293)
.L_293:
        /*0004*/ 	.word	0x00000082


	//----- nvinfo : EIATTR_SW2861232_WAR
	.align		4
.L_294:
        /*0008*/ 	.byte	0x01, 0x35
	.zero		2


	//----- nvinfo : EIATTR_PARAM_CBANK
	.align		4
        /*000c*/ 	.byte	0x04, 0x0a
        /*000e*/ 	.short	(.L_296 - .L_295)
	.align		4
.L_295:
        /*0010*/ 	.word	index@(.nv.constant0._ZN5flash44flash_bwd_dq_dk_dv_loop_seqk_parallel_kernelI23Flash_bwd_kernel_traitsILi32ELi128ELi128ELi8ELi4ELi4ELi4ELb1ELb0EN7cutlass6half_tE19Flash_kernel_traitsILi32ELi128ELi128ELi8ES3_EELb0ELb0ELb0ELb0ELb1ELb1ELb0EEEvNS_16Flash_bwd_paramsE)
        /*0014*/ 	.short	0x0160
        /*0016*/ 	.short	0x0280


	//----- nvinfo : EIATTR_CBANK_PARAM_SIZE
	.align		4
.L_296:
        /*0018*/ 	.byte	0x03, 0x19
        /*001a*/ 	.short	0x0280


	//----- nvinfo : EIATTR_KPARAM_INFO
	.align		4
        /*001c*/ 	.byte	0x04, 0x17
        /*001e*/ 	.short	(.L_298 - .L_297)
.L_297:
        /*0020*/ 	.word	0x00000000
        /*0024*/ 	.short	0x0000
        /*0026*/ 	.short	0x0000
        /*0028*/ 	.byte	0x00, 0xf0, 0x01, 0x0a


	//----- nvinfo : EIATTR_MAXREG_COUNT
	.align		4
.L_298:
        /*002c*/ 	.byte	0x03, 0x1b
        /*002e*/ 	.short	0x00ff


	//----- nvinfo : EIATTR_NUM_BARRIERS
	.align		4
        /*0030*/ 	.byte	0x02, 0x4c
        /*0032*/ 	.byte	0x01
	.zero		1


	//----- nvinfo : EIATTR_MERCURY_ISA_VERSION
	.align		4
        /*0034*/ 	.byte	0x03, 0x5f
        /*0036*/ 	.short	0x0000


	//----- nvinfo : EIATTR_EXIT_INSTR_OFFSETS
	.align		4
        /*0038*/ 	.byte	0x04, 0x1c
        /*003a*/ 	.short	(.L_300 - .L_299)


	//   ....[0]....
.L_299:
        /*003c*/ 	.word	0x00000090


	//   ....[1]....
        /*0040*/ 	.word	0x00005b60


	//----- nvinfo : EIATTR_CTAIDZ_USED
	.align		4
.L_300:
        /*0044*/ 	.byte	0x01, 0x04
	.zero		2


//--------------------- .nv.info._ZN5flash44flash_bwd_dq_dk_dv_loop_seqk_parallel_kernelI23Flash_bwd_kernel_traitsILi32ELi128ELi128ELi8ELi4ELi4ELi4ELb1ELb0EN7cutlass6half_tE19Flash_kernel_traitsILi32ELi128ELi128ELi8ES3_EELb0ELb0ELb0ELb1ELb0ELb0ELb0EEEvNS_16Flash_bwd_paramsE --------------------------
	.section	.nv.info._ZN5flash44flash_bwd_dq_dk_dv_loop_seqk_parallel_kernelI23Flash_bwd_kernel_traitsILi32ELi128ELi128ELi8ELi4ELi4ELi4ELb1ELb0EN7cutlass6half_tE19Flash_kernel_traitsILi32ELi128ELi128ELi8ES3_EELb0ELb0ELb0ELb1ELb0ELb0ELb0EEEvNS_16Flash_bwd_paramsE,"",@"SHT_CUDA_INFO"
	.sectionflags	@""
	.align	4


	//----- nvinfo : EIATTR_CUDA_API_VERSION
	.align		4
        /*0000*/ 	.byte	0x04, 0x37
        /*0002*/ 	.short	(.L_302 - .L_301)
.L_301:
        /*0004*/ 	.word	0x00000082


	//----- nvinfo : EIATTR_SW2861232_WAR
	.align		4
.L_302:
        /*0008*/ 	.byte	0x01, 0x35
	.zero		2


	//----- nvinfo : EIATTR_PARAM_CBANK
	.align		4
        /*000c*/ 	.byte	0x04, 0x0a
        /*000e*/ 	.short	(.L_304 - .L_303)
	.align		4
.L_303:
        /*0010*/ 	.word	index@(.nv.constant0._ZN5flash44flash_bwd_dq_dk_dv_loop_seqk_parallel_kernelI23Flash_bwd_kernel_traitsILi32ELi128ELi128ELi8ELi4ELi4ELi4ELb1ELb0EN7cutlass6half_tE19Flash_kernel_traitsILi32ELi128ELi128ELi8ES3_EELb0ELb0ELb0ELb1ELb0ELb0ELb0EEEvNS_16Flash_bwd_paramsE)
        /*0014*/ 	.short	0x0160
        /*0016*/ 	.short	0x0280


	//----- nvinfo : EIATTR_CBANK_PARAM_SIZE
	.align		4
.L_304:
        /*0018*/ 	.byte	0x03, 0x19
        /*001a*/ 	.short	0x0280


	//----- nvinfo : EIATTR_KPARAM_INFO
	.align		4
        /*001c*/ 	.byte	0x04, 0x17
        /*001e*/ 	.short	(.L_306 - .L_305)
.L_305:
        /*0020*/ 	.word	0x00000000
        /*0024*/ 	.short	0x0000
        /*0026*/ 	.short	0x0000
        /*0028*/ 	.byte	0x00, 0xf0, 0x01, 0x0a


	//----- nvinfo : EIATTR_MAXREG_COUNT
	.align		4
.L_306:
        /*002c*/ 	.byte	0x03, 0x1b
        /*002e*/ 	.short	0x00ff


	//----- nvinfo : EIATTR_NUM_BARRIERS
	.align		4
        /*0030*/ 	.byte	0x02, 0x4c
        /*0032*/ 	.byte	0x01
	.zero		1


	//----- nvinfo : EIATTR_ANNOTATIONS
	.align		4
        /*0034*/ 	.byte	0x04, 0x55
        /*0036*/ 	.short	(.L_308 - .L_307)


	//   ....[0]....
.L_307:
        /* <DEDUP_REMOVED lines=21> */


	//----- nvinfo : EIATTR_MERCURY_ISA_VERSION
	.align		4
.L_308:
        /*0178*/ 	.byte	0x03, 0x5f
        /*017a*/ 	.short	0x0000


	//----- nvinfo : EIATTR_EXIT_INSTR_OFFSETS
	.align		4
        /*017c*/ 	.byte	0x04, 0x1c
        /*017e*/ 	.short	(.L_310 - .L_309)


	//   ....[0]....
.L_309:
        /*0180*/ 	.word	0x000000a0


	//   ....[1]....
        /*0184*/ 	.word	0x000097d0


	//----- nvinfo : EIATTR_CTAIDZ_USED
	.align		4
.L_310:
        /*0188*/ 	.byte	0x01, 0x04
	.zero		2


	//----- nvinfo : EIATTR_CRS_STACK_SIZE
	.align		4
        /*018c*/ 	.byte	0x04, 0x1e
        /*018e*/ 	.short	(.L_312 - .L_311)
.L_311:
        /*0190*/ 	.word	0x00000000
.L_312:


//--------------------- .nv.info._ZN5flash44flash_bwd_dq_dk_dv_loop_seqk_parallel_kernelI23Flash_bwd_kernel_traitsILi32ELi128ELi128ELi8ELi4ELi4ELi4ELb1ELb0EN7cutlass6half_tE19Flash_kernel_traitsILi32ELi128ELi128ELi8ES3_EELb0ELb0ELb1ELb0ELb0ELb1ELb0EEEvNS_16Flash_bwd_paramsE --------------------------
	.section	.nv.info._ZN5flash44flash_bwd_dq_dk_dv_loop_seqk_parallel_kernelI23Flash_bwd_kernel_traitsILi32ELi128ELi128ELi8ELi4ELi4ELi4ELb1ELb0EN7cutlass6half_tE19Flash_kernel_traitsILi32ELi128ELi128ELi8ES3_EELb0ELb0ELb1ELb0ELb0ELb1ELb0EEEvNS_16Flash_bwd_paramsE,"",@"SHT_CUDA_INFO"
	.sectionflags	@""
	.align	4


	//----- nvinfo : EIATTR_CUDA_API_VERSION
	.align		4
        /*0000*/ 	.byte	0x04, 0x37
        /*0002*/ 	.short	(.L_314 - .L_313)
.L_313:
        /*0004*/ 	.word	0x00000082


	//----- nvinfo : EIATTR_SW2861232_WAR
	.align		4
.L_314:
        /*0008*/ 	.byte	0x01, 0x35
	.zero		2


	//----- nvinfo : EIATTR_PARAM_CBANK
	.align		4
        /*000c*/ 	.byte	0x04, 0x0a
        /*000e*/ 	.short	(.L_316 - .L_315)
	.align		4
.L_315:
        /*0010*/ 	.word	index@(.nv.constant0._ZN5flash44flash_bwd_dq_dk_dv_loop_seqk_parallel_kernelI23Flash_bwd_kernel_traitsILi32ELi128ELi128ELi8ELi4ELi4ELi4ELb1ELb0EN7cutlass6half_tE19Flash_kernel_traitsILi32ELi128ELi128ELi8ES3_EELb0ELb0ELb1ELb0ELb0ELb1ELb0EEEvNS_16Flash_bwd_paramsE)
        /*0014*/ 	.short	0x0160
        /*0016*/ 	.short	0x0280


	//----- nvinfo : EIATTR_CBANK_PARAM_SIZE
	.align		4
.L_316:
        /*0018*/ 	.byte	0x03, 0x19
        /*001a*/ 	.short	0x0280


	//----- nvinfo : EIATTR_KPARAM_INFO
	.align		4
        /*001c*/ 	.byte	0x04, 0x17
        /*001e*/ 	.short	(.L_318 - .L_317)
.L_317:
        /*0020*/ 	.word	0x00000000
        /*0024*/ 	.short	0x0000
        /*0026*/ 	.short	0x0000
        /*0028*/ 	.byte	0x00, 0xf0, 0x01, 0x0a


	//----- nvinfo : EIATTR_MAXREG_COUNT
	.align		4
.L_318:
        /*002c*/ 	.byte	0x03, 0x1b
        /*002e*/ 	.short	0x00ff


	//----- nvinfo : EIATTR_NUM_BARRIERS
	.align		4
        /*0030*/ 	.byte	0x02, 0x4c
        /*0032*/ 	.byte	0x01
	.zero		1


	//----- nvinfo : EIATTR_ANNOTATIONS
	.align		4
        /*0034*/ 	.byte	0x04, 0x55
        /*0036*/ 	.short	(.L_320 - .L_319)


	//   ....[0]....
.L_319:
        /* <DEDUP_REMOVED lines=11> */


	//----- nvinfo : EIATTR_MERCURY_ISA_VERSION
	.align		4
.L_320:
        /*00d8*/ 	.byte	0x03, 0x5f
        /*00da*/ 	.short	0x0000


	//----- nvinfo : EIATTR_EXIT_INSTR_OFFSETS
	.align		4
        /*00dc*/ 	.byte	0x04, 0x1c
        /*00de*/ 	.short	(.L_322 - .L_321)


	//   ....[0]....
.L_321:
        /*00e0*/ 	.word	0x000000a0


	//   ....[1]....
        /*00e4*/ 	.word	0x00008630


	//----- nvinfo : EIATTR_CTAIDZ_USED
	.align		4
.L_322:
        /*00e8*/ 	.byte	0x01, 0x04
	.zero		2


	//----- nvinfo : EIATTR_CRS_STACK_SIZE
	.align		4
        /*00ec*/ 	.byte	0x04, 0x1e
        /*00ee*/ 	.short	(.L_324 - .L_323)
.L_323:
        /*00f0*/ 	.word	0x00000000
.L_324:


//--------------------- .nv.info._ZN5flash44flash_bwd_dq_dk_dv_loop_seqk_parallel_kernelI23Flash_bwd_kernel_traitsILi32ELi128ELi128ELi8ELi4ELi4ELi4ELb1ELb0EN7cutlass6half_tE19Flash_kernel_traitsILi32ELi128ELi128ELi8ES3_EELb0ELb0ELb1ELb1ELb0ELb0ELb0EEEvNS_16Flash_bwd_paramsE --------------------------
	.section	.nv.info._ZN5flash44flash_bwd_dq_dk_dv_loop_seqk_parallel_kernelI23Flash_bwd_kernel_traitsILi32ELi128ELi128ELi8ELi4ELi4ELi4ELb1ELb0EN7cutlass6half_tE19Flash_kernel_traitsILi32ELi128ELi128ELi8ES3_EELb0ELb0ELb1ELb1ELb0ELb0ELb0EEEvNS_16Flash_bwd_paramsE,"",@"SHT_CUDA_INFO"
	.sectionflags	@""
	.align	4


	//----- nvinfo : EIATTR_CUDA_API_VERSION
	.align		4
        /*0000*/ 	.byte	0x04, 0x37
        /*0002*/ 	.short	(.L_326 - .L_325)
.L_325:
        /*0004*/ 	.word	0x00000082


	//----- nvinfo : EIATTR_SW2861232_WAR
	.align		4
.L_326:
        /*0008*/ 	.byte	0x01, 0x35
	.zero		2


	//----- nvinfo : EIATTR_PARAM_CBANK
	.align		4
        /*000c*/ 	.byte	0x04, 0x0a
        /*000e*/ 	.short	(.L_328 - .L_327)
	.align		4
.L_327:
        /*0010*/ 	.word	index@(.nv.constant0._ZN5flash44flash_bwd_dq_dk_dv_loop_seqk_parallel_kernelI23Flash_bwd_kernel_traitsILi32ELi128ELi128ELi8ELi4ELi4ELi4ELb1ELb0EN7cutlass6half_tE19Flash_kernel_traitsILi32ELi128ELi128ELi8ES3_EELb0ELb0ELb1ELb1ELb0ELb0ELb0EEEvNS_16Flash_bwd_paramsE)
        /*0014*/ 	.short	0x0160
        /*0016*/ 	.short	0x0280


	//----- nvinfo : EIATTR_CBANK_PARAM_SIZE
	.align		4
.L_328:
        /*0018*/ 	.byte	0x03, 0x19
        /*001a*/ 	.short	0x0280


	//----- nvinfo : EIATTR_KPARAM_INFO
	.align		4
        /*001c*/ 	.byte	0x04, 0x17
        /*001e*/ 	.short	(.L_330 - .L_329)
.L_329:
        /*0020*/ 	.word	0x00000000
        /*0024*/ 	.short	0x0000
        /*0026*/ 	.short	0x0000
        /*0028*/ 	.byte	0x00, 0xf0, 0x01, 0x0a


	//----- nvinfo : EIATTR_MAXREG_COUNT
	.align		4
.L_330:
        /*002c*/ 	.byte	0x03, 0x1b
        /*002e*/ 	.short	0x00ff


	//----- nvinfo : EIATTR_NUM_BARRIERS
	.align		4
        /*0030*/ 	.byte	0x02, 0x4c
        /*0032*/ 	.byte	0x01
	.zero		1


	//----- nvinfo : EIATTR_ANNOTATIONS
	.align		4
        /*0034*/ 	.byte	0x04, 0x55
        /*0036*/ 	.short	(.L_332 - .L_331)


	//   ....[0]....
.L_331:
        /* <DEDUP_REMOVED lines=13> */


	//----- nvinfo : EIATTR_MERCURY_ISA_VERSION
	.align		4
.L_332:
        /*00f8*/ 	.byte	0x03, 0x5f
        /*00fa*/ 	.short	0x0000


	//----- nvinfo : EIATTR_EXIT_INSTR_OFFSETS
	.align		4
        /*00fc*/ 	.byte	0x04, 0x1c
        /*00fe*/ 	.short	(.L_334 - .L_333)


	//   ....[0]....
.L_333:
        /*0100*/ 	.word	0x000000a0


	//   ....[1]....
        /*0104*/ 	.word	0x000099a0


	//----- nvinfo : EIATTR_CTAIDZ_USED
	.align		4
.L_334:
        /*0108*/ 	.byte	0x01, 0x04
	.zero		2


	//----- nvinfo : EIATTR_CRS_STACK_SIZE
	.align		4
        /*010c*/ 	.byte	0x04, 0x1e
        /*010e*/ 	.short	(.L_336 - .L_335)
.L_335:
        /*0110*/ 	.word	0x00000000
.L_336:


//--------------------- .nv.info._ZN5flash27flash_bwd_convert_dq_kernelI23Flash_bwd_kernel_traitsILi32ELi128ELi128ELi8ELi4ELi4ELi4ELb1ELb0EN7cutlass6half_tE19Flash_kernel_traitsILi32ELi128ELi128ELi8ES3_EEEEvNS_16Flash_bwd_paramsEi --------------------------
	.section	.nv.info._ZN5flash27flash_bwd_convert_dq_kernelI23Flash_bwd_kernel_traitsILi32ELi128ELi128ELi8ELi4ELi4ELi4ELb1ELb0EN7cutlass6half_tE19Flash_kernel_traitsILi32ELi128ELi128ELi8ES3_EEEEvNS_16Flash_bwd_paramsEi,"",@"SHT_CUDA_INFO"
	.sectionflags	@""
	.align	4


	//----- nvinfo : EIATTR_CUDA_API_VERSION
	.align		4
        /*0000*/ 	.byte	0x04, 0x37
        /*0002*/ 	.short	(.L_338 - .L_337)
.L_337:
        /*0004*/ 	.word	0x00000082


	//----- nvinfo : EIATTR_SW2861232_WAR
	.align		4
.L_338:
        /*0008*/ 	.byte	0x01, 0x35
	.zero		2


	//----- nvinfo : EIATTR_PARAM_CBANK
	.align		4
        /*000c*/ 	.byte	0x04, 0x0a
        /*000e*/ 	.short	(.L_340 - .L_339)
	.align		4
.L_339:
        /*0010*/ 	.word	index@(.nv.constant0._ZN5flash27flash_bwd_convert_dq_kernelI23Flash_bwd_kernel_traitsILi32ELi128ELi128ELi8ELi4ELi4ELi4ELb1ELb0EN7cutlass6half_tE19Flash_kernel_traitsILi32ELi128ELi128ELi8ES3_EEEEvNS_16Flash_bwd_paramsEi)
        /*0014*/ 	.short	0x0160
        /*0016*/ 	.short	0x0284


	//----- nvinfo : EIATTR_CBANK_PARAM_SIZE
	.align		4
.L_340:
        /*0018*/ 	.byte	0x03, 0x19
        /*001a*/ 	.short	0x0284


	//----- nvinfo : EIATTR_KPARAM_INFO
	.align		4
        /*001c*/ 	.byte	0x04, 0x17
        /*001e*/ 	.short	(.L_342 - .L_341)
.L_341:
        /*0020*/ 	.word	0x00000000
        /*0024*/ 	.short	0x0001
        /*0026*/ 	.short	0x0280
        /*0028*/ 	.byte	0x00, 0xf0, 0x11, 0x00


	//----- nvinfo : EIATTR_KPARAM_INFO
	.align		4
.L_342:
        /*002c*/ 	.byte	0x04, 0x17
        /*002e*/ 	.short	(.L_344 - .L_343)
.L_343:
        /*0030*/ 	.word	0x00000000
        /*0034*/ 	.short	0x0000
        /*0036*/ 	.short	0x0000
        /*0038*/ 	.byte	0x00, 0xf0, 0x01, 0x0a


	//----- nvinfo : EIATTR_MAXREG_COUNT
	.align		4
.L_344:
        /*003c*/ 	.byte	0x03, 0x1b
        /*003e*/ 	.short	0x00ff


	//----- nvinfo : EIATTR_NUM_BARRIERS
	.align		4
        /*0040*/ 	.byte	0x02, 0x4c
        /*0042*/ 	.byte	0x01
	.zero		1


	//----- nvinfo : EIATTR_MERCURY_ISA_VERSION
	.align		4
        /*0044*/ 	.byte	0x03, 0x5f
        /*0046*/ 	.short	0x0000


	//----- nvinfo : EIATTR_EXIT_INSTR_OFFSETS
	.align		4
        /*0048*/ 	.byte	0x04, 0x1c
        /*004a*/ 	.short	(.L_346 - .L_345)


	//   ....[0]....
.L_345:
        /*004c*/ 	.word	0x000000f0


	//   ....[1]....
        /*0050*/ 	.word	0x00001770


	//   ....[2]....
        /*0054*/ 	.word	0x00001830


	//----- nvinfo : EIATTR_CTAIDZ_USED
	.align		4
.L_346:
        /*0058*/ 	.byte	0x01, 0x04
	.zero		2


	//----- nvinfo : EIATTR_CRS_STACK_SIZE
	.align		4
        /*005c*/ 	.byte	0x04, 0x1e
        /*005e*/ 	.short	(.L_348 - .L_347)
.L_347:
        /*0060*/ 	.word	0x00000000
.L_348:


//--------------------- .nv.info._ZN5flash44flash_bwd_dq_dk_dv_loop_seqk_parallel_kernelI23Flash_bwd_kernel_traitsILi32ELi128ELi128ELi8ELi4ELi4ELi4ELb1ELb0EN7cutlass6half_tE19Flash_kernel_traitsILi32ELi128ELi128ELi8ES3_EELb1ELb0ELb0ELb0ELb0ELb1ELb0EEEvNS_16Flash_bwd_paramsE --------------------------
	.section	.nv.info._ZN5flash44flash_bwd_dq_dk_dv_loop_seqk_parallel_kernelI23Flash_bwd_kernel_traitsILi32ELi128ELi128ELi8ELi4ELi4ELi4ELb1ELb0EN7cutlass6half_tE19Flash_kernel_traitsILi32ELi128ELi128ELi8ES3_EELb1ELb0ELb0ELb0ELb0ELb1ELb0EEEvNS_16Flash_bwd_paramsE,"",@"SHT_CUDA_INFO"
	.sectionflags	@""
	.align	4


	//----- nvinfo : EIATTR_CUDA_API_VERSION
	.align		4
        /*0000*/ 	.byte	0x04, 0x37
        /*0002*/ 	.short	(.L_350 - .L_349)
.L_349:
        /*0004*/ 	.word	0x00000082


	//----- nvinfo : EIATTR_SW2861232_WAR
	.align		4
.L_350:
        /*0008*/ 	.byte	0x01, 0x35
	.zero		2


	//----- nvinfo : EIATTR_PARAM_CBANK
	.align		4
        /*000c*/ 	.byte	0x04, 0x0a
        /*000e*/ 	.short	(.L_352 - .L_351)
	.align		4
.L_351:
        /*0010*/ 	.word	index@(.nv.constant0._ZN5flash44flash_bwd_dq_dk_dv_loop_seqk_parallel_kernelI23Flash_bwd_kernel_traitsILi32ELi128ELi128ELi8ELi4ELi4ELi4ELb1ELb0EN7cutlass6half_tE19Flash_kernel_traitsILi32ELi128ELi128ELi8ES3_EELb1ELb0ELb0ELb0ELb0ELb1ELb0EEEvNS_16Flash_bwd_paramsE)
        /*0014*/ 	.short	0x0160
        /*0016*/ 	.short	0x0280


	//----- nvinfo : EIATTR_CBANK_PARAM_SIZE
	.align		4
.L_352:
        /*0018*/ 	.byte	0x03, 0x19
        /*001a*/ 	.short	0x0280


	//----- nvinfo : EIATTR_KPARAM_INFO
	.align		4
        /*001c*/ 	.byte	0x04, 0x17
        /*001e*/ 	.short	(.L_354 - .L_353)
.L_353:
        /*0020*/ 	.word	0x00000000
        /*0024*/ 	.short	0x0000
        /*0026*/ 	.short	0x0000
        /*0028*/ 	.byte	0x00, 0xf0, 0x01, 0x0a


	//----- nvinfo : EIATTR_MAXREG_COUNT
	.align		4
.L_354:
        /*002c*/ 	.byte	0x03, 0x1b
        /*002e*/ 	.short	0x00ff


	//----- nvinfo : EIATTR_NUM_BARRIERS
	.align		4
        /*0030*/ 	.byte	0x02, 0x4c
        /*0032*/ 	.byte	0x01
	.zero		1


	//----- nvinfo : EIATTR_ANNOTATIONS
	.align		4
        /*0034*/ 	.byte	0x04, 0x55
        /*0036*/ 	.short	(.L_356 - .L_355)


	//   ....[0]....
.L_355:
        /* <DEDUP_REMOVED lines=12> */


	//----- nvinfo : EIATTR_MERCURY_ISA_VERSION
	.align		4
.L_356:
        /*00e8*/ 	.byte	0x03, 0x5f
        /*00ea*/ 	.short	0x0000


	//----- nvinfo : EIATTR_EXIT_INSTR_OFFSETS
	.align		4
        /*00ec*/ 	.byte	0x04, 0x1c
        /*00ee*/ 	.short	(.L_358 - .L_357)


	//   ....[0]....
.L_357:
        /*00f0*/ 	.word	0x000000a0


	//   ....[1]....
        /*00f4*/ 	.word	0x0000a1f0


	//----- nvinfo : EIATTR_CTAIDZ_USED
	.align		4
.L_358:
        /*00f8*/ 	.byte	0x01, 0x04
	.zero		2


	//----- nvinfo : EIATTR_CRS_STACK_SIZE
	.align		4
        /*00fc*/ 	.byte	0x04, 0x1e
        /*00fe*/ 	.short	(.L_360 - .L_359)
.L_359:
        /*0100*/ 	.word	0x00000000
.L_360:


//--------------------- .nv.info._ZN5flash44flash_bwd_dq_dk_dv_loop_seqk_parallel_kernelI23Flash_bwd_kernel_traitsILi32ELi128ELi128ELi8ELi4ELi4ELi4ELb1ELb0EN7cutlass6half_tE19Flash_kernel_traitsILi32ELi128ELi128ELi8ES3_EELb0ELb0ELb0ELb0ELb0ELb1ELb1EEEvNS_16Flash_bwd_paramsE --------------------------
	.section	.nv.info._ZN5flash44flash_bwd_dq_dk_dv_loop_seqk_parallel_kernelI23Flash_bwd_kernel_traitsILi32ELi128ELi128ELi8ELi4ELi4ELi4ELb1ELb0EN7cutlass6half_tE19Flash_kernel_traitsILi32ELi128ELi128ELi8ES3_EELb0ELb0ELb0ELb0ELb0ELb1ELb1EEEvNS_16Flash_bwd_paramsE,"",@"SHT_CUDA_INFO"
	.sectionflags	@""
	.align	4


	//----- nvinfo : EIATTR_CUDA_API_VERSION
	.align		4
        /*0000*/ 	.byte	0x04, 0x37
        /*0002*/ 	.short	(.L_362 - .L_361)
.L_361:
        /*0004*/ 	.word	0x00000082


	//----- nvinfo : EIATTR_SW2861232_WAR
	.align		4
.L_362:
        /*0008*/ 	.byte	0x01, 0x35
	.zero		2


	//----- nvinfo : EIATTR_PARAM_CBANK
	.align		4
        /*000c*/ 	.byte	0x04, 0x0a
        /*000e*/ 	.short	(.L_364 - .L_363)
	.align		4
.L_363:
        /*0010*/ 	.word	index@(.nv.constant0._ZN5flash44flash_bwd_dq_dk_dv_loop_seqk_parallel_kernelI23Flash_bwd_kernel_traitsILi32ELi128ELi128ELi8ELi4ELi4ELi4ELb1ELb0EN7cutlass6half_tE19Flash_kernel_traitsILi32ELi128ELi128ELi8ES3_EELb0ELb0ELb0ELb0ELb0ELb1ELb1EEEvNS_16Flash_bwd_paramsE)
        /*0014*/ 	.short	0x0160
        /*0016*/ 	.short	0x0280


	//----- nvinfo : EIATTR_CBANK_PARAM_SIZE
	.align		4
.L_364:
        /*0018*/ 	.byte	0x03, 0x19
        /*001a*/ 	.short	0x0280


	//----- nvinfo : EIATTR_KPARAM_INFO
	.align		4
        /*001c*/ 	.byte	0x04, 0x17
        /*001e*/ 	.short	(.L_366 - .L_365)
.L_365:
        /*0020*/ 	.word	0x00000000
        /*0024*/ 	.short	0x0000
        /*0026*/ 	.short	0x0000
        /*0028*/ 	.byte	0x00, 0xf0, 0x01, 0x0a


	//----- nvinfo : EIATTR_MAXREG_COUNT
	.align		4
.L_366:
        /*002c*/ 	.byte	0x03, 0x1b
        /*002e*/ 	.short	0x00ff


	//----- nvinfo : EIATTR_NUM_BARRIERS
	.align		4
        /*0030*/ 	.byte	0x02, 0x4c
        /*0032*/ 	.byte	0x01
	.zero		1


	//----- nvinfo : EIATTR_ANNOTATIONS
	.align		4
        /*0034*/ 	.byte	0x04, 0x55
        /*0036*/ 	.short	(.L_368 - .L_367)


	//   ....[0]....
.L_367:
        /* <DEDUP_REMOVED lines=74> */
        /*04cc*/ 	.byte	0x90, 0x8d, 0x00, 0x00


	//----- nvinfo : EIATTR_MERCURY_ISA_VERSION
	.align		4
.L_368:
        /*04d0*/ 	.byte	0x03, 0x5f
        /*04d2*/ 	.short	0x0000


	//----- nvinfo : EIATTR_EXIT_INSTR_OFFSETS
	.align		4
        /*04d4*/ 	.byte	0x04, 0x1c
        /*04d6*/ 	.short	(.L_370 - .L_369)


	//   ....[0]....
.L_369:
        /*04d8*/ 	.word	0x000000a0


	//   ....[1]....
        /*04dc*/ 	.word	0x0000a250


	//----- nvinfo : EIATTR_CTAIDZ_USED
	.align		4
.L_370:
        /*04e0*/ 	.byte	0x01, 0x04
	.zero		2


	//----- nvinfo : EIATTR_CRS_STACK_SIZE
	.align		4
        /*04e4*/ 	.byte	0x04, 0x1e
        /*04e6*/ 	.short	(.L_372 - .L_371)
.L_371:
        /*04e8*/ 	.word	0x00000000
.L_372:


//--------------------- .nv.info._ZN5flash44flash_bwd_dq_dk_dv_loop_seqk_parallel_kernelI23Flash_bwd_kernel_traitsILi32ELi128ELi128ELi8ELi4ELi4ELi4ELb1ELb0EN7cutlass6half_tE19Flash_kernel_traitsILi32ELi128ELi128ELi8ES3_EELb1ELb0ELb0ELb0ELb0ELb0ELb0EEEvNS_16Flash_bwd_paramsE --------------------------
	.section	.nv.info._ZN5flash44flash_bwd_dq_dk_dv_loop_seqk_parallel_kernelI23Flash_bwd_kernel_traitsILi32ELi128ELi128ELi8ELi4ELi4ELi4ELb1ELb0EN7cutlass6half_tE19Flash_kernel_traitsILi32ELi128ELi128ELi8ES3_EELb1ELb0ELb0ELb0ELb0ELb0ELb0EEEvNS_16Flash_bwd_paramsE,"",@"SHT_CUDA_INFO"
	.sectionflags	@""
	.align	4


	//----- nvinfo : EIATTR_CUDA_API_VERSION
	.align		4
        /*0000*/ 	.byte	0x04, 0x37
        /*0002*/ 	.short	(.L_374 - .L_373)
.L_373:
        /*0004*/ 	.word	0x00000082


	//----- nvinfo : EIATTR_SW2861232_WAR
	.align		4
.L_374:
        /*0008*/ 	.byte	0x01, 0x35
	.zero		2


	//----- nvinfo : EIATTR_PARAM_CBANK
	.align		4
        /*000c*/ 	.byte	0x04, 0x0a
        /*000e*/ 	.short	(.L_376 - .L_375)
	.align		4
.L_375:
        /*0010*/ 	.word	index@(.nv.constant0._ZN5flash44flash_bwd_dq_dk_dv_loop_seqk_parallel_kernelI23Flash_bwd_kernel_traitsILi32ELi128ELi128ELi8ELi4ELi4ELi4ELb1ELb0EN7cutlass6half_tE19Flash_kernel_traitsILi32ELi128ELi128ELi8ES3_EELb1ELb0ELb0ELb0ELb0ELb0ELb0EEEvNS_16Flash_bwd_paramsE)
        /*0014*/ 	.short	0x0160
        /*0016*/ 	.short	0x0280


	//----- nvinfo : EIATTR_CBANK_PARAM_SIZE
	.align		4
.L_376:
        /*0018*/ 	.byte	0x03, 0x19
        /*001a*/ 	.short	0x0280


	//----- nvinfo : EIATTR_KPARAM_INFO
	.align		4
        /*001c*/ 	.byte	0x04, 0x17
        /*001e*/ 	.short	(.L_378 - .L_377)
.L_377:
        /*0020*/ 	.word	0x00000000
        /*0024*/ 	.short	0x0000
        /*0026*/ 	.short	0x0000
        /*0028*/ 	.byte	0x00, 0xf0, 0x01, 0x0a


	//----- nvinfo : EIATTR_MAXREG_COUNT
	.align		4
.L_378:
        /*002c*/ 	.byte	0x03, 0x1b
        /*002e*/ 	.short	0x00ff


	//----- nvinfo : EIATTR_NUM_BARRIERS
	.align		4
        /*0030*/ 	.byte	0x02, 0x4c
        /*0032*/ 	.byte	0x01
	.zero		1


	//----- nvinfo : EIATTR_ANNOTATIONS
	.align		4
        /*0034*/ 	.byte	0x04, 0x55
        /*0036*/ 	.short	(.L_380 - .L_379)


	//   ....[0]....
.L_379:
        /* <DEDUP_REMOVED lines=12> */


	//----- nvinfo : EIATTR_MERCURY_ISA_VERSION
	.align		4
.L_380:
        /*00e8*/ 	.byte	0x03, 0x5f
        /*00ea*/ 	.short	0x0000


	//----- nvinfo : EIATTR_EXIT_INSTR_OFFSETS
	.align		4
        /*00ec*/ 	.byte	0x04, 0x1c
        /*00ee*/ 	.short	(.L_382 - .L_381)


	//   ....[0]....
.L_381:
        /*00f0*/ 	.word	0x000000a0


	//   ....[1]....
        /*00f4*/ 	.word	0x0000a750


	//----- nvinfo : EIATTR_CTAIDZ_USED
	.align		4
.L_382:
        /*00f8*/ 	.byte	0x01, 0x04
	.zero		2


	//----- nvinfo : EIATTR_CRS_STACK_SIZE
	.align		4
        /*00fc*/ 	.byte	0x04, 0x1e
        /*00fe*/ 	.short	(.L_384 - .L_383)
.L_383:
        /*0100*/ 	.word	0x00000000
.L_384:


//--------------------- .nv.info._ZN5flash44flash_bwd_dq_dk_dv_loop_seqk_parallel_kernelI23Flash_bwd_kernel_traitsILi32ELi128ELi128ELi8ELi4ELi4ELi4ELb1ELb0EN7cutlass6half_tE19Flash_kernel_traitsILi32ELi128ELi128ELi8ES3_EELb0ELb0ELb0ELb0ELb0ELb0ELb1EEEvNS_16Flash_bwd_paramsE --------------------------
	.section	.nv.info._ZN5flash44flash_bwd_dq_dk_dv_loop_seqk_parallel_kernelI23Flash_bwd_kernel_traitsILi32ELi128ELi128ELi8ELi4ELi4ELi4ELb1ELb0EN7cutlass6half_tE19Flash_kernel_traitsILi32ELi128ELi128ELi8ES3_EELb0ELb0ELb0ELb0ELb0ELb0ELb1EEEvNS_16Flash_bwd_paramsE,"",@"SHT_CUDA_INFO"
	.sectionflags	@""
	.align	4


	//----- nvinfo : EIATTR_CUDA_API_VERSION
	.align		4
        /*0000*/ 	.byte	0x04, 0x37
        /*0002*/ 	.short	(.L_386 - .L_385)
.L_385:
        /*0004*/ 	.word	0x00000082


	//----- nvinfo : EIATTR_SW2861232_WAR
	.align		4
.L_386:
        /*0008*/ 	.byte	0x01, 0x35
	.zero		2


	//----- nvinfo : EIATTR_PARAM_CBANK
	.align		4
        /*000c*/ 	.byte	0x04, 0x0a
        /*000e*/ 	.short	(.L_388 - .L_387)
	.align		4
.L_387:
        /*0010*/ 	.word	index@(.nv.constant0._ZN5flash44flash_bwd_dq_dk_dv_loop_seqk_parallel_kernelI23Flash_bwd_kernel_traitsILi32ELi128ELi128ELi8ELi4ELi4ELi4ELb1ELb0EN7cutlass6half_tE19Flash_kernel_traitsILi32ELi128ELi128ELi8ES3_EELb0ELb0ELb0ELb0ELb0ELb0ELb1EEEvNS_16Flash_bwd_paramsE)
        /*0014*/ 	.short	0x0160
        /*0016*/ 	.short	0x0280


	//----- nvinfo : EIATTR_CBANK_PARAM_SIZE
	.align		4
.L_388:
        /*0018*/ 	.byte	0x03, 0x19
        /*001a*/ 	.short	0x0280


	//----- nvinfo : EIATTR_KPARAM_INFO
	.align		4
        /*001c*/ 	.byte	0x04, 0x17
        /*001e*/ 	.short	(.L_390 - .L_389)
.L_389:
        /*0020*/ 	.word	0x00000000
        /*0024*/ 	.short	0x0000
        /*0026*/ 	.short	0x0000
        /*0028*/ 	.byte	0x00, 0xf0, 0x01, 0x0a


	//----- nvinfo : EIATTR_MAXREG_COUNT
	.align		4
.L_390:
        /*002c*/ 	.byte	0x03, 0x1b
        /*002e*/ 	.short	0x00ff


	//----- nvinfo : EIATTR_NUM_BARRIERS
	.align		4
        /*0030*/ 	.byte	0x02, 0x4c
        /*0032*/ 	.byte	0x01
	.zero		1


	//----- nvinfo : EIATTR_ANNOTATIONS
	.align		4
        /*0034*/ 	.byte	0x04, 0x55
        /*0036*/ 	.short	(.L_392 - .L_391)


	//   ....[0]....
.L_391:
        /* <DEDUP_REMOVED lines=77> */


	//----- nvinfo : EIATTR_MERCURY_ISA_VERSION
	.align		4
.L_392:
        /*04f0*/ 	.byte	0x03, 0x5f
        /*04f2*/ 	.short	0x0000


	//----- nvinfo : EIATTR_EXIT_INSTR_OFFSETS
	.align		4
        /*04f4*/ 	.byte	0x04, 0x1c
        /*04f6*/ 	.short	(.L_394 - .L_393)


	//   ....[0]....
.L_393:
        /*04f8*/ 	.word	0x000000a0


	//   ....[1]....
        /*04fc*/ 	.word	0x0000a790


	//----- nvinfo : EIATTR_CTAIDZ_USED
	.align		4
.L_394:
        /*0500*/ 	.byte	0x01, 0x04
	.zero		2


	//----- nvinfo : EIATTR_CRS_STACK_SIZE
	.align		4
        /*0504*/ 	.byte	0x04, 0x1e
        /*0506*/ 	.short	(.L_396 - .L_395)
.L_395:
        /*0508*/ 	.word	0x00000000
.L_396:


//--------------------- .nv.info._ZN5flash44flash_bwd_dq_dk_dv_loop_seqk_parallel_kernelI23Flash_bwd_kernel_traitsILi32ELi128ELi128ELi8ELi4ELi4ELi4ELb1ELb0EN7cutlass6half_tE19Flash_kernel_traitsILi32ELi128ELi128ELi8ES3_EELb1ELb0ELb1ELb0ELb0ELb0ELb0EEEvNS_16Flash_bwd_paramsE --------------------------
	.section	.nv.info._ZN5flash44flash_bwd_dq_dk_dv_loop_seqk_parallel_kernelI23Flash_bwd_kernel_traitsILi32ELi128ELi128ELi8ELi4ELi4ELi4ELb1ELb0EN7cutlass6half_tE19Flash_kernel_traitsILi32ELi128ELi128ELi8ES3_EELb1ELb0ELb1ELb0ELb0ELb0ELb0EEEvNS_16Flash_bwd_paramsE,"",@"SHT_CUDA_INFO"
	.sectionflags	@""
	.align	4


	//----- nvinfo : EIATTR_CUDA_API_VERSION
	.align		4
        /*0000*/ 	.byte	0x04, 0x37
        /*0002*/ 	.short	(.L_398 - .L_397)
.L_397:
        /*0004*/ 	.word	0x00000082


	//----- nvinfo : EIATTR_SW2861232_WAR
	.align		4
.L_398:
        /*0008*/ 	.byte	0x01, 0x35
	.zero		2


	//----- nvinfo : EIATTR_PARAM_CBANK
	.align		4
        /*000c*/ 	.byte	0x04, 0x0a
        /*000e*/ 	.short	(.L_400 - .L_399)
	.align		4
.L_399:
        /*0010*/ 	.word	index@(.nv.constant0._ZN5flash44flash_bwd_dq_dk_dv_loop_seqk_parallel_kernelI23Flash_bwd_kernel_traitsILi32ELi128ELi128ELi8ELi4ELi4ELi4ELb1ELb0EN7cutlass6half_tE19Flash_kernel_traitsILi32ELi128ELi128ELi8ES3_EELb1ELb0ELb1ELb0ELb0ELb0ELb0EEEvNS_16Flash_bwd_paramsE)
        /*0014*/ 	.short	0x0160
        /*0016*/ 	.short	0x0280


	//----- nvinfo : EIATTR_CBANK_PARAM_SIZE
	.align		4
.L_400:
        /*0018*/ 	.byte	0x03, 0x19
        /*001a*/ 	.short	0x0280


	//----- nvinfo : EIATTR_KPARAM_INFO
	.align		4
        /*001c*/ 	.byte	0x04, 0x17
        /*001e*/ 	.short	(.L_402 - .L_401)
.L_401:
        /*0020*/ 	.word	0x00000000
        /*0024*/ 	.short	0x0000
        /*0026*/ 	.short	0x0000
        /*0028*/ 	.byte	0x00, 0xf0, 0x01, 0x0a


	//----- nvinfo : EIATTR_MAXREG_COUNT
	.align		4
.L_402:
        /*002c*/ 	.byte	0x03, 0x1b
        /*002e*/ 	.short	0x00ff


	//----- nvinfo : EIATTR_NUM_BARRIERS
	.align		4
        /*0030*/ 	.byte	0x02, 0x4c
        /*0032*/ 	.byte	0x01
	.zero		1


	//----- nvinfo : EIATTR_ANNOTATIONS
	.align		4
        /*0034*/ 	.byte	0x04, 0x55
        /*0036*/ 	.short	(.L_404 - .L_403)


	//   ....[0]....
.L_403:
        /* <DEDUP_REMOVED lines=13> */


	//----- nvinfo : EIATTR_MERCURY_ISA_VERSION
	.align		4
.L_404:
        /*00f8*/ 	.byte	0x03, 0x5f
        /*00fa*/ 	.short	0x0000


	//----- nvinfo : EIATTR_EXIT_INSTR_OFFSETS
	.align		4
        /*00fc*/ 	.byte	0x04, 0x1c
        /*00fe*/ 	.short	(.L_406 - .L_405)


	//   ....[0]....
.L_405:
        /*0100*/ 	.word	0x000000a0


	//   ....[1]....
        /*0104*/ 	.word	0x0000ab90


	//----- nvinfo : EIATTR_CTAIDZ_USED
	.align		4
.L_406:
        /*0108*/ 	.byte	0x01, 0x04
	.zero		2


	//----- nvinfo : EIATTR_CRS_STACK_SIZE
	.align		4
        /*010c*/ 	.byte	0x04, 0x1e
        /*010e*/ 	.short	(.L_408 - .L_407)
.L_407:
        /*0110*/ 	.word	0x00000000
.L_408:


//--------------------- .nv.info._ZN5flash44flash_bwd_dq_dk_dv_loop_seqk_parallel_kernelI23Flash_bwd_kernel_traitsILi32ELi128ELi128ELi8ELi4ELi4ELi4ELb1ELb0EN7cutlass6half_tE19Flash_kernel_traitsILi32ELi128ELi128ELi8ES3_EELb0ELb0ELb1ELb0ELb0ELb0ELb1EEEvNS_16Flash_bwd_paramsE --------------------------
	.section	.nv.info._ZN5flash44flash_bwd_dq_dk_dv_loop_seqk_parallel_kernelI23Flash_bwd_kernel_traitsILi32ELi128ELi128ELi8ELi4ELi4ELi4ELb1ELb0EN7cutlass6half_tE19Flash_kernel_traitsILi32ELi128ELi128ELi8ES3_EELb0ELb0ELb1ELb0ELb0ELb0ELb1EEEvNS_16Flash_bwd_paramsE,"",@"SHT_CUDA_INFO"
	.sectionflags	@""
	.align	4


	//----- nvinfo : EIATTR_CUDA_API_VERSION
	.align		4
        /*0000*/ 	.byte	0x04, 0x37
        /*0002*/ 	.short	(.L_410 - .L_409)
.L_409:
        /*0004*/ 	.word	0x00000082


	//----- nvinfo : EIATTR_SW2861232_WAR
	.align		4
.L_410:
        /*0008*/ 	.byte	0x01, 0x35
	.zero		2


	//----- nvinfo : EIATTR_PARAM_CBANK
	.align		4
        /*000c*/ 	.byte	0x04, 0x0a
        /*000e*/ 	.short	(.L_412 - .L_411)
	.align		4
.L_411:
        /*0010*/ 	.word	index@(.nv.constant0._ZN5flash44flash_bwd_dq_dk_dv_loop_seqk_parallel_kernelI23Flash_bwd_kernel_traitsILi32ELi128ELi128ELi8ELi4ELi4ELi4ELb1ELb0EN7cutlass6half_tE19Flash_kernel_traitsILi32ELi128ELi128ELi8ES3_EELb0ELb0ELb1ELb0ELb0ELb0ELb1EEEvNS_16Flash_bwd_paramsE)
        /*0014*/ 	.short	0x0160
        /*0016*/ 	.short	0x0280


	//----- nvinfo : EIATTR_CBANK_PARAM_SIZE
	.align		4
.L_412:
        /*0018*/ 	.byte	0x03, 0x19
        /*001a*/ 	.short	0x0280


	//----- nvinfo : EIATTR_KPARAM_INFO
	.align		4
        /*001c*/ 	.byte	0x04, 0x17
        /*001e*/ 	.short	(.L_414 - .L_413)
.L_413:
        /*0020*/ 	.word	0x00000000
        /*0024*/ 	.short	0x0000
        /*0026*/ 	.short	0x0000
        /*0028*/ 	.byte	0x00, 0xf0, 0x01, 0x0a


	//----- nvinfo : EIATTR_MAXREG_COUNT
	.align		4
.L_414:
        /*002c*/ 	.byte	0x03, 0x1b
        /*002e*/ 	.short	0x00ff


	//----- nvinfo : EIATTR_NUM_BARRIERS
	.align		4
        /*0030*/ 	.byte	0x02, 0x4c
        /*0032*/ 	.byte	0x01
	.zero		1


	//----- nvinfo : EIATTR_ANNOTATIONS
	.align		4
        /*0034*/ 	.byte	0x04, 0x55
        /*0036*/ 	.short	(.L_416 - .L_415)


	//   ....[0]....
.L_415:
        /* <DEDUP_REMOVED lines=86> */


	//----- nvinfo : EIATTR_MERCURY_ISA_VERSION
	.align		4
.L_416:
        /*0588*/ 	.byte	0x03, 0x5f
        /*058a*/ 	.short	0x0000


	//----- nvinfo : EIATTR_EXIT_INSTR_OFFSETS
	.align		4
        /*058c*/ 	.byte	0x04, 0x1c
        /*058e*/ 	.short	(.L_418 - .L_417)


	//   ....[0]....
.L_417:
        /*0590*/ 	.word	0x000000a0


	//   ....[1]....
        /*0594*/ 	.word	0x0000ace0


	//----- nvinfo : EIATTR_CTAIDZ_USED
	.align		4
.L_418:
        /*0598*/ 	.byte	0x01, 0x04
	.zero		2


	//----- nvinfo : EIATTR_CRS_STACK_SIZE
	.align		4
        /*059c*/ 	.byte	0x04, 0x1e
        /*059e*/ 	.short	(.L_420 - .L_419)
.L_419:
        /*05a0*/ 	.word	0x00000000
.L_420:


//--------------------- .nv.info._ZN5flash44flash_bwd_dq_dk_dv_loop_seqk_parallel_kernelI23Flash_bwd_kernel_traitsILi32ELi128ELi128ELi8ELi4ELi4ELi4ELb1ELb0EN7cutlass6half_tE19Flash_kernel_traitsILi32ELi128ELi128ELi8ES3_EELb1ELb0ELb0ELb0ELb1ELb1ELb0EEEvNS_16Flash_bwd_paramsE --------------------------
	.section	.nv.info._ZN5flash44flash_bwd_dq_dk_dv_loop_seqk_parallel_kernelI23Flash_bwd_kernel_traitsILi32ELi128ELi128ELi8ELi4ELi4ELi4ELb1ELb0EN7cutlass6half_tE19Flash_kernel_traitsILi32ELi128ELi128ELi8ES3_EELb1ELb0ELb0ELb0ELb1ELb1ELb0EEEvNS_16Flash_bwd_paramsE,"",@"SHT_CUDA_INFO"
	.sectionflags	@""
	.align	4


	//----- nvinfo : EIATTR_CUDA_API_VERSION
	.align		4
        /*0000*/ 	.byte	0x04, 0x37
        /*0002*/ 	.short	(.L_422 - .L_421)
.L_421:
        /*0004*/ 	.word	0x00000082


	//----- nvinfo : EIATTR_SW2861232_WAR
	.align		4
.L_422:
        /*0008*/ 	.byte	0x01, 0x35
	.zero		2


	//----- nvinfo : EIATTR_PARAM_CBANK
	.align		4
        /*000c*/ 	.byte	0x04, 0x0a
        /*000e*/ 	.short	(.L_424 - .L_423)
	.align		4
.L_423:
        /*0010*/ 	.word	index@(.nv.constant0._ZN5flash44flash_bwd_dq_dk_dv_loop_seqk_parallel_kernelI23Flash_bwd_kernel_traitsILi32ELi128ELi128ELi8ELi4ELi4ELi4ELb1ELb0EN7cutlass6half_tE19Flash_kernel_traitsILi32ELi128ELi128ELi8ES3_EELb1ELb0ELb0ELb0ELb1ELb1ELb0EEEvNS_16Flash_bwd_paramsE)
        /*0014*/ 	.short	0x0160
        /*0016*/ 	.short	0x0280


	//----- nvinfo : EIATTR_CBANK_PARAM_SIZE
	.align		4
.L_424:
        /*0018*/ 	.byte	0x03, 0x19
        /*001a*/ 	.short	0x0280


	//----- nvinfo : EIATTR_KPARAM_INFO
	.align		4
        /*001c*/ 	.byte	0x04, 0x17
        /*001e*/ 	.short	(.L_426 - .L_425)
.L_425:
        /*0020*/ 	.word	0x00000000
        /*0024*/ 	.short	0x0000
        /*0026*/ 	.short	0x0000
        /*0028*/ 	.byte	0x00, 0xf0, 0x01, 0x0a


	//----- nvinfo : EIATTR_MAXREG_COUNT
	.align		4
.L_426:
        /*002c*/ 	.byte	0x03, 0x1b
        /*002e*/ 	.short	0x00ff


	//----- nvinfo : EIATTR_NUM_BARRIERS
	.align		4
        /*0030*/ 	.byte	0x02, 0x4c
        /*0032*/ 	.byte	0x01
	.zero		1


	//----- nvinfo : EIATTR_MERCURY_ISA_VERSION
	.align		4
        /*0034*/ 	.byte	0x03, 0x5f
        /*0036*/ 	.short	0x0000


	//----- nvinfo : EIATTR_EXIT_INSTR_OFFSETS
	.align		4
        /*0038*/ 	.byte	0x04, 0x1c
        /*003a*/ 	.short	(.L_428 - .L_427)


	//   ....[0]....
.L_427:
        /*003c*/ 	.word	0x00000090


	//   ....[1]....
        /*0040*/ 	.word	0x00007b20


	//----- nvinfo : EIATTR_CTAIDZ_USED
	.align		4
.L_428:
        /*0044*/ 	.byte	0x01, 0x04
	.zero		2


//--------------------- .nv.info._ZN5flash44flash_bwd_dq_dk_dv_loop_seqk_parallel_kernelI23Flash_bwd_kernel_traitsILi32ELi128ELi128ELi8ELi4ELi4ELi4ELb1ELb0EN7cutlass6half_tE19Flash_kernel_traitsILi32ELi128ELi128ELi8ES3_EELb0ELb0ELb0ELb0ELb1ELb1ELb1EEEvNS_16Flash_bwd_paramsE --------------------------
	.section	.nv.info._ZN5flash44flash_bwd_dq_dk_dv_loop_seqk_parallel_kernelI23Flash_bwd_kernel_traitsILi32ELi128ELi128ELi8ELi4ELi4ELi4ELb1ELb0EN7cutlass6half_tE19Flash_kernel_traitsILi32ELi128ELi128ELi8ES3_EELb0ELb0ELb0ELb0ELb1ELb1ELb1EEEvNS_16Flash_bwd_paramsE,"",@"SHT_CUDA_INFO"
	.sectionflags	@""
	.align	4


	//----- nvinfo : EIATTR_CUDA_API_VERSION
	.align		4
        /*0000*/ 	.byte	0x04, 0x37
        /*0002*/ 	.short	(.L_430 - .L_429)
.L_429:
        /*0004*/ 	.word	0x00000082


	//----- nvinfo : EIATTR_SW2861232_WAR
	.align		4
.L_430:
        /*0008*/ 	.byte	0x01, 0x35
	.zero		2


	//----- nvinfo : EIATTR_PARAM_CBANK
	.align		4
        /*000c*/ 	.byte	0x04, 0x0a
        /*000e*/ 	.short	(.L_432 - .L_431)
	.align		4
.L_431:
        /*0010*/ 	.word	index@(.nv.constant0._ZN5flash44flash_bwd_dq_dk_dv_loop_seqk_parallel_kernelI23Flash_bwd_kernel_traitsILi32ELi128ELi128ELi8ELi4ELi4ELi4ELb1ELb0EN7cutlass6half_tE19Flash_kernel_traitsILi32ELi128ELi128ELi8ES3_EELb0ELb0ELb0ELb0ELb1ELb1ELb1EEEvNS_16Flash_bwd_paramsE)
        /*0014*/ 	.short	0x0160
        /*0016*/ 	.short	0x0280


	//----- nvinfo : EIATTR_CBANK_PARAM_SIZE
	.align		4
.L_432:
        /*0018*/ 	.byte	0x03, 0x19
        /*001a*/ 	.short	0x0280


	//----- nvinfo : EIATTR_KPARAM_INFO
	.align		4
        /*001c*/ 	.byte	0x04, 0x17
        /*001e*/ 	.short	(.L_434 - .L_433)
.L_433:
        /*0020*/ 	.word	0x00000000
        /*0024*/ 	.short	0x0000
        /*0026*/ 	.short	0x0000
        /*0028*/ 	.byte	0x00, 0xf0, 0x01, 0x0a


	//----- nvinfo : EIATTR_MAXREG_COUNT
	.align		4
.L_434:
        /*002c*/ 	.byte	0x03, 0x1b
        /*002e*/ 	.short	0x00ff


	//----- nvinfo : EIATTR_NUM_BARRIERS
	.align		4
        /*0030*/ 	.byte	0x02, 0x4c
        /*0032*/ 	.byte	0x01
	.zero		1


	//----- nvinfo : EIATTR_ANNOTATIONS
	.align		4
        /*0034*/ 	.byte	0x04, 0x55
        /*0036*/ 	.short	(.L_436 - .L_435)


	//   ....[0]....
.L_435:
        /* <DEDUP_REMOVED lines=67> */


	//----- nvinfo : EIATTR_MERCURY_ISA_VERSION
	.align		4
.L_436:
        /*0450*/ 	.byte	0x03, 0x5f
        /*0452*/ 	.short	0x0000


	//----- nvinfo : EIATTR_EXIT_INSTR_OFFSETS
	.align		4
        /*0454*/ 	.byte	0x04, 0x1c
        /*0456*/ 	.short	(.L_438 - .L_437)


	//   ....[0]....
.L_437:
        /*0458*/ 	.word	0x000000a0


	//   ....[1]....
        /*045c*/ 	.word	0x000077a0


	//----- nvinfo : EIATTR_CTAIDZ_USED
	.align		4
.L_438:
        /*0460*/ 	.byte	0x01, 0x04
	.zero		2


//--------------------- .nv.info._ZN5flash44flash_bwd_dq_dk_dv_loop_seqk_parallel_kernelI23Flash_bwd_kernel_traitsILi32ELi128ELi128ELi8ELi4ELi4ELi4ELb1ELb0EN7cutlass6half_tE19Flash_kernel_traitsILi32ELi128ELi128ELi8ES3_EELb1ELb0ELb0ELb1ELb0ELb0ELb0EEEvNS_16Flash_bwd_paramsE --------------------------
	.section	.nv.info._ZN5flash44flash_bwd_dq_dk_dv_loop_seqk_parallel_kernelI23Flash_bwd_kernel_traitsILi32ELi128ELi128ELi8ELi4ELi4ELi4ELb1ELb0EN7cutlass6half_tE19Flash_kernel_traitsILi32ELi128ELi128ELi8ES3_EELb1ELb0ELb0ELb1ELb0ELb0ELb0EEEvNS_16Flash_bwd_paramsE,"",@"SHT_CUDA_INFO"
	.sectionflags	@""
	.align	4


	//----- nvinfo : EIATTR_CUDA_API_VERSION
	.align		4
        /*0000*/ 	.byte	0x04, 0x37
        /*0002*/ 	.short	(.L_440 - .L_439)
.L_439:
        /*0004*/ 	.word	0x00000082


	//----- nvinfo : EIATTR_SW2861232_WAR
	.align		4
.L_440:
        /*0008*/ 	.byte	0x01, 0x35
	.zero		2


	//----- nvinfo : EIATTR_PARAM_CBANK
	.align		4
        /*000c*/ 	.byte	0x04, 0x0a
        /*000e*/ 	.short	(.L_442 - .L_441)
	.align		4
.L_441:
        /*0010*/ 	.word	index@(.nv.constant0._ZN5flash44flash_bwd_dq_dk_dv_loop_seqk_parallel_kernelI23Flash_bwd_kernel_traitsILi32ELi128ELi128ELi8ELi4ELi4ELi4ELb1ELb0EN7cutlass6half_tE19Flash_kernel_traitsILi32ELi128ELi128ELi8ES3_EELb1ELb0ELb0ELb1ELb0ELb0ELb0EEEvNS_16Flash_bwd_paramsE)
        /*0014*/ 	.short	0x0160
        /*0016*/ 	.short	0x0280


	//----- nvinfo : EIATTR_CBANK_PARAM_SIZE
	.align		4
.L_442:
        /*0018*/ 	.byte	0x03, 0x19
        /*001a*/ 	.short	0x0280


	//----- nvinfo : EIATTR_KPARAM_INFO
	.align		4
        /*001c*/ 	.byte	0x04, 0x17
        /*001e*/ 	.short	(.L_444 - .L_443)
.L_443:
        /*0020*/ 	.word	0x00000000
        /*0024*/ 	.short	0x0000
        /*0026*/ 	.short	0x0000
        /*0028*/ 	.byte	0x00, 0xf0, 0x01, 0x0a


	//----- nvinfo : EIATTR_MAXREG_COUNT
	.align		4
.L_444:
        /*002c*/ 	.byte	0x03, 0x1b
        /*002e*/ 	.short	0x00ff


	//----- nvinfo : EIATTR_NUM_BARRIERS
	.align		4
        /*0030*/ 	.byte	0x02, 0x4c
        /*0032*/ 	.byte	0x01
	.zero		1


	//----- nvinfo : EIATTR_ANNOTATIONS
	.align		4
        /*0034*/ 	.byte	0x04, 0x55
        /*0036*/ 	.short	(.L_446 - .L_445)


	//   ....[0]....
.L_445:
        /* <DEDUP_REMOVED lines=20> */


	//----- nvinfo : EIATTR_MERCURY_ISA_VERSION
	.align		4
.L_446:
        /*0168*/ 	.byte	0x03, 0x5f
        /*016a*/ 	.short	0x0000


	//----- nvinfo : EIATTR_EXIT_INSTR_OFFSETS
	.align		4
        /*016c*/ 	.byte	0x04, 0x1c
        /*016e*/ 	.short	(.L_448 - .L_447)


	//   ....[0]....
.L_447:
        /*0170*/ 	.word	0x000000a0


	//   ....[1]....
        /*0174*/ 	.word	0x0000b780


	//----- nvinfo : EIATTR_CTAIDZ_USED
	.align		4
.L_448:
        /*0178*/ 	.byte	0x01, 0x04
	.zero		2


	//----- nvinfo : EIATTR_CRS_STACK_SIZE
	.align		4
        /*017c*/ 	.byte	0x04, 0x1e
        /*017e*/ 	.short	(.L_450 - .L_449)
.L_449:
        /*0180*/ 	.word	0x00000000
.L_450:


//--------------------- .nv.info._ZN5flash44flash_bwd_dq_dk_dv_loop_seqk_parallel_kernelI23Flash_bwd_kernel_traitsILi32ELi128ELi128ELi8ELi4ELi4ELi4ELb1ELb0EN7cutlass6half_tE19Flash_kernel_traitsILi32ELi128ELi128ELi8ES3_EELb0ELb0ELb0ELb1ELb0ELb0ELb1EEEvNS_16Flash_bwd_paramsE --------------------------
	.section	.nv.info._ZN5flash44flash_bwd_dq_dk_dv_loop_seqk_parallel_kernelI23Flash_bwd_kernel_traitsILi32ELi128ELi128ELi8ELi4ELi4ELi4ELb1ELb0EN7cutlass6half_tE19Flash_kernel_traitsILi32ELi128ELi128ELi8ES3_EELb0ELb0ELb0ELb1ELb0ELb0ELb1EEEvNS_16Flash_bwd_paramsE,"",@"SHT_CUDA_INFO"
	.sectionflags	@""
	.align	4


	//----- nvinfo : EIATTR_CUDA_API_VERSION
	.align		4
        /*0000*/ 	.byte	0x04, 0x37
        /*0002*/ 	.short	(.L_452 - .L_451)
.L_451:
        /*0004*/ 	.word	0x00000082


	//----- nvinfo : EIATTR_SW2861232_WAR
	.align		4
.L_452:
        /*0008*/ 	.byte	0x01, 0x35
	.zero		2


	//----- nvinfo : EIATTR_PARAM_CBANK
	.align		4
        /*000c*/ 	.byte	0x04, 0x0a
        /*000e*/ 	.short	(.L_454 - .L_453)
	.align		4
.L_453:
        /*0010*/ 	.word	index@(.nv.constant0._ZN5flash44flash_bwd_dq_dk_dv_loop_seqk_parallel_kernelI23Flash_bwd_kernel_traitsILi32ELi128ELi128ELi8ELi4ELi4ELi4ELb1ELb0EN7cutlass6half_tE19Flash_kernel_traitsILi32ELi128ELi128ELi8ES3_EELb0ELb0ELb0ELb1ELb0ELb0ELb1EEEvNS_16Flash_bwd_paramsE)
        /*0014*/ 	.short	0x0160
        /*0016*/ 	.short	0x0280


	//----- nvinfo : EIATTR_CBANK_PARAM_SIZE
	.align		4
.L_454:
        /*0018*/ 	.byte	0x03, 0x19
        /*001a*/ 	.short	0x0280


	//----- nvinfo : EIATTR_KPARAM_INFO
	.align		4
        /*001c*/ 	.byte	0x04, 0x17
        /*001e*/ 	.short	(.L_456 - .L_455)
.L_455:
        /*0020*/ 	.word	0x00000000
        /*0024*/ 	.short	0x0000
        /*0026*/ 	.short	0x0000
        /*0028*/ 	.byte	0x00, 0xf0, 0x01, 0x0a


	//----- nvinfo : EIATTR_MAXREG_COUNT
	.align		4
.L_456:
        /*002c*/ 	.byte	0x03, 0x1b
        /*002e*/ 	.short	0x00ff


	//----- nvinfo : EIATTR_NUM_BARRIERS
	.align		4
        /*0030*/ 	.byte	0x02, 0x4c
        /*0032*/ 	.byte	0x01
	.zero		1


	//----- nvinfo : EIATTR_ANNOTATIONS
	.align		4
        /*0034*/ 	.byte	0x04, 0x55
        /*0036*/ 	.short	(.L_458 - .L_457)


	//   ....[0]....
.L_457:
        /* <DEDUP_REMOVED lines=82> */


	//----- nvinfo : EIATTR_MERCURY_ISA_VERSION
	.align		4
.L_458:
        /*0548*/ 	.byte	0x03, 0x5f
        /*054a*/ 	.short	0x0000


	//----- nvinfo : EIATTR_EXIT_INSTR_OFFSETS
	.align		4
        /*054c*/ 	.byte	0x04, 0x1c
        /*054e*/ 	.short	(.L_460 - .L_459)


	//   ....[0]....
.L_459:
        /*0550*/ 	.word	0x000000a0


	//   ....[1]....
        /*0554*/ 	.word	0x0000b320


	//----- nvinfo : EIATTR_CTAIDZ_USED
	.align		4
.L_460:
        /*0558*/ 	.byte	0x01, 0x04
	.zero		2


	//----- nvinfo : EIATTR_CRS_STACK_SIZE
	.align		4
        /*055c*/ 	.byte	0x04, 0x1e
        /*055e*/ 	.short	(.L_462 - .L_461)
.L_461:
        /*0560*/ 	.word	0x00000000
.L_462:


//--------------------- .nv.info._ZN5flash44flash_bwd_dq_dk_dv_loop_seqk_parallel_kernelI23Flash_bwd_kernel_traitsILi32ELi128ELi128ELi8ELi4ELi4ELi4ELb1ELb0EN7cutlass6half_tE19Flash_kernel_traitsILi32ELi128ELi128ELi8ES3_EELb1ELb0ELb1ELb0ELb0ELb1ELb0EEEvNS_16Flash_bwd_paramsE --------------------------
	.section	.nv.info._ZN5flash44flash_bwd_dq_dk_dv_loop_seqk_parallel_kernelI23Flash_bwd_kernel_traitsILi32ELi128ELi128ELi8ELi4ELi4ELi4ELb1ELb0EN7cutlass6half_tE19Flash_kernel_traitsILi32ELi128ELi128ELi8ES3_EELb1ELb0ELb1ELb0ELb0ELb1ELb0EEEvNS_16Flash_bwd_paramsE,"",@"SHT_CUDA_INFO"
	.sectionflags	@""
	.align	4


	//----- nvinfo : EIATTR_CUDA_API_VERSION
	.align		4
        /*0000*/ 	.byte	0x04, 0x37
        /*0002*/ 	.short	(.L_464 - .L_463)
.L_463:
        /*0004*/ 	.word	0x00000082


	//----- nvinfo : EIATTR_SW2861232_WAR
	.align		4
.L_464:
        /*0008*/ 	.byte	0x01, 0x35
	.zero		2


	//----- nvinfo : EIATTR_PARAM_CBANK
	.align		4
        /*000c*/ 	.byte	0x04, 0x0a
        /*000e*/ 	.short	(.L_466 - .L_465)
	.align		4
.L_465:
        /*0010*/ 	.word	index@(.nv.constant0._ZN5flash44flash_bwd_dq_dk_dv_loop_seqk_parallel_kernelI23Flash_bwd_kernel_traitsILi32ELi128ELi128ELi8ELi4ELi4ELi4ELb1ELb0EN7cutlass6half_tE19Flash_kernel_traitsILi32ELi128ELi128ELi8ES3_EELb1ELb0ELb1ELb0ELb0ELb1ELb0EEEvNS_16Flash_bwd_paramsE)
        /*0014*/ 	.short	0x0160
        /*0016*/ 	.short	0x0280


	//----- nvinfo : EIATTR_CBANK_PARAM_SIZE
	.align		4
.L_466:
        /*0018*/ 	.byte	0x03, 0x19
        /*001a*/ 	.short	0x0280


	//----- nvinfo : EIATTR_KPARAM_INFO
	.align		4
        /*001c*/ 	.byte	0x04, 0x17
        /*001e*/ 	.short	(.L_468 - .L_467)
.L_467:
        /*0020*/ 	.word	0x00000000
        /*0024*/ 	.short	0x0000
        /*0026*/ 	.short	0x0000
        /*0028*/ 	.byte	0x00, 0xf0, 0x01, 0x0a


	//----- nvinfo : EIATTR_MAXREG_COUNT
	.align		4
.L_468:
        /*002c*/ 	.byte	0x03, 0x1b
        /*002e*/ 	.short	0x00ff


	//----- nvinfo : EIATTR_NUM_BARRIERS
	.align		4
        /*0030*/ 	.byte	0x02, 0x4c
        /*0032*/ 	.byte	0x01
	.zero		1


	//----- nvinfo : EIATTR_ANNOTATIONS
	.align		4
        /*0034*/ 	.byte	0x04, 0x55
        /*0036*/ 	.short	(.L_470 - .L_469)


	//   ....[0]....
.L_469:
        /* <DEDUP_REMOVED lines=9> */


	//----- nvinfo : EIATTR_MERCURY_ISA_VERSION
	.align		4
.L_470:
        /*00b8*/ 	.byte	0x03, 0x5f
        /*00ba*/ 	.short	0x0000


	//----- nvinfo : EIATTR_EXIT_INSTR_OFFSETS
	.align		4
        /*00bc*/ 	.byte	0x04, 0x1c
        /*00be*/ 	.short	(.L_472 - .L_471)


	//   ....[0]....
.L_471:
        /*00c0*/ 	.word	0x000000a0


	//   ....[1]....
        /*00c4*/ 	.word	0x0000a550


	//----- nvinfo : EIATTR_CTAIDZ_USED
	.align		4
.L_472:
        /*00c8*/ 	.byte	0x01, 0x04
	.zero		2


	//----- nvinfo : EIATTR_CRS_STACK_SIZE
	.align		4
        /*00cc*/ 	.byte	0x04, 0x1e
        /*00ce*/ 	.short	(.L_474 - .L_473)
.L_473:
        /*00d0*/ 	.word	0x00000000
.L_474:


//--------------------- .nv.info._ZN5flash44flash_bwd_dq_dk_dv_loop_seqk_parallel_kernelI23Flash_bwd_kernel_traitsILi32ELi128ELi128ELi8ELi4ELi4ELi4ELb1ELb0EN7cutlass6half_tE19Flash_kernel_traitsILi32ELi128ELi128ELi8ES3_EELb0ELb0ELb1ELb0ELb0ELb1ELb1EEEvNS_16Flash_bwd_paramsE --------------------------
	.section	.nv.info._ZN5flash44flash_bwd_dq_dk_dv_loop_seqk_parallel_kernelI23Flash_bwd_kernel_traitsILi32ELi128ELi128ELi8ELi4ELi4ELi4ELb1ELb0EN7cutlass6half_tE19Flash_kernel_traitsILi32ELi128ELi128ELi8ES3_EELb0ELb0ELb1ELb0ELb0ELb1ELb1EEEvNS_16Flash_bwd_paramsE,"",@"SHT_CUDA_INFO"
	.sectionflags	@""
	.align	4


	//----- nvinfo : EIATTR_CUDA_API_VERSION
	.align		4
        /*0000*/ 	.byte	0x04, 0x37
        /*0002*/ 	.short	(.L_476 - .L_475)
.L_475:
        /*0004*/ 	.word	0x00000082


	//----- nvinfo : EIATTR_SW2861232_WAR
	.align		4
.L_476:
        /*0008*/ 	.byte	0x01, 0x35
	.zero		2


	//----- nvinfo : EIATTR_PARAM_CBANK
	.align		4
        /*000c*/ 	.byte	0x04, 0x0a
        /*000e*/ 	.short	(.L_478 - .L_477)
	.align		4
.L_477:
        /*0010*/ 	.word	index@(.nv.constant0._ZN5flash44flash_bwd_dq_dk_dv_loop_seqk_parallel_kernelI23Flash_bwd_kernel_traitsILi32ELi128ELi128ELi8ELi4ELi4ELi4ELb1ELb0EN7cutlass6half_tE19Flash_kernel_traitsILi32ELi128ELi128ELi8ES3_EELb0ELb0ELb1ELb0ELb0ELb1ELb1EEEvNS_16Flash_bwd_paramsE)
        /*0014*/ 	.short	0x0160
        /*0016*/ 	.short	0x0280


	//----- nvinfo : EIATTR_CBANK_PARAM_SIZE
	.align		4
.L_478:
        /*0018*/ 	.byte	0x03, 0x19
        /*001a*/ 	.short	0x0280


	//----- nvinfo : EIATTR_KPARAM_INFO
	.align		4
        /*001c*/ 	.byte	0x04, 0x17
        /*001e*/ 	.short	(.L_480 - .L_479)
.L_479:
        /*0020*/ 	.word	0x00000000
        /*0024*/ 	.short	0x0000
        /*0026*/ 	.short	0x0000
        /*0028*/ 	.byte	0x00, 0xf0, 0x01, 0x0a


	//----- nvinfo : EIATTR_MAXREG_COUNT
	.align		4
.L_480:
        /*002c*/ 	.byte	0x03, 0x1b
        /*002e*/ 	.short	0x00ff


	//----- nvinfo : EIATTR_NUM_BARRIERS
	.align		4
        /*0030*/ 	.byte	0x02, 0x4c
        /*0032*/ 	.byte	0x01
	.zero		1


	//----- nvinfo : EIATTR_ANNOTATIONS
	.align		4
        /*0034*/ 	.byte	0x04, 0x55
        /*0036*/ 	.short	(.L_482 - .L_481)


	//   ....[0]....
.L_481:
        /* <DEDUP_REMOVED lines=82> */


	//----- nvinfo : EIATTR_MERCURY_ISA_VERSION
	.align		4
.L_482:
        /*0548*/ 	.byte	0x03, 0x5f
        /*054a*/ 	.short	0x0000


	//----- nvinfo : EIATTR_EXIT_INSTR_OFFSETS
	.align		4
        /*054c*/ 	.byte	0x04, 0x1c
        /*054e*/ 	.short	(.L_484 - .L_483)


	//   ....[0]....
.L_483:
        /*0550*/ 	.word	0x000000a0


	//   ....[1]....
        /*0554*/ 	.word	0x0000a730


	//----- nvinfo : EIATTR_CTAIDZ_USED
	.align		4
.L_484:
        /*0558*/ 	.byte	0x01, 0x04
	.zero		2


	//----- nvinfo : EIATTR_CRS_STACK_SIZE
	.align		4
        /*055c*/ 	.byte	0x04, 0x1e
        /*055e*/ 	.short	(.L_486 - .L_485)
.L_485:
        /*0560*/ 	.word	0x00000000
.L_486:


//--------------------- .nv.info._ZN5flash44flash_bwd_dq_dk_dv_loop_seqk_parallel_kernelI23Flash_bwd_kernel_traitsILi32ELi128ELi128ELi8ELi4ELi4ELi4ELb1ELb0EN7cutlass6half_tE19Flash_kernel_traitsILi32ELi128ELi128ELi8ES3_EELb1ELb0ELb1ELb1ELb0ELb0ELb0EEEvNS_16Flash_bwd_paramsE --------------------------
	.section	.nv.info._ZN5flash44flash_bwd_dq_dk_dv_loop_seqk_parallel_kernelI23Flash_bwd_kernel_traitsILi32ELi128ELi128ELi8ELi4ELi4ELi4ELb1ELb0EN7cutlass6half_tE19Flash_kernel_traitsILi32ELi128ELi128ELi8ES3_EELb1ELb0ELb1ELb1ELb0ELb0ELb0EEEvNS_16Flash_bwd_paramsE,"",@"SHT_CUDA_INFO"
	.sectionflags	@""
	.align	4


	//----- nvinfo : EIATTR_CUDA_API_VERSION
	.align		4
        /*0000*/ 	.byte	0x04, 0x37
        /*0002*/ 	.short	(.L_488 - .L_487)
.L_487:
        /*0004*/ 	.word	0x00000082


	//----- nvinfo : EIATTR_SW2861232_WAR
	.align		4
.L_488:
        /*0008*/ 	.byte	0x01, 0x35
	.zero		2


	//----- nvinfo : EIATTR_PARAM_CBANK
	.align		4
        /*000c*/ 	.byte	0x04, 0x0a
        /*000e*/ 	.short	(.L_490 - .L_489)
	.align		4
.L_489:
        /*0010*/ 	.word	index@(.nv.constant0._ZN5flash44flash_bwd_dq_dk_dv_loop_seqk_parallel_kernelI23Flash_bwd_kernel_traitsILi32ELi128ELi128ELi8ELi4ELi4ELi4ELb1ELb0EN7cutlass6half_tE19Flash_kernel_traitsILi32ELi128ELi128ELi8ES3_EELb1ELb0ELb1ELb1ELb0ELb0ELb0EEEvNS_16Flash_bwd_paramsE)
        /*0014*/ 	.short	0x0160
        /*0016*/ 	.short	0x0280


	//----- nvinfo : EIATTR_CBANK_PARAM_SIZE
	.align		4
.L_490:
        /*0018*/ 	.byte	0x03, 0x19
        /*001a*/ 	.short	0x0280


	//----- nvinfo : EIATTR_KPARAM_INFO
	.align		4
        /*001c*/ 	.byte	0x04, 0x17
        /*001e*/ 	.short	(.L_492 - .L_491)
.L_491:
        /*0020*/ 	.word	0x00000000
        /*0024*/ 	.short	0x0000
        /*0026*/ 	.short	0x0000
        /*0028*/ 	.byte	0x00, 0xf0, 0x01, 0x0a


	//----- nvinfo : EIATTR_MAXREG_COUNT
	.align		4
.L_492:
        /*002c*/ 	.byte	0x03, 0x1b
        /*002e*/ 	.short	0x00ff


	//----- nvinfo : EIATTR_NUM_BARRIERS
	.align		4
        /*0030*/ 	.byte	0x02, 0x4c
        /*0032*/ 	.byte	0x01
	.zero		1


	//----- nvinfo : EIATTR_ANNOTATIONS
	.align		4
        /*0034*/ 	.byte	0x04, 0x55
        /*0036*/ 	.short	(.L_494 - .L_493)


	//   ....[0]....
.L_493:
        /* <DEDUP_REMOVED lines=15> */


	//----- nvinfo : EIATTR_MERCURY_ISA_VERSION
	.align		4
.L_494:
        /*0118*/ 	.byte	0x03, 0x5f
        /*011a*/ 	.short	0x0000


	//----- nvinfo : EIATTR_EXIT_INSTR_OFFSETS
	.align		4
        /*011c*/ 	.byte	0x04, 0x1c
        /*011e*/ 	.short	(.L_496 - .L_495)


	//   ....[0]....
.L_495:
        /*0120*/ 	.word	0x000000a0


	//   ....[1]....
        /*0124*/ 	.word	0x0000b9d0


	//----- nvinfo : EIATTR_CTAIDZ_USED
	.align		4
.L_496:
        /*0128*/ 	.byte	0x01, 0x04
	.zero		2


	//----- nvinfo : EIATTR_CRS_STACK_SIZE
	.align		4
        /*012c*/ 	.byte	0x04, 0x1e
        /*012e*/ 	.short	(.L_498 - .L_497)
.L_497:
        /*0130*/ 	.word	0x00000000
.L_498:


//--------------------- .nv.info._ZN5flash44flash_bwd_dq_dk_dv_loop_seqk_parallel_kernelI23Flash_bwd_kernel_traitsILi32ELi128ELi128ELi8ELi4ELi4ELi4ELb1ELb0EN7cutlass6half_tE19Flash_kernel_traitsILi32ELi128ELi128ELi8ES3_EELb0ELb0ELb1ELb1ELb0ELb0ELb1EEEvNS_16Flash_bwd_paramsE --------------------------
	.section	.nv.info._ZN5flash44flash_bwd_dq_dk_dv_loop_seqk_parallel_kernelI23Flash_bwd_kernel_traitsILi32ELi128ELi128ELi8ELi4ELi4ELi4ELb1ELb0EN7cutlass6half_tE19Flash_kernel_traitsILi32ELi128ELi128ELi8ES3_EELb0ELb0ELb1ELb1ELb0ELb0ELb1EEEvNS_16Flash_bwd_paramsE,"",@"SHT_CUDA_INFO"
	.sectionflags	@""
	.align	4


	//----- nvinfo : EIATTR_CUDA_API_VERSION
	.align		4
        /*0000*/ 	.byte	0x04, 0x37
        /*0002*/ 	.short	(.L_500 - .L_499)
.L_499:
        /*0004*/ 	.word	0x00000082


	//----- nvinfo : EIATTR_SW2861232_WAR
	.align		4
.L_500:
        /*0008*/ 	.byte	0x01, 0x35
	.zero		2


	//----- nvinfo : EIATTR_PARAM_CBANK
	.align		4
        /*000c*/ 	.byte	0x04, 0x0a
        /*000e*/ 	.short	(.L_502 - .L_501)
	.align		4
.L_501:
        /*0010*/ 	.word	index@(.nv.constant0._ZN5flash44flash_bwd_dq_dk_dv_loop_seqk_parallel_kernelI23Flash_bwd_kernel_traitsILi32ELi128ELi128ELi8ELi4ELi4ELi4ELb1ELb0EN7cutlass6half_tE19Flash_kernel_traitsILi32ELi128ELi128ELi8ES3_EELb0ELb0ELb1ELb1ELb0ELb0ELb1EEEvNS_16Flash_bwd_paramsE)
        /*0014*/ 	.short	0x0160
        /*0016*/ 	.short	0x0280


	//----- nvinfo : EIATTR_CBANK_PARAM_SIZE
	.align		4
.L_502:
        /*0018*/ 	.byte	0x03, 0x19
        /*001a*/ 	.short	0x0280


	//----- nvinfo : EIATTR_KPARAM_INFO
	.align		4
        /*001c*/ 	.byte	0x04, 0x17
        /*001e*/ 	.short	(.L_504 - .L_503)
.L_503:
        /*0020*/ 	.word	0x00000000
        /*0024*/ 	.short	0x0000
        /*0026*/ 	.short	0x0000
        /*0028*/ 	.byte	0x00, 0xf0, 0x01, 0x0a


	//----- nvinfo : EIATTR_MAXREG_COUNT
	.align		4
.L_504:
        /*002c*/ 	.byte	0x03, 0x1b
        /*002e*/ 	.short	0x00ff


	//----- nvinfo : EIATTR_NUM_BARRIERS
	.align		4
        /*0030*/ 	.byte	0x02, 0x4c
        /*0032*/ 	.byte	0x01
	.zero		1


	//----- nvinfo : EIATTR_ANNOTATIONS
	.align		4
        /*0034*/ 	.byte	0x04, 0x55
        /*0036*/ 	.short	(.L_506 - .L_505)


	//   ....[0]....
.L_505:
        /* <DEDUP_REMOVED lines=87> */


	//----- nvinfo : EIATTR_MERCURY_ISA_VERSION
	.align		4
.L_506:
        /*0590*/ 	.byte	0x03, 0x5f
        /*0592*/ 	.short	0x0000


	//----- nvinfo : EIATTR_EXIT_INSTR_OFFSETS
	.align		4
        /*0594*/ 	.byte	0x04, 0x1c
        /*0596*/ 	.short	(.L_508 - .L_507)


	//   ....[0]....
.L_507:
        /*0598*/ 	.word	0x000000a0


	//   ....[1]....
        /*059c*/ 	.word	0x0000b720


	//----- nvinfo : EIATTR_CTAIDZ_USED
	.align		4
.L_508:
        /*05a0*/ 	.byte	0x01, 0x04
	.zero		2


	//----- nvinfo : EIATTR_CRS_STACK_SIZE
	.align		4
        /*05a4*/ 	.byte	0x04, 0x1e
        /*05a6*/ 	.short	(.L_510 - .L_509)
.L_509:
        /*05a8*/ 	.word	0x00000000
.L_510:


//--------------------- .nv.info._ZN5flash25flash_bwd_dot_do_o_kernelILb0E23Flash_bwd_kernel_traitsILi32ELi128ELi128ELi8ELi4ELi4ELi4ELb1ELb0EN7cutlass6half_tE19Flash_kernel_traitsILi32ELi128ELi128ELi8ES3_EEEEvNS_16Flash_bwd_paramsE --------------------------
	.section	.nv.info._ZN5flash25flash_bwd_dot_do_o_kernelILb0E23Flash_bwd_kernel_traitsILi32ELi128ELi128ELi8ELi4ELi4ELi4ELb1ELb0EN7cutlass6half_tE19Flash_kernel_traitsILi32ELi128ELi128ELi8ES3_EEEEvNS_16Flash_bwd_paramsE,"",@"SHT_CUDA_INFO"
	.sectionflags	@""
	.align	4


	//----- nvinfo : EIATTR_CUDA_API_VERSION
	.align		4
        /*0000*/ 	.byte	0x04, 0x37
        /*0002*/ 	.short	(.L_512 - .L_511)
.L_511:
        /*0004*/ 	.word	0x00000082


	//----- nvinfo : EIATTR_SW2861232_WAR
	.align		4
.L_512:
        /*0008*/ 	.byte	0x01, 0x35
	.zero		2


	//----- nvinfo : EIATTR_PARAM_CBANK
	.align		4
        /*000c*/ 	.byte	0x04, 0x0a
        /*000e*/ 	.short	(.L_514 - .L_513)
	.align		4
.L_513:
        /*0010*/ 	.word	index@(.nv.constant0._ZN5flash25flash_bwd_dot_do_o_kernelILb0E23Flash_bwd_kernel_traitsILi32ELi128ELi128ELi8ELi4ELi4ELi4ELb1ELb0EN7cutlass6half_tE19Flash_kernel_traitsILi32ELi128ELi128ELi8ES3_EEEEvNS_16Flash_bwd_paramsE)
        /*0014*/ 	.short	0x0160
        /*0016*/ 	.short	0x0280


	//----- nvinfo : EIATTR_CBANK_PARAM_SIZE
	.align		4
.L_514:
        /*0018*/ 	.byte	0x03, 0x19
        /*001a*/ 	.short	0x0280


	//----- nvinfo : EIATTR_KPARAM_INFO
	.align		4
        /*001c*/ 	.byte	0x04, 0x17
        /*001e*/ 	.short	(.L_516 - .L_515)
.L_515:
        /*0020*/ 	.word	0x00000000
        /*0024*/ 	.short	0x0000
        /*0026*/ 	.short	0x0000
        /*0028*/ 	.byte	0x00, 0xf0, 0x01, 0x0a


	//----- nvinfo : EIATTR_MAXREG_COUNT
	.align		4
.L_516:
        /*002c*/ 	.byte	0x03, 0x1b
        /*002e*/ 	.short	0x00ff


	//----- nvinfo : EIATTR_MERCURY_ISA_VERSION
	.align		4
        /*0030*/ 	.byte	0x03, 0x5f
        /*0032*/ 	.short	0x0000


	//----- nvinfo : EIATTR_COOP_GROUP_MASK_REGIDS
	.align		4
        /*0034*/ 	.byte	0x04, 0x29
        /*0036*/ 	.short	(.L_518 - .L_517)


	//   ....[0]....
.L_517:
        /*0038*/ 	.word	0xffffffff


	//   ....[1]....
        /*003c*/ 	.word	0xffffffff


	//   ....[2]....
        /*0040*/ 	.word	0xffffffff


	//   ....[3]....
        /*0044*/ 	.word	0xffffffff


	//----- nvinfo : EIATTR_COOP_GROUP_INSTR_OFFSETS
	.align		4
.L_518:
        /*0048*/ 	.byte	0x04, 0x28
        /*004a*/ 	.short	(.L_520 - .L_519)


	//   ....[0]....
.L_519:
        /*004c*/ 	.word	0x00000aa0


	//   ....[1]....
        /*0050*/ 	.word	0x00000ad0


	//   ....[2]....
        /*0054*/ 	.word	0x00000af0


	//   ....[3]....
        /*0058*/ 	.word	0x00000b20


	//----- nvinfo : EIATTR_EXIT_INSTR_OFFSETS
	.align		4
.L_520:
        /*005c*/ 	.byte	0x04, 0x1c
        /*005e*/ 	.short	(.L_522 - .L_521)


	//   ....[0]....
.L_521:
        /*0060*/ 	.word	0x000000f0


	//   ....[1]....
        /*0064*/ 	.word	0x00000bc0


	//   ....[2]....
        /*0068*/ 	.word	0x00000bf0


	//----- nvinfo : EIATTR_CTAIDZ_USED
	.align		4
.L_522:
        /*006c*/ 	.byte	0x01, 0x04
	.zero		2


//--------------------- .nv.info._ZN5flash25flash_bwd_dot_do_o_kernelILb1E23Flash_bwd_kernel_traitsILi32ELi128ELi128ELi8ELi4ELi4ELi4ELb1ELb0EN7cutlass6half_tE19Flash_kernel_traitsILi32ELi128ELi128ELi8ES3_EEEEvNS_16Flash_bwd_paramsE --------------------------
	.section	.nv.info._ZN5flash25flash_bwd_dot_do_o_kernelILb1E23Flash_bwd_kernel_traitsILi32ELi128ELi128ELi8ELi4ELi4ELi4ELb1ELb0EN7cutlass6half_tE19Flash_kernel_traitsILi32ELi128ELi128ELi8ES3_EEEEvNS_16Flash_bwd_paramsE,"",@"SHT_CUDA_INFO"
	.sectionflags	@""
	.align	4


	//----- nvinfo : EIATTR_CUDA_API_VERSION
	.align		4
        /*0000*/ 	.byte	0x04, 0x37
        /*0002*/ 	.short	(.L_524 - .L_523)
.L_523:
        /*0004*/ 	.word	0x00000082


	//----- nvinfo : EIATTR_SW2861232_WAR
	.align		4
.L_524:
        /*0008*/ 	.byte	0x01, 0x35
	.zero		2


	//----- nvinfo : EIATTR_PARAM_CBANK
	.align		4
        /*000c*/ 	.byte	0x04, 0x0a
        /*000e*/ 	.short	(.L_526 - .L_525)
	.align		4
.L_525:
        /*0010*/ 	.word	index@(.nv.constant0._ZN5flash25flash_bwd_dot_do_o_kernelILb1E23Flash_bwd_kernel_traitsILi32ELi128ELi128ELi8ELi4ELi4ELi4ELb1ELb0EN7cutlass6half_tE19Flash_kernel_traitsILi32ELi128ELi128ELi8ES3_EEEEvNS_16Flash_bwd_paramsE)
        /*0014*/ 	.short	0x0160
        /*0016*/ 	.short	0x0280


	//----- nvinfo : EIATTR_CBANK_PARAM_SIZE
	.align		4
.L_526:
        /*0018*/ 	.byte	0x03, 0x19
        /*001a*/ 	.short	0x0280


	//----- nvinfo : EIATTR_KPARAM_INFO
	.align		4
        /*001c*/ 	.byte	0x04, 0x17
        /*001e*/ 	.short	(.L_528 - .L_527)
.L_527:
        /*0020*/ 	.word	0x00000000
        /*0024*/ 	.short	0x0000
        /*0026*/ 	.short	0x0000
        /*0028*/ 	.byte	0x00, 0xf0, 0x01, 0x0a


	//----- nvinfo : EIATTR_MAXREG_COUNT
	.align		4
.L_528:
        /*002c*/ 	.byte	0x03, 0x1b
        /*002e*/ 	.short	0x00ff


	//----- nvinfo : EIATTR_MERCURY_ISA_VERSION
	.align		4
        /*0030*/ 	.byte	0x03, 0x5f
        /*0032*/ 	.short	0x0000


	//----- nvinfo : EIATTR_COOP_GROUP_MASK_REGIDS
	.align		4
        /*0034*/ 	.byte	0x04, 0x29
        /*0036*/ 	.short	(.L_530 - .L_529)


	//   ....[0]....
.L_529:
        /*0038*/ 	.word	0xffffffff


	//   ....[1]....
        /*003c*/ 	.word	0xffffffff


	//   ....[2]....
        /*0040*/ 	.word	0xffffffff


	//   ....[3]....
        /*0044*/ 	.word	0xffffffff


	//----- nvinfo : EIATTR_COOP_GROUP_INSTR_OFFSETS
	.align		4
.L_530:
        /*0048*/ 	.byte	0x04, 0x28
        /*004a*/ 	.short	(.L_532 - .L_531)


	//   ....[0]....
.L_531:
        /*004c*/ 	.word	0x00000d50


	//   ....[1]....
        /*0050*/ 	.word	0x00000d60


	//   ....[2]....
        /*0054*/ 	.word	0x00000da0


	//   ....[3]....
        /*0058*/ 	.word	0x00000dd0


	//----- nvinfo : EIATTR_EXIT_INSTR_OFFSETS
	.align		4
.L_532:
        /*005c*/ 	.byte	0x04, 0x1c
        /*005e*/ 	.short	(.L_534 - .L_533)


	//   ....[0]....
.L_533:
        /*0060*/ 	.word	0x000000f0


	//   ....[1]....
        /*0064*/ 	.word	0x00000f50


	//----- nvinfo : EIATTR_CTAIDZ_USED
	.align		4
.L_534:
        /*0068*/ 	.byte	0x01, 0x04
	.zero		2


//--------------------- .nv.info._ZN5flash27flash_bwd_convert_dq_kernelI23Flash_bwd_kernel_traitsILi32ELi128ELi128ELi8ELi4ELi4ELi4ELb0ELb0EN7cutlass6half_tE19Flash_kernel_traitsILi32ELi128ELi128ELi8ES3_EEEEvNS_16Flash_bwd_paramsEi --------------------------
	.section	.nv.info._ZN5flash27flash_bwd_convert_dq_kernelI23Flash_bwd_kernel_traitsILi32ELi128ELi128ELi8ELi4ELi4ELi4ELb0ELb0EN7cutlass6half_tE19Flash_kernel_traitsILi32ELi128ELi128ELi8ES3_EEEEvNS_16Flash_bwd_paramsEi,"",@"SHT_CUDA_INFO"
	.sectionflags	@""
	.align	4


	//----- nvinfo : EIATTR_CUDA_API_VERSION
	.align		4
        /*0000*/ 	.byte	0x04, 0x37
        /*0002*/ 	.short	(.L_536 - .L_535)
.L_535:
        /*0004*/ 	.word	0x00000082


	//----- nvinfo : EIATTR_SW2861232_WAR
	.align		4
.L_536:
        /*0008*/ 	.byte	0x01, 0x35
	.zero		2


	//----- nvinfo : EIATTR_PARAM_CBANK
	.align		4
        /*000c*/ 	.byte	0x04, 0x0a
        /*000e*/ 	.short	(.L_538 - .L_537)
	.align		4
.L_537:
        /*0010*/ 	.word	index@(.nv.constant0._ZN5flash27flash_bwd_convert_dq_kernelI23Flash_bwd_kernel_traitsILi32ELi128ELi128ELi8ELi4ELi4ELi4ELb0ELb0EN7cutlass6half_tE19Flash_kernel_traitsILi32ELi128ELi128ELi8ES3_EEEEvNS_16Flash_bwd_paramsEi)
        /*0014*/ 	.short	0x0160
        /*0016*/ 	.short	0x0284


	//----- nvinfo : EIATTR_CBANK_PARAM_SIZE
	.align		4
.L_538:
        /*0018*/ 	.byte	0x03, 0x19
        /*001a*/ 	.short	0x0284


	//----- nvinfo : EIATTR_KPARAM_INFO
	.align		4
        /*001c*/ 	.byte	0x04, 0x17
        /*001e*/ 	.short	(.L_540 - .L_539)
.L_539:
        /*0020*/ 	.word	0x00000000
        /*0024*/ 	.short	0x0001
        /*0026*/ 	.short	0x0280
        /*0028*/ 	.byte	0x00, 0xf0, 0x11, 0x00


	//----- nvinfo : EIATTR_KPARAM_INFO
	.align		4
.L_540:
        /*002c*/ 	.byte	0x04, 0x17
        /*002e*/ 	.short	(.L_542 - .L_541)
.L_541:
        /*0030*/ 	.word	0x00000000
        /*0034*/ 	.short	0x0000
        /*0036*/ 	.short	0x0000
        /*0038*/ 	.byte	0x00, 0xf0, 0x01, 0x0a


	//----- nvinfo : EIATTR_MAXREG_COUNT
	.align		4
.L_542:
        /*003c*/ 	.byte	0x03, 0x1b
        /*003e*/ 	.short	0x00ff


	//----- nvinfo : EIATTR_NUM_BARRIERS
	.align		4
        /*0040*/ 	.byte	0x02, 0x4c
        /*0042*/ 	.byte	0x01
	.zero		1


	//----- nvinfo : EIATTR_MERCURY_ISA_VERSION
	.align		4
        /*0044*/ 	.byte	0x03, 0x5f
        /*0046*/ 	.short	0x0000


	//----- nvinfo : EIATTR_EXIT_INSTR_OFFSETS
	.align		4
        /*0048*/ 	.byte	0x04, 0x1c
        /*004a*/ 	.short	(.L_544 - .L_543)


	//   ....[0]....
.L_543:
        /*004c*/ 	.word	0x000000f0


	//   ....[1]....
        /*0050*/ 	.word	0x00001770


	//   ....[2]....
        /*0054*/ 	.word	0x00001830


	//----- nvinfo : EIATTR_CTAIDZ_USED
	.align		4
.L_544:
        /*0058*/ 	.byte	0x01, 0x04
	.zero		2


	//----- nvinfo : EIATTR_CRS_STACK_SIZE
	.align		4
        /*005c*/ 	.byte	0x04, 0x1e
        /*005e*/ 	.short	(.L_546 - .L_545)
.L_545:
        /*0060*/ 	.word	0x00000000
.L_546:


//--------------------- .nv.info._ZN5flash44flash_bwd_dq_dk_dv_loop_seqk_parallel_kernelI23Flash_bwd_kernel_traitsILi32ELi128ELi128ELi8ELi4ELi4ELi4ELb0ELb0EN7cutlass6half_tE19Flash_kernel_traitsILi32ELi128ELi128ELi8ES3_EELb1ELb0ELb0ELb0ELb0ELb1ELb0EEEvNS_16Flash_bwd_paramsE --------------------------
	.section	.nv.info._ZN5flash44flash_bwd_dq_dk_dv_loop_seqk_parallel_kernelI23Flash_bwd_kernel_traitsILi32ELi128ELi128ELi8ELi4ELi4ELi4ELb0ELb0EN7cutlass6half_tE19Flash_kernel_traitsILi32ELi128ELi128ELi8ES3_EELb1ELb0ELb0ELb0ELb0ELb1ELb0EEEvNS_16Flash_bwd_paramsE,"",@"SHT_CUDA_INFO"
	.sectionflags	@""
	.align	4


	//----- nvinfo : EIATTR_CUDA_API_VERSION
	.align		4
        /*0000*/ 	.byte	0x04, 0x37
        /*0002*/ 	.short	(.L_548 - .L_547)
.L_547:
        /*0004*/ 	.word	0x00000082


	//----- nvinfo : EIATTR_SW2861232_WAR
	.align		4
.L_548:
        /*0008*/ 	.byte	0x01, 0x35
	.zero		2


	//----- nvinfo : EIATTR_PARAM_CBANK
	.align		4
        /*000c*/ 	.byte	0x04, 0x0a
        /*000e*/ 	.short	(.L_550 - .L_549)
	.align		4
.L_549:
        /*0010*/ 	.word	index@(.nv.constant0._ZN5flash44flash_bwd_dq_dk_dv_loop_seqk_parallel_kernelI23Flash_bwd_kernel_traitsILi32ELi128ELi128ELi8ELi4ELi4ELi4ELb0ELb0EN7cutlass6half_tE19Flash_kernel_traitsILi32ELi128ELi128ELi8ES3_EELb1ELb0ELb0ELb0ELb0ELb1ELb0EEEvNS_16Flash_bwd_paramsE)
        /*0014*/ 	.short	0x0160
        /*0016*/ 	.short	0x0280


	//----- nvinfo : EIATTR_CBANK_PARAM_SIZE
	.align		4
.L_550:
        /*0018*/ 	.byte	0x03, 0x19
        /*001a*/ 	.short	0x0280


	//----- nvinfo : EIATTR_KPARAM_INFO
	.align		4
        /*001c*/ 	.byte	0x04, 0x17
        /*001e*/ 	.short	(.L_552 - .L_551)
.L_551:
        /*0020*/ 	.word	0x00000000
        /*0024*/ 	.short	0x0000
        /*0026*/ 	.short	0x0000
        /*0028*/ 	.byte	0x00, 0xf0, 0x01, 0x0a


	//----- nvinfo : EIATTR_MAXREG_COUNT
	.align		4
.L_552:
        /*002c*/ 	.byte	0x03, 0x1b
        /*002e*/ 	.short	0x00ff


	//----- nvinfo : EIATTR_NUM_BARRIERS
	.align		4
        /*0030*/ 	.byte	0x02, 0x4c
        /*0032*/ 	.byte	0x01
	.zero		1


	//----- nvinfo : EIATTR_MERCURY_ISA_VERSION
	.align		4
        /*0034*/ 	.byte	0x03, 0x5f
        /*0036*/ 	.short	0x0000


	//----- nvinfo : EIATTR_EXIT_INSTR_OFFSETS
	.align		4
        /*0038*/ 	.byte	0x04, 0x1c
        /*003a*/ 	.short	(.L_554 - .L_553)


	//   ....[0]....
.L_553:
        /*003c*/ 	.word	0x00000090


	//   ....[1]....
        /*0040*/ 	.word	0x0000a070


	//----- nvinfo : EIATTR_CTAIDZ_USED
	.align		4
.L_554:
        /*0044*/ 	.byte	0x01, 0x04
	.zero		2


	//----- nvinfo : EIATTR_CRS_STACK_SIZE
	.align		4
        /*0048*/ 	.byte	0x04, 0x1e
        /*004a*/ 	.short	(.L_556 - .L_555)
.L_555:
        /*004c*/ 	.word	0x00000000
.L_556:


//--------------------- .nv.info._ZN5flash44flash_bwd_dq_dk_dv_loop_seqk_parallel_kernelI23Flash_bwd_kernel_traitsILi32ELi128ELi128ELi8ELi4ELi4ELi4ELb0ELb0EN7cutlass6half_tE19Flash_kernel_traitsILi32ELi128ELi128ELi8ES3_EELb0ELb0ELb0ELb0ELb0ELb1ELb1EEEvNS_16Flash_bwd_paramsE --------------------------
	.section	.nv.info._ZN5flash44flash_bwd_dq_dk_dv_loop_seqk_parallel_kernelI23Flash_bwd_kernel_traitsILi32ELi128ELi128ELi8ELi4ELi4ELi4ELb0ELb0EN7cutlass6half_tE19Flash_kernel_traitsILi32ELi128ELi128ELi8ES3_EELb0ELb0ELb0ELb0ELb0ELb1ELb1EEEvNS_16Flash_bwd_paramsE,"",@"SHT_CUDA_INFO"
	.sectionflags	@""
	.align	4


	//----- nvinfo : EIATTR_CUDA_API_VERSION
	.align		4
        /*0000*/ 	.byte	0x04, 0x37
        /*0002*/ 	.short	(.L_558 - .L_557)
.L_557:
        /*0004*/ 	.word	0x00000082


	//----- nvinfo : EIATTR_SW2861232_WAR
	.align		4
.L_558:
        /*0008*/ 	.byte	0x01, 0x35
	.zero		2


	//----- nvinfo : EIATTR_PARAM_CBANK
	.align		4
        /*000c*/ 	.byte	0x04, 0x0a
        /*000e*/ 	.short	(.L_560 - .L_559)
	.align		4
.L_559:
        /*0010*/ 	.word	index@(.nv.constant0._ZN5flash44flash_bwd_dq_dk_dv_loop_seqk_parallel_kernelI23Flash_bwd_kernel_traitsILi32ELi128ELi128ELi8ELi4ELi4ELi4ELb0ELb0EN7cutlass6half_tE19Flash_kernel_traitsILi32ELi128ELi128ELi8ES3_EELb0ELb0ELb0ELb0ELb0ELb1ELb1EEEvNS_16Flash_bwd_paramsE)
        /*0014*/ 	.short	0x0160
        /*0016*/ 	.short	0x0280


	//----- nvinfo : EIATTR_CBANK_PARAM_SIZE
	.align		4
.L_560:
        /*0018*/ 	.byte	0x03, 0x19
        /*001a*/ 	.short	0x0280


	//----- nvinfo : EIATTR_KPARAM_INFO
	.align		4
        /*001c*/ 	.byte	0x04, 0x17
        /*001e*/ 	.short	(.L_562 - .L_561)
.L_561:
        /*0020*/ 	.word	0x00000000
        /*0024*/ 	.short	0x0000
        /*0026*/ 	.short	0x0000
        /*0028*/ 	.byte	0x00, 0xf0, 0x01, 0x0a


	//----- nvinfo : EIATTR_MAXREG_COUNT
	.align		4
.L_562:
        /*002c*/ 	.byte	0x03, 0x1b
        /*002e*/ 	.short	0x00ff


	//----- nvinfo : EIATTR_NUM_BARRIERS
	.align		4
        /*0030*/ 	.byte	0x02, 0x4c
        /*0032*/ 	.byte	0x01
	.zero		1


	//----- nvinfo : EIATTR_ANNOTATIONS
	.align		4
        /*0034*/ 	.byte	0x04, 0x55
        /*0036*/ 	.short	(.L_564 - .L_563)


	//   ....[0]....
.L_563:
        /* <DEDUP_REMOVED lines=44> */


	//----- nvinfo : EIATTR_MERCURY_ISA_VERSION
	.align		4
.L_564:
        /*02e0*/ 	.byte	0x03, 0x5f
        /*02e2*/ 	.short	0x0000


	//----- nvinfo : EIATTR_EXIT_INSTR_OFFSETS
	.align		4
        /*02e4*/ 	.byte	0x04, 0x1c
        /*02e6*/ 	.short	(.L_566 - .L_565)


	//   ....[0]....
.L_565:
        /*02e8*/ 	.word	0x000000a0


	//   ....[1]....
        /*02ec*/ 	.word	0x00009ed0


	//----- nvinfo : EIATTR_CTAIDZ_USED
	.align		4
.L_566:
        /*02f0*/ 	.byte	0x01, 0x04
	.zero		2


	//----- nvinfo : EIATTR_CRS_STACK_SIZE
	.align		4
        /*02f4*/ 	.byte	0x04, 0x1e
        /*02f6*/ 	.short	(.L_568 - .L_567)
.L_567:
        /*02f8*/ 	.word	0x00000000
.L_568:


//--------------------- .nv.info._ZN5flash44flash_bwd_dq_dk_dv_loop_seqk_parallel_kernelI23Flash_bwd_kernel_traitsILi32ELi128ELi128ELi8ELi4ELi4ELi4ELb0ELb0EN7cutlass6half_tE19Flash_kernel_traitsILi32ELi128ELi128ELi8ES3_EELb1ELb0ELb0ELb0ELb0ELb0ELb0EEEvNS_16Flash_bwd_paramsE --------------------------
	.section	.nv.info._ZN5flash44flash_bwd_dq_dk_dv_loop_seqk_parallel_kernelI23Flash_bwd_kernel_traitsILi32ELi128ELi128ELi8ELi4ELi4ELi4ELb0ELb0EN7cutlass6half_tE19Flash_kernel_traitsILi32ELi128ELi128ELi8ES3_EELb1ELb0ELb0ELb0ELb0ELb0ELb0EEEvNS_16Flash_bwd_paramsE,"",@"SHT_CUDA_INFO"
	.sectionflags	@""
	.align	4


	//----- nvinfo : EIATTR_CUDA_API_VERSION
	.align		4
        /*0000*/ 	.byte	0x04, 0x37
        /*0002*/ 	.short	(.L_570 - .L_569)
.L_569:
        /*0004*/ 	.word	0x00000082


	//----- nvinfo : EIATTR_SW2861232_WAR
	.align		4
.L_570:
        /*0008*/ 	.byte	0x01, 0x35
	.zero		2


	//----- nvinfo : EIATTR_PARAM_CBANK
	.align		4
        /*000c*/ 	.byte	0x04, 0x0a
        /*000e*/ 	.short	(.L_572 - .L_571)
	.align		4
.L_571:
        /*0010*/ 	.word	index@(.nv.constant0._ZN5flash44flash_bwd_dq_dk_dv_loop_seqk_parallel_kernelI23Flash_bwd_kernel_traitsILi32ELi128ELi128ELi8ELi4ELi4ELi4ELb0ELb0EN7cutlass6half_tE19Flash_kernel_traitsILi32ELi128ELi128ELi8ES3_EELb1ELb0ELb0ELb0ELb0ELb0ELb0EEEvNS_16Flash_bwd_paramsE)
        /*0014*/ 	.short	0x0160
        /*0016*/ 	.short	0x0280


	//----- nvinfo : EIATTR_CBANK_PARAM_SIZE
	.align		4
.L_572:
        /*0018*/ 	.byte	0x03, 0x19
        /*001a*/ 	.short	0x0280


	//----- nvinfo : EIATTR_KPARAM_INFO
	.align		4
        /*001c*/ 	.byte	0x04, 0x17
        /*001e*/ 	.short	(.L_574 - .L_573)
.L_573:
        /*0020*/ 	.word	0x00000000
        /*0024*/ 	.short	0x0000
        /*0026*/ 	.short	0x0000
        /*0028*/ 	.byte	0x00, 0xf0, 0x01, 0x0a


	//----- nvinfo : EIATTR_MAXREG_COUNT
	.align		4
.L_574:
        /*002c*/ 	.byte	0x03, 0x1b
        /*002e*/ 	.short	0x00ff


	//----- nvinfo : EIATTR_NUM_BARRIERS
	.align		4
        /*0030*/ 	.byte	0x02, 0x4c
        /*0032*/ 	.byte	0x01
	.zero		1


	//----- nvinfo : EIATTR_MERCURY_ISA_VERSION
	.align		4
        /*0034*/ 	.byte	0x03, 0x5f
        /*0036*/ 	.short	0x0000


	//----- nvinfo : EIATTR_EXIT_INSTR_OFFSETS
	.align		4
        /*0038*/ 	.byte	0x04, 0x1c
        /*003a*/ 	.short	(.L_576 - .L_575)


	//   ....[0]....
.L_575:
        /*003c*/ 	.word	0x00000090


	//   ....[1]....
        /*0040*/ 	.word	0x0000a5c0


	//----- nvinfo : EIATTR_CTAIDZ_USED
	.align		4
.L_576:
        /*0044*/ 	.byte	0x01, 0x04
	.zero		2


	//----- nvinfo : EIATTR_CRS_STACK_SIZE
	.align		4
        /*0048*/ 	.byte	0x04, 0x1e
        /*004a*/ 	.short	(.L_578 - .L_577)
.L_577:
        /*004c*/ 	.word	0x00000000
.L_578:


//--------------------- .nv.info._ZN5flash44flash_bwd_dq_dk_dv_loop_seqk_parallel_kernelI23Flash_bwd_kernel_traitsILi32ELi128ELi128ELi8ELi4ELi4ELi4ELb0ELb0EN7cutlass6half_tE19Flash_kernel_traitsILi32ELi128ELi128ELi8ES3_EELb0ELb0ELb0ELb0ELb0ELb0ELb1EEEvNS_16Flash_bwd_paramsE --------------------------
	.section	.nv.info._ZN5flash44flash_bwd_dq_dk_dv_loop_seqk_parallel_kernelI23Flash_bwd_kernel_traitsILi32ELi128ELi128ELi8ELi4ELi4ELi4ELb0ELb0EN7cutlass6half_tE19Flash_kernel_traitsILi32ELi128ELi128ELi8ES3_EELb0ELb0ELb0ELb0ELb0ELb0ELb1EEEvNS_16Flash_bwd_paramsE,"",@"SHT_CUDA_INFO"
	.sectionflags	@""
	.align	4


	//----- nvinfo : EIATTR_CUDA_API_VERSION
	.align		4
        /*0000*/ 	.byte	0x04, 0x37
        /*0002*/ 	.short	(.L_580 - .L_579)
.L_579:
        /*0004*/ 	.word	0x00000082


	//----- nvinfo : EIATTR_SW2861232_WAR
	.align		4
.L_580:
        /*0008*/ 	.byte	0x01, 0x35
	.zero		2


	//----- nvinfo : EIATTR_PARAM_CBANK
	.align		4
        /*000c*/ 	.byte	0x04, 0x0a
        /*000e*/ 	.short	(.L_582 - .L_581)
	.align		4
.L_581:
        /*0010*/ 	.word	index@(.nv.constant0._ZN5flash44flash_bwd_dq_dk_dv_loop_seqk_parallel_kernelI23Flash_bwd_kernel_traitsILi32ELi128ELi128ELi8ELi4ELi4ELi4ELb0ELb0EN7cutlass6half_tE19Flash_kernel_traitsILi32ELi128ELi128ELi8ES3_EELb0ELb0ELb0ELb0ELb0ELb0ELb1EEEvNS_16Flash_bwd_paramsE)
        /*0014*/ 	.short	0x0160
        /*0016*/ 	.short	0x0280


	//----- nvinfo : EIATTR_CBANK_PARAM_SIZE
	.align		4
.L_582:
        /*0018*/ 	.byte	0x03, 0x19
        /*001a*/ 	.short	0x0280


	//----- nvinfo : EIATTR_KPARAM_INFO
	.align		4
        /*001c*/ 	.byte	0x04, 0x17
        /*001e*/ 	.short	(.L_584 - .L_583)
.L_583:
        /*0020*/ 	.word	0x00000000
        /*0024*/ 	.short	0x0000
        /*0026*/ 	.short	0x0000
        /*0028*/ 	.byte	0x00, 0xf0, 0x01, 0x0a


	//----- nvinfo : EIATTR_MAXREG_COUNT
	.align		4
.L_584:
        /*002c*/ 	.byte	0x03, 0x1b
        /*002e*/ 	.short	0x00ff


	//----- nvinfo : EIATTR_NUM_BARRIERS
	.align		4
        /*0030*/ 	.byte	0x02, 0x4c
        /*0032*/ 	.byte	0x01
	.zero		1


	//----- nvinfo : EIATTR_ANNOTATIONS
	.align		4
        /*0034*/ 	.byte	0x04, 0x55
        /*0036*/ 	.short	(.L_586 - .L_585)


	//   ....[0]....
.L_585:
        /* <DEDUP_REMOVED lines=50> */


	//----- nvinfo : EIATTR_MERCURY_ISA_VERSION
	.align		4
.L_586:
        /*0340*/ 	.byte	0x03, 0x5f
        /*0342*/ 	.short	0x0000


	//----- nvinfo : EIATTR_EXIT_INSTR_OFFSETS
	.align		4
        /*0344*/ 	.byte	0x04, 0x1c
        /*0346*/ 	.short	(.L_588 - .L_587)


	//   ....[0]....
.L_587:
        /*0348*/ 	.word	0x000000a0


	//   ....[1]....
        /*034c*/ 	.word	0x0000a4d0


	//----- nvinfo : EIATTR_CTAIDZ_USED
	.align		4
.L_588:
        /*0350*/ 	.byte	0x01, 0x04
	.zero		2


	//----- nvinfo : EIATTR_CRS_STACK_SIZE
	.align		4
        /*0354*/ 	.byte	0x04, 0x1e
        /*0356*/ 	.short	(.L_590 - .L_589)
.L_589:
        /*0358*/ 	.word	0x00000000
.L_590:


//--------------------- .nv.info._ZN5flash44flash_bwd_dq_dk_dv_loop_seqk_parallel_kernelI23Flash_bwd_kernel_traitsILi32ELi128ELi128ELi8ELi4ELi4ELi4ELb0ELb0EN7cutlass6half_tE19Flash_kernel_traitsILi32ELi128ELi128ELi8ES3_EELb1ELb0ELb1ELb0ELb0ELb0ELb0EEEvNS_16Flash_bwd_paramsE --------------------------
	.section	.nv.info._ZN5flash44flash_bwd_dq_dk_dv_loop_seqk_parallel_kernelI23Flash_bwd_kernel_traitsILi32ELi128ELi128ELi8ELi4ELi4ELi4ELb0ELb0EN7cutlass6half_tE19Flash_kernel_traitsILi32ELi128ELi128ELi8ES3_EELb1ELb0ELb1ELb0ELb0ELb0ELb0EEEvNS_16Flash_bwd_paramsE,"",@"SHT_CUDA_INFO"
	.sectionflags	@""
	.align	4


	//----- nvinfo : EIATTR_CUDA_API_VERSION
	.align		4
        /*0000*/ 	.byte	0x04, 0x37
        /*0002*/ 	.short	(.L_592 - .L_591)
.L_591:
        /*0004*/ 	.word	0x00000082


	//----- nvinfo : EIATTR_SW2861232_WAR
	.align		4
.L_592:
        /*0008*/ 	.byte	0x01, 0x35
	.zero		2


	//----- nvinfo : EIATTR_PARAM_CBANK
	.align		4
        /*000c*/ 	.byte	0x04, 0x0a
        /*000e*/ 	.short	(.L_594 - .L_593)
	.align		4
.L_593:
        /*0010*/ 	.word	index@(.nv.constant0._ZN5flash44flash_bwd_dq_dk_dv_loop_seqk_parallel_kernelI23Flash_bwd_kernel_traitsILi32ELi128ELi128ELi8ELi4ELi4ELi4ELb0ELb0EN7cutlass6half_tE19Flash_kernel_traitsILi32ELi128ELi128ELi8ES3_EELb1ELb0ELb1ELb0ELb0ELb0ELb0EEEvNS_16Flash_bwd_paramsE)
        /*0014*/ 	.short	0x0160
        /*0016*/ 	.short	0x0280


	//----- nvinfo : EIATTR_CBANK_PARAM_SIZE
	.align		4
.L_594:
        /*0018*/ 	.byte	0x03, 0x19
        /*001a*/ 	.short	0x0280


	//----- nvinfo : EIATTR_KPARAM_INFO
	.align		4
        /*001c*/ 	.byte	0x04, 0x17
        /*001e*/ 	.short	(.L_596 - .L_595)
.L_595:
        /*0020*/ 	.word	0x00000000
        /*0024*/ 	.short	0x0000
        /*0026*/ 	.short	0x0000
        /*0028*/ 	.byte	0x00, 0xf0, 0x01, 0x0a


	//----- nvinfo : EIATTR_MAXREG_COUNT
	.align		4
.L_596:
        /*002c*/ 	.byte	0x03, 0x1b
        /*002e*/ 	.short	0x00ff


	//----- nvinfo : EIATTR_NUM_BARRIERS
	.align		4
        /*0030*/ 	.byte	0x02, 0x4c
        /*0032*/ 	.byte	0x01
	.zero		1


	//----- nvinfo : EIATTR_MERCURY_ISA_VERSION
	.align		4
        /*0034*/ 	.byte	0x03, 0x5f
        /*0036*/ 	.short	0x0000


	//----- nvinfo : EIATTR_EXIT_INSTR_OFFSETS
	.align		4
        /*0038*/ 	.byte	0x04, 0x1c
        /*003a*/ 	.short	(.L_598 - .L_597)


	//   ....[0]....
.L_597:
        /*003c*/ 	.word	0x00000090


	//   ....[1]....
        /*0040*/ 	.word	0x0000a9c0


	//----- nvinfo : EIATTR_CTAIDZ_USED
	.align		4
.L_598:
        /*0044*/ 	.byte	0x01, 0x04
	.zero		2


	//----- nvinfo : EIATTR_CRS_STACK_SIZE
	.align		4
        /*0048*/ 	.byte	0x04, 0x1e
        /*004a*/ 	.short	(.L_600 - .L_599)
.L_599:
        /*004c*/ 	.word	0x00000000
.L_600:


//--------------------- .nv.info._ZN5flash44flash_bwd_dq_dk_dv_loop_seqk_parallel_kernelI23Flash_bwd_kernel_traitsILi32ELi128ELi128ELi8ELi4ELi4ELi4ELb0ELb0EN7cutlass6half_tE19Flash_kernel_traitsILi32ELi128ELi128ELi8ES3_EELb0ELb0ELb1ELb0ELb0ELb0ELb1EEEvNS_16Flash_bwd_paramsE --------------------------
	.section	.nv.info._ZN5flash44flash_bwd_dq_dk_dv_loop_seqk_parallel_kernelI23Flash_bwd_kernel_traitsILi32ELi128ELi128ELi8ELi4ELi4ELi4ELb0ELb0EN7cutlass6half_tE19Flash_kernel_traitsILi32ELi128ELi128ELi8ES3_EELb0ELb0ELb1ELb0ELb0ELb0ELb1EEEvNS_16Flash_bwd_paramsE,"",@"SHT_CUDA_INFO"
	.sectionflags	@""
	.align	4


	//----- nvinfo : EIATTR_CUDA_API_VERSION
	.align		4
        /*0000*/ 	.byte	0x04, 0x37
        /*0002*/ 	.short	(.L_602 - .L_601)
.L_601:
        /*0004*/ 	.word	0x00000082


	//----- nvinfo : EIATTR_SW2861232_WAR
	.align		4
.L_602:
        /*0008*/ 	.byte	0x01, 0x35
	.zero		2


	//----- nvinfo : EIATTR_PARAM_CBANK
	.align		4
        /*000c*/ 	.byte	0x04, 0x0a
        /*000e*/ 	.short	(.L_604 - .L_603)
	.align		4
.L_603:
        /*0010*/ 	.word	index@(.nv.constant0._ZN5flash44flash_bwd_dq_dk_dv_loop_seqk_parallel_kernelI23Flash_bwd_kernel_traitsILi32ELi128ELi128ELi8ELi4ELi4ELi4ELb0ELb0EN7cutlass6half_tE19Flash_kernel_traitsILi32ELi128ELi128ELi8ES3_EELb0ELb0ELb1ELb0ELb0ELb0ELb1EEEvNS_16Flash_bwd_paramsE)
        /*0014*/ 	.short	0x0160
        /*0016*/ 	.short	0x0280


	//----- nvinfo : EIATTR_CBANK_PARAM_SIZE
	.align		4
.L_604:
        /*0018*/ 	.byte	0x03, 0x19
        /*001a*/ 	.short	0x0280


	//----- nvinfo : EIATTR_KPARAM_INFO
	.align		4
        /*001c*/ 	.byte	0x04, 0x17
        /*001e*/ 	.short	(.L_606 - .L_605)
.L_605:
        /*0020*/ 	.word	0x00000000
        /*0024*/ 	.short	0x0000
        /*0026*/ 	.short	0x0000
        /*0028*/ 	.byte	0x00, 0xf0, 0x01, 0x0a


	//----- nvinfo : EIATTR_MAXREG_COUNT
	.align		4
.L_606:
        /*002c*/ 	.byte	0x03, 0x1b
        /*002e*/ 	.short	0x00ff


	//----- nvinfo : EIATTR_NUM_BARRIERS
	.align		4
        /*0030*/ 	.byte	0x02, 0x4c
        /*0032*/ 	.byte	0x01
	.zero		1


	//----- nvinfo : EIATTR_ANNOTATIONS
	.align		4
        /*0034*/ 	.byte	0x04, 0x55
        /*0036*/ 	.short	(.L_608 - .L_607)


	//   ....[0]....
.L_607:
        /* <DEDUP_REMOVED lines=57> */


	//----- nvinfo : EIATTR_MERCURY_ISA_VERSION
	.align		4
.L_608:
        /*03b0*/ 	.byte	0x03, 0x5f
        /*03b2*/ 	.short	0x0000


	//----- nvinfo : EIATTR_EXIT_INSTR_OFFSETS
	.align		4
        /*03b4*/ 	.byte	0x04, 0x1c
        /*03b6*/ 	.short	(.L_610 - .L_609)


	//   ....[0]....
.L_609:
        /*03b8*/ 	.word	0x000000a0


	//   ....[1]....
        /*03bc*/ 	.word	0x0000a940


	//----- nvinfo : EIATTR_CTAIDZ_USED
	.align		4
.L_610:
        /*03c0*/ 	.byte	0x01, 0x04
	.zero		2


	//----- nvinfo : EIATTR_CRS_STACK_SIZE
	.align		4
        /*03c4*/ 	.byte	0x04, 0x1e
        /*03c6*/ 	.short	(.L_612 - .L_611)
.L_611:
        /*03c8*/ 	.word	0x00000000
.L_612:


//--------------------- .nv.info._ZN5flash44flash_bwd_dq_dk_dv_loop_seqk_parallel_kernelI23Flash_bwd_kernel_traitsILi32ELi128ELi128ELi8ELi4ELi4ELi4ELb0ELb0EN7cutlass6half_tE19Flash_kernel_traitsILi32ELi128ELi128ELi8ES3_EELb1ELb0ELb0ELb0ELb1ELb1ELb0EEEvNS_16Flash_bwd_paramsE --------------------------
	.section	.nv.info._ZN5flash44flash_bwd_dq_dk_dv_loop_seqk_parallel_kernelI23Flash_bwd_kernel_traitsILi32ELi128ELi128ELi8ELi4ELi4ELi4ELb0ELb0EN7cutlass6half_tE19Flash_kernel_traitsILi32ELi128ELi128ELi8ES3_EELb1ELb0ELb0ELb0ELb1ELb1ELb0EEEvNS_16Flash_bwd_paramsE,"",@"SHT_CUDA_INFO"
	.sectionflags	@""
	.align	4


	//----- nvinfo : EIATTR_CUDA_API_VERSION
	.align		4
        /*0000*/ 	.byte	0x04, 0x37
        /*0002*/ 	.short	(.L_614 - .L_613)
.L_613:
        /*0004*/ 	.word	0x00000082


	//----- nvinfo : EIATTR_SW2861232_WAR
	.align		4
.L_614:
        /*0008*/ 	.byte	0x01, 0x35
	.zero		2


	//----- nvinfo : EIATTR_PARAM_CBANK
	.align		4
        /*000c*/ 	.byte	0x04, 0x0a
        /*000e*/ 	.short	(.L_616 - .L_615)
	.align		4
.L_615:
        /*0010*/ 	.word	index@(.nv.constant0._ZN5flash44flash_bwd_dq_dk_dv_loop_seqk_parallel_kernelI23Flash_bwd_kernel_traitsILi32ELi128ELi128ELi8ELi4ELi4ELi4ELb0ELb0EN7cutlass6half_tE19Flash_kernel_traitsILi32ELi128ELi128ELi8ES3_EELb1ELb0ELb0ELb0ELb1ELb1ELb0EEEvNS_16Flash_bwd_paramsE)
        /*0014*/ 	.short	0x0160
        /*0016*/ 	.short	0x0280


	//----- nvinfo : EIATTR_CBANK_PARAM_SIZE
	.align		4
.L_616:
        /*0018*/ 	.byte	0x03, 0x19
        /*001a*/ 	.short	0x0280


	//----- nvinfo : EIATTR_KPARAM_INFO
	.align		4
        /*001c*/ 	.byte	0x04, 0x17
        /*001e*/ 	.short	(.L_618 - .L_617)
.L_617:
        /*0020*/ 	.word	0x00000000
        /*0024*/ 	.short	0x0000
        /*0026*/ 	.short	0x0000
        /*0028*/ 	.byte	0x00, 0xf0, 0x01, 0x0a


	//----- nvinfo : EIATTR_MAXREG_COUNT
	.align		4
.L_618:
        /*002c*/ 	.byte	0x03, 0x1b
        /*002e*/ 	.short	0x00ff


	//----- nvinfo : EIATTR_NUM_BARRIERS
	.align		4
        /*0030*/ 	.byte	0x02, 0x4c
        /*0032*/ 	.byte	0x01
	.zero		1


	//----- nvinfo : EIATTR_MERCURY_ISA_VERSION
	.align		4
        /*0034*/ 	.byte	0x03, 0x5f
        /*0036*/ 	.short	0x0000


	//----- nvinfo : EIATTR_EXIT_INSTR_OFFSETS
	.align		4
        /*0038*/ 	.byte	0x04, 0x1c
        /*003a*/ 	.short	(.L_620 - .L_619)


	//   ....[0]....
.L_619:
        /*003c*/ 	.word	0x00000090


	//   ....[1]....
        /*0040*/ 	.word	0x000077c0


	//----- nvinfo : EIATTR_CTAIDZ_USED
	.align		4
.L_620:
        /*0044*/ 	.byte	0x01, 0x04
	.zero		2


//--------------------- .nv.info._ZN5flash44flash_bwd_dq_dk_dv_loop_seqk_parallel_kernelI23Flash_bwd_kernel_traitsILi32ELi128ELi128ELi8ELi4ELi4ELi4ELb0ELb0EN7cutlass6half_tE19Flash_kernel_traitsILi32ELi128ELi128ELi8ES3_EELb0ELb0ELb0ELb0ELb1ELb1ELb1EEEvNS_16Flash_bwd_paramsE --------------------------
	.section	.nv.info._ZN5flash44flash_bwd_dq_dk_dv_loop_seqk_parallel_kernelI23Flash_bwd_kernel_traitsILi32ELi128ELi128ELi8ELi4ELi4ELi4ELb0ELb0EN7cutlass6half_tE19Flash_kernel_traitsILi32ELi128ELi128ELi8ES3_EELb0ELb0ELb0ELb0ELb1ELb1ELb1EEEvNS_16Flash_bwd_paramsE,"",@"SHT_CUDA_INFO"
	.sectionflags	@""
	.align	4


	//----- nvinfo : EIATTR_CUDA_API_VERSION
	.align		4
        /*0000*/ 	.byte	0x04, 0x37
        /*0002*/ 	.short	(.L_622 - .L_621)
.L_621:
        /*0004*/ 	.word	0x00000082


	//----- nvinfo : EIATTR_SW2861232_WAR
	.align		4
.L_622:
        /*0008*/ 	.byte	0x01, 0x35
	.zero		2


	//----- nvinfo : EIATTR_PARAM_CBANK
	.align		4
        /*000c*/ 	.byte	0x04, 0x0a
        /*000e*/ 	.short	(.L_624 - .L_623)
	.align		4
.L_623:
        /*0010*/ 	.word	index@(.nv.constant0._ZN5flash44flash_bwd_dq_dk_dv_loop_seqk_parallel_kernelI23Flash_bwd_kernel_traitsILi32ELi128ELi128ELi8ELi4ELi4ELi4ELb0ELb0EN7cutlass6half_tE19Flash_kernel_traitsILi32ELi128ELi128ELi8ES3_EELb0ELb0ELb0ELb0ELb1ELb1ELb1EEEvNS_16Flash_bwd_paramsE)
        /*0014*/ 	.short	0x0160
        /*0016*/ 	.short	0x0280


	//----- nvinfo : EIATTR_CBANK_PARAM_SIZE
	.align		4
.L_624:
        /*0018*/ 	.byte	0x03, 0x19
        /*001a*/ 	.short	0x0280


	//----- nvinfo : EIATTR_KPARAM_INFO
	.align		4
        /*001c*/ 	.byte	0x04, 0x17
        /*001e*/ 	.short	(.L_626 - .L_625)
.L_625:
        /*0020*/ 	.word	0x00000000
        /*0024*/ 	.short	0x0000
        /*0026*/ 	.short	0x0000
        /*0028*/ 	.byte	0x00, 0xf0, 0x01, 0x0a


	//----- nvinfo : EIATTR_MAXREG_COUNT
	.align		4
.L_626:
        /*002c*/ 	.byte	0x03, 0x1b
        /*002e*/ 	.short	0x00ff


	//----- nvinfo : EIATTR_NUM_BARRIERS
	.align		4
        /*0030*/ 	.byte	0x02, 0x4c
        /*0032*/ 	.byte	0x01
	.zero		1


	//----- nvinfo : EIATTR_ANNOTATIONS
	.align		4
        /*0034*/ 	.byte	0x04, 0x55
        /*0036*/ 	.short	(.L_628 - .L_627)


	//   ....[0]....
.L_627:
        /* <DEDUP_REMOVED lines=40> */


	//----- nvinfo : EIATTR_MERCURY_ISA_VERSION
	.align		4
.L_628:
        /*02a8*/ 	.byte	0x03, 0x5f
        /*02aa*/ 	.short	0x0000


	//----- nvinfo : EIATTR_EXIT_INSTR_OFFSETS
	.align		4
        /*02ac*/ 	.byte	0x04, 0x1c
        /*02ae*/ 	.short	(.L_630 - .L_629)


	//   ....[0]....
.L_629:
        /*02b0*/ 	.word	0x000000a0


	//   ....[1]....
        /*02b4*/ 	.word	0x00007480


	//----- nvinfo : EIATTR_CTAIDZ_USED
	.align		4
.L_630:
        /*02b8*/ 	.byte	0x01, 0x04
	.zero		2


//--------------------- .nv.info._ZN5flash44flash_bwd_dq_dk_dv_loop_seqk_parallel_kernelI23Flash_bwd_kernel_traitsILi32ELi128ELi128ELi8ELi4ELi4ELi4ELb0ELb0EN7cutlass6half_tE19Flash_kernel_traitsILi32ELi128ELi128ELi8ES3_EELb1ELb0ELb0ELb1ELb0ELb0ELb0EEEvNS_16Flash_bwd_paramsE --------------------------
	.section	.nv.info._ZN5flash44flash_bwd_dq_dk_dv_loop_seqk_parallel_kernelI23Flash_bwd_kernel_traitsILi32ELi128ELi128ELi8ELi4ELi4ELi4ELb0ELb0EN7cutlass6half_tE19Flash_kernel_traitsILi32ELi128ELi128ELi8ES3_EELb1ELb0ELb0ELb1ELb0ELb0ELb0EEEvNS_16Flash_bwd_paramsE,"",@"SHT_CUDA_INFO"
	.sectionflags	@""
	.align	4


	//----- nvinfo : EIATTR_CUDA_API_VERSION
	.align		4
        /*0000*/ 	.byte	0x04, 0x37
        /*0002*/ 	.short	(.L_632 - .L_631)
.L_631:
        /*0004*/ 	.word	0x00000082


	//----- nvinfo : EIATTR_SW2861232_WAR
	.align		4
.L_632:
        /*0008*/ 	.byte	0x01, 0x35
	.zero		2


	//----- nvinfo : EIATTR_PARAM_CBANK
	.align		4
        /*000c*/ 	.byte	0x04, 0x0a
        /*000e*/ 	.short	(.L_634 - .L_633)
	.align		4
.L_633:
        /*0010*/ 	.word	index@(.nv.constant0._ZN5flash44flash_bwd_dq_dk_dv_loop_seqk_parallel_kernelI23Flash_bwd_kernel_traitsILi32ELi128ELi128ELi8ELi4ELi4ELi4ELb0ELb0EN7cutlass6half_tE19Flash_kernel_traitsILi32ELi128ELi128ELi8ES3_EELb1ELb0ELb0ELb1ELb0ELb0ELb0EEEvNS_16Flash_bwd_paramsE)
        /*0014*/ 	.short	0x0160
        /*0016*/ 	.short	0x0280


	//----- nvinfo : EIATTR_CBANK_PARAM_SIZE
	.align		4
.L_634:
        /*0018*/ 	.byte	0x03, 0x19
        /*001a*/ 	.short	0x0280


	//----- nvinfo : EIATTR_KPARAM_INFO
	.align		4
        /*001c*/ 	.byte	0x04, 0x17
        /*001e*/ 	.short	(.L_636 - .L_635)
.L_635:
        /*0020*/ 	.word	0x00000000
        /*0024*/ 	.short	0x0000
        /*0026*/ 	.short	0x0000
        /*0028*/ 	.byte	0x00, 0xf0, 0x01, 0x0a


	//----- nvinfo : EIATTR_MAXREG_COUNT
	.align		4
.L_636:
        /*002c*/ 	.byte	0x03, 0x1b
        /*002e*/ 	.short	0x00ff


	//----- nvinfo : EIATTR_NUM_BARRIERS
	.align		4
        /*0030*/ 	.byte	0x02, 0x4c
        /*0032*/ 	.byte	0x01
	.zero		1


	//----- nvinfo : EIATTR_ANNOTATIONS
	.align		4
        /*0034*/ 	.byte	0x04, 0x55
        /*0036*/ 	.short	(.L_638 - .L_637)


	//   ....[0]....
.L_637:
        /*0038*/ 	.word	0x00000001
        /*003c*/ 	.byte	0xa0, 0x01, 0x00, 0x00, 0x01, 0x00, 0x00, 0x00, 0xf0, 0x05, 0x00, 0x00, 0x01, 0x00, 0x00, 0x00
        /*004c*/ 	.byte	0x30, 0x06, 0x00, 0x00, 0x01, 0x00, 0x00, 0x00, 0x60, 0x0b, 0x00, 0x00, 0x01, 0x00, 0x00, 0x00
        /*005c*/ 	.byte	0x10, 0x18, 0x00, 0x00, 0x01, 0x00, 0x00, 0x00, 0x30, 0x18, 0x00, 0x00, 0x01, 0x00, 0x00, 0x00
        /*006c*/ 	.byte	0xb0, 0x1c, 0x00, 0x00, 0x01, 0x00, 0x00, 0x00, 0x60, 0x1d, 0x00, 0x00


	//----- nvinfo : EIATTR_MERCURY_ISA_VERSION
	.align		4
.L_638:
        /*0078*/ 	.byte	0x03, 0x5f
        /*007a*/ 	.short	0x0000


	//----- nvinfo : EIATTR_EXIT_INSTR_OFFSETS
	.align		4
        /*007c*/ 	.byte	0x04, 0x1c
        /*007e*/ 	.short	(.L_640 - .L_639)


	//   ....[0]....
.L_639:
        /*0080*/ 	.word	0x000000a0


	//   ....[1]....
        /*0084*/ 	.word	0x0000b500


	//----- nvinfo : EIATTR_CTAIDZ_USED
	.align		4
.L_640:
        /*0088*/ 	.byte	0x01, 0x04
	.zero		2


	//----- nvinfo : EIATTR_CRS_STACK_SIZE
	.align		4
        /*008c*/ 	.byte	0x04, 0x1e
        /*008e*/ 	.short	(.L_642 - .L_641)
.L_641:
        /*0090*/ 	.word	0x00000000
.L_642:


//--------------------- .nv.info._ZN5flash44flash_bwd_dq_dk_dv_loop_seqk_parallel_kernelI23Flash_bwd_kernel_traitsILi32ELi128ELi128ELi8ELi4ELi4ELi4ELb0ELb0EN7cutlass6half_tE19Flash_kernel_traitsILi32ELi128ELi128ELi8ES3_EELb0ELb0ELb0ELb1ELb0ELb0ELb1EEEvNS_16Flash_bwd_paramsE --------------------------
	.section	.nv.info._ZN5flash44flash_bwd_dq_dk_dv_loop_seqk_parallel_kernelI23Flash_bwd_kernel_traitsILi32ELi128ELi128ELi8ELi4ELi4ELi4ELb0ELb0EN7cutlass6half_tE19Flash_kernel_traitsILi32ELi128ELi128ELi8ES3_EELb0ELb0ELb0ELb1ELb0ELb0ELb1EEEvNS_16Flash_bwd_paramsE,"",@"SHT_CUDA_INFO"
	.sectionflags	@""
	.align	4


	//----- nvinfo : EIATTR_CUDA_API_VERSION
	.align		4
        /*0000*/ 	.byte	0x04, 0x37
        /*0002*/ 	.short	(.L_644 - .L_643)
.L_643:
        /*0004*/ 	.word	0x00000082


	//----- nvinfo : EIATTR_SW2861232_WAR
	.align		4
.L_644:
        /*0008*/ 	.byte	0x01, 0x35
	.zero		2


	//----- nvinfo : EIATTR_PARAM_CBANK
	.align		4
        /*000c*/ 	.byte	0x04, 0x0a
        /*000e*/ 	.short	(.L_646 - .L_645)
	.align		4
.L_645:
        /*0010*/ 	.word	index@(.nv.constant0._ZN5flash44flash_bwd_dq_dk_dv_loop_seqk_parallel_kernelI23Flash_bwd_kernel_traitsILi32ELi128ELi128ELi8ELi4ELi4ELi4ELb0ELb0EN7cutlass6half_tE19Flash_kernel_traitsILi32ELi128ELi128ELi8ES3_EELb0ELb0ELb0ELb1ELb0ELb0ELb1EEEvNS_16Flash_bwd_paramsE)
        /*0014*/ 	.short	0x0160
        /*0016*/ 	.short	0x0280


	//----- nvinfo : EIATTR_CBANK_PARAM_SIZE
	.align		4
.L_646:
        /*0018*/ 	.byte	0x03, 0x19
        /*001a*/ 	.short	0x0280


	//----- nvinfo : EIATTR_KPARAM_INFO
	.align		4
        /*001c*/ 	.byte	0x04, 0x17
        /*001e*/ 	.short	(.L_648 - .L_647)
.L_647:
        /*0020*/ 	.word	0x00000000
        /*0024*/ 	.short	0x0000
        /*0026*/ 	.short	0x0000
        /*0028*/ 	.byte	0x00, 0xf0, 0x01, 0x0a


	//----- nvinfo : EIATTR_MAXREG_COUNT
	.align		4
.L_648:
        /*002c*/ 	.byte	0x03, 0x1b
        /*002e*/ 	.short	0x00ff


	//----- nvinfo : EIATTR_NUM_BARRIERS
	.align		4
        /*0030*/ 	.byte	0x02, 0x4c
        /*0032*/ 	.byte	0x01
	.zero		1


	//----- nvinfo : EIATTR_ANNOTATIONS
	.align		4
        /*0034*/ 	.byte	0x04, 0x55
        /*0036*/ 	.short	(.L_650 - .L_649)


	//   ....[0]....
.L_649:
        /* <DEDUP_REMOVED lines=50> */


	//----- nvinfo : EIATTR_MERCURY_ISA_VERSION
	.align		4
.L_650:
        /*0348*/ 	.byte	0x03, 0x5f
        /*034a*/ 	.short	0x0000


	//----- nvinfo : EIATTR_EXIT_INSTR_OFFSETS
	.align		4
        /*034c*/ 	.byte	0x04, 0x1c
        /*034e*/ 	.short	(.L_652 - .L_651)


	//   ....[0]....
.L_651:
        /*0350*/ 	.word	0x000000a0


	//   ....[1]....
        /*0354*/ 	.word	0x0000b020


	//----- nvinfo : EIATTR_CTAIDZ_USED
	.align		4
.L_652:
        /*0358*/ 	.byte	0x01, 0x04
	.zero		2


	//----- nvinfo : EIATTR_CRS_STACK_SIZE
	.align		4
        /*035c*/ 	.byte	0x04, 0x1e
        /*035e*/ 	.short	(.L_654 - .L_653)
.L_653:
        /*0360*/ 	.word	0x00000000
.L_654:


//--------------------- .nv.info._ZN5flash44flash_bwd_dq_dk_dv_loop_seqk_parallel_kernelI23Flash_bwd_kernel_traitsILi32ELi128ELi128ELi8ELi4ELi4ELi4ELb0ELb0EN7cutlass6half_tE19Flash_kernel_traitsILi32ELi128ELi128ELi8ES3_EELb1ELb0ELb1ELb0ELb0ELb1ELb0EEEvNS_16Flash_bwd_paramsE --------------------------
	.section	.nv.info._ZN5flash44flash_bwd_dq_dk_dv_loop_seqk_parallel_kernelI23Flash_bwd_kernel_traitsILi32ELi128ELi128ELi8ELi4ELi4ELi4ELb0ELb0EN7cutlass6half_tE19Flash_kernel_traitsILi32ELi128ELi128ELi8ES3_EELb1ELb0ELb1ELb0ELb0ELb1ELb0EEEvNS_16Flash_bwd_paramsE,"",@"SHT_CUDA_INFO"
	.sectionflags	@""
	.align	4


	//----- nvinfo : EIATTR_CUDA_API_VERSION
	.align		4
        /*0000*/ 	.byte	0x04, 0x37
        /*0002*/ 	.short	(.L_656 - .L_655)
.L_655:
        /*0004*/ 	.word	0x00000082


	//----- nvinfo : EIATTR_SW2861232_WAR
	.align		4
.L_656:
        /*0008*/ 	.byte	0x01, 0x35
	.zero		2


	//----- nvinfo : EIATTR_PARAM_CBANK
	.align		4
        /*000c*/ 	.byte	0x04, 0x0a
        /*000e*/ 	.short	(.L_658 - .L_657)
	.align		4
.L_657:
        /*0010*/ 	.word	index@(.nv.constant0._ZN5flash44flash_bwd_dq_dk_dv_loop_seqk_parallel_kernelI23Flash_bwd_kernel_traitsILi32ELi128ELi128ELi8ELi4ELi4ELi4ELb0ELb0EN7cutlass6half_tE19Flash_kernel_traitsILi32ELi128ELi128ELi8ES3_EELb1ELb0ELb1ELb0ELb0ELb1ELb0EEEvNS_16Flash_bwd_paramsE)
        /*0014*/ 	.short	0x0160
        /*0016*/ 	.short	0x0280


	//----- nvinfo : EIATTR_CBANK_PARAM_SIZE
	.align		4
.L_658:
        /*0018*/ 	.byte	0x03, 0x19
        /*001a*/ 	.short	0x0280


	//----- nvinfo : EIATTR_KPARAM_INFO
	.align		4
        /*001c*/ 	.byte	0x04, 0x17
        /*001e*/ 	.short	(.L_660 - .L_659)
.L_659:
        /*0020*/ 	.word	0x00000000
        /*0024*/ 	.short	0x0000
        /*0026*/ 	.short	0x0000
        /*0028*/ 	.byte	0x00, 0xf0, 0x01, 0x0a


	//----- nvinfo : EIATTR_MAXREG_COUNT
	.align		4
.L_660:
        /*002c*/ 	.byte	0x03, 0x1b
        /*002e*/ 	.short	0x00ff


	//----- nvinfo : EIATTR_NUM_BARRIERS
	.align		4
        /*0030*/ 	.byte	0x02, 0x4c
        /*0032*/ 	.byte	0x01
	.zero		1


	//----- nvinfo : EIATTR_MERCURY_ISA_VERSION
	.align		4
        /*0034*/ 	.byte	0x03, 0x5f
        /*0036*/ 	.short	0x0000


	//----- nvinfo : EIATTR_EXIT_INSTR_OFFSETS
	.align		4
        /*0038*/ 	.byte	0x04, 0x1c
        /*003a*/ 	.short	(.L_662 - .L_661)


	//   ....[0]....
.L_661:
        /*003c*/ 	.word	0x00000090


	//   ....[1]....
        /*0040*/ 	.word	0x0000a380


	//----- nvinfo : EIATTR_CTAIDZ_USED
	.align		4
.L_662:
        /*0044*/ 	.byte	0x01, 0x04
	.zero		2


	//----- nvinfo : EIATTR_CRS_STACK_SIZE
	.align		4
        /*0048*/ 	.byte	0x04, 0x1e
        /*004a*/ 	.short	(.L_664 - .L_663)
.L_663:
        /*004c*/ 	.word	0x00000000
.L_664:


//--------------------- .nv.info._ZN5flash44flash_bwd_dq_dk_dv_loop_seqk_parallel_kernelI23Flash_bwd_kernel_traitsILi32ELi128ELi128ELi8ELi4ELi4ELi4ELb0ELb0EN7cutlass6half_tE19Flash_kernel_traitsILi32ELi128ELi128ELi8ES3_EELb0ELb0ELb1ELb0ELb0ELb1ELb1EEEvNS_16Flash_bwd_paramsE --------------------------
	.section	.nv.info._ZN5flash44flash_bwd_dq_dk_dv_loop_seqk_parallel_kernelI23Flash_bwd_kernel_traitsILi32ELi128ELi128ELi8ELi4ELi4ELi4ELb0ELb0EN7cutlass6half_tE19Flash_kernel_traitsILi32ELi128ELi128ELi8ES3_EELb0ELb0ELb1ELb0ELb0ELb1ELb1EEEvNS_16Flash_bwd_paramsE,"",@"SHT_CUDA_INFO"
	.sectionflags	@""
	.align	4


	//----- nvinfo : EIATTR_CUDA_API_VERSION
	.align		4
        /*0000*/ 	.byte	0x04, 0x37
        /*0002*/ 	.short	(.L_666 - .L_665)
.L_665:
        /*0004*/ 	.word	0x00000082


	//----- nvinfo : EIATTR_SW2861232_WAR
	.align		4
.L_666:
        /*0008*/ 	.byte	0x01, 0x35
	.zero		2


	//----- nvinfo : EIATTR_PARAM_CBANK
	.align		4
        /*000c*/ 	.byte	0x04, 0x0a
        /*000e*/ 	.short	(.L_668 - .L_667)
	.align		4
.L_667:
        /*0010*/ 	.word	index@(.nv.constant0._ZN5flash44flash_bwd_dq_dk_dv_loop_seqk_parallel_kernelI23Flash_bwd_kernel_traitsILi32ELi128ELi128ELi8ELi4ELi4ELi4ELb0ELb0EN7cutlass6half_tE19Flash_kernel_traitsILi32ELi128ELi128ELi8ES3_EELb0ELb0ELb1ELb0ELb0ELb1ELb1EEEvNS_16Flash_bwd_paramsE)
        /*0014*/ 	.short	0x0160
        /*0016*/ 	.short	0x0280


	//----- nvinfo : EIATTR_CBANK_PARAM_SIZE
	.align		4
.L_668:
        /*0018*/ 	.byte	0x03, 0x19
        /*001a*/ 	.short	0x0280


	//----- nvinfo : EIATTR_KPARAM_INFO
	.align		4
        /*001c*/ 	.byte	0x04, 0x17
        /*001e*/ 	.short	(.L_670 - .L_669)
.L_669:
        /*0020*/ 	.word	0x00000000
        /*0024*/ 	.short	0x0000
        /*0026*/ 	.short	0x0000
        /*0028*/ 	.byte	0x00, 0xf0, 0x01, 0x0a


	//----- nvinfo : EIATTR_MAXREG_COUNT
	.align		4
.L_670:
        /*002c*/ 	.byte	0x03, 0x1b
        /*002e*/ 	.short	0x00ff


	//----- nvinfo : EIATTR_NUM_BARRIERS
	.align		4
        /*0030*/ 	.byte	0x02, 0x4c
        /*0032*/ 	.byte	0x01
	.zero		1


	//----- nvinfo : EIATTR_ANNOTATIONS
	.align		4
        /*0034*/ 	.byte	0x04, 0x55
        /*0036*/ 	.short	(.L_672 - .L_671)


	//   ....[0]....
.L_671:
        /* <DEDUP_REMOVED lines=53> */


	//----- nvinfo : EIATTR_MERCURY_ISA_VERSION
	.align		4
.L_672:
        /*0378*/ 	.byte	0x03, 0x5f
        /*037a*/ 	.short	0x0000


	//----- nvinfo : EIATTR_EXIT_INSTR_OFFSETS
	.align		4
        /*037c*/ 	.byte	0x04, 0x1c
        /*037e*/ 	.short	(.L_674 - .L_673)


	//   ....[0]....
.L_673:
        /*0380*/ 	.word	0x000000a0


	//   ....[1]....
        /*0384*/ 	.word	0x0000a3a0


	//----- nvinfo : EIATTR_CTAIDZ_USED
	.align		4
.L_674:
        /*0388*/ 	.byte	0x01, 0x04
	.zero		2


	//----- nvinfo : EIATTR_CRS_STACK_SIZE
	.align		4
        /*038c*/ 	.byte	0x04, 0x1e
        /*038e*/ 	.short	(.L_676 - .L_675)
.L_675:
        /*0390*/ 	.word	0x00000000
.L_676:


//--------------------- .nv.info._ZN5flash44flash_bwd_dq_dk_dv_loop_seqk_parallel_kernelI23Flash_bwd_kernel_traitsILi32ELi128ELi128ELi8ELi4ELi4ELi4ELb0ELb0EN7cutlass6half_tE19Flash_kernel_traitsILi32ELi128ELi128ELi8ES3_EELb1ELb0ELb1ELb1ELb0ELb0ELb0EEEvNS_16Flash_bwd_paramsE --------------------------
	.section	.nv.info._ZN5flash44flash_bwd_dq_dk_dv_loop_seqk_parallel_kernelI23Flash_bwd_kernel_traitsILi32ELi128ELi128ELi8ELi4ELi4ELi4ELb0ELb0EN7cutlass6half_tE19Flash_kernel_traitsILi32ELi128ELi128ELi8ES3_EELb1ELb0ELb1ELb1ELb0ELb0ELb0EEEvNS_16Flash_bwd_paramsE,"",@"SHT_CUDA_INFO"
	.sectionflags	@""
	.align	4


	//----- nvinfo : EIATTR_CUDA_API_VERSION
	.align		4
        /*0000*/ 	.byte	0x04, 0x37
        /*0002*/ 	.short	(.L_678 - .L_677)
.L_677:
        /*0004*/ 	.word	0x00000082


	//----- nvinfo : EIATTR_SW2861232_WAR
	.align		4
.L_678:
        /*0008*/ 	.byte	0x01, 0x35
	.zero		2


	//----- nvinfo : EIATTR_PARAM_CBANK
	.align		4
        /*000c*/ 	.byte	0x04, 0x0a
        /*000e*/ 	.short	(.L_680 - .L_679)
	.align		4
.L_679:
        /*0010*/ 	.word	index@(.nv.constant0._ZN5flash44flash_bwd_dq_dk_dv_loop_seqk_parallel_kernelI23Flash_bwd_kernel_traitsILi32ELi128ELi128ELi8ELi4ELi4ELi4ELb0ELb0EN7cutlass6half_tE19Flash_kernel_traitsILi32ELi128ELi128ELi8ES3_EELb1ELb0ELb1ELb1ELb0ELb0ELb0EEEvNS_16Flash_bwd_paramsE)
        /*0014*/ 	.short	0x0160
        /*0016*/ 	.short	0x0280


	//----- nvinfo : EIATTR_CBANK_PARAM_SIZE
	.align		4
.L_680:
        /*0018*/ 	.byte	0x03, 0x19
        /*001a*/ 	.short	0x0280


	//----- nvinfo : EIATTR_KPARAM_INFO
	.align		4
        /*001c*/ 	.byte	0x04, 0x17
        /*001e*/ 	.short	(.L_682 - .L_681)
.L_681:
        /*0020*/ 	.word	0x00000000
        /*0024*/ 	.short	0x0000
        /*0026*/ 	.short	0x0000
        /*0028*/ 	.byte	0x00, 0xf0, 0x01, 0x0a


	//----- nvinfo : EIATTR_MAXREG_COUNT
	.align		4
.L_682:
        /*002c*/ 	.byte	0x03, 0x1b
        /*002e*/ 	.short	0x00ff


	//----- nvinfo : EIATTR_NUM_BARRIERS
	.align		4
        /*0030*/ 	.byte	0x02, 0x4c
        /*0032*/ 	.byte	0x01
	.zero		1


	//----- nvinfo : EIATTR_MERCURY_ISA_VERSION
	.align		4
        /*0034*/ 	.byte	0x03, 0x5f
        /*0036*/ 	.short	0x0000


	//----- nvinfo : EIATTR_EXIT_INSTR_OFFSETS
	.align		4
        /*0038*/ 	.byte	0x04, 0x1c
        /*003a*/ 	.short	(.L_684 - .L_683)


	//   ....[0]....
.L_683:
        /*003c*/ 	.word	0x00000090


	//   ....[1]....
        /*0040*/ 	.word	0x0000b790


	//----- nvinfo : EIATTR_CTAIDZ_USED
	.align		4
.L_684:
        /*0044*/ 	.byte	0x01, 0x04
	.zero		2


	//----- nvinfo : EIATTR_CRS_STACK_SIZE
	.align		4
        /*0048*/ 	.byte	0x04, 0x1e
        /*004a*/ 	.short	(.L_686 - .L_685)
.L_685:
        /*004c*/ 	.word	0x00000000
.L_686:


//--------------------- .nv.info._ZN5flash44flash_bwd_dq_dk_dv_loop_seqk_parallel_kernelI23Flash_bwd_kernel_traitsILi32ELi128ELi128ELi8ELi4ELi4ELi4ELb0ELb0EN7cutlass6half_tE19Flash_kernel_traitsILi32ELi128ELi128ELi8ES3_EELb0ELb0ELb1ELb1ELb0ELb0ELb1EEEvNS_16Flash_bwd_paramsE --------------------------
	.section	.nv.info._ZN5flash44flash_bwd_dq_dk_dv_loop_seqk_parallel_kernelI23Flash_bwd_kernel_traitsILi32ELi128ELi128ELi8ELi4ELi4ELi4ELb0ELb0EN7cutlass6half_tE19Flash_kernel_traitsILi32ELi128ELi128ELi8ES3_EELb0ELb0ELb1ELb1ELb0ELb0ELb1EEEvNS_16Flash_bwd_paramsE,"",@"SHT_CUDA_INFO"
	.sectionflags	@""
	.align	4


	//----- nvinfo : EIATTR_CUDA_API_VERSION
	.align		4
        /*0000*/ 	.byte	0x04, 0x37
        /*0002*/ 	.short	(.L_688 - .L_687)
.L_687:
        /*0004*/ 	.word	0x00000082


	//----- nvinfo : EIATTR_SW2861232_WAR
	.align		4
.L_688:
        /*0008*/ 	.byte	0x01, 0x35
	.zero		2


	//----- nvinfo : EIATTR_PARAM_CBANK
	.align		4
        /*000c*/ 	.byte	0x04, 0x0a
        /*000e*/ 	.short	(.L_690 - .L_689)
	.align		4
.L_689:
        /*0010*/ 	.word	index@(.nv.constant0._ZN5flash44flash_bwd_dq_dk_dv_loop_seqk_parallel_kernelI23Flash_bwd_kernel_traitsILi32ELi128ELi128ELi8ELi4ELi4ELi4ELb0ELb0EN7cutlass6half_tE19Flash_kernel_traitsILi32ELi128ELi128ELi8ES3_EELb0ELb0ELb1ELb1ELb0ELb0ELb1EEEvNS_16Flash_bwd_paramsE)
        /*0014*/ 	.short	0x0160
        /*0016*/ 	.short	0x0280


	//----- nvinfo : EIATTR_CBANK_PARAM_SIZE
	.align		4
.L_690:
        /*0018*/ 	.byte	0x03, 0x19
        /*001a*/ 	.short	0x0280


	//----- nvinfo : EIATTR_KPARAM_INFO
	.align		4
        /*001c*/ 	.byte	0x04, 0x17
        /*001e*/ 	.short	(.L_692 - .L_691)
.L_691:
        /*0020*/ 	.word	0x00000000
        /*0024*/ 	.short	0x0000
        /*0026*/ 	.short	0x0000
        /*0028*/ 	.byte	0x00, 0xf0, 0x01, 0x0a


	//----- nvinfo : EIATTR_MAXREG_COUNT
	.align		4
.L_692:
        /*002c*/ 	.byte	0x03, 0x1b
        /*002e*/ 	.short	0x00ff


	//----- nvinfo : EIATTR_NUM_BARRIERS
	.align		4
        /*0030*/ 	.byte	0x02, 0x4c
        /*0032*/ 	.byte	0x01
	.zero		1


	//----- nvinfo : EIATTR_ANNOTATIONS
	.align		4
        /*0034*/ 	.byte	0x04, 0x55
        /*0036*/ 	.short	(.L_694 - .L_693)


	//   ....[0]....
.L_693:
        /* <DEDUP_REMOVED lines=57> */


	//----- nvinfo : EIATTR_MERCURY_ISA_VERSION
	.align		4
.L_694:
        /*03b8*/ 	.byte	0x03, 0x5f
        /*03ba*/ 	.short	0x0000


	//----- nvinfo : EIATTR_EXIT_INSTR_OFFSETS
	.align		4
        /*03bc*/ 	.byte	0x04, 0x1c
        /*03be*/ 	.short	(.L_696 - .L_695)


	//   ....[0]....
.L_695:
        /*03c0*/ 	.word	0x000000a0


	//   ....[1]....
        /*03c4*/ 	.word	0x0000b350


	//----- nvinfo : EIATTR_CTAIDZ_USED
	.align		4
.L_696:
        /*03c8*/ 	.byte	0x01, 0x04
	.zero		2


	//----- nvinfo : EIATTR_CRS_STACK_SIZE
	.align		4
        /*03cc*/ 	.byte	0x04, 0x1e
        /*03ce*/ 	.short	(.L_698 - .L_697)
.L_697:
        /*03d0*/ 	.word	0x00000000
.L_698:


//--------------------- .nv.info._ZN5flash25flash_bwd_dot_do_o_kernelILb0E23Flash_bwd_kernel_traitsILi32ELi128ELi128ELi8ELi4ELi4ELi4ELb0ELb0EN7cutlass6half_tE19Flash_kernel_traitsILi32ELi128ELi128ELi8ES3_EEEEvNS_16Flash_bwd_paramsE --------------------------
	.section	.nv.info._ZN5flash25flash_bwd_dot_do_o_kernelILb0E23Flash_bwd_kernel_traitsILi32ELi128ELi128ELi8ELi4ELi4ELi4ELb0ELb0EN7cutlass6half_tE19Flash_kernel_traitsILi32ELi128ELi128ELi8ES3_EEEEvNS_16Flash_bwd_paramsE,"",@"SHT_CUDA_INFO"
	.sectionflags	@""
	.align	4


	//----- nvinfo : EIATTR_CUDA_API_VERSION
	.align		4
        /*0000*/ 	.byte	0x04, 0x37
        /*0002*/ 	.short	(.L_700 - .L_699)
.L_699:
        /*0004*/ 	.word	0x00000082


	//----- nvinfo : EIATTR_SW2861232_WAR
	.align		4
.L_700:
        /*0008*/ 	.byte	0x01, 0x35
	.zero		2


	//----- nvinfo : EIATTR_PARAM_CBANK
	.align		4
        /*000c*/ 	.byte	0x04, 0x0a
        /*000e*/ 	.short	(.L_702 - .L_701)
	.align		4
.L_701:
        /*0010*/ 	.word	index@(.nv.constant0._ZN5flash25flash_bwd_dot_do_o_kernelILb0E23Flash_bwd_kernel_traitsILi32ELi128ELi128ELi8ELi4ELi4ELi4ELb0ELb0EN7cutlass6half_tE19Flash_kernel_traitsILi32ELi128ELi128ELi8ES3_EEEEvNS_16Flash_bwd_paramsE)
        /*0014*/ 	.short	0x0160
        /*0016*/ 	.short	0x0280


	//----- nvinfo : EIATTR_CBANK_PARAM_SIZE
	.align		4
.L_702:
        /*0018*/ 	.byte	0x03, 0x19
        /*001a*/ 	.short	0x0280


	//----- nvinfo : EIATTR_KPARAM_INFO
	.align		4
        /*001c*/ 	.byte	0x04, 0x17
        /*001e*/ 	.short	(.L_704 - .L_703)
.L_703:
        /*0020*/ 	.word	0x00000000
        /*0024*/ 	.short	0x0000
        /*0026*/ 	.short	0x0000
        /*0028*/ 	.byte	0x00, 0xf0, 0x01, 0x0a


	//----- nvinfo : EIATTR_MAXREG_COUNT
	.align		4
.L_704:
        /*002c*/ 	.byte	0x03, 0x1b
        /*002e*/ 	.short	0x00ff


	//----- nvinfo : EIATTR_MERCURY_ISA_VERSION
	.align		4
        /*0030*/ 	.byte	0x03, 0x5f
        /*0032*/ 	.short	0x0000


	//----- nvinfo : EIATTR_COOP_GROUP_MASK_REGIDS
	.align		4
        /*0034*/ 	.byte	0x04, 0x29
        /*0036*/ 	.short	(.L_706 - .L_705)


	//   ....[0]....
.L_705:
        /*0038*/ 	.word	0xffffffff


	//   ....[1]....
        /*003c*/ 	.word	0xffffffff


	//   ....[2]....
        /*0040*/ 	.word	0xffffffff


	//   ....[3]....
        /*0044*/ 	.word	0xffffffff


	//----- nvinfo : EIATTR_COOP_GROUP_INSTR_OFFSETS
	.align		4
.L_706:
        /*0048*/ 	.byte	0x04, 0x28
        /*004a*/ 	.short	(.L_708 - .L_707)


	//   ....[0]....
.L_707:
        /*004c*/ 	.word	0x00000aa0


	//   ....[1]....
        /*0050*/ 	.word	0x00000ad0


	//   ....[2]....
        /*0054*/ 	.word	0x00000af0


	//   ....[3]....
        /*0058*/ 	.word	0x00000b20


	//----- nvinfo : EIATTR_EXIT_INSTR_OFFSETS
	.align		4
.L_708:
        /*005c*/ 	.byte	0x04, 0x1c
        /*005e*/ 	.short	(.L_710 - .L_709)


	//   ....[0]....
.L_709:
        /*0060*/ 	.word	0x000000f0


	//   ....[1]....
        /*0064*/ 	.word	0x00000bc0


	//   ....[2]....
        /*0068*/ 	.word	0x00000bf0


	//----- nvinfo : EIATTR_CTAIDZ_USED
	.align		4
.L_710:
        /*006c*/ 	.byte	0x01, 0x04
	.zero		2


//--------------------- .nv.info._ZN5flash25flash_bwd_dot_do_o_kernelILb1E23Flash_bwd_kernel_traitsILi32ELi128ELi128ELi8ELi4ELi4ELi4ELb0ELb0EN7cutlass6half_tE19Flash_kernel_traitsILi32ELi128ELi128ELi8ES3_EEEEvNS_16Flash_bwd_paramsE --------------------------
	.section	.nv.info._ZN5flash25flash_bwd_dot_do_o_kernelILb1E23Flash_bwd_kernel_traitsILi32ELi128ELi128ELi8ELi4ELi4ELi4ELb0ELb0EN7cutlass6half_tE19Flash_kernel_traitsILi32ELi128ELi128ELi8ES3_EEEEvNS_16Flash_bwd_paramsE,"",@"SHT_CUDA_INFO"
	.sectionflags	@""
	.align	4


	//----- nvinfo : EIATTR_CUDA_API_VERSION
	.align		4
        /*0000*/ 	.byte	0x04, 0x37
        /*0002*/ 	.short	(.L_712 - .L_711)
.L_711:
        /*0004*/ 	.word	0x00000082


	//----- nvinfo : EIATTR_SW2861232_WAR
	.align		4
.L_712:
        /*0008*/ 	.byte	0x01, 0x35
	.zero		2


	//----- nvinfo : EIATTR_PARAM_CBANK
	.align		4
        /*000c*/ 	.byte	0x04, 0x0a
        /*000e*/ 	.short	(.L_714 - .L_713)
	.align		4
.L_713:
        /*0010*/ 	.word	index@(.nv.constant0._ZN5flash25flash_bwd_dot_do_o_kernelILb1E23Flash_bwd_kernel_traitsILi32ELi128ELi128ELi8ELi4ELi4ELi4ELb0ELb0EN7cutlass6half_tE19Flash_kernel_traitsILi32ELi128ELi128ELi8ES3_EEEEvNS_16Flash_bwd_paramsE)
        /*0014*/ 	.short	0x0160
        /*0016*/ 	.short	0x0280


	//----- nvinfo : EIATTR_CBANK_PARAM_SIZE
	.align		4
.L_714:
        /*0018*/ 	.byte	0x03, 0x19
        /*001a*/ 	.short	0x0280


	//----- nvinfo : EIATTR_KPARAM_INFO
	.align		4
        /*001c*/ 	.byte	0x04, 0x17
        /*001e*/ 	.short	(.L_716 - .L_715)
.L_715:
        /*0020*/ 	.word	0x00000000
        /*0024*/ 	.short	0x0000
        /*0026*/ 	.short	0x0000
        /*0028*/ 	.byte	0x00, 0xf0, 0x01, 0x0a


	//----- nvinfo : EIATTR_MAXREG_COUNT
	.align		4
.L_716:
        /*002c*/ 	.byte	0x03, 0x1b
        /*002e*/ 	.short	0x00ff


	//----- nvinfo : EIATTR_MERCURY_ISA_VERSION
	.align		4
        /*0030*/ 	.byte	0x03, 0x5f
        /*0032*/ 	.short	0x0000


	//----- nvinfo : EIATTR_COOP_GROUP_MASK_REGIDS
	.align		4
        /*0034*/ 	.byte	0x04, 0x29
        /*0036*/ 	.short	(.L_718 - .L_717)


	//   ....[0]....
.L_717:
        /*0038*/ 	.word	0xffffffff


	//   ....[1]....
        /*003c*/ 	.word	0xffffffff


	//   ....[2]....
        /*0040*/ 	.word	0xffffffff


	//   ....[3]....
        /*0044*/ 	.word	0xffffffff


	//----- nvinfo : EIATTR_COOP_GROUP_INSTR_OFFSETS
	.align		4
.L_718:
        /*0048*/ 	.byte	0x04, 0x28
        /*004a*/ 	.short	(.L_720 - .L_719)


	//   ....[0]....
.L_719:
        /*004c*/ 	.word	0x00000d50


	//   ....[1]....
        /*0050*/ 	.word	0x00000d60


	//   ....[2]....
        /*0054*/ 	.word	0x00000da0


	//   ....[3]....
        /*0058*/ 	.word	0x00000dd0


	//----- nvinfo : EIATTR_EXIT_INSTR_OFFSETS
	.align		4
.L_720:
        /*005c*/ 	.byte	0x04, 0x1c
        /*005e*/ 	.short	(.L_722 - .L_721)


	//   ....[0]....
.L_721:
        /*0060*/ 	.word	0x000000f0


	//   ....[1]....
        /*0064*/ 	.word	0x00000f50


	//----- nvinfo : EIATTR_CTAIDZ_USED
	.align		4
.L_722:
        /*0068*/ 	.byte	0x01, 0x04
	.zero		2


//--------------------- .nv.callgraph             --------------------------
	.section	.nv.callgraph,"",@"SHT_CUDA_CALLGRAPH"
	.align	4
	.sectionentsize	8
	.align		4
        /*0000*/ 	.word	0x00000000
	.align		4
        /*0004*/ 	.word	0xffffffff
	.align		4
        /*0008*/ 	.word	0x00000000
	.align		4
        /*000c*/ 	.word	0xfffffffe
	.align		4
        /*0010*/ 	.word	0x00000000
	.align		4
        /*0014*/ 	.word	0xfffffffd
	.align		4
        /*0018*/ 	.word	0x00000000
	.align		4
        /*001c*/ 	.word	0xfffffffc


//--------------------- .nv.rel.action            --------------------------
	.section	.nv.rel.action,"",@"SHT_CUDA_RELOCINFO"
	.align	8
	.sectionentsize	8
        /*0000*/ 	.byte	0x73, 0x00, 0x00, 0x00, 0x00, 0x00, 0x00, 0x00, 0x00, 0x00, 0x00, 0x11, 0x25, 0x00, 0x05, 0x36


//--------------------- .nv.constant4             --------------------------
	.section	.nv.constant4,"a",@progbits
	.align	8
	.align		8
.nv.constant4:
        /*0000*/ 	.dword	_ZN65_INTERNAL_ade4a511_29_flash_bwd_hdim32_fp16_sm80_cu_21e1f8cb_28434cuda3std3__45__cpo5beginE
	.align		8
        /*0008*/ 	.dword	_ZN65_INTERNAL_ade4a511_29_flash_bwd_hdim32_fp16_sm80_cu_21e1f8cb_28434cuda3std3__45__cpo3endE
	.align		8
        /*0010*/ 	.dword	_ZN65_INTERNAL_ade4a511_29_flash_bwd_hdim32_fp16_sm80_cu_21e1f8cb_28434cuda3std3__45__cpo6cbeginE
	.align		8
        /*0018*/ 	.dword	_ZN65_INTERNAL_ade4a511_29_flash_bwd_hdim32_fp16_sm80_cu_21e1f8cb_28434cuda3std3__45__cpo4cendE
	.align		8
        /*0020*/ 	.dword	_ZN65_INTERNAL_ade4a511_29_flash_bwd_hdim32_fp16_sm80_cu_21e1f8cb_28434cuda3std3__467_GLOBAL__N__ade4a511_29_flash_bwd_hdim32_fp16_sm80_cu_21e1f8cb_28436ignoreE
	.align		8
        /*0028*/ 	.dword	_ZN65_INTERNAL_ade4a511_29_flash_bwd_hdim32_fp16_sm80_cu_21e1f8cb_28434cuda3std3__419piecewise_constructE
	.align		8
        /*0030*/ 	.dword	_ZN65_INTERNAL_ade4a511_29_flash_bwd_hdim32_fp16_sm80_cu_21e1f8cb_28434cuda3std3__48in_placeE
	.align		8
        /*0038*/ 	.dword	_ZN65_INTERNAL_ade4a511_29_flash_bwd_hdim32_fp16_sm80_cu_21e1f8cb_28434cuda3std6ranges3__45__cpo4swapE
	.align		8
        /*0040*/ 	.dword	_ZN65_INTERNAL_ade4a511_29_flash_bwd_hdim32_fp16_sm80_cu_21e1f8cb_28434cuda3std6ranges3__45__cpo9iter_moveE
	.align		8
        /*0048*/ 	.dword	_ZN65_INTERNAL_ade4a511_29_flash_bwd_hdim32_fp16_sm80_cu_21e1f8cb_28434cute7productE
	.align		8
        /*0050*/ 	.dword	_ZN65_INTERNAL_ade4a511_29_flash_bwd_hdim32_fp16_sm80_cu_21e1f8cb_28434cute1_E


//--------------------- .nv.constant0._ZN5flash44flash_bwd_dq_dk_dv_loop_seqk_parallel_kernelI23Flash_bwd_kernel_traitsILi32ELi128ELi128ELi8ELi4ELi4ELi4ELb1ELb0EN7cutlass6half_tE19Flash_kernel_traitsILi32ELi128ELi128ELi8ES3_EELb0ELb0ELb0ELb0ELb0ELb1ELb0EEEvNS_16Flash_bwd_paramsE --------------------------
	.section	.nv.constant0._ZN5flash44flash_bwd_dq_dk_dv_loop_seqk_parallel_kernelI23Flash_bwd_kernel_traitsILi32ELi128ELi128ELi8ELi4ELi4ELi4ELb1ELb0EN7cutlass6half_tE19Flash_kernel_traitsILi32ELi128ELi128ELi8ES3_EELb0ELb0ELb0ELb0ELb0ELb1ELb0EEEvNS_16Flash_bwd_paramsE,"a",@progbits
	.sectionflags	@""
	.align	4
.nv.constant0._ZN5flash44flash_bwd_dq_dk_dv_loop_seqk_parallel_kernelI23Flash_bwd_kernel_traitsILi32ELi128ELi128ELi8ELi4ELi4ELi4ELb1ELb0EN7cutlass6half_tE19Flash_kernel_traitsILi32ELi128ELi128ELi8ES3_EELb0ELb0ELb0ELb0ELb0ELb1ELb0EEEvNS_16Flash_bwd_paramsE:
	.zero		992


//--------------------- .nv.constant0._ZN5flash44flash_bwd_dq_dk_dv_loop_seqk_parallel_kernelI23Flash_bwd_kernel_traitsILi32ELi128ELi128ELi8ELi4ELi4ELi4ELb1ELb0EN7cutlass6half_tE19Flash_kernel_traitsILi32ELi128ELi128ELi8ES3_EELb0ELb0ELb0ELb0ELb0ELb0ELb0EEEvNS_16Flash_bwd_paramsE --------------------------
	.section	.nv.constant0._ZN5flash44flash_bwd_dq_dk_dv_loop_seqk_parallel_kernelI23Flash_bwd_kernel_traitsILi32ELi128ELi128ELi8ELi4ELi4ELi4ELb1ELb0EN7cutlass6half_tE19Flash_kernel_traitsILi32ELi128ELi128ELi8ES3_EELb0ELb0ELb0ELb0ELb0ELb0ELb0EEEvNS_16Flash_bwd_paramsE,"a",@progbits
	.sectionflags	@""
	.align	4
.nv.constant0._ZN5flash44flash_bwd_dq_dk_dv_loop_seqk_parallel_kernelI23Flash_bwd_kernel_traitsILi32ELi128ELi128ELi8ELi4ELi4ELi4ELb1ELb0EN7cutlass6half_tE19Flash_kernel_traitsILi32ELi128ELi128ELi8ES3_EELb0ELb0ELb0ELb0ELb0ELb0ELb0EEEvNS_16Flash_bwd_paramsE:
	.zero		992


//--------------------- .nv.constant0._ZN5flash44flash_bwd_dq_dk_dv_loop_seqk_parallel_kernelI23Flash_bwd_kernel_traitsILi32ELi128ELi128ELi8ELi4ELi4ELi4ELb1ELb0EN7cutlass6half_tE19Flash_kernel_traitsILi32ELi128ELi128ELi8ES3_EELb0ELb0ELb1ELb0ELb0ELb0ELb0EEEvNS_16Flash_bwd_paramsE --------------------------
	.section	.nv.constant0._ZN5flash44flash_bwd_dq_dk_dv_loop_seqk_parallel_kernelI23Flash_bwd_kernel_traitsILi32ELi128ELi128ELi8ELi4ELi4ELi4ELb1ELb0EN7cutlass6half_tE19Flash_kernel_traitsILi32ELi128ELi128ELi8ES3_EELb0ELb0ELb1ELb0ELb0ELb0ELb0EEEvNS_16Flash_bwd_paramsE,"a",@progbits
	.sectionflags	@""
	.align	4
.nv.constant0._ZN5flash44flash_bwd_dq_dk_dv_loop_seqk_parallel_kernelI23Flash_bwd_kernel_traitsILi32ELi128ELi128ELi8ELi4ELi4ELi4ELb1ELb0EN7cutlass6half_tE19Flash_kernel_traitsILi32ELi128ELi128ELi8ES3_EELb0ELb0ELb1ELb0ELb0ELb0ELb0EEEvNS_16Flash_bwd_paramsE:
	.zero		992


//--------------------- .nv.constant0._ZN5flash44flash_bwd_dq_dk_dv_loop_seqk_parallel_kernelI23Flash_bwd_kernel_traitsILi32ELi128ELi128ELi8ELi4ELi4ELi4ELb1ELb0EN7cutlass6half_tE19Flash_kernel_traitsILi32ELi128ELi128ELi8ES3_EELb0ELb0ELb0ELb0ELb1ELb1ELb0EEEvNS_16Flash_bwd_paramsE --------------------------
	.section	.nv.constant0._ZN5flash44flash_bwd_dq_dk_dv_loop_seqk_parallel_kernelI23Flash_bwd_kernel_traitsILi32ELi128ELi128ELi8ELi4ELi4ELi4ELb1ELb0EN7cutlass6half_tE19Flash_kernel_traitsILi32ELi128ELi128ELi8ES3_EELb0ELb0ELb0ELb0ELb1ELb1ELb0EEEvNS_16Flash_bwd_paramsE,"a",@progbits
	.sectionflags	@""
	.align	4
.nv.constant0._ZN5flash44flash_bwd_dq_dk_dv_loop_seqk_parallel_kernelI23Flash_bwd_kernel_traitsILi32ELi128ELi128ELi8ELi4ELi4ELi4ELb1ELb0EN7cutlass6half_tE19Flash_kernel_traitsILi32ELi128ELi128ELi8ES3_EELb0ELb0ELb0ELb0ELb1ELb1ELb0EEEvNS_16Flash_bwd_paramsE:
	.zero		992


//--------------------- .nv.constant0._ZN5flash44flash_bwd_dq_dk_dv_loop_seqk_parallel_kernelI23Flash_bwd_kernel_traitsILi32ELi128ELi128ELi8ELi4ELi4ELi4ELb1ELb0EN7cutlass6half_tE19Flash_kernel_traitsILi32ELi128ELi128ELi8ES3_EELb0ELb0ELb0ELb1ELb0ELb0ELb0EEEvNS_16Flash_bwd_paramsE --------------------------
	.section	.nv.constant0._ZN5flash44flash_bwd_dq_dk_dv_loop_seqk_parallel_kernelI23Flash_bwd_kernel_traitsILi32ELi128ELi128ELi8ELi4ELi4ELi4ELb1ELb0EN7cutlass6half_tE19Flash_kernel_traitsILi32ELi128ELi128ELi8ES3_EELb0ELb0ELb0ELb1ELb0ELb0ELb0EEEvNS_16Flash_bwd_paramsE,"a",@progbits
	.sectionflags	@""
	.align	4
.nv.constant0._ZN5flash44flash_bwd_dq_dk_dv_loop_seqk_parallel_kernelI23Flash_bwd_kernel_traitsILi32ELi128ELi128ELi8ELi4ELi4ELi4ELb1ELb0EN7cutlass6half_tE19Flash_kernel_traitsILi32ELi128ELi128ELi8ES3_EELb0ELb0ELb0ELb1ELb0ELb0ELb0EEEvNS_16Flash_bwd_paramsE:
	.zero		992


//--------------------- .nv.constant0._ZN5flash44flash_bwd_dq_dk_dv_loop_seqk_parallel_kernelI23Flash_bwd_kernel_traitsILi32ELi128ELi128ELi8ELi4ELi4ELi4ELb1ELb0EN7cutlass6half_tE19Flash_kernel_traitsILi32ELi128ELi128ELi8ES3_EELb0ELb0ELb1ELb0ELb0ELb1ELb0EEEvNS_16Flash_bwd_paramsE --------------------------
	.section	.nv.constant0._ZN5flash44flash_bwd_dq_dk_dv_loop_seqk_parallel_kernelI23Flash_bwd_kernel_traitsILi32ELi128ELi128ELi8ELi4ELi4ELi4ELb1ELb0EN7cutlass6half_tE19Flash_kernel_traitsILi32ELi128ELi128ELi8ES3_EELb0ELb0ELb1ELb0ELb0ELb1ELb0EEEvNS_16Flash_bwd_paramsE,"a",@progbits
	.sectionflags	@""
	.align	4
.nv.constant0._ZN5flash44flash_bwd_dq_dk_dv_loop_seqk_parallel_kernelI23Flash_bwd_kernel_traitsILi32ELi128ELi128ELi8ELi4ELi4ELi4ELb1ELb0EN7cutlass6half_tE19Flash_kernel_traitsILi32ELi128ELi128ELi8ES3_EELb0ELb0ELb1ELb0ELb0ELb1ELb0EEEvNS_16Flash_bwd_paramsE:
	.zero		992


//--------------------- .nv.constant0._ZN5flash44flash_bwd_dq_dk_dv_loop_seqk_parallel_kernelI23Flash_bwd_kernel_traitsILi32ELi128ELi128ELi8ELi4ELi4ELi4ELb1ELb0EN7cutlass6half_tE19Flash_kernel_traitsILi32ELi128ELi128ELi8ES3_EELb0ELb0ELb1ELb1ELb0ELb0ELb0EEEvNS_16Flash_bwd_paramsE --------------------------
	.section	.nv.constant0._ZN5flash44flash_bwd_dq_dk_dv_loop_seqk_parallel_kernelI23Flash_bwd_kernel_traitsILi32ELi128ELi128ELi8ELi4ELi4ELi4ELb1ELb0EN7cutlass6half_tE19Flash_kernel_traitsILi32ELi128ELi128ELi8ES3_EELb0ELb0ELb1ELb1ELb0ELb0ELb0EEEvNS_16Flash_bwd_paramsE,"a",@progbits
	.sectionflags	@""
	.align	4
.nv.constant0._ZN5flash44flash_bwd_dq_dk_dv_loop_seqk_parallel_kernelI23Flash_bwd_kernel_traitsILi32ELi128ELi128ELi8ELi4ELi4ELi4ELb1ELb0EN7cutlass6half_tE19Flash_kernel_traitsILi32ELi128ELi128ELi8ES3_EELb0ELb0ELb1ELb1ELb0ELb0ELb0EEEvNS_16Flash_bwd_paramsE:
	.zero		992


//--------------------- .nv.constant0._ZN5flash27flash_bwd_convert_dq_kernelI23Flash_bwd_kernel_traitsILi32ELi128ELi128ELi8ELi4ELi4ELi4ELb1ELb0EN7cutlass6half_tE19Flash_kernel_traitsILi32ELi128ELi128ELi8ES3_EEEEvNS_16Flash_bwd_paramsEi --------------------------
	.section	.nv.constant0._ZN5flash27flash_bwd_convert_dq_kernelI23Flash_bwd_kernel_traitsILi32ELi128ELi128ELi8ELi4ELi4ELi4ELb1ELb0EN7cutlass6half_tE19Flash_kernel_traitsILi32ELi128ELi128ELi8ES3_EEEEvNS_16Flash_bwd_paramsEi,"a",@progbits
	.sectionflags	@""
	.align	4
.nv.constant0._ZN5flash27flash_bwd_convert_dq_kernelI23Flash_bwd_kernel_traitsILi32ELi128ELi128ELi8ELi4ELi4ELi4ELb1ELb0EN7cutlass6half_tE19Flash_kernel_traitsILi32ELi128ELi128ELi8ES3_EEEEvNS_16Flash_bwd_paramsEi:
	.zero		996


//--------------------- .nv.constant0._ZN5flash44flash_bwd_dq_dk_dv_loop_seqk_parallel_kernelI23Flash_bwd_kernel_traitsILi32ELi128ELi128ELi8ELi4ELi4ELi4ELb1ELb0EN7cutlass6half_tE19Flash_kernel_traitsILi32ELi128ELi128ELi8ES3_EELb1ELb0ELb0ELb0ELb0ELb1ELb0EEEvNS_16Flash_bwd_paramsE --------------------------
	.section	.nv.constant0._ZN5flash44flash_bwd_dq_dk_dv_loop_seqk_parallel_kernelI23Flash_bwd_kernel_traitsILi32ELi128ELi128ELi8ELi4ELi4ELi4ELb1ELb0EN7cutlass6half_tE19Flash_kernel_traitsILi32ELi128ELi128ELi8ES3_EELb1ELb0ELb0ELb0ELb0ELb1ELb0EEEvNS_16Flash_bwd_paramsE,"a",@progbits
	.sectionflags	@""
	.align	4
.nv.constant0._ZN5flash44flash_bwd_dq_dk_dv_loop_seqk_parallel_kernelI23Flash_bwd_kernel_traitsILi32ELi128ELi128ELi8ELi4ELi4ELi4ELb1ELb0EN7cutlass6half_tE19Flash_kernel_traitsILi32ELi128ELi128ELi8ES3_EELb1ELb0ELb0ELb0ELb0ELb1ELb0EEEvNS_16Flash_bwd_paramsE:
	.zero		992


//--------------------- .nv.constant0._ZN5flash44flash_bwd_dq_dk_dv_loop_seqk_parallel_kernelI23Flash_bwd_kernel_traitsILi32ELi128ELi128ELi8ELi4ELi4ELi4ELb1ELb0EN7cutlass6half_tE19Flash_kernel_traitsILi32ELi128ELi128ELi8ES3_EELb0ELb0ELb0ELb0ELb0ELb1ELb1EEEvNS_16Flash_bwd_paramsE --------------------------
	.section	.nv.constant0._ZN5flash44flash_bwd_dq_dk_dv_loop_seqk_parallel_kernelI23Flash_bwd_kernel_traitsILi32ELi128ELi128ELi8ELi4ELi4ELi4ELb1ELb0EN7cutlass6half_tE19Flash_kernel_traitsILi32ELi128ELi128ELi8ES3_EELb0ELb0ELb0ELb0ELb0ELb1ELb1EEEvNS_16Flash_bwd_paramsE,"a",@progbits
	.sectionflags	@""
	.align	4
.nv.constant0._ZN5flash44flash_bwd_dq_dk_dv_loop_seqk_parallel_kernelI23Flash_bwd_kernel_traitsILi32ELi128ELi128ELi8ELi4ELi4ELi4ELb1ELb0EN7cutlass6half_tE19Flash_kernel_traitsILi32ELi128ELi128ELi8ES3_EELb0ELb0ELb0ELb0ELb0ELb1ELb1EEEvNS_16Flash_bwd_paramsE:
	.zero		992


//--------------------- .nv.constant0._ZN5flash44flash_bwd_dq_dk_dv_loop_seqk_parallel_kernelI23Flash_bwd_kernel_traitsILi32ELi128ELi128ELi8ELi4ELi4ELi4ELb1ELb0EN7cutlass6half_tE19Flash_kernel_traitsILi32ELi128ELi128ELi8ES3_EELb1ELb0ELb0ELb0ELb0ELb0ELb0EEEvNS_16Flash_bwd_paramsE --------------------------
	.section	.nv.constant0._ZN5flash44flash_bwd_dq_dk_dv_loop_seqk_parallel_kernelI23Flash_bwd_kernel_traitsILi32ELi128ELi128ELi8ELi4ELi4ELi4ELb1ELb0EN7cutlass6half_tE19Flash_kernel_traitsILi32ELi128ELi128ELi8ES3_EELb1ELb0ELb0ELb0ELb0ELb0ELb0EEEvNS_16Flash_bwd_paramsE,"a",@progbits
	.sectionflags	@""
	.align	4
.nv.constant0._ZN5flash44flash_bwd_dq_dk_dv_loop_seqk_parallel_kernelI23Flash_bwd_kernel_traitsILi32ELi128ELi128ELi8ELi4ELi4ELi4ELb1ELb0EN7cutlass6half_tE19Flash_kernel_traitsILi32ELi128ELi128ELi8ES3_EELb1ELb0ELb0ELb0ELb0ELb0ELb0EEEvNS_16Flash_bwd_paramsE:
	.zero		992


//--------------------- .nv.constant0._ZN5flash44flash_bwd_dq_dk_dv_loop_seqk_parallel_kernelI23Flash_bwd_kernel_traitsILi32ELi128ELi128ELi8ELi4ELi4ELi4ELb1ELb0EN7cutlass6half_tE19Flash_kernel_traitsILi32ELi128ELi128ELi8ES3_EELb0ELb0ELb0ELb0ELb0ELb0ELb1EEEvNS_16Flash_bwd_paramsE --------------------------
	.section	.nv.constant0._ZN5flash44flash_bwd_dq_dk_dv_loop_seqk_parallel_kernelI23Flash_bwd_kernel_traitsILi32ELi128ELi128ELi8ELi4ELi4ELi4ELb1ELb0EN7cutlass6half_tE19Flash_kernel_traitsILi32ELi128ELi128ELi8ES3_EELb0ELb0ELb0ELb0ELb0ELb0ELb1EEEvNS_16Flash_bwd_paramsE,"a",@progbits
	.sectionflags	@""
	.align	4
.nv.constant0._ZN5flash44flash_bwd_dq_dk_dv_loop_seqk_parallel_kernelI23Flash_bwd_kernel_traitsILi32ELi128ELi128ELi8ELi4ELi4ELi4ELb1ELb0EN7cutlass6half_tE19Flash_kernel_traitsILi32ELi128ELi128ELi8ES3_EELb0ELb0ELb0ELb0ELb0ELb0ELb1EEEvNS_16Flash_bwd_paramsE:
	.zero		992


//--------------------- .nv.constant0._ZN5flash44flash_bwd_dq_dk_dv_loop_seqk_parallel_kernelI23Flash_bwd_kernel_traitsILi32ELi128ELi128ELi8ELi4ELi4ELi4ELb1ELb0EN7cutlass6half_tE19Flash_kernel_traitsILi32ELi128ELi128ELi8ES3_EELb1ELb0ELb1ELb0ELb0ELb0ELb0EEEvNS_16Flash_bwd_paramsE --------------------------
	.section	.nv.constant0._ZN5flash44flash_bwd_dq_dk_dv_loop_seqk_parallel_kernelI23Flash_bwd_kernel_traitsILi32ELi128ELi128ELi8ELi4ELi4ELi4ELb1ELb0EN7cutlass6half_tE19Flash_kernel_traitsILi32ELi128ELi128ELi8ES3_EELb1ELb0ELb1ELb0ELb0ELb0ELb0EEEvNS_16Flash_bwd_paramsE,"a",@progbits
	.sectionflags	@""
	.align	4
.nv.constant0._ZN5flash44flash_bwd_dq_dk_dv_loop_seqk_parallel_kernelI23Flash_bwd_kernel_traitsILi32ELi128ELi128ELi8ELi4ELi4ELi4ELb1ELb0EN7cutlass6half_tE19Flash_kernel_traitsILi32ELi128ELi128ELi8ES3_EELb1ELb0ELb1ELb0ELb0ELb0ELb0EEEvNS_16Flash_bwd_paramsE:
	.zero		992


//--------------------- .nv.constant0._ZN5flash44flash_bwd_dq_dk_dv_loop_seqk_parallel_kernelI23Flash_bwd_kernel_traitsILi32ELi128ELi128ELi8ELi4ELi4ELi4ELb1ELb0EN7cutlass6half_tE19Flash_kernel_traitsILi32ELi128ELi128ELi8ES3_EELb0ELb0ELb1ELb0ELb0ELb0ELb1EEEvNS_16Flash_bwd_paramsE --------------------------
	.section	.nv.constant0._ZN5flash44flash_bwd_dq_dk_dv_loop_seqk_parallel_kernelI23Flash_bwd_kernel_traitsILi32ELi128ELi128ELi8ELi4ELi4ELi4ELb1ELb0EN7cutlass6half_tE19Flash_kernel_traitsILi32ELi128ELi128ELi8ES3_EELb0ELb0ELb1ELb0ELb0ELb0ELb1EEEvNS_16Flash_bwd_paramsE,"a",@progbits
	.sectionflags	@""
	.align	4
.nv.constant0._ZN5flash44flash_bwd_dq_dk_dv_loop_seqk_parallel_kernelI23Flash_bwd_kernel_traitsILi32ELi128ELi128ELi8ELi4ELi4ELi4ELb1ELb0EN7cutlass6half_tE19Flash_kernel_traitsILi32ELi128ELi128ELi8ES3_EELb0ELb0ELb1ELb0ELb0ELb0ELb1EEEvNS_16Flash_bwd_paramsE:
	.zero		992


//--------------------- .nv.constant0._ZN5flash44flash_bwd_dq_dk_dv_loop_seqk_parallel_kernelI23Flash_bwd_kernel_traitsILi32ELi128ELi128ELi8ELi4ELi4ELi4ELb1ELb0EN7cutlass6half_tE19Flash_kernel_traitsILi32ELi128ELi128ELi8ES3_EELb1ELb0ELb0ELb0ELb1ELb1ELb0EEEvNS_16Flash_bwd_paramsE --------------------------
	.section	.nv.constant0._ZN5flash44flash_bwd_dq_dk_dv_loop_seqk_parallel_kernelI23Flash_bwd_kernel_traitsILi32ELi128ELi128ELi8ELi4ELi4ELi4ELb1ELb0EN7cutlass6half_tE19Flash_kernel_traitsILi32ELi128ELi128ELi8ES3_EELb1ELb0ELb0ELb0ELb1ELb1ELb0EEEvNS_16Flash_bwd_paramsE,"a",@progbits
	.sectionflags	@""
	.align	4
.nv.constant0._ZN5flash44flash_bwd_dq_dk_dv_loop_seqk_parallel_kernelI23Flash_bwd_kernel_traitsILi32ELi128ELi128ELi8ELi4ELi4ELi4ELb1ELb0EN7cutlass6half_tE19Flash_kernel_traitsILi32ELi128ELi128ELi8ES3_EELb1ELb0ELb0ELb0ELb1ELb1ELb0EEEvNS_16Flash_bwd_paramsE:
	.zero		992


//--------------------- .nv.constant0._ZN5flash44flash_bwd_dq_dk_dv_loop_seqk_parallel_kernelI23Flash_bwd_kernel_traitsILi32ELi128ELi128ELi8ELi4ELi4ELi4ELb1ELb0EN7cutlass6half_tE19Flash_kernel_traitsILi32ELi128ELi128ELi8ES3_EELb0ELb0ELb0ELb0ELb1ELb1ELb1EEEvNS_16Flash_bwd_paramsE --------------------------
	.section	.nv.constant0._ZN5flash44flash_bwd_dq_dk_dv_loop_seqk_parallel_kernelI23Flash_bwd_kernel_traitsILi32ELi128ELi128ELi8ELi4ELi4ELi4ELb1ELb0EN7cutlass6half_tE19Flash_kernel_traitsILi32ELi128ELi128ELi8ES3_EELb0ELb0ELb0ELb0ELb1ELb1ELb1EEEvNS_16Flash_bwd_paramsE,"a",@progbits
	.sectionflags	@""
	.align	4
.nv.constant0._ZN5flash44flash_bwd_dq_dk_dv_loop_seqk_parallel_kernelI23Flash_bwd_kernel_traitsILi32ELi128ELi128ELi8ELi4ELi4ELi4ELb1ELb0EN7cutlass6half_tE19Flash_kernel_traitsILi32ELi128ELi128ELi8ES3_EELb0ELb0ELb0ELb0ELb1ELb1ELb1EEEvNS_16Flash_bwd_paramsE:
	.zero		992


//--------------------- .nv.constant0._ZN5flash44flash_bwd_dq_dk_dv_loop_seqk_parallel_kernelI23Flash_bwd_kernel_traitsILi32ELi128ELi128ELi8ELi4ELi4ELi4ELb1ELb0EN7cutlass6half_tE19Flash_kernel_traitsILi32ELi128ELi128ELi8ES3_EELb1ELb0ELb0ELb1ELb0ELb0ELb0EEEvNS_16Flash_bwd_paramsE --------------------------
	.section	.nv.constant0._ZN5flash44flash_bwd_dq_dk_dv_loop_seqk_parallel_kernelI23Flash_bwd_kernel_traitsILi32ELi128ELi128ELi8ELi4ELi4ELi4ELb1ELb0EN7cutlass6half_tE19Flash_kernel_traitsILi32ELi128ELi128ELi8ES3_EELb1ELb0ELb0ELb1ELb0ELb0ELb0EEEvNS_16Flash_bwd_paramsE,"a",@progbits
	.sectionflags	@""
	.align	4
.nv.constant0._ZN5flash44flash_bwd_dq_dk_dv_loop_seqk_parallel_kernelI23Flash_bwd_kernel_traitsILi32ELi128ELi128ELi8ELi4ELi4ELi4ELb1ELb0EN7cutlass6half_tE19Flash_kernel_traitsILi32ELi128ELi128ELi8ES3_EELb1ELb0ELb0ELb1ELb0ELb0ELb0EEEvNS_16Flash_bwd_paramsE:
	.zero		992


//--------------------- .nv.constant0._ZN5flash44flash_bwd_dq_dk_dv_loop_seqk_parallel_kernelI23Flash_bwd_kernel_traitsILi32ELi128ELi128ELi8ELi4ELi4ELi4ELb1ELb0EN7cutlass6half_tE19Flash_kernel_traitsILi32ELi128ELi128ELi8ES3_EELb0ELb0ELb0ELb1ELb0ELb0ELb1EEEvNS_16Flash_bwd_paramsE --------------------------
	.section	.nv.constant0._ZN5flash44flash_bwd_dq_dk_dv_loop_seqk_parallel_kernelI23Flash_bwd_kernel_traitsILi32ELi128ELi128ELi8ELi4ELi4ELi4ELb1ELb0EN7cutlass6half_tE19Flash_kernel_traitsILi32ELi128ELi128ELi8ES3_EELb0ELb0ELb0ELb1ELb0ELb0ELb1EEEvNS_16Flash_bwd_paramsE,"a",@progbits
	.sectionflags	@""
	.align	4
.nv.constant0._ZN5flash44flash_bwd_dq_dk_dv_loop_seqk_parallel_kernelI23Flash_bwd_kernel_traitsILi32ELi128ELi128ELi8ELi4ELi4ELi4ELb1ELb0EN7cutlass6half_tE19Flash_kernel_traitsILi32ELi128ELi128ELi8ES3_EELb0ELb0ELb0ELb1ELb0ELb0ELb1EEEvNS_16Flash_bwd_paramsE:
	.zero		992


//--------------------- .nv.constant0._ZN5flash44flash_bwd_dq_dk_dv_loop_seqk_parallel_kernelI23Flash_bwd_kernel_traitsILi32ELi128ELi128ELi8ELi4ELi4ELi4ELb1ELb0EN7cutlass6half_tE19Flash_kernel_traitsILi32ELi128ELi128ELi8ES3_EELb1ELb0ELb1ELb0ELb0ELb1ELb0EEEvNS_16Flash_bwd_paramsE --------------------------
	.section	.nv.constant0._ZN5flash44flash_bwd_dq_dk_dv_loop_seqk_parallel_kernelI23Flash_bwd_kernel_traitsILi32ELi128ELi128ELi8ELi4ELi4ELi4ELb1ELb0EN7cutlass6half_tE19Flash_kernel_traitsILi32ELi128ELi128ELi8ES3_EELb1ELb0ELb1ELb0ELb0ELb1ELb0EEEvNS_16Flash_bwd_paramsE,"a",@progbits
	.sectionflags	@""
	.align	4
.nv.constant0._ZN5flash44flash_bwd_dq_dk_dv_loop_seqk_parallel_kernelI23Flash_bwd_kernel_traitsILi32ELi128ELi128ELi8ELi4ELi4ELi4ELb1ELb0EN7cutlass6half_tE19Flash_kernel_traitsILi32ELi128ELi128ELi8ES3_EELb1ELb0ELb1ELb0ELb0ELb1ELb0EEEvNS_16Flash_bwd_paramsE:
	.zero		992


//--------------------- .nv.constant0._ZN5flash44flash_bwd_dq_dk_dv_loop_seqk_parallel_kernelI23Flash_bwd_kernel_traitsILi32ELi128ELi128ELi8ELi4ELi4ELi4ELb1ELb0EN7cutlass6half_tE19Flash_kernel_traitsILi32ELi128ELi128ELi8ES3_EELb0ELb0ELb1ELb0ELb0ELb1ELb1EEEvNS_16Flash_bwd_paramsE --------------------------
	.section	.nv.constant0._ZN5flash44flash_bwd_dq_dk_dv_loop_seqk_parallel_kernelI23Flash_bwd_kernel_traitsILi32ELi128ELi128ELi8ELi4ELi4ELi4ELb1ELb0EN7cutlass6half_tE19Flash_kernel_traitsILi32ELi128ELi128ELi8ES3_EELb0ELb0ELb1ELb0ELb0ELb1ELb1EEEvNS_16Flash_bwd_paramsE,"a",@progbits
	.sectionflags	@""
	.align	4
.nv.constant0._ZN5flash44flash_bwd_dq_dk_dv_loop_seqk_parallel_kernelI23Flash_bwd_kernel_traitsILi32ELi128ELi128ELi8ELi4ELi4ELi4ELb1ELb0EN7cutlass6half_tE19Flash_kernel_traitsILi32ELi128ELi128ELi8ES3_EELb0ELb0ELb1ELb0ELb0ELb1ELb1EEEvNS_16Flash_bwd_paramsE:
	.zero		992


//--------------------- .nv.constant0._ZN5flash44flash_bwd_dq_dk_dv_loop_seqk_parallel_kernelI23Flash_bwd_kernel_traitsILi32ELi128ELi128ELi8ELi4ELi4ELi4ELb1ELb0EN7cutlass6half_tE19Flash_kernel_traitsILi32ELi128ELi128ELi8ES3_EELb1ELb0ELb1ELb1ELb0ELb0ELb0EEEvNS_16Flash_bwd_paramsE --------------------------
	.section	.nv.constant0._ZN5flash44flash_bwd_dq_dk_dv_loop_seqk_parallel_kernelI23Flash_bwd_kernel_traitsILi32ELi128ELi128ELi8ELi4ELi4ELi4ELb1ELb0EN7cutlass6half_tE19Flash_kernel_traitsILi32ELi128ELi128ELi8ES3_EELb1ELb0ELb1ELb1ELb0ELb0ELb0EEEvNS_16Flash_bwd_paramsE,"a",@progbits
	.sectionflags	@""
	.align	4
.nv.constant0._ZN5flash44flash_bwd_dq_dk_dv_loop_seqk_parallel_kernelI23Flash_bwd_kernel_traitsILi32ELi128ELi128ELi8ELi4ELi4ELi4ELb1ELb0EN7cutlass6half_tE19Flash_kernel_traitsILi32ELi128ELi128ELi8ES3_EELb1ELb0ELb1ELb1ELb0ELb0ELb0EEEvNS_16Flash_bwd_paramsE:
	.zero		992


//--------------------- .nv.constant0._ZN5flash44flash_bwd_dq_dk_dv_loop_seqk_parallel_kernelI23Flash_bwd_kernel_traitsILi32ELi128ELi128ELi8ELi4ELi4ELi4ELb1ELb0EN7cutlass6half_tE19Flash_kernel_traitsILi32ELi128ELi128ELi8ES3_EELb0ELb0ELb1ELb1ELb0ELb0ELb1EEEvNS_16Flash_bwd_paramsE --------------------------
	.section	.nv.constant0._ZN5flash44flash_bwd_dq_dk_dv_loop_seqk_parallel_kernelI23Flash_bwd_kernel_traitsILi32ELi128ELi128ELi8ELi4ELi4ELi4ELb1ELb0EN7cutlass6half_tE19Flash_kernel_traitsILi32ELi128ELi128ELi8ES3_EELb0ELb0ELb1ELb1ELb0ELb0ELb1EEEvNS_16Flash_bwd_paramsE,"a",@progbits
	.sectionflags	@""
	.align	4
.nv.constant0._ZN5flash44flash_bwd_dq_dk_dv_loop_seqk_parallel_kernelI23Flash_bwd_kernel_traitsILi32ELi128ELi128ELi8ELi4ELi4ELi4ELb1ELb0EN7cutlass6half_tE19Flash_kernel_traitsILi32ELi128ELi128ELi8ES3_EELb0ELb0ELb1ELb1ELb0ELb0ELb1EEEvNS_16Flash_bwd_paramsE:
	.zero		992


//--------------------- .nv.constant0._ZN5flash25flash_bwd_dot_do_o_kernelILb0E23Flash_bwd_kernel_traitsILi32ELi128ELi128ELi8ELi4ELi4ELi4ELb1ELb0EN7cutlass6half_tE19Flash_kernel_traitsILi32ELi128ELi128ELi8ES3_EEEEvNS_16Flash_bwd_paramsE --------------------------
	.section	.nv.constant0._ZN5flash25flash_bwd_dot_do_o_kernelILb0E23Flash_bwd_kernel_traitsILi32ELi128ELi128ELi8ELi4ELi4ELi4ELb1ELb0EN7cutlass6half_tE19Flash_kernel_traitsILi32ELi128ELi128ELi8ES3_EEEEvNS_16Flash_bwd_paramsE,"a",@progbits
	.sectionflags	@""
	.align	4
.nv.constant0._ZN5flash25flash_bwd_dot_do_o_kernelILb0E23Flash_bwd_kernel_traitsILi32ELi128ELi128ELi8ELi4ELi4ELi4ELb1ELb0EN7cutlass6half_tE19Flash_kernel_traitsILi32ELi128ELi128ELi8ES3_EEEEvNS_16Flash_bwd_paramsE:
	.zero		992


//--------------------- .nv.constant0._ZN5flash25flash_bwd_dot_do_o_kernelILb1E23Flash_bwd_kernel_traitsILi32ELi128ELi128ELi8ELi4ELi4ELi4ELb1ELb0EN7cutlass6half_tE19Flash_kernel_traitsILi32ELi128ELi128ELi8ES3_EEEEvNS_16Flash_bwd_paramsE --------------------------
	.section	.nv.constant0._ZN5flash25flash_bwd_dot_do_o_kernelILb1E23Flash_bwd_kernel_traitsILi32ELi128ELi128ELi8ELi4ELi4ELi4ELb1ELb0EN7cutlass6half_tE19Flash_kernel_traitsILi32ELi128ELi128ELi8ES3_EEEEvNS_16Flash_bwd_paramsE,"a",@progbits
	.sectionflags	@""
	.align	4
.nv.constant0._ZN5flash25flash_bwd_dot_do_o_kernelILb1E23Flash_bwd_kernel_traitsILi32ELi128ELi128ELi8ELi4ELi4ELi4ELb1ELb0EN7cutlass6half_tE19Flash_kernel_traitsILi32ELi128ELi128ELi8ES3_EEEEvNS_16Flash_bwd_paramsE:
	.zero		992


//--------------------- .nv.constant0._ZN5flash27flash_bwd_convert_dq_kernelI23Flash_bwd_kernel_traitsILi32ELi128ELi128ELi8ELi4ELi4ELi4ELb0ELb0EN7cutlass6half_tE19Flash_kernel_traitsILi32ELi128ELi128ELi8ES3_EEEEvNS_16Flash_bwd_paramsEi --------------------------
	.section	.nv.constant0._ZN5flash27flash_bwd_convert_dq_kernelI23Flash_bwd_kernel_traitsILi32ELi128ELi128ELi8ELi4ELi4ELi4ELb0ELb0EN7cutlass6half_tE19Flash_kernel_traitsILi32ELi128ELi128ELi8ES3_EEEEvNS_16Flash_bwd_paramsEi,"a",@progbits
	.sectionflags	@""
	.align	4
.nv.constant0._ZN5flash27flash_bwd_convert_dq_kernelI23Flash_bwd_kernel_traitsILi32ELi128ELi128ELi8ELi4ELi4ELi4ELb0ELb0EN7cutlass6half_tE19Flash_kernel_traitsILi32ELi128ELi128ELi8ES3_EEEEvNS_16Flash_bwd_paramsEi:
	.zero		996


//--------------------- .nv.constant0._ZN5flash44flash_bwd_dq_dk_dv_loop_seqk_parallel_kernelI23Flash_bwd_kernel_traitsILi32ELi128ELi128ELi8ELi4ELi4ELi4ELb0ELb0EN7cutlass6half_tE19Flash_kernel_traitsILi32ELi128ELi128ELi8ES3_EELb1ELb0ELb0ELb0ELb0ELb1ELb0EEEvNS_16Flash_bwd_paramsE --------------------------
	.section	.nv.constant0._ZN5flash44flash_bwd_dq_dk_dv_loop_seqk_parallel_kernelI23Flash_bwd_kernel_traitsILi32ELi128ELi128ELi8ELi4ELi4ELi4ELb0ELb0EN7cutlass6half_tE19Flash_kernel_traitsILi32ELi128ELi128ELi8ES3_EELb1ELb0ELb0ELb0ELb0ELb1ELb0EEEvNS_16Flash_bwd_paramsE,"a",@progbits
	.sectionflags	@""
	.align	4
.nv.constant0._ZN5flash44flash_bwd_dq_dk_dv_loop_seqk_parallel_kernelI23Flash_bwd_kernel_traitsILi32ELi128ELi128ELi8ELi4ELi4ELi4ELb0ELb0EN7cutlass6half_tE19Flash_kernel_traitsILi32ELi128ELi128ELi8ES3_EELb1ELb0ELb0ELb0ELb0ELb1ELb0EEEvNS_16Flash_bwd_paramsE:
	.zero		992


//--------------------- .nv.constant0._ZN5flash44flash_bwd_dq_dk_dv_loop_seqk_parallel_kernelI23Flash_bwd_kernel_traitsILi32ELi128ELi128ELi8ELi4ELi4ELi4ELb0ELb0EN7cutlass6half_tE19Flash_kernel_traitsILi32ELi128ELi128ELi8ES3_EELb0ELb0ELb0ELb0ELb0ELb1ELb1EEEvNS_16Flash_bwd_paramsE --------------------------
	.section	.nv.constant0._ZN5flash44flash_bwd_dq_dk_dv_loop_seqk_parallel_kernelI23Flash_bwd_kernel_traitsILi32ELi128ELi128ELi8ELi4ELi4ELi4ELb0ELb0EN7cutlass6half_tE19Flash_kernel_traitsILi32ELi128ELi128ELi8ES3_EELb0ELb0ELb0ELb0ELb0ELb1ELb1EEEvNS_16Flash_bwd_paramsE,"a",@progbits
	.sectionflags	@""
	.align	4
.nv.constant0._ZN5flash44flash_bwd_dq_dk_dv_loop_seqk_parallel_kernelI23Flash_bwd_kernel_traitsILi32ELi128ELi128ELi8ELi4ELi4ELi4ELb0ELb0EN7cutlass6half_tE19Flash_kernel_traitsILi32ELi128ELi128ELi8ES3_EELb0ELb0ELb0ELb0ELb0ELb1ELb1EEEvNS_16Flash_bwd_paramsE:
	.zero		992


//--------------------- .nv.constant0._ZN5flash44flash_bwd_dq_dk_dv_loop_seqk_parallel_kernelI23Flash_bwd_kernel_traitsILi32ELi128ELi128ELi8ELi4ELi4ELi4ELb0ELb0EN7cutlass6half_tE19Flash_kernel_traitsILi32ELi128ELi128ELi8ES3_EELb1ELb0ELb0ELb0ELb0ELb0ELb0EEEvNS_16Flash_bwd_paramsE --------------------------
	.section	.nv.constant0._ZN5flash44flash_bwd_dq_dk_dv_loop_seqk_parallel_kernelI23Flash_bwd_kernel_traitsILi32ELi128ELi128ELi8ELi4ELi4ELi4ELb0ELb0EN7cutlass6half_tE19Flash_kernel_traitsILi32ELi128ELi128ELi8ES3_EELb1ELb0ELb0ELb0ELb0ELb0ELb0EEEvNS_16Flash_bwd_paramsE,"a",@progbits
	.sectionflags	@""
	.align	4
.nv.constant0._ZN5flash44flash_bwd_dq_dk_dv_loop_seqk_parallel_kernelI23Flash_bwd_kernel_traitsILi32ELi128ELi128ELi8ELi4ELi4ELi4ELb0ELb0EN7cutlass6half_tE19Flash_kernel_traitsILi32ELi128ELi128ELi8ES3_EELb1ELb0ELb0ELb0ELb0ELb0ELb0EEEvNS_16Flash_bwd_paramsE:
	.zero		992


//--------------------- .nv.constant0._ZN5flash44flash_bwd_dq_dk_dv_loop_seqk_parallel_kernelI23Flash_bwd_kernel_traitsILi32ELi128ELi128ELi8ELi4ELi4ELi4ELb0ELb0EN7cutlass6half_tE19Flash_kernel_traitsILi32ELi128ELi128ELi8ES3_EELb0ELb0ELb0ELb0ELb0ELb0ELb1EEEvNS_16Flash_bwd_paramsE --------------------------
	.section	.nv.constant0._ZN5flash44flash_bwd_dq_dk_dv_loop_seqk_parallel_kernelI23Flash_bwd_kernel_traitsILi32ELi128ELi128ELi8ELi4ELi4ELi4ELb0ELb0EN7cutlass6half_tE19Flash_kernel_traitsILi32ELi128ELi128ELi8ES3_EELb0ELb0ELb0ELb0ELb0ELb0ELb1EEEvNS_16Flash_bwd_paramsE,"a",@progbits
	.sectionflags	@""
	.align	4
.nv.constant0._ZN5flash44flash_bwd_dq_dk_dv_loop_seqk_parallel_kernelI23Flash_bwd_kernel_traitsILi32ELi128ELi128ELi8ELi4ELi4ELi4ELb0ELb0EN7cutlass6half_tE19Flash_kernel_traitsILi32ELi128ELi128ELi8ES3_EELb0ELb0ELb0ELb0ELb0ELb0ELb1EEEvNS_16Flash_bwd_paramsE:
	.zero		992


//--------------------- .nv.constant0._ZN5flash44flash_bwd_dq_dk_dv_loop_seqk_parallel_kernelI23Flash_bwd_kernel_traitsILi32ELi128ELi128ELi8ELi4ELi4ELi4ELb0ELb0EN7cutlass6half_tE19Flash_kernel_traitsILi32ELi128ELi128ELi8ES3_EELb1ELb0ELb1ELb0ELb0ELb0ELb0EEEvNS_16Flash_bwd_paramsE --------------------------
	.section	.nv.constant0._ZN5flash44flash_bwd_dq_dk_dv_loop_seqk_parallel_kernelI23Flash_bwd_kernel_traitsILi32ELi128ELi128ELi8ELi4ELi4ELi4ELb0ELb0EN7cutlass6half_tE19Flash_kernel_traitsILi32ELi128ELi128ELi8ES3_EELb1ELb0ELb1ELb0ELb0ELb0ELb0EEEvNS_16Flash_bwd_paramsE,"a",@progbits
	.sectionflags	@""
	.align	4
.nv.constant0._ZN5flash44flash_bwd_dq_dk_dv_loop_seqk_parallel_kernelI23Flash_bwd_kernel_traitsILi32ELi128ELi128ELi8ELi4ELi4ELi4ELb0ELb0EN7cutlass6half_tE19Flash_kernel_traitsILi32ELi128ELi128ELi8ES3_EELb1ELb0ELb1ELb0ELb0ELb0ELb0EEEvNS_16Flash_bwd_paramsE:
	.zero		992


//--------------------- .nv.constant0._ZN5flash44flash_bwd_dq_dk_dv_loop_seqk_parallel_kernelI23Flash_bwd_kernel_traitsILi32ELi128ELi128ELi8ELi4ELi4ELi4ELb0ELb0EN7cutlass6half_tE19Flash_kernel_traitsILi32ELi128ELi128ELi8ES3_EELb0ELb0ELb1ELb0ELb0ELb0ELb1EEEvNS_16Flash_bwd_paramsE --------------------------
	.section	.nv.constant0._ZN5flash44flash_bwd_dq_dk_dv_loop_seqk_parallel_kernelI23Flash_bwd_kernel_traitsILi32ELi128ELi128ELi8ELi4ELi4ELi4ELb0ELb0EN7cutlass6half_tE19Flash_kernel_traitsILi32ELi128ELi128ELi8ES3_EELb0ELb0ELb1ELb0ELb0ELb0ELb1EEEvNS_16Flash_bwd_paramsE,"a",@progbits
	.sectionflags	@""
	.align	4
.nv.constant0._ZN5flash44flash_bwd_dq_dk_dv_loop_seqk_parallel_kernelI23Flash_bwd_kernel_traitsILi32ELi128ELi128ELi8ELi4ELi4ELi4ELb0ELb0EN7cutlass6half_tE19Flash_kernel_traitsILi32ELi128ELi128ELi8ES3_EELb0ELb0ELb1ELb0ELb0ELb0ELb1EEEvNS_16Flash_bwd_paramsE:
	.zero		992


//--------------------- .nv.constant0._ZN5flash44flash_bwd_dq_dk_dv_loop_seqk_parallel_kernelI23Flash_bwd_kernel_traitsILi32ELi128ELi128ELi8ELi4ELi4ELi4ELb0ELb0EN7cutlass6half_tE19Flash_kernel_traitsILi32ELi128ELi128ELi8ES3_EELb1ELb0ELb0ELb0ELb1ELb1ELb0EEEvNS_16Flash_bwd_paramsE --------------------------
	.section	.nv.constant0._ZN5flash44flash_bwd_dq_dk_dv_loop_seqk_parallel_kernelI23Flash_bwd_kernel_traitsILi32ELi128ELi128ELi8ELi4ELi4ELi4ELb0ELb0EN7cutlass6half_tE19Flash_kernel_traitsILi32ELi128ELi128ELi8ES3_EELb1ELb0ELb0ELb0ELb1ELb1ELb0EEEvNS_16Flash_bwd_paramsE,"a",@progbits
	.sectionflags	@""
	.align	4
.nv.constant0._ZN5flash44flash_bwd_dq_dk_dv_loop_seqk_parallel_kernelI23Flash_bwd_kernel_traitsILi32ELi128ELi128ELi8ELi4ELi4ELi4ELb0ELb0EN7cutlass6half_tE19Flash_kernel_traitsILi32ELi128ELi128ELi8ES3_EELb1ELb0ELb0ELb0ELb1ELb1ELb0EEEvNS_16Flash_bwd_paramsE:
	.zero		992


//--------------------- .nv.constant0._ZN5flash44flash_bwd_dq_dk_dv_loop_seqk_parallel_kernelI23Flash_bwd_kernel_traitsILi32ELi128ELi128ELi8ELi4ELi4ELi4ELb0ELb0EN7cutlass6half_tE19Flash_kernel_traitsILi32ELi128ELi128ELi8ES3_EELb0ELb0ELb0ELb0ELb1ELb1ELb1EEEvNS_16Flash_bwd_paramsE --------------------------
	.section	.nv.constant0._ZN5flash44flash_bwd_dq_dk_dv_loop_seqk_parallel_kernelI23Flash_bwd_kernel_traitsILi32ELi128ELi128ELi8ELi4ELi4ELi4ELb0ELb0EN7cutlass6half_tE19Flash_kernel_traitsILi32ELi128ELi128ELi8ES3_EELb0ELb0ELb0ELb0ELb1ELb1ELb1EEEvNS_16Flash_bwd_paramsE,"a",@progbits
	.sectionflags	@""
	.align	4
.nv.constant0._ZN5flash44flash_bwd_dq_dk_dv_loop_seqk_parallel_kernelI23Flash_bwd_kernel_traitsILi32ELi128ELi128ELi8ELi4ELi4ELi4ELb0ELb0EN7cutlass6half_tE19Flash_kernel_traitsILi32ELi128ELi128ELi8ES3_EELb0ELb0ELb0ELb0ELb1ELb1ELb1EEEvNS_16Flash_bwd_paramsE:
	.zero		992


//--------------------- .nv.constant0._ZN5flash44flash_bwd_dq_dk_dv_loop_seqk_parallel_kernelI23Flash_bwd_kernel_traitsILi32ELi128ELi128ELi8ELi4ELi4ELi4ELb0ELb0EN7cutlass6half_tE19Flash_kernel_traitsILi32ELi128ELi128ELi8ES3_EELb1ELb0ELb0ELb1ELb0ELb0ELb0EEEvNS_16Flash_bwd_paramsE --------------------------
	.section	.nv.constant0._ZN5flash44flash_bwd_dq_dk_dv_loop_seqk_parallel_kernelI23Flash_bwd_kernel_traitsILi32ELi128ELi128ELi8ELi4ELi4ELi4ELb0ELb0EN7cutlass6half_tE19Flash_kernel_traitsILi32ELi128ELi128ELi8ES3_EELb1ELb0ELb0ELb1ELb0ELb0ELb0EEEvNS_16Flash_bwd_paramsE,"a",@progbits
	.sectionflags	@""
	.align	4
.nv.constant0._ZN5flash44flash_bwd_dq_dk_dv_loop_seqk_parallel_kernelI23Flash_bwd_kernel_traitsILi32ELi128ELi128ELi8ELi4ELi4ELi4ELb0ELb0EN7cutlass6half_tE19Flash_kernel_traitsILi32ELi128ELi128ELi8ES3_EELb1ELb0ELb0ELb1ELb0ELb0ELb0EEEvNS_16Flash_bwd_paramsE:
	.zero		992


//--------------------- .nv.constant0._ZN5flash44flash_bwd_dq_dk_dv_loop_seqk_parallel_kernelI23Flash_bwd_kernel_traitsILi32ELi128ELi128ELi8ELi4ELi4ELi4ELb0ELb0EN7cutlass6half_tE19Flash_kernel_traitsILi32ELi128ELi128ELi8ES3_EELb0ELb0ELb0ELb1ELb0ELb0ELb1EEEvNS_16Flash_bwd_paramsE --------------------------
	.section	.nv.constant0._ZN5flash44flash_bwd_dq_dk_dv_loop_seqk_parallel_kernelI23Flash_bwd_kernel_traitsILi32ELi128ELi128ELi8ELi4ELi4ELi4ELb0ELb0EN7cutlass6half_tE19Flash_kernel_traitsILi32ELi128ELi128ELi8ES3_EELb0ELb0ELb0ELb1ELb0ELb0ELb1EEEvNS_16Flash_bwd_paramsE,"a",@progbits
	.sectionflags	@""
	.align	4
.nv.constant0._ZN5flash44flash_bwd_dq_dk_dv_loop_seqk_parallel_kernelI23Flash_bwd_kernel_traitsILi32ELi128ELi128ELi8ELi4ELi4ELi4ELb0ELb0EN7cutlass6half_tE19Flash_kernel_traitsILi32ELi128ELi128ELi8ES3_EELb0ELb0ELb0ELb1ELb0ELb0ELb1EEEvNS_16Flash_bwd_paramsE:
	.zero		992


//--------------------- .nv.constant0._ZN5flash44flash_bwd_dq_dk_dv_loop_seqk_parallel_kernelI23Flash_bwd_kernel_traitsILi32ELi128ELi128ELi8ELi4ELi4ELi4ELb0ELb0EN7cutlass6half_tE19Flash_kernel_traitsILi32ELi128ELi128ELi8ES3_EELb1ELb0ELb1ELb0ELb0ELb1ELb0EEEvNS_16Flash_bwd_paramsE --------------------------
	.section	.nv.constant0._ZN5flash44flash_bwd_dq_dk_dv_loop_seqk_parallel_kernelI23Flash_bwd_kernel_traitsILi32ELi128ELi128ELi8ELi4ELi4ELi4ELb0ELb0EN7cutlass6half_tE19Flash_kernel_traitsILi32ELi128ELi128ELi8ES3_EELb1ELb0ELb1ELb0ELb0ELb1ELb0EEEvNS_16Flash_bwd_paramsE,"a",@progbits
	.sectionflags	@""
	.align	4
.nv.constant0._ZN5flash44flash_bwd_dq_dk_dv_loop_seqk_parallel_kernelI23Flash_bwd_kernel_traitsILi32ELi128ELi128ELi8ELi4ELi4ELi4ELb0ELb0EN7cutlass6half_tE19Flash_kernel_traitsILi32ELi128ELi128ELi8ES3_EELb1ELb0ELb1ELb0ELb0ELb1ELb0EEEvNS_16Flash_bwd_paramsE:
	.zero		992


//--------------------- .nv.constant0._ZN5flash44flash_bwd_dq_dk_dv_loop_seqk_parallel_kernelI23Flash_bwd_kernel_traitsILi32ELi128ELi128ELi8ELi4ELi4ELi4ELb0ELb0EN7cutlass6half_tE19Flash_kernel_traitsILi32ELi128ELi128ELi8ES3_EELb0ELb0ELb1ELb0ELb0ELb1ELb1EEEvNS_16Flash_bwd_paramsE --------------------------
	.section	.nv.constant0._ZN5flash44flash_bwd_dq_dk_dv_loop_seqk_parallel_kernelI23Flash_bwd_kernel_traitsILi32ELi128ELi128ELi8ELi4ELi4ELi4ELb0ELb0EN7cutlass6half_tE19Flash_kernel_traitsILi32ELi128ELi128ELi8ES3_EELb0ELb0ELb1ELb0ELb0ELb1ELb1EEEvNS_16Flash_bwd_paramsE,"a",@progbits
	.sectionflags	@""
	.align	4
.nv.constant0._ZN5flash44flash_bwd_dq_dk_dv_loop_seqk_parallel_kernelI23Flash_bwd_kernel_traitsILi32ELi128ELi128ELi8ELi4ELi4ELi4ELb0ELb0EN7cutlass6half_tE19Flash_kernel_traitsILi32ELi128ELi128ELi8ES3_EELb0ELb0ELb1ELb0ELb0ELb1ELb1EEEvNS_16Flash_bwd_paramsE:
	.zero		992


//--------------------- .nv.constant0._ZN5flash44flash_bwd_dq_dk_dv_loop_seqk_parallel_kernelI23Flash_bwd_kernel_traitsILi32ELi128ELi128ELi8ELi4ELi4ELi4ELb0ELb0EN7cutlass6half_tE19Flash_kernel_traitsILi32ELi128ELi128ELi8ES3_EELb1ELb0ELb1ELb1ELb0ELb0ELb0EEEvNS_16Flash_bwd_paramsE --------------------------
	.section	.nv.constant0._ZN5flash44flash_bwd_dq_dk_dv_loop_seqk_parallel_kernelI23Flash_bwd_kernel_traitsILi32ELi128ELi128ELi8ELi4ELi4ELi4ELb0ELb0EN7cutlass6half_tE19Flash_kernel_traitsILi32ELi128ELi128ELi8ES3_EELb1ELb0ELb1ELb1ELb0ELb0ELb0EEEvNS_16Flash_bwd_paramsE,"a",@progbits
	.sectionflags	@""
	.align	4
.nv.constant0._ZN5flash44flash_bwd_dq_dk_dv_loop_seqk_parallel_kernelI23Flash_bwd_kernel_traitsILi32ELi128ELi128ELi8ELi4ELi4ELi4ELb0ELb0EN7cutlass6half_tE19Flash_kernel_traitsILi32ELi128ELi128ELi8ES3_EELb1ELb0ELb1ELb1ELb0ELb0ELb0EEEvNS_16Flash_bwd_paramsE:
	.zero		992


//--------------------- .nv.constant0._ZN5flash44flash_bwd_dq_dk_dv_loop_seqk_parallel_kernelI23Flash_bwd_kernel_traitsILi32ELi128ELi128ELi8ELi4ELi4ELi4ELb0ELb0EN7cutlass6half_tE19Flash_kernel_traitsILi32ELi128ELi128ELi8ES3_EELb0ELb0ELb1ELb1ELb0ELb0ELb1EEEvNS_16Flash_bwd_paramsE --------------------------
	.section	.nv.constant0._ZN5flash44flash_bwd_dq_dk_dv_loop_seqk_parallel_kernelI23Flash_bwd_kernel_traitsILi32ELi128ELi128ELi8ELi4ELi4ELi4ELb0ELb0EN7cutlass6half_tE19Flash_kernel_traitsILi32ELi128ELi128ELi8ES3_EELb0ELb0ELb1ELb1ELb0ELb0ELb1EEEvNS_16Flash_bwd_paramsE,"a",@progbits
	.sectionflags	@""
	.align	4
.nv.constant0._ZN5flash44flash_bwd_dq_dk_dv_loop_seqk_parallel_kernelI23Flash_bwd_kernel_traitsILi32ELi128ELi128ELi8ELi4ELi4ELi4ELb0ELb0EN7cutlass6half_tE19Flash_kernel_traitsILi32ELi128ELi128ELi8ES3_EELb0ELb0ELb1ELb1ELb0ELb0ELb1EEEvNS_16Flash_bwd_paramsE:
	.zero		992


//--------------------- .nv.constant0._ZN5flash25flash_bwd_dot_do_o_kernelILb0E23Flash_bwd_kernel_traitsILi32ELi128ELi128ELi8ELi4ELi4ELi4ELb0ELb0EN7cutlass6half_tE19Flash_kernel_traitsILi32ELi128ELi128ELi8ES3_EEEEvNS_16Flash_bwd_paramsE --------------------------
	.section	.nv.constant0._ZN5flash25flash_bwd_dot_do_o_kernelILb0E23Flash_bwd_kernel_traitsILi32ELi128ELi128ELi8ELi4ELi4ELi4ELb0ELb0EN7cutlass6half_tE19Flash_kernel_traitsILi32ELi128ELi128ELi8ES3_EEEEvNS_16Flash_bwd_paramsE,"a",@progbits
	.sectionflags	@""
	.align	4
.nv.constant0._ZN5flash25flash_bwd_dot_do_o_kernelILb0E23Flash_bwd_kernel_traitsILi32ELi128ELi128ELi8ELi4ELi4ELi4ELb0ELb0EN7cutlass6half_tE19Flash_kernel_traitsILi32ELi128ELi128ELi8ES3_EEEEvNS_16Flash_bwd_paramsE:
	.zero		992


//--------------------- .nv.constant0._ZN5flash25flash_bwd_dot_do_o_kernelILb1E23Flash_bwd_kernel_traitsILi32ELi128ELi128ELi8ELi4ELi4ELi4ELb0ELb0EN7cutlass6half_tE19Flash_kernel_traitsILi32ELi128ELi128ELi8ES3_EEEEvNS_16Flash_bwd_paramsE --------------------------
	.section	.nv.constant0._ZN5flash25flash_bwd_dot_do_o_kernelILb1E23Flash_bwd_kernel_traitsILi32ELi128ELi128ELi8ELi4ELi4ELi4ELb0ELb0EN7cutlass6half_tE19Flash_kernel_traitsILi32ELi128ELi128ELi8ES3_EEEEvNS_16Flash_bwd_paramsE,"a",@progbits
	.sectionflags	@""
	.align	4
.nv.constant0._ZN5flash25flash_bwd_dot_do_o_kernelILb1E23Flash_bwd_kernel_traitsILi32ELi128ELi128ELi8ELi4ELi4ELi4ELb0ELb0EN7cutlass6half_tE19Flash_kernel_traitsILi32ELi128ELi128ELi8ES3_EEEEvNS_16Flash_bwd_paramsE:
	.zero		992


//--------------------- .text._ZN5flash44flash_bwd_dq_dk_dv_loop_seqk_parallel_kernelI23Flash_bwd_kernel_traitsILi32ELi128ELi128ELi8ELi4ELi4ELi4ELb1ELb0EN7cutlass6half_tE19Flash_kernel_traitsILi32ELi128ELi128ELi8ES3_EELb0ELb0ELb0ELb0ELb0ELb1ELb0EEEvNS_16Flash_bwd_paramsE --------------------------
	.section	.text._ZN5flash44flash_bwd_dq_dk_dv_loop_seqk_parallel_kernelI23Flash_bwd_kernel_traitsILi32ELi128ELi128ELi8ELi4ELi4ELi4ELb1ELb0EN7cutlass6half_tE19Flash_kernel_traitsILi32ELi128ELi128ELi8ES3_EELb0ELb0ELb0ELb0ELb0ELb1ELb0EEEvNS_16Flash_bwd_paramsE,"ax",@progbits
	.sectioninfo	@"SHI_REGISTERS=255"
	.align	128
        .global         _ZN5flash44flash_bwd_dq_dk_dv_loop_seqk_parallel_kernelI23Flash_bwd_kernel_traitsILi32ELi128ELi128ELi8ELi4ELi4ELi4ELb1ELb0EN7cutlass6half_tE19Flash_kernel_traitsILi32ELi128ELi128ELi8ES3_EELb0ELb0ELb0ELb0ELb0ELb1ELb0EEEvNS_16Flash_bwd_paramsE
        .type           _ZN5flash44flash_bwd_dq_dk_dv_loop_seqk_parallel_kernelI23Flash_bwd_kernel_traitsILi32ELi128ELi128ELi8ELi4ELi4ELi4ELb1ELb0EN7cutlass6half_tE19Flash_kernel_traitsILi32ELi128ELi128ELi8ES3_EELb0ELb0ELb0ELb0ELb0ELb1ELb0EEEvNS_16Flash_bwd_paramsE,@function
        .size           _ZN5flash44flash_bwd_dq_dk_dv_loop_seqk_parallel_kernelI23Flash_bwd_kernel_traitsILi32ELi128ELi128ELi8ELi4ELi4ELi4ELb1ELb0EN7cutlass6half_tE19Flash_kernel_traitsILi32ELi128ELi128ELi8ES3_EELb0ELb0ELb0ELb0ELb0ELb1ELb0EEEvNS_16Flash_bwd_paramsE,(.L_x_1324 - _ZN5flash44flash_bwd_dq_dk_dv_loop_seqk_parallel_kernelI23Flash_bwd_kernel_traitsILi32ELi128ELi128ELi8ELi4ELi4ELi4ELb1ELb0EN7cutlass6half_tE19Flash_kernel_traitsILi32ELi128ELi128ELi8ES3_EELb0ELb0ELb0ELb0ELb0ELb1ELb0EEEvNS_16Flash_bwd_paramsE)
        .other          _ZN5flash44flash_bwd_dq_dk_dv_loop_seqk_parallel_kernelI23Flash_bwd_kernel_traitsILi32ELi128ELi128ELi8ELi4ELi4ELi4ELb1ELb0EN7cutlass6half_tE19Flash_kernel_traitsILi32ELi128ELi128ELi8ES3_EELb0ELb0ELb0ELb0ELb0ELb1ELb0EEEvNS_16Flash_bwd_paramsE,@"STO_CUDA_ENTRY STV_DEFAULT"
_ZN5flash44flash_bwd_dq_dk_dv_loop_seqk_parallel_kernelI23Flash_bwd_kernel_traitsILi32ELi128ELi128ELi8ELi4ELi4ELi4ELb1ELb0EN7cutlass6half_tE19Flash_kernel_traitsILi32ELi128ELi128ELi8ES3_EELb0ELb0ELb0ELb0ELb0ELb1ELb0EEEvNS_16Flash_bwd_paramsE:
.text._ZN5flash44flash_bwd_dq_dk_dv_loop_seqk_parallel_kernelI23Flash_bwd_kernel_traitsILi32ELi128ELi128ELi8ELi4ELi4ELi4ELb1ELb0EN7cutlass6half_tE19Flash_kernel_traitsILi32ELi128ELi128ELi8ES3_EELb0ELb0ELb0ELb0ELb0ELb1ELb0EEEvNS_16Flash_bwd_paramsE:
[----:B------:R-:W-:Y:S02]  /*0000*/  MOV R1, c[0x0][0x28] ;  /* 0x00000a0000017a02 */ /* 0x000fe40000000f00 */
[----:B------:R-:W1:Y:S01]  /*0010*/  S2UR UR30, SR_CTAID.X ;  /* 0x00000000001e79c3 */ /* 0x000e620000002500 */
[----:B------:R-:W-:Y:S01]  /*0020*/  ULDC UR4, c[0x0][0x218] ;  /* 0x0000860000047ab9 */ /* 0x000fe20000000800 */
[----:B------:R-:W-:Y:S01]  /*0030*/  IADD3 R1, R1, -0x28, RZ ;  /* 0xffffffd801017810 */ /* 0x000fe20007ffe0ff */
[----:B------:R-:W-:-:S04]  /*0040*/  UIADD3 UR5, UR4, 0x7f, URZ ;  /* 0x0000007f04057890 */ /* 0x000fc8000fffe03f */
[----:B------:R-:W-:-:S04]  /*0050*/  USHF.R.S32.HI UR4, URZ, 0x1f, UR5 ;  /* 0x0000001f3f047899 */ /* 0x000fc80008011405 */
[----:B------:R-:W-:-:S04]  /*0060*/  ULEA.HI UR4, UR4, UR5, URZ, 0x7 ;  /* 0x0000000504047291 */ /* 0x000fc8000f8f383f */
[----:B------:R-:W-:-:S04]  /*0070*/  USHF.R.S32.HI UR4, URZ, 0x7, UR4 ;  /* 0x000000073f047899 */ /* 0x000fc80008011404 */
[----:B-1----:R-:W-:-:S06]  /*0080*/  UISETP.GE.AND UP0, UPT, UR30, UR4, UPT ;  /* 0x000000041e00728c */ /* 0x002fcc000bf06270 */
[----:B------:R-:W-:-:S13]  /*0090*/  PLOP3.LUT P0, PT, PT, PT, UP0, 0x80, 0x0 ;  /* 0x000000000000781c */ /* 0x000fda0003f0f008 */
[----:B------:R-:W-:Y:S05]  /*00a0*/  @P0 EXIT ;  /* 0x000000000000094d */ /* 0x000fea0003800000 */
[----:B------:R-:W1:Y:S01]  /*00b0*/  S2R R19, SR_TID.X ;  /* 0x0000000000137919 */ /* 0x000e620000002100 */
[----:B------:R-:W-:Y:S01]  /*00c0*/  UMOV UR8, 0x80 ;  /* 0x0000008000087882 */ /* 0x000fe20000000000 */
[----:B------:R-:W2:Y:S01]  /*00d0*/  S2UR UR51, SR_CTAID.Z ;  /* 0x00000000003379c3 */ /* 0x000ea20000002700 */
[----:B------:R-:W-:Y:S01]  /*00e0*/  ULDC UR5, c[0x0][0x210] ;  /* 0x0000840000057ab9 */ /* 0x000fe20000000800 */
[----:B------:R-:W-:Y:S01]  /*00f0*/  IMAD.MOV.U32 R176, RZ, RZ, -0x10 ;  /* 0xfffffff0ffb07424 */ /* 0x000fe200078e00ff */
[----:B------:R-:W-:Y:S01]  /*0100*/  ULDC UR4, c[0x0][0x234] ;  /* 0x00008d0000047ab9 */ /* 0x000fe20000000800 */
[----:B------:R-:W-:Y:S01]  /*0110*/  IMAD.MOV.U32 R153, RZ, RZ, 0x20 ;  /* 0x00000020ff997424 */ /* 0x000fe200078e00ff */
[----:B------:R-:W-:Y:S01]  /*0120*/  UIMAD UR4, UR8, UR5, UR4 ;  /* 0x00000005080472a4 */ /* 0x000fe2000f8e0204 */
[----:B------:R-:W-:Y:S01]  /*0130*/  IMAD.MOV.U32 R148, RZ, RZ, 0x40 ;  /* 0x00000040ff947424 */ /* 0x000fe200078e00ff */
[----:B------:R-:W-:Y:S01]  /*0140*/  ULDC UR57, c[0x0][0x22c] ;  /* 0x00008b0000397ab9 */ /* 0x000fe20000000800 */
[----:B------:R-:W3:Y:S01]  /*0150*/  S2UR UR46, SR_CTAID.Y ;  /* 0x00000000002e79c3 */ /* 0x000ee20000002600 */
[----:B------:R-:W-:-:S02]  /*0160*/  ULDC UR13, c[0x0][0x1c8] ;  /* 0x00007200000d7ab9 */ /* 0x000fc40000000800 */
[----:B------:R-:W-:Y:S02]  /*0170*/  ULDC UR9, c[0x0][0x1c0] ;  /* 0x0000700000097ab9 */ /* 0x000fe40000000800 */
[----:B------:R-:W-:Y:S02]  /*0180*/  ULDC.U8 UR10, c[0x0][0x328] ;  /* 0x0000ca00000a7ab9 */ /* 0x000fe40000000000 */
[----:B------:R-:W-:Y:S02]  /*0190*/  UISETP.NE.AND UP2, UPT, UR10, URZ, UPT ;  /* 0x0000003f0a00728c */ /* 0x000fe4000bf45270 */
[----:B------:R-:W-:Y:S02]  /*01a0*/  ULDC UR29, c[0x0][0x214] ;  /* 0x00008500001d7ab9 */ /* 0x000fe40000000800 */
[----:B------:R-:W-:Y:S02]  /*01b0*/  ULDC UR17, c[0x0][0x224] ;  /* 0x0000890000117ab9 */ /* 0x000fe40000000800 */
[----:B------:R-:W-:Y:S01]  /*01c0*/  USHF.R.S32.HI UR5, URZ, 0x1f, UR17 ;  /* 0x0000001f3f057899 */ /* 0x000fe20008011411 */
[----:B-1----:R-:W-:Y:S01]  /*01d0*/  SHF.R.S32.HI R10, RZ, 0x1f, R19 ;  /* 0x0000001fff0a7819 */ /* 0x002fe20000011413 */
[----:B------:R-:W-:Y:S01]  /*01e0*/  ULDC UR15, c[0x0][0x224] ;  /* 0x00008900000f7ab9 */ /* 0x000fe20000000800 */
[----:B------:R-:W-:Y:S01]  /*01f0*/  IMAD.SHL.U32 R248, R19, 0x2, RZ ;  /* 0x0000000213f87824 */ /* 0x000fe200078e00ff */
[----:B--2---:R-:W-:Y:S01]  /*0200*/  UIMAD UR16, UR51, UR57, URZ ;  /* 0x00000039331072a4 */ /* 0x004fe2000f8e023f */
[CC--:B------:R-:W-:Y:S01]  /*0210*/  LEA.HI R3, R10.reuse, R19.reuse, RZ, 0x2 ;  /* 0x000000130a037211 */ /* 0x0c0fe200078f10ff */
[----:B------:R-:W-:Y:S01]  /*0220*/  ULOP3.LUT UR8, UR51, UR13, URZ, 0x3c, !UPT ;  /* 0x0000000d33087292 */ /* 0x000fe2000f8e3c3f */
[-C--:B------:R-:W-:Y:S01]  /*0230*/  LEA.HI R20, R10, R19.reuse, RZ, 0x3 ;  /* 0x000000130a147211 */ /* 0x080fe200078f18ff */
[----:B------:R-:W-:Y:S01]  /*0240*/  ULDC UR52, c[0x0][0x1c0] ;  /* 0x0000700000347ab9 */ /* 0x000fe20000000800 */
[--C-:B------:R-:W-:Y:S01]  /*0250*/  SHF.R.S32.HI R4, RZ, 0x2, R3.reuse ;  /* 0x00000002ff047819 */ /* 0x100fe20000011403 */
[----:B------:R-:W-:Y:S01]  /*0260*/  UIMAD.WIDE UR52, UR57, UR52, URZ ;  /* 0x00000034393472a5 */ /* 0x000fe2000f8e023f */
[----:B------:R-:W-:Y:S01]  /*0270*/  SHF.R.S32.HI R0, RZ, 0x1f, R3 ;  /* 0x0000001fff007819 */ /* 0x000fe20000011403 */
[----:B---3--:R-:W-:Y:S01]  /*0280*/  UIMAD UR5, UR5, UR46, URZ ;  /* 0x0000002e050572a4 */ /* 0x008fe2000f8e023f */
[CC--:B------:R-:W-:Y:S01]  /*0290*/  LEA.HI R2, R3.reuse, R4.reuse, RZ, 0x1 ;  /* 0x0000000403027211 */ /* 0x0c0fe200078f08ff */
[----:B------:R-:W-:Y:S01]  /*02a0*/  UIMAD.WIDE.U32 UR60, UR46, UR17, URZ ;  /* 0x000000112e3c72a5 */ /* 0x000fe2000f8e003f */
[----:B------:R-:W-:Y:S01]  /*02b0*/  LEA.HI R0, R0, R4, RZ, 0x3 ;  /* 0x0000000400007211 */ /* 0x000fe200078f18ff */
[----:B------:R-:W-:Y:S01]  /*02c0*/  ULDC UR12, c[0x0][0x1c0] ;  /* 0x00007000000c7ab9 */ /* 0x000fe20000000800 */
[----:B------:R-:W-:Y:S01]  /*02d0*/  LOP3.LUT R2, R2, 0x7fffffe, RZ, 0xc0, !PT ;  /* 0x07fffffe02027812 */ /* 0x000fe200078ec0ff */
[----:B------:R-:W-:Y:S01]  /*02e0*/  UIMAD UR57, UR57, UR12, URZ ;  /* 0x0000000c393972a4 */ /* 0x000fe2000f8e023f */
[----:B------:R-:W-:Y:S01]  /*02f0*/  LOP3.LUT R0, R0, 0xfffffff8, RZ, 0xc0, !PT ;  /* 0xfffffff800007812 */ /* 0x000fe200078ec0ff */
[----:B------:R-:W-:Y:S01]  /*0300*/  ULDC UR14, c[0x0][0x1c0] ;  /* 0x00007000000e7ab9 */ /* 0x000fe20000000800 */
[----:B------:R-:W-:Y:S01]  /*0310*/  SHF.R.S32.HI R5, RZ, 0x3, R20 ;  /* 0x00000003ff057819 */ /* 0x000fe20000011414 */
[C---:B------:R-:W-:Y:S01]  /*0320*/  IMAD.IADD R8, R4.reuse, 0x1, -R2 ;  /* 0x0000000104087824 */ /* 0x040fe200078e0a02 */
[----:B------:R-:W-:Y:S01]  /*0330*/  LOP3.LUT R2, R3, 0xfffffffc, RZ, 0xc0, !PT ;  /* 0xfffffffc03027812 */ /* 0x000fe200078ec0ff */
[----:B------:R-:W-:Y:S01]  /*0340*/  IMAD.IADD R7, R4, 0x1, -R0 ;  /* 0x0000000104077824 */ /* 0x000fe200078e0a00 */
[----:B------:R-:W-:Y:S01]  /*0350*/  LEA.HI R4, R10, R19, RZ, 0x5 ;  /* 0x000000130a047211 */ /* 0x000fe200078f28ff */
[----:B------:R-:W-:Y:S01]  /*0360*/  IMAD.SHL.U32 R5, R5, 0x40, RZ ;  /* 0x0000004005057824 */ /* 0x000fe200078e00ff */
[----:B------:R-:W-:Y:S01]  /*0370*/  LOP3.LUT R248, R248, 0x6, RZ, 0xc0, !PT ;  /* 0x00000006f8f87812 */ /* 0x000fe200078ec0ff */
[C---:B------:R-:W-:Y:S01]  /*0380*/  IMAD.IADD R9, R19.reuse, 0x1, -R2 ;  /* 0x0000000113097824 */ /* 0x040fe200078e0a02 */
[----:B------:R-:W-:Y:S01]  /*0390*/  LOP3.LUT R0, R4, 0xffffffe0, RZ, 0xc0, !PT ;  /* 0xffffffe004007812 */ /* 0x000fe200078ec0ff */
[----:B------:R-:W-:Y:S01]  /*03a0*/  ULDC.U8 UR11, c[0x0][0x3d0] ;  /* 0x0000f400000b7ab9 */ /* 0x000fe20000000000 */
[--C-:B------:R-:W-:Y:S01]  /*03b0*/  SHF.R.S32.HI R3, RZ, 0x5, R4.reuse ;  /* 0x00000005ff037819 */ /* 0x100fe20000011404 */
[----:B------:R-:W-:Y:S01]  /*03c0*/  ULDC.64 UR6, c[0x0][0x118] ;  /* 0x0000460000067ab9 */ /* 0x000fe20000000a00 */
[----:B------:R-:W-:Y:S01]  /*03d0*/  SHF.R.S32.HI R4, RZ, 0x1f, R4 ;  /* 0x0000001fff047819 */ /* 0x000fe20000011404 */
[----:B------:R-:W-:Y:S01]  /*03e0*/  IMAD.IADD R0, R19, 0x1, -R0 ;  /* 0x0000000113007824 */ /* 0x000fe200078e0a00 */
[----:B------:R-:W-:Y:S01]  /*03f0*/  LOP3.LUT R2, R5, 0xc0, RZ, 0xc0, !PT ;  /* 0x000000c005027812 */ /* 0x000fe200078ec0ff */
[C---:B------:R-:W-:Y:S01]  /*0400*/  IMAD.SHL.U32 R5, R9.reuse, 0x8, RZ ;  /* 0x0000000809057824 */ /* 0x040fe200078e00ff */
[----:B------:R-:W-:Y:S01]  /*0410*/  LEA.HI R4, R4, R3, RZ, 0x2 ;  /* 0x0000000304047211 */ /* 0x000fe200078f10ff */
[----:B------:R-:W-:Y:S01]  /*0420*/  IMAD.SHL.U32 R9, R9, 0x2, RZ ;  /* 0x0000000209097824 */ /* 0x000fe200078e00ff */
[----:B------:R-:W-:Y:S01]  /*0430*/  SHF.R.S32.HI R6, RZ, 0x1f, R0 ;  /* 0x0000001fff067819 */ /* 0x000fe20000011400 */
[----:B------:R-:W-:Y:S01]  /*0440*/  UMOV UR56, 0xffffe000 ;  /* 0xffffe00000387882 */ /* 0x000fe20000000000 */
[----:B------:R-:W-:Y:S01]  /*0450*/  LOP3.LUT R5, R2, 0x18, R5, 0xf8, !PT ;  /* 0x0000001802057812 */ /* 0x000fe200078ef805 */
[----:B------:R-:W-:Y:S01]  /*0460*/  UISETP.NE.AND UP3, UPT, UR11, URZ, UPT ;  /* 0x0000003f0b00728c */ /* 0x000fe2000bf65270 */
[----:B------:R-:W-:Y:S01]  /*0470*/  LEA.HI R250, R6, R0, RZ, 0x2 ;  /* 0x0000000006fa7211 */ /* 0x000fe200078f10ff */
[----:B------:R-:W-:Y:S01]  /*0480*/  UIMAD.WIDE.U32 UR58, UR52, UR60, URZ ;  /* 0x0000003c343a72a5 */ /* 0x000fe2000f8e003f */
[----:B------:R-:W-:Y:S01]  /*0490*/  LOP3.LUT R0, R4, 0xfffffffc, RZ, 0xc0, !PT ;  /* 0xfffffffc04007812 */ /* 0x000fe200078ec0ff */
[----:B------:R-:W-:Y:S01]  /*04a0*/  USHF.L.U32 UR28, UR57, 0x3, URZ ;  /* 0x00000003391c7899 */ /* 0x000fe2000800063f */
[----:B------:R-:W-:Y:S01]  /*04b0*/  LEA.HI R4, R10, R19, RZ, 0x4 ;  /* 0x000000130a047211 */ /* 0x000fe200078f20ff */
[----:B------:R-:W-:Y:S01]  /*04c0*/  USHF.L.U32 UR27, UR57, 0x4, URZ ;  /* 0x00000004391b7899 */ /* 0x000fe2000800063f */
[----:B------:R-:W-:Y:S01]  /*04d0*/  SHF.R.U32.HI R2, RZ, 0x3, R2 ;  /* 0x00000003ff027819 */ /* 0x000fe20000011602 */
[C---:B------:R-:W-:Y:S01]  /*04e0*/  IMAD.IADD R158, R3.reuse, 0x1, -R0 ;  /* 0x00000001039e7824 */ /* 0x040fe200078e0a00 */
[----:B------:R-:W-:Y:S01]  /*04f0*/  LOP3.LUT R6, R20, 0xfffffff8, RZ, 0xc0, !PT ;  /* 0xfffffff814067812 */ /* 0x000fe200078ec0ff */
[----:B------:R-:W-:Y:S01]  /*0500*/  IMAD R0, R3, 0x8, R8 ;  /* 0x0000000803007824 */ /* 0x000fe200078e0208 */
[----:B------:R-:W-:Y:S01]  /*0510*/  SHF.R.S32.HI R3, RZ, 0x4, R4 ;  /* 0x00000004ff037819 */ /* 0x000fe20000011404 */
[----:B------:R-:W-:Y:S01]  /*0520*/  UIMAD UR26, UR57, 0x18, URZ ;  /* 0x00000018391a78a4 */ /* 0x000fe2000f8e023f */
[----:B------:R-:W-:Y:S01]  /*0530*/  LOP3.LUT R5, R5, R2, RZ, 0x3c, !PT ;  /* 0x0000000205057212 */ /* 0x000fe200078e3cff */
[----:B------:R-:W-:Y:S01]  /*0540*/  IMAD.IADD R6, R19, 0x1, -R6 ;  /* 0x0000000113067824 */ /* 0x000fe200078e0a06 */
[----:B------:R-:W-:Y:S01]  /*0550*/  LEA.HI R2, R4, R3, RZ, 0x1 ;  /* 0x0000000304027211 */ /* 0x000fe200078f08ff */
[----:B------:R-:W-:Y:S01]  /*0560*/  USHF.L.U32 UR25, UR57, 0x5, URZ ;  /* 0x0000000539197899 */ /* 0x000fe2000800063f */
[----:B------:R-:W-:Y:S01]  /*0570*/  LEA.HI R12, R7, R7, RZ, 0x1 ;  /* 0x00000007070c7211 */ /* 0x000fe200078f08ff */
[----:B------:R-:W-:Y:S01]  /*0580*/  IMAD.U32 R247, R0, 0x20, R5 ;  /* 0x0000002000f77824 */ /* 0x000fe200078e0005 */
[----:B------:R-:W-:Y:S01]  /*0590*/  LOP3.LUT R2, R2, 0xfffffffe, RZ, 0xc0, !PT ;  /* 0xfffffffe02027812 */ /* 0x000fe200078ec0ff */
[----:B------:R-:W-:Y:S01]  /*05a0*/  UIMAD UR24, UR57, 0x28, URZ ;  /* 0x00000028391878a4 */ /* 0x000fe2000f8e023f */
[----:B------:R-:W-:Y:S01]  /*05b0*/  LOP3.LUT R0, R4, 0xfffffff0, RZ, 0xc0, !PT ;  /* 0xfffffff004007812 */ /* 0x000fe200078ec0ff */
[----:B------:R-:W-:Y:S01]  /*05c0*/  IMAD.U32 R4, RZ, RZ, UR4 ;  /* 0x00000004ff047e24 */ /* 0x000fe2000f8e00ff */
[----:B------:R-:W-:Y:S01]  /*05d0*/  LEA.HI R8, R6, R6, RZ, 0x1 ;  /* 0x0000000606087211 */ /* 0x000fe200078f08ff */
[----:B------:R-:W-:Y:S01]  /*05e0*/  IMAD.IADD R14, R3, 0x1, -R2 ;  /* 0x00000001030e7824 */ /* 0x000fe200078e0a02 */
[----:B------:R-:W-:Y:S01]  /*05f0*/  LEA.HI R3, R10, R19, RZ, 0x7 ;  /* 0x000000130a037211 */ /* 0x000fe200078f38ff */
[----:B------:R-:W-:Y:S01]  /*0600*/  IMAD.IADD R0, R19, 0x1, -R0 ;  /* 0x0000000113007824 */ /* 0x000fe200078e0a00 */
[----:B------:R-:W-:Y:S01]  /*0610*/  LOP3.LUT R2, R8, 0x3fffffe, RZ, 0xc0, !PT ;  /* 0x03fffffe08027812 */ /* 0x000fe200078ec0ff */
[----:B------:R1:W-:Y:S01]  /*0620*/  STL [R1+0x20], R4 ;  /* 0x0000200401007387 */ /* 0x0003e20000100800 */
[----:B------:R-:W-:Y:S01]  /*0630*/  SHF.R.S32.HI R10, RZ, 0x7, R3 ;  /* 0x00000007ff0a7819 */ /* 0x000fe20000011403 */
[----:B------:R-:W-:Y:S01]  /*0640*/  UIMAD UR4, UR46, UR9, UR51 ;  /* 0x000000092e0472a4 */ /* 0x000fe2000f8e0233 */
[----:B------:R-:W-:Y:S01]  /*0650*/  SHF.R.S32.HI R11, RZ, 0x1f, R0 ;  /* 0x0000001fff0b7819 */ /* 0x000fe20000011400 */
[----:B------:R-:W-:Y:S01]  /*0660*/  USHF.L.U32 UR9, UR46, 0x7, URZ ;  /* 0x000000072e097899 */ /* 0x000fe2000800063f */
[----:B------:R-:W-:Y:S01]  /*0670*/  LOP3.LUT P5, RZ, R7, 0x2, RZ, 0xc0, !PT ;  /* 0x0000000207ff7812 */ /* 0x000fe200078ac0ff */
[C---:B------:R-:W-:Y:S01]  /*0680*/  IMAD R3, R10.reuse, 0x8, R14 ;  /* 0x000000080a037824 */ /* 0x040fe200078e020e */
[----:B------:R-:W-:Y:S01]  /*0690*/  LEA.HI R11, R11, R0, RZ, 0x3 ;  /* 0x000000000b0b7211 */ /* 0x000fe200078f18ff */
[C---:B------:R-:W-:Y:S01]  /*06a0*/  IMAD R18, R10.reuse, 0x2000, R9 ;  /* 0x000020000a127824 */ /* 0x040fe200078e0209 */
[----:B------:R-:W-:Y:S01]  /*06b0*/  UIMAD UR4, UR4, UR15, URZ ;  /* 0x0000000f040472a4 */ /* 0x000fe2000f8e023f */
[----:B------:R-:W-:Y:S01]  /*06c0*/  LOP3.LUT P4, RZ, R7, 0x4, RZ, 0xc0, !PT ;  /* 0x0000000407ff7812 */ /* 0x000fe2000788c0ff */
[----:B------:R-:W-:Y:S01]  /*06d0*/  IMAD R248, R10, 0x40, R248 ;  /* 0x000000400af87824 */ /* 0x000fe200078e02f8 */
[----:B------:R-:W-:Y:S01]  /*06e0*/  SEL R177, R153, 0xffffffe0, !P5 ;  /* 0xffffffe099b17807 */ /* 0x000fe20006800000 */
[----:B------:R-:W-:-:S02]  /*06f0*/  UIMAD UR23, UR57, 0x30, URZ ;  /* 0x00000030391778a4 */ /* 0x000fc4000f8e023f */
[----:B------:R-:W-:Y:S02]  /*0700*/  UIMAD UR22, UR57, 0x38, URZ ;  /* 0x00000038391678a4 */ /* 0x000fe4000f8e023f */
[----:B------:R-:W-:Y:S02]  /*0710*/  USHF.L.U32 UR21, UR57, 0x6, URZ ;  /* 0x0000000639157899 */ /* 0x000fe4000800063f */
[----:B------:R-:W-:Y:S02]  /*0720*/  UIMAD UR20, UR57, 0x48, URZ ;  /* 0x00000048391478a4 */ /* 0x000fe4000f8e023f */
[----:B------:R-:W-:Y:S02]  /*0730*/  UIMAD UR19, UR57, 0x50, URZ ;  /* 0x00000050391378a4 */ /* 0x000fe4000f8e023f */
[----:B------:R-:W-:Y:S01]  /*0740*/  UIMAD UR18, UR57, 0x58, URZ ;  /* 0x00000058391278a4 */ /* 0x000fe2000f8e023f */
[----:B-1----:R-:W-:Y:S01]  /*0750*/  IMAD.IADD R4, R6, 0x1, -R2 ;  /* 0x0000000106047824 */ /* 0x002fe200078e0a02 */
[----:B------:R-:W-:Y:S01]  /*0760*/  LEA.HI R2, R0, R0, RZ, 0x1 ;  /* 0x0000000000027211 */ /* 0x000fe200078f08ff */
[----:B------:R-:W-:-:S02]  /*0770*/  UIMAD UR17, UR57, 0x60, URZ ;  /* 0x00000060391178a4 */ /* 0x000fc4000f8e023f */
[----:B------:R-:W-:Y:S01]  /*0780*/  IMAD R146, R3, 0x8, R4 ;  /* 0x0000000803927824 */ /* 0x000fe200078e0204 */
[----:B------:R-:W-:Y:S01]  /*0790*/  LOP3.LUT R4, R2, 0x7fffffe, RZ, 0xc0, !PT ;  /* 0x07fffffe02047812 */ /* 0x000fe200078ec0ff */
[----:B------:R-:W-:Y:S01]  /*07a0*/  UIMAD UR15, UR57, 0x70, URZ ;  /* 0x00000070390f78a4 */ /* 0x000fe2000f8e023f */
[----:B------:R-:W-:Y:S02]  /*07b0*/  LOP3.LUT R3, R11, 0xfffffff8, RZ, 0xc0, !PT ;  /* 0xfffffff80b037812 */ /* 0x000fe400078ec0ff */
[----:B------:R-:W-:Y:S01]  /*07c0*/  SHF.R.S32.HI R5, RZ, 0x1, R2 ;  /* 0x00000001ff057819 */ /* 0x000fe20000011402 */
[C---:B------:R-:W-:Y:S01]  /*07d0*/  IMAD.IADD R15, R0.reuse, 0x1, -R4 ;  /* 0x00000001000f7824 */ /* 0x040fe200078e0a04 */
[----:B------:R-:W-:Y:S01]  /*07e0*/  SHF.R.S32.HI R2, RZ, 0x1f, R2 ;  /* 0x0000001fff027819 */ /* 0x000fe20000011402 */
[----:B------:R-:W-:Y:S01]  /*07f0*/  IMAD.IADD R17, R0, 0x1, -R3 ;  /* 0x0000000100117824 */ /* 0x000fe200078e0a03 */
[----:B------:R-:W-:Y:S01]  /*0800*/  SHF.R.S32.HI R4, RZ, 0x3, R11 ;  /* 0x00000003ff047819 */ /* 0x000fe2000001140b */
[----:B------:R-:W-:Y:S01]  /*0810*/  IMAD.U32 R3, RZ, RZ, UR16 ;  /* 0x00000010ff037e24 */ /* 0x000fe2000f8e00ff */
[----:B------:R-:W-:-:S02]  /*0820*/  LEA.HI R0, R2, R5, RZ, 0x2 ;  /* 0x0000000502007211 */ /* 0x000fc400078f10ff */
[----:B------:R-:W-:Y:S01]  /*0830*/  LOP3.LUT R2, R7, 0x1, RZ, 0xc0, !PT ;  /* 0x0000000107027812 */ /* 0x000fe200078ec0ff */
[----:B------:R-:W-:Y:S01]  /*0840*/  IMAD R15, R4, 0x8, R15 ;  /* 0x00000008040f7824 */ /* 0x000fe200078e020f */
[----:B------:R-:W-:Y:S01]  /*0850*/  LOP3.LUT R0, R0, 0xfffffffc, RZ, 0xc0, !PT ;  /* 0xfffffffc00007812 */ /* 0x000fe200078ec0ff */
[----:B------:R1:W-:Y:S01]  /*0860*/  STL [R1+0x1c], R3 ;  /* 0x00001c0301007387 */ /* 0x0003e20000100800 */
[----:B------:R-:W-:Y:S01]  /*0870*/  ISETP.NE.U32.AND P6, PT, R2, 0x1, PT ;  /* 0x000000010200780c */ /* 0x000fe20003fc5070 */
[----:B------:R-:W-:Y:S01]  /*0880*/  IMAD.U32 R2, RZ, RZ, UR8 ;  /* 0x00000008ff027e24 */ /* 0x000fe2000f8e00ff */
[----:B------:R-:W-:Y:S01]  /*0890*/  USHF.R.S32.HI UR8, URZ, 0x1f, UR51 ;  /* 0x0000001f3f087899 */ /* 0x000fe20008011433 */
[----:B------:R-:W-:Y:S01]  /*08a0*/  IMAD.IADD R16, R5, 0x1, -R0 ;  /* 0x0000000105107824 */ /* 0x000fe200078e0a00 */
[----:B------:R-:W-:Y:S01]  /*08b0*/  SEL R176, R176, 0x10, !P6 ;  /* 0x00000010b0b07807 */ /* 0x000fe20007000000 */
[----:B------:R-:W-:Y:S01]  /*08c0*/  IMAD.SHL.U32 R0, R6, 0x40, RZ ;  /* 0x0000004006007824 */ /* 0x000fe200078e00ff */
[----:B------:R2:W-:Y:S02]  /*08d0*/  STL [R1+0x18], R2 ;  /* 0x0000180201007387 */ /* 0x0005e40000100800 */
[----:B-1----:R-:W-:Y:S01]  /*08e0*/  IMAD.U32 R3, RZ, RZ, UR8 ;  /* 0x00000008ff037e24 */ /* 0x002fe2000f8e00ff */
[----:B------:R-:W-:Y:S01]  /*08f0*/  USHF.R.S32.HI UR8, URZ, 0x1f, UR46 ;  /* 0x0000001f3f087899 */ /* 0x000fe2000801142e */
[----:B------:R-:W-:Y:S01]  /*0900*/  IMAD.SHL.U32 R3, R7, 0x40, RZ ;  /* 0x0000004007037824 */ /* 0x000fe200078e00ff */
[----:B--2---:R-:W-:-:S02]  /*0910*/  SHF.R.S32.HI R2, RZ, 0x1, R8 ;  /* 0x00000001ff027819 */ /* 0x004fc40000011408 */
[----:B------:R-:W-:Y:S02]  /*0920*/  LOP3.LUT R8, R0, 0x1c0, RZ, 0xc0, !PT ;  /* 0x000001c000087812 */ /* 0x000fe400078ec0ff */
[----:B------:R-:W-:Y:S01]  /*0930*/  LOP3.LUT R0, R12, 0x3fffffe, RZ, 0xc0, !PT ;  /* 0x03fffffe0c007812 */ /* 0x000fe200078ec0ff */
[C---:B------:R-:W-:Y:S01]  /*0940*/  IMAD.SHL.U32 R6, R2.reuse, 0x40, RZ ;  /* 0x0000004002067824 */ /* 0x040fe200078e00ff */
[----:B------:R-:W-:Y:S02]  /*0950*/  LOP3.LUT P0, RZ, R2, 0x2, RZ, 0xc0, !PT ;  /* 0x0000000202ff7812 */ /* 0x000fe4000780c0ff */
[----:B------:R-:W-:Y:S01]  /*0960*/  LOP3.LUT R2, R3, 0x1c0, RZ, 0xc0, !PT ;  /* 0x000001c003027812 */ /* 0x000fe200078ec0ff */
[----:B------:R-:W-:Y:S01]  /*0970*/  IMAD.IADD R13, R7, 0x1, -R0 ;  /* 0x00000001070d7824 */ /* 0x000fe200078e0a00 */
[----:B------:R-:W-:Y:S01]  /*0980*/  SEL R145, R153, 0xffffffe0, !P0 ;  /* 0xffffffe099917807 */ /* 0x000fe20004000000 */
[----:B------:R-:W-:Y:S01]  /*0990*/  IMAD.SHL.U32 R0, R158, 0x10, RZ ;  /* 0x000000109e007824 */ /* 0x000fe200078e00ff */
[----:B------:R-:W-:Y:S01]  /*09a0*/  LEA.HI R2, R2, R2, RZ, 0x1d ;  /* 0x0000000202027211 */ /* 0x000fe200078fe8ff */
[----:B------:R-:W-:-:S03]  /*09b0*/  IMAD.SHL.U32 R3, R158, 0x400, RZ ;  /* 0x000004009e037824 */ /* 0x000fc600078e00ff */
[----:B------:R-:W-:Y:S01]  /*09c0*/  LEA.HI.SX32 R250, R250, R0, 0x1e ;  /* 0x00000000fafa7211 */ /* 0x000fe200078ff2ff */
[--C-:B------:R-:W-:Y:S01]  /*09d0*/  IMAD R147, R4, 0x200, R3.reuse ;  /* 0x0000020004937824 */ /* 0x100fe200078e0203 */
[----:B------:R-:W-:Y:S02]  /*09e0*/  LOP3.LUT R5, R8, 0x30, R0, 0xf8, !PT ;  /* 0x0000003008057812 */ /* 0x000fe400078ef800 */
[----:B------:R-:W-:Y:S02]  /*09f0*/  LOP3.LUT R0, R6, 0xc0, RZ, 0xc0, !PT ;  /* 0x000000c006007812 */ /* 0x000fe400078ec0ff */
[----:B------:R-:W-:Y:S02]  /*0a00*/  IADD3 R18, R2, R18, R3 ;  /* 0x0000001202127210 */ /* 0x000fe40007ffe003 */
[--C-:B------:R-:W-:Y:S01]  /*0a10*/  LOP3.LUT R3, R5, 0x8, R20.reuse, 0xf8, !PT ;  /* 0x0000000805037812 */ /* 0x100fe200078ef814 */
[----:B------:R-:W-:Y:S01]  /*0a20*/  IMAD.U32 R5, RZ, RZ, UR9 ;  /* 0x00000009ff057e24 */ /* 0x000fe2000f8e00ff */
[----:B------:R-:W-:Y:S01]  /*0a30*/  LOP3.LUT R4, R0, 0x8, R20, 0xf8, !PT ;  /* 0x0000000800047812 */ /* 0x000fe200078ef814 */
[----:B------:R-:W-:Y:S01]  /*0a40*/  USHF.R.S32.HI UR9, URZ, 0x1f, UR51 ;  /* 0x0000001f3f097899 */ /* 0x000fe20008011433 */
[----:B------:R-:W-:Y:S01]  /*0a50*/  SHF.R.U32.HI R2, RZ, 0x3, R0 ;  /* 0x00000003ff027819 */ /* 0x000fe20000011600 */
[----:B------:R-:W-:Y:S01]  /*0a60*/  IMAD.SHL.U32 R182, R18, 0x2, RZ ;  /* 0x0000000212b67824 */ /* 0x000fe200078e00ff */
[----:B------:R-:W-:-:S02]  /*0a70*/  SHF.R.U32.HI R0, RZ, 0x3, R8 ;  /* 0x00000003ff007819 */ /* 0x000fc40000011608 */
[----:B------:R-:W-:Y:S01]  /*0a80*/  LOP3.LUT R4, R4, R2, RZ, 0x3c, !PT ;  /* 0x0000000204047212 */ /* 0x000fe200078e3cff */
[----:B------:R-:W-:Y:S01]  /*0a90*/  IMAD.U32 R2, RZ, RZ, UR8 ;  /* 0x00000008ff027e24 */ /* 0x000fe2000f8e00ff */
[----:B------:R-:W-:Y:S01]  /*0aa0*/  LOP3.LUT R5, R3, R0, RZ, 0x3c, !PT ;  /* 0x0000000003057212 */ /* 0x000fe200078e3cff */
[----:B------:R-:W-:Y:S01]  /*0ab0*/  IMAD.U32 R3, RZ, RZ, UR8 ;  /* 0x00000008ff037e24 */ /* 0x000fe2000f8e00ff */
[----:B------:R-:W-:Y:S01]  /*0ac0*/  @!UP2 UIMAD UR8, UR46, UR14, UR51 ;  /* 0x0000000e2e08a2a4 */ /* 0x000fe2000f8e0233 */
[----:B------:R-:W-:Y:S01]  /*0ad0*/  IMAD.U32 R2, RZ, RZ, UR9 ;  /* 0x00000009ff027e24 */ /* 0x000fe2000f8e00ff */
[----:B------:R-:W-:Y:S01]  /*0ae0*/  IADD3 R2, R250, -0x80, RZ ;  /* 0xffffff80fa027810 */ /* 0x000fe20007ffe0ff */
[----:B------:R-:W-:Y:S01]  /*0af0*/  IMAD.U32 R3, RZ, RZ, UR9 ;  /* 0x00000009ff037e24 */ /* 0x000fe2000f8e00ff */
[----:B------:R-:W-:Y:S01]  /*0b00*/  @UP2 UIMAD UR9, UR46, UR29, URZ ;  /* 0x0000001d2e0922a4 */ /* 0x000fe2000f8e023f */
[----:B------:R-:W-:Y:S01]  /*0b10*/  IMAD R0, R158, 0x200, R9 ;  /* 0x000002009e007824 */ /* 0x000fe200078e0209 */
[----:B------:R-:W-:Y:S01]  /*0b20*/  @!UP2 UIMAD UR8, UR8, UR29, URZ ;  /* 0x0000001d0808a2a4 */ /* 0x000fe2000f8e023f */
[----:B------:R-:W-:Y:S01]  /*0b30*/  IMAD.U32 R146, R146, 0x20, R4 ;  /* 0x0000002092927824 */ /* 0x000fe200078e0004 */
[C---:B------:R-:W-:Y:S01]  /*0b40*/  IADD3 R175, R182.reuse, 0x40, RZ ;  /* 0x00000040b6af7810 */ /* 0x040fe20007ffe0ff */
[----:B------:R-:W-:Y:S01]  /*0b50*/  IMAD R13, R13, 0x20, R0 ;  /* 0x000000200d0d7824 */ /* 0x000fe200078e0200 */
[----:B------:R-:W-:Y:S01]  /*0b60*/  SHF.R.S32.HI R0, RZ, 0x1f, R2 ;  /* 0x0000001fff007819 */ /* 0x000fe20000011402 */
[----:B------:R-:W-:Y:S01]  /*0b70*/  IMAD.U32 R3, RZ, RZ, UR9 ;  /* 0x00000009ff037e24 */ /* 0x000fe2000f8e00ff */
[----:B------:R-:W-:Y:S01]  /*0b80*/  @P4 IADD3 R175, R182, -0x40, RZ ;  /* 0xffffffc0b6af4810 */ /* 0x000fe20007ffe0ff */
[----:B------:R-:W-:Y:S01]  /*0b90*/  IMAD.SHL.U32 R4, R14, 0x10, RZ ;  /* 0x000000100e047824 */ /* 0x000fe200078e00ff */
[----:B------:R-:W-:Y:S01]  /*0ba0*/  SHF.L.U64.HI R249, R2, 0x2, R0 ;  /* 0x0000000202f97819 */ /* 0x000fe20000010200 */
[----:B------:R-:W-:Y:S01]  /*0bb0*/  IMAD.U32 R0, RZ, RZ, UR5 ;  /* 0x00000005ff007e24 */ /* 0x000fe2000f8e00ff */
[----:B------:R1:W-:Y:S01]  /*0bc0*/  STL [R1+0x14], R3 ;  /* 0x0000140301007387 */ /* 0x0003e20000100800 */
[----:B------:R-:W-:Y:S01]  /*0bd0*/  UIMAD UR5, UR53, UR60, URZ ;  /* 0x0000003c350572a4 */ /* 0x000fe2000f8e023f */
[----:B------:R-:W-:Y:S01]  /*0be0*/  IMAD.IADD R180, R182, 0x1, R176 ;  /* 0x00000001b6b47824 */ /* 0x000fe200078e02b0 */
[----:B------:R-:W-:Y:S01]  /*0bf0*/  UIMAD UR14, UR57, 0x78, URZ ;  /* 0x00000078390e78a4 */ /* 0x000fe2000f8e023f */
[----:B------:R-:W-:-:S02]  /*0c00*/  IMAD.IADD R176, R176, 0x1, R175 ;  /* 0x00000001b0b07824 */ /* 0x000fc400078e02af */
[----:B------:R-:W-:Y:S02]  /*0c10*/  IMAD R145, R146, 0x2, R145 ;  /* 0x0000000292917824 */ /* 0x000fe400078e0291 */
[--C-:B------:R-:W-:Y:S02]  /*0c20*/  IMAD.IADD R181, R182, 0x1, R177.reuse ;  /* 0x00000001b6b57824 */ /* 0x100fe400078e02b1 */
[----:B------:R-:W-:Y:S02]  /*0c30*/  IMAD.IADD R179, R180, 0x1, R177 ;  /* 0x00000001b4b37824 */ /* 0x000fe400078e02b1 */
[C---:B------:R-:W-:Y:S02]  /*0c40*/  IMAD.IADD R178, R177.reuse, 0x1, R175 ;  /* 0x00000001b1b27824 */ /* 0x040fe400078e02af */
[----:B------:R-:W-:Y:S02]  /*0c50*/  IMAD.SHL.U32 R146, R146, 0x2, RZ ;  /* 0x0000000292927824 */ /* 0x000fe400078e00ff */
[----:B------:R-:W-:-:S02]  /*0c60*/  IMAD.IADD R177, R177, 0x1, R176 ;  /* 0x00000001b1b17824 */ /* 0x000fc400078e02b0 */
[----:B-1----:R-:W-:Y:S01]  /*0c70*/  IMAD.U32 R3, RZ, RZ, UR4 ;  /* 0x00000004ff037e24 */ /* 0x002fe2000f8e00ff */
[----:B------:R-:W-:Y:S02]  /*0c80*/  USHF.R.S32.HI UR4, URZ, 0x1f, UR16 ;  /* 0x0000001f3f047899 */ /* 0x000fe40008011410 */
[----:B------:R-:W-:Y:S02]  /*0c90*/  UIMAD UR16, UR57, 0x68, URZ ;  /* 0x00000068391078a4 */ /* 0x000fe4000f8e023f */
[----:B------:R1:W-:Y:S02]  /*0ca0*/  STL [R1+0x10], R3 ;  /* 0x0000100301007387 */ /* 0x0003e40000100800 */
[----:B------:R-:W-:Y:S01]  /*0cb0*/  IMAD.U32 R2, RZ, RZ, UR4 ;  /* 0x00000004ff027e24 */ /* 0x000fe2000f8e00ff */
[----:B------:R-:W-:Y:S01]  /*0cc0*/  USHF.L.U32 UR4, UR57, 0x7, URZ ;  /* 0x0000000739047899 */ /* 0x000fe2000800063f */
[----:B------:R2:W-:Y:S03]  /*0cd0*/  STL [R1+0x8], R0 ;  /* 0x0000080001007387 */ /* 0x0005e60000100800 */
[----:B------:R-:W-:Y:S01]  /*0ce0*/  UIADD3 UR13, -UR4, URZ, URZ ;  /* 0x0000003f040d7290 */ /* 0x000fe2000fffe13f */
[----:B------:R3:W-:Y:S01]  /*0cf0*/  STL [R1+0x4], R2 ;  /* 0x0000040201007387 */ /* 0x0007e20000100800 */
[----:B-1----:R-:W-:Y:S01]  /*0d00*/  IMAD.U32 R3, RZ, RZ, UR4 ;  /* 0x00000004ff037e24 */ /* 0x002fe2000f8e00ff */
[----:B--2---:R-:W-:-:S04]  /*0d10*/  SHF.R.S32.HI R0, RZ, 0x1, R12 ;  /* 0x00000001ff007819 */ /* 0x004fc8000001140c */
[C---:B------:R-:W-:Y:S01]  /*0d20*/  LOP3.LUT P3, RZ, R0.reuse, 0x2, RZ, 0xc0, !PT ;  /* 0x0000000200ff7812 */ /* 0x040fe2000786c0ff */
[----:B------:R-:W-:Y:S02]  /*0d30*/  IMAD.SHL.U32 R0, R0, 0x40, RZ ;  /* 0x0000004000007824 */ /* 0x000fe400078e00ff */
[----:B---3--:R-:W-:Y:S01]  /*0d40*/  IMAD.U32 R2, RZ, RZ, UR5 ;  /* 0x00000005ff027e24 */ /* 0x008fe2000f8e00ff */
[----:B------:R-:W-:Y:S01]  /*0d50*/  USHF.R.S32.HI UR5, URZ, 0x1f, UR4 ;  /* 0x0000001f3f057899 */ /* 0x000fe20008011404 */
[----:B------:R-:W-:Y:S01]  /*0d60*/  IMAD.SHL.U32 R2, R10, 0x8, RZ ;  /* 0x000000080a027824 */ /* 0x000fe200078e00ff */
[----:B------:R-:W-:Y:S02]  /*0d70*/  LOP3.LUT R0, R0, 0xc0, RZ, 0xc0, !PT ;  /* 0x000000c000007812 */ /* 0x000fe400078ec0ff */
[----:B------:R-:W-:Y:S02]  /*0d80*/  R2P PR, R17, 0x6 ;  /* 0x0000000611007804 */ /* 0x000fe40000000000 */
[----:B------:R-:W-:-:S02]  /*0d90*/  LOP3.LUT R2, R2, 0x8, RZ, 0xc0, !PT ;  /* 0x0000000802027812 */ /* 0x000fc400078ec0ff */
[----:B------:R-:W-:Y:S02]  /*0da0*/  SHF.R.U32.HI R3, RZ, 0x3, R0 ;  /* 0x00000003ff037819 */ /* 0x000fe40000011600 */
[----:B------:R-:W-:Y:S02]  /*0db0*/  LOP3.LUT R7, R2, 0x10, R4, 0xf8, !PT ;  /* 0x0000001002077812 */ /* 0x000fe400078ef804 */
[----:B------:R-:W-:Y:S01]  /*0dc0*/  LOP3.LUT R8, R3, R0, R2, 0x1e, !PT ;  /* 0x0000000003087212 */ /* 0x000fe200078e1e02 */
[----:B------:R-:W-:Y:S01]  /*0dd0*/  IMAD.SHL.U32 R0, R17, 0x40, RZ ;  /* 0x0000004011007824 */ /* 0x000fe200078e00ff */
[----:B------:R-:W-:Y:S01]  /*0de0*/  SEL R148, R148, 0xffffffc0, !P2 ;  /* 0xffffffc094947807 */ /* 0x000fe20005000000 */
[C---:B------:R-:W-:Y:S01]  /*0df0*/  IMAD.SHL.U32 R2, R16.reuse, 0x40, RZ ;  /* 0x0000004010027824 */ /* 0x040fe200078e00ff */
[----:B------:R-:W-:Y:S01]  /*0e00*/  LOP3.LUT P0, RZ, R16, 0x2, RZ, 0xc0, !PT ;  /* 0x0000000210ff7812 */ /* 0x000fe2000780c0ff */
[----:B------:R-:W-:Y:S01]  /*0e10*/  IMAD R3, R14, 0x200, R5 ;  /* 0x000002000e037824 */ /* 0x000fe200078e0205 */
[----:B------:R-:W-:Y:S01]  /*0e20*/  LOP3.LUT R0, R0, 0x1c0, RZ, 0xc0, !PT ;  /* 0x000001c000007812 */ /* 0x000fe200078ec0ff */
[----:B------:R-:W-:Y:S01]  /*0e30*/  IMAD.SHL.U32 R5, R14, 0x8, RZ ;  /* 0x000000080e057824 */ /* 0x000fe200078e00ff */
[----:B------:R-:W-:Y:S01]  /*0e40*/  LOP3.LUT R2, R2, 0xc0, RZ, 0xc0, !PT ;  /* 0x000000c002027812 */ /* 0x000fe200078ec0ff */
[----:B------:R-:W-:Y:S01]  /*0e50*/  IMAD.IADD R8, R8, 0x1, R13 ;  /* 0x0000000108087824 */ /* 0x000fe200078e020d */
[----:B------:R-:W-:-:S02]  /*0e60*/  SHF.R.U32.HI R6, RZ, 0x3, R0 ;  /* 0x00000003ff067819 */ /* 0x000fc40000011600 */
[----:B------:R-:W-:Y:S02]  /*0e70*/  LOP3.LUT R5, R5, 0x8, RZ, 0xc0, !PT ;  /* 0x0000000805057812 */ /* 0x000fe400078ec0ff */
[--C-:B------:R-:W-:Y:S02]  /*0e80*/  SHF.R.U32.HI R4, RZ, 0x3, R2.reuse ;  /* 0x00000003ff047819 */ /* 0x100fe40000011602 */
[--C-:B------:R-:W-:Y:S01]  /*0e90*/  LOP3.LUT R6, R6, R0, R5.reuse, 0x1e, !PT ;  /* 0x0000000006067212 */ /* 0x100fe200078e1e05 */
[----:B------:R-:W-:Y:S01]  /*0ea0*/  IMAD.SHL.U32 R0, R15, 0x20, RZ ;  /* 0x000000200f007824 */ /* 0x000fe200078e00ff */
[C---:B------:R-:W-:Y:S02]  /*0eb0*/  LOP3.LUT R5, R4.reuse, R2, R5, 0x1e, !PT ;  /* 0x0000000204057212 */ /* 0x040fe400078e1e05 */
[----:B------:R-:W-:Y:S01]  /*0ec0*/  LOP3.LUT R2, R4, R7, R2, 0x1e, !PT ;  /* 0x0000000704027212 */ /* 0x000fe200078e1e02 */
[----:B------:R-:W-:Y:S01]  /*0ed0*/  IMAD R158, R158, 0x200, R0 ;  /* 0x000002009e9e7824 */ /* 0x000fe200078e0200 */
[----:B------:R-:W-:Y:S01]  /*0ee0*/  LEA R251, R8, 0x6000, 0x1 ;  /* 0x0000600008fb7811 */ /* 0x000fe200078e08ff */
[----:B------:R-:W-:Y:S01]  /*0ef0*/  IMAD.IADD R147, R147, 0x1, R6 ;  /* 0x0000000193937824 */ /* 0x000fe200078e0206 */
[----:B------:R-:W-:Y:S01]  /*0f00*/  SEL R153, R153, 0xffffffe0, !P0 ;  /* 0xffffffe099997807 */ /* 0x000fe20004000000 */
[----:B------:R-:W-:Y:S01]  /*0f10*/  IMAD.IADD R152, R0, 0x1, R2 ;  /* 0x0000000100987824 */ /* 0x000fe200078e0202 */
[----:B------:R-:W-:Y:S01]  /*0f20*/  IADD3 R252, R251, 0x20, RZ ;  /* 0x00000020fbfc7810 */ /* 0x000fe20007ffe0ff */
[----:B------:R-:W-:Y:S01]  /*0f30*/  IMAD.U32 R0, RZ, RZ, UR8 ;  /* 0x00000008ff007e24 */ /* 0x000fe2000f8e00ff */
[----:B------:R-:W-:Y:S01]  /*0f40*/  LEA R147, R147, 0x8000, 0x1 ;  /* 0x0000800093937811 */ /* 0x000fe200078e08ff */
[----:B------:R-:W-:Y:S01]  /*0f50*/  IMAD.IADD R158, R158, 0x1, R5 ;  /* 0x000000019e9e7824 */ /* 0x000fe200078e0205 */
[----:B------:R-:W-:Y:S01]  /*0f60*/  @P3 IADD3 R252, R251, -0x20, RZ ;  /* 0xffffffe0fbfc3810 */ /* 0x000fe20007ffe0ff */
[----:B------:R-:W-:Y:S01]  /*0f70*/  IMAD.SHL.U32 R2, R3, 0x2, RZ ;  /* 0x0000000203027824 */ /* 0x000fe200078e00ff */
[----:B------:R1:W-:Y:S01]  /*0f80*/  STL [R1], R0 ;  /* 0x0000000001007387 */ /* 0x0003e20000100800 */
[C---:B------:R-:W-:Y:S01]  /*0f90*/  IADD3 R154, R147.reuse, 0x20, RZ ;  /* 0x00000020939a7810 */ /* 0x040fe20007ffe0ff */
[C---:B------:R-:W-:Y:S01]  /*0fa0*/  IMAD.IADD R149, R147.reuse, 0x1, R148 ;  /* 0x0000000193957824 */ /* 0x040fe200078e0294 */
[----:B------:R-:W-:-:S04]  /*0fb0*/  @P1 IADD3 R154, R147, -0x20, RZ ;  /* 0xffffffe0939a1810 */ /* 0x000fc80007ffe0ff */
[----:B------:R-:W-:Y:S01]  /*0fc0*/  IADD3 R157, R154, 0x2000, RZ ;  /* 0x000020009a9d7810 */ /* 0x000fe20007ffe0ff */
[----:B------:R-:W-:Y:S01]  /*0fd0*/  IMAD.IADD R148, R148, 0x1, R154 ;  /* 0x0000000194947824 */ /* 0x000fe200078e029a */
[C---:B------:R-:W-:Y:S02]  /*0fe0*/  IADD3 R156, R154.reuse, 0x4000, RZ ;  /* 0x000040009a9c7810 */ /* 0x040fe40007ffe0ff */
[----:B------:R-:W-:Y:S01]  /*0ff0*/  IADD3 R155, R154, 0x6000, RZ ;  /* 0x000060009a9b7810 */ /* 0x000fe20007ffe0ff */
[----:B-1----:R-:W-:-:S05]  /*1000*/  IMAD.U32 R0, RZ, RZ, UR5 ;  /* 0x00000005ff007e24 */ /* 0x002fca000f8e00ff */
[----:B------:R1:W-:Y:S02]  /*1010*/  STL [R1+0xc], R0 ;  /* 0x00000c0001007387 */ /* 0x0003e40000100800 */
.L_x_28:
[----:B------:R-:W-:Y:S02]  /*1020*/  ULDC.64 UR8, c[0x0][0x250] ;  /* 0x0000940000087ab9 */ /* 0x000fe40000000a00 */
[----:B------:R-:W-:Y:S02]  /*1030*/  UISETP.NE.U32.AND UP4, UPT, URZ, UR8, UPT ;  /* 0x000000083f00728c */ /* 0x000fe4000bf85070 */
[----:B------:R-:W-:Y:S02]  /*1040*/  USHF.L.U32 UR12, UR46, 0x2, URZ ;  /* 0x000000022e0c7899 */ /* 0x000fe4000800063f */
[----:B------:R-:W-:Y:S02]  /*1050*/  UISETP.NE.AND.EX UP4, UPT, URZ, UR9, UPT, UP4 ;  /* 0x000000093f00728c */ /* 0x000fe4000bf85340 */
[----:B------:R-:W-:Y:S02]  /*1060*/  USHF.R.S32.HI UR39, URZ, 0x1f, UR46 ;  /* 0x0000001f3f277899 */ /* 0x000fe4000801142e */
[----:B------:R-:W-:-:S02]  /*1070*/  ULDC.U8 UR5, c[0x0][0x312] ;  /* 0x0000c48000057ab9 */ /* 0x000fc40000000000 */
[----:B------:R-:W-:Y:S01]  /*1080*/  USHF.L.U64.HI UR4, UR46, 0x2, UR39 ;  /* 0x000000022e047899 */ /* 0x000fe20008010227 */
[----:B------:R-:W-:Y:S01]  /*1090*/  PLOP3.LUT P0, PT, PT, PT, UP4, 0x80, 0x0 ;  /* 0x000000000000781c */ /* 0x000fe20003f0f048 */
[----:B------:R-:W-:Y:S02]  /*10a0*/  UISETP.NE.AND UP5, UPT, UR5, URZ, UPT ;  /* 0x0000003f0500728c */ /* 0x000fe4000bfa5270 */
[----:B------:R-:W-:Y:S02]  /*10b0*/  ULDC.64 UR32, c[0x0][0x118] ;  /* 0x0000460000207ab9 */ /* 0x000fe40000000a00 */
[----:B------:R-:W-:-:S04]  /*10c0*/  @UP4 UIADD3 UR8, UP0, UR12, UR8, URZ ;  /* 0x000000080c084290 */ /* 0x000fc8000ff1e03f */
[----:B------:R-:W-:Y:S02]  /*10d0*/  @UP4 UIADD3.X UR9, UR4, UR9, URZ, UP0, !UPT ;  /* 0x0000000904094290 */ /* 0x000fe400087fe43f */
[----:B-1----:R-:W-:-:S04]  /*10e0*/  IMAD.U32 R8, RZ, RZ, UR8 ;  /* 0x00000008ff087e24 */ /* 0x002fc8000f8e00ff */
[----:B------:R-:W-:Y:S01]  /*10f0*/  IMAD.U32 R9, RZ, RZ, UR9 ;  /* 0x00000009ff097e24 */ /* 0x000fe2000f8e00ff */
[----:B------:R-:W-:Y:S02]  /*1100*/  ULDC.64 UR8, c[0x0][0x240] ;  /* 0x0000900000087ab9 */ /* 0x000fe40000000a00 */
[----:B------:R-:W-:Y:S02]  /*1110*/  UISETP.NE.U32.AND UP6, UPT, URZ, UR8, UPT ;  /* 0x000000083f00728c */ /* 0x000fe4000bfc5070 */
[----:B------:R-:W-:Y:S01]  /*1120*/  UIADD3 UR8, UP0, UR12, UR8, URZ ;  /* 0x000000080c087290 */ /* 0x000fe2000ff1e03f */
[----:B------:R-:W2:Y:S01]  /*1130*/  @P0 LDG.E R8, [R8.64] ;  /* 0x0000002008080981 */ /* 0x000ea2000c1e1900 */
[----:B------:R-:W-:Y:S02]  /*1140*/  UISETP.NE.AND.EX UP6, UPT, URZ, UR9, UPT, UP6 ;  /* 0x000000093f00728c */ /* 0x000fe4000bfc5360 */
[----:B------:R-:W-:Y:S02]  /*1150*/  UIADD3.X UR5, UR4, UR9, URZ, UP0, !UPT ;  /* 0x0000000904057290 */ /* 0x000fe400087fe43f */
[----:B------:R-:W-:Y:S01]  /*1160*/  IMAD.U32 R6, RZ, RZ, UR8 ;  /* 0x00000008ff067e24 */ /* 0x000fe2000f8e00ff */
[----:B------:R-:W-:Y:S01]  /*1170*/  ULDC.64 UR8, c[0x0][0x248] ;  /* 0x0000920000087ab9 */ /* 0x000fe20000000a00 */
[----:B------:R-:W-:Y:S01]  /*1180*/  PLOP3.LUT P2, PT, PT, PT, UP6, 0x80, 0x0 ;  /* 0x000000000000781c */ /* 0x000fe20003f4f068 */
[----:B------:R-:W-:Y:S01]  /*1190*/  UISETP.EQ.U32.AND UP1, UPT, URZ, UR8, UPT ;  /* 0x000000083f00728c */ /* 0x000fe2000bf22070 */
[----:B------:R-:W-:Y:S01]  /*11a0*/  IMAD.U32 R7, RZ, RZ, UR5 ;  /* 0x00000005ff077e24 */ /* 0x000fe2000f8e00ff */
[----:B------:R-:W-:-:S02]  /*11b0*/  UIADD3 UR8, UP0, UR12, UR8, URZ ;  /* 0x000000080c087290 */ /* 0x000fc4000ff1e03f */
[----:B------:R-:W-:Y:S02]  /*11c0*/  UISETP.EQ.OR.EX UP1, UPT, URZ, UR9, !UP5, UP1 ;  /* 0x000000093f00728c */ /* 0x000fe4000ef22710 */
[----:B------:R-:W-:Y:S02]  /*11d0*/  UIADD3.X UR9, UR4, UR9, URZ, UP0, !UPT ;  /* 0x0000000904097290 */ /* 0x000fe400087fe43f */
[----:B------:R-:W-:Y:S02]  /*11e0*/  MOV R4, UR8 ;  /* 0x0000000800047c02 */ /* 0x000fe40008000f00 */
[----:B------:R-:W-:Y:S02]  /*11f0*/  PLOP3.LUT P1, PT, PT, PT, UP1, 0x80, 0x0 ;  /* 0x000000000000781c */ /* 0x000fe40003f2f018 */
[----:B---34-:R3:W4:Y:S01]  /*1200*/  @P2 LDG.E R3, [R6.64] ;  /* 0x0000002006032981 */ /* 0x018722000c1e1900 */
[----:B------:R-:W-:-:S10]  /*1210*/  MOV R5, UR9 ;  /* 0x0000000900057c02 */ /* 0x000fd40008000f00 */
[----:B-1---5:R-:W5:Y:S04]  /*1220*/  @!P1 LDG.E R0, [R4.64] ;  /* 0x0000002004009981 */ /* 0x022f68000c1e1900 */
[----:B---3--:R-:W3:Y:S01]  /*1230*/  @P2 LDG.E R6, [R6.64+0x4] ;  /* 0x0000042006062981 */ /* 0x008ee2000c1e1900 */
[----:B------:R-:W-:Y:S02]  /*1240*/  UMOV UR5, 0xffffffff ;  /* 0xffffffff00057882 */ /* 0x000fe40000000000 */
[----:B------:R-:W-:Y:S02]  /*1250*/  UMOV UR29, URZ ;  /* 0x0000003f001d7c82 */ /* 0x000fe40008000000 */
[----:B------:R-:W-:Y:S02]  /*1260*/  UMOV UR31, 0xffffffff ;  /* 0xffffffff001f7882 */ /* 0x000fe40000000000 */
[----:B--2---:R1:W2:Y:S01]  /*1270*/  @P0 R2UR UR29, R8 ;  /* 0x00000000081d03c2 */ /* 0x0042a200000e0000 */
[----:B------:R-:W-:-:S07]  /*1280*/  ISETP.NE.U32.AND P0, PT, RZ, c[0x0][0x248], PT ;  /* 0x00009200ff007a0c */ /* 0x000fce0003f05070 */
[----:B----4-:R-:W4:Y:S01]  /*1290*/  @P2 R2UR UR5, R3 ;  /* 0x00000000030523c2 */ /* 0x010f2200000e0000 */
[----:B------:R-:W-:-:S07]  /*12a0*/  ISETP.NE.AND.EX P0, PT, RZ, c[0x0][0x24c], PT, P0 ;  /* 0x00009300ff007a0c */ /* 0x000fce0003f05300 */
[----:B---3--:R-:W4:Y:S08]  /*12b0*/  @P2 R2UR UR8, R6 ;  /* 0x00000000060823c2 */ /* 0x008f3000000e0000 */
[----:B-----5:R1:W3:Y:S01]  /*12c0*/  @!P1 R2UR UR31, R0 ;  /* 0x00000000001f93c2 */ /* 0x0202e200000e0000 */
[----:B----4-:R-:W-:-:S03]  /*12d0*/  @UP6 UIADD3 UR44, UR8, -UR5, URZ ;  /* 0x80000005082c6290 */ /* 0x010fc6000fffe03f */
[----:B------:R-:W-:-:S04]  /*12e0*/  ULDC UR8, c[0x0][0x218] ;  /* 0x0000860000087ab9 */ /* 0x000fc80000000800 */
[----:B------:R-:W-:Y:S01]  /*12f0*/  @!UP6 ULDC UR44, c[0x0][0x214] ;  /* 0x00008500002ceab9 */ /* 0x000fe20000000800 */
[----:B------:R-:W-:Y:S05]  /*1300*/  @!P0 BRA `(.L_x_0) ;  /* 0x0000007000008947 */ /* 0x000fea0003800000 */
[----:B-123--:R-:W-:-:S13]  /*1310*/  PLOP3.LUT P0, PT, PT, PT, UP5, 0x80, 0x0 ;  /* 0x000000000000781c */ /* 0x00efda0003f0f058 */
[----:B------:R-:W2:Y:S04]  /*1320*/  @P0 LDG.E R0, [R4.64+0x4] ;  /* 0x0000042004000981 */ /* 0x000ea8000c1e1900 */
[----:B------:R-:W3:Y:S01]  /*1330*/  @!P0 LDG.E R4, [R4.64] ;  /* 0x0000002004048981 */ /* 0x000ee2000c1e1900 */
[----:B--2---:R-:W1:Y:S02]  /*1340*/  @P0 R2UR UR8, R0 ;  /* 0x00000000000803c2 */ /* 0x004e6400000e0000 */
[----:B-1----:R-:W-:-:S11]  /*1350*/  @UP5 UIADD3 UR8, UR8, -UR31, URZ ;  /* 0x8000001f08085290 */ /* 0x002fd6000fffe03f */
[----:B---3--:R1:W2:Y:S01]  /*1360*/  @!P0 R2UR UR8, R4 ;  /* 0x00000000040883c2 */ /* 0x0082a200000e0000 */
[----:B------:R-:W-:-:S07]  /*1370*/  DEPBAR.LE SB1, 0x0, {2} ;  /* 0x000090040000791a */ /* 0x000fce0000000000 */
.L_x_0:
[----:B-123--:R-:W-:Y:S02]  /*1380*/  ULDC.64 UR10, c[0x0][0x258] ;  /* 0x00009600000a7ab9 */ /* 0x00efe40000000a00 */
[----:B------:R-:W-:Y:S02]  /*1390*/  UISETP.NE.U32.AND UP1, UPT, URZ, UR10, UPT ;  /* 0x0000000a3f00728c */ /* 0x000fe4000bf25070 */
[----:B------:R-:W-:Y:S02]  /*13a0*/  ULDC UR9, c[0x0][0x21c] ;  /* 0x0000870000097ab9 */ /* 0x000fe40000000800 */
[----:B------:R-:W-:-:S06]  /*13b0*/  UISETP.NE.AND.EX UP1, UPT, URZ, UR11, UPT, UP1 ;  /* 0x0000000b3f00728c */ /* 0x000fcc000bf25310 */
[----:B------:R-:W-:-:S05]  /*13c0*/  PLOP3.LUT P0, PT, PT, PT, UP1, 0x80, 0x0 ;  /* 0x000000000000781c */ /* 0x000fca0003f0f018 */
[----:B------:R-:W-:-:S04]  /*13d0*/  @UP1 UIADD3 UR10, UP0, UR12, UR10, URZ ;  /* 0x0000000a0c0a1290 */ /* 0x000fc8000ff1e03f */
[----:B------:R-:W-:Y:S02]  /*13e0*/  @UP1 UIADD3.X UR11, UR4, UR11, URZ, UP0, !UPT ;  /* 0x0000000b040b1290 */ /* 0x000fe400087fe43f */
[----:B------:R-:W-:-:S04]  /*13f0*/  IMAD.U32 R4, RZ, RZ, UR10 ;  /* 0x0000000aff047e24 */ /* 0x000fc8000f8e00ff */
[----:B------:R-:W-:Y:S01]  /*1400*/  IMAD.U32 R5, RZ, RZ, UR11 ;  /* 0x0000000bff057e24 */ /* 0x000fe2000f8e00ff */
[----:B------:R-:W-:Y:S02]  /*1410*/  ULDC.64 UR10, c[0x0][0x268] ;  /* 0x00009a00000a7ab9 */ /* 0x000fe40000000a00 */
[----:B------:R-:W-:Y:S02]  /*1420*/  @!UP1 UISETP.NE.U32.AND UP0, UPT, URZ, UR10, UPT ;  /* 0x0000000a3f00928c */ /* 0x000fe4000bf05070 */
[----:B------:R-:W2:Y:S02]  /*1430*/  @P0 LDG.E R0, [R4.64] ;  /* 0x0000002004000981 */ /* 0x000ea4000c1e1900 */
[----:B------:R-:W-:-:S04]  /*1440*/  @!UP1 UISETP.NE.AND.EX UP0, UPT, URZ, UR11, UPT, UP0 ;  /* 0x0000000b3f00928c */ /* 0x000fc8000bf05300 */
[----:B------:R-:W-:Y:S02]  /*1450*/  @!UP1 USEL UR9, URZ, UR9, !UP0 ;  /* 0x000000093f099287 */ /* 0x000fe4000c000000 */
[----:B------:R-:W-:Y:S01]  /*1460*/  USHF.L.U32 UR38, UR30, 0x7, URZ ;  /* 0x000000071e267899 */ /* 0x000fe2000800063f */
[----:B--2---:R-:W1:Y:S02]  /*1470*/  @P0 R2UR UR4, R0 ;  /* 0x00000000000403c2 */ /* 0x004e6400000e0000 */
[----:B-1----:R-:W-:Y:S02]  /*1480*/  @UP1 UIADD3 UR4, UR4, -UR29, URZ ;  /* 0x8000001d04041290 */ /* 0x002fe4000fffe03f */
[----:B------:R-:W-:-:S04]  /*1490*/  @!UP1 UIADD3 UR4, UR9, UR8, -UR29 ;  /* 0x0000000809049290 */ /* 0x000fc8000fffe81d */
[----:B------:R-:W-:-:S06]  /*14a0*/  UISETP.GT.AND UP0, UPT, UR4, UR38, UPT ;  /* 0x000000260400728c */ /* 0x000fcc000bf04270 */
[----:B------:R-:W-:-:S13]  /*14b0*/  PLOP3.LUT P0, PT, PT, PT, UP0, 0x80, 0x0 ;  /* 0x000000000000781c */ /* 0x000fda0003f0f008 */
[----:B------:R-:W-:Y:S05]  /*14c0*/  @!P0 BRA `(.L_x_1) ;  /* 0x00006cb000008947 */ /* 0x000fea0003800000 */
[----:B------:R-:W-:Y:S02]  /*14d0*/  ULDC.64 UR10, c[0x0][0x178] ;  /* 0x00005e00000a7ab9 */ /* 0x000fe40000000a00 */
[----:B------:R-:W-:Y:S02]  /*14e0*/  UIMAD UR8, UR39, UR10, URZ ;  /* 0x0000000a270872a4 */ /* 0x000fe4000f8e023f */
[----:B------:R-:W-:Y:S02]  /*14f0*/  UISETP.NE.AND UP1, UPT, UR5, -0x1, UPT ;  /* 0xffffffff0500788c */ /* 0x000fe4000bf25270 */
[----:B------:R-:W-:Y:S02]  /*1500*/  UIMAD UR8, UR46, UR11, UR8 ;  /* 0x0000000b2e0872a4 */ /* 0x000fe4000f8e0208 */
[----:B------:R-:W-:Y:S02]  /*1510*/  UIMAD.WIDE.U32 UR10, UR46, UR10, URZ ;  /* 0x0000000a2e0a72a5 */ /* 0x000fe4000f8e003f */
[----:B------:R-:W-:-:S02]  /*1520*/  ULDC.64 UR34, c[0x0][0x190] ;  /* 0x0000640000227ab9 */ /* 0x000fc40000000a00 */
[----:B------:R-:W-:Y:S02]  /*1530*/  UIADD3 UR54, UR11, UR8, URZ ;  /* 0x000000080b367290 */ /* 0x000fe4000fffe03f */
[----:B------:R-:W-:Y:S02]  /*1540*/  UIMAD.WIDE.U32 UR8, UR5, UR34, URZ ;  /* 0x00000022050872a5 */ /* 0x000fe4000f8e003f */
[----:B------:R-:W-:Y:S02]  /*1550*/  UISETP.NE.AND UP0, UPT, UR31, -0x1, UPT ;  /* 0xffffffff1f00788c */ /* 0x000fe4000bf05270 */
[----:B------:R-:W-:Y:S02]  /*1560*/  USEL UR55, UR10, UR8, !UP1 ;  /* 0x000000080a377287 */ /* 0x000fe4000c800000 */
[----:B------:R-:W-:Y:S02]  /*1570*/  UIMAD UR8, UR5, UR35, URZ ;  /* 0x00000023050872a4 */ /* 0x000fe4000f8e023f */
[----:B------:R-:W-:Y:S01]  /*1580*/  PLOP3.LUT P0, PT, PT, PT, UP0, 0x80, 0x0 ;  /* 0x000000000000781c */ /* 0x000fe20003f0f008 */
[----:B------:R-:W-:-:S02]  /*1590*/  ULDC.64 UR34, c[0x0][0x198] ;  /* 0x0000660000227ab9 */ /* 0x000fc40000000a00 */
[----:B------:R-:W-:Y:S02]  /*15a0*/  @UP1 UIADD3 UR54, UR9, UR8, URZ ;  /* 0x0000000809361290 */ /* 0x000fe4000fffe03f */
[----:B------:R-:W-:Y:S02]  /*15b0*/  UIADD3 UR8, UR44, 0x7f, URZ ;  /* 0x0000007f2c087890 */ /* 0x000fe4000fffe03f */
[----:B------:R-:W-:Y:S02]  /*15c0*/  @UP0 UIADD3 UR10, UR29, UR31, URZ ;  /* 0x0000001f1d0a0290 */ /* 0x000fe4000fffe03f */
[----:B------:R-:W-:-:S04]  /*15d0*/  USHF.R.S32.HI UR9, URZ, 0x1f, UR8 ;  /* 0x0000001f3f097899 */ /* 0x000fc80008011408 */
[----:B------:R-:W-:Y:S02]  /*15e0*/  ULEA.HI UR48, UR9, UR8, URZ, 0x7 ;  /* 0x0000000809307291 */ /* 0x000fe4000f8f383f */
[----:B------:R-:W-:-:S04]  /*15f0*/  @UP0 UIMAD.WIDE.U32 UR8, UR10, UR34, URZ ;  /* 0x000000220a0802a5 */ /* 0x000fc8000f8e003f */
[----:B------:R-:W-:-:S03]  /*1600*/  @UP0 UIMAD UR50, UR10, UR35, UR9 ;  /* 0x000000230a3202a4 */ /* 0x000fc6000f8e0209 */
[----:B------:R-:W-:Y:S02]  /*1610*/  @UP0 UMOV UR49, UR8 ;  /* 0x0000000800310c82 */ /* 0x000fe40008000000 */
[----:B------:R-:W-:-:S04]  /*1620*/  ULOP3.LUT UR8, UR48, 0xffffff80, URZ, 0xc0, !UPT ;  /* 0xffffff8030087892 */ /* 0x000fc8000f8ec03f */
[----:B------:R-:W-:-:S04]  /*1630*/  UIADD3 UR8, UR8, -0x80, URZ ;  /* 0xffffff8008087890 */ /* 0x000fc8000fffe03f */
[----:B------:R-:W-:Y:S01]  /*1640*/  USHF.R.S32.HI UR43, URZ, 0x1f, UR8 ;  /* 0x0000001f3f2b7899 */ /* 0x000fe20008011408 */
[----:B------:R-:W-:Y:S05]  /*1650*/  @P0 BRA `(.L_x_2) ;  /* 0x000000c000000947 */ /* 0x000fea0003800000 */
[----:B------:R-:W-:Y:S02]  /*1660*/  USHF.R.S32.HI UR9, URZ, 0x1f, UR29 ;  /* 0x0000001f3f097899 */ /* 0x000fe4000801141d */
[----:B------:R-:W-:Y:S02]  /*1670*/  ULDC.64 UR10, c[0x0][0x198] ;  /* 0x00006600000a7ab9 */ /* 0x000fe40000000a00 */
[----:B------:R-:W-:Y:S02]  /*1680*/  UIMAD UR9, UR9, UR10, URZ ;  /* 0x0000000a090972a4 */ /* 0x000fe4000f8e023f */
[----:B------:R-:W-:Y:S02]  /*1690*/  ULDC.64 UR34, c[0x0][0x180] ;  /* 0x0000600000227ab9 */ /* 0x000fe40000000a00 */
[----:B------:R-:W-:Y:S02]  /*16a0*/  UIMAD UR12, UR29, UR11, UR9 ;  /* 0x0000000b1d0c72a4 */ /* 0x000fe4000f8e0209 */
[----:B------:R-:W-:-:S02]  /*16b0*/  UIMAD.WIDE.U32 UR10, UR29, UR10, URZ ;  /* 0x0000000a1d0a72a5 */ /* 0x000fc4000f8e003f */
[----:B------:R-:W-:Y:S02]  /*16c0*/  UIMAD UR9, UR39, UR34, URZ ;  /* 0x00000022270972a4 */ /* 0x000fe4000f8e023f */
[----:B------:R-:W-:Y:S02]  /*16d0*/  UIADD3 UR11, UR11, UR12, URZ ;  /* 0x0000000c0b0b7290 */ /* 0x000fe4000fffe03f */
[----:B------:R-:W-:Y:S02]  /*16e0*/  UIMAD UR9, UR46, UR35, UR9 ;  /* 0x000000232e0972a4 */ /* 0x000fe4000f8e0209 */
[----:B------:R-:W-:-:S04]  /*16f0*/  UIMAD.WIDE.U32 UR10, UR46, UR34, UR10 ;  /* 0x000000222e0a72a5 */ /* 0x000fc8000f8e000a */
[----:B------:R-:W-:-:S03]  /*1700*/  UIADD3 UR50, UR11, UR9, URZ ;  /* 0x000000090b327290 */ /* 0x000fc6000fffe03f */
[----:B------:R-:W-:Y:S02]  /*1710*/  UMOV UR49, UR10 ;  /* 0x0000000a00317c82 */ /* 0x000fe40008000000 */
.L_x_2:
[----:B------:R-:W-:Y:S02]  /*1720*/  @UP0 UIADD3 UR9, UR29, UR31, URZ ;  /* 0x0000001f1d090290 */ /* 0x000fe4000fffe03f */
[----:B------:R-:W-:Y:S02]  /*1730*/  ULDC.64 UR34, c[0x0][0x1a0] ;  /* 0x0000680000227ab9 */ /* 0x000fe40000000a00 */
[----:B------:R-:W-:-:S04]  /*1740*/  @UP0 UIMAD.WIDE.U32 UR10, UR9, UR34, URZ ;  /* 0x00000022090a02a5 */ /* 0x000fc8000f8e003f */
[----:B------:R-:W-:-:S03]  /*1750*/  @UP0 UIMAD UR47, UR9, UR35, UR11 ;  /* 0x00000023092f02a4 */ /* 0x000fc6000f8e020b */
[----:B------:R-:W-:Y:S01]  /*1760*/  @UP0 UMOV UR45, UR10 ;  /* 0x0000000a002d0c82 */ /* 0x000fe20008000000 */
        /* <DEDUP_REMOVED lines=13> */
.L_x_3:
[----:B------:R-:W2:Y:S01]  /*1840*/  LDL R0, [R1+0x8] ;  /* 0x0000080001007983 */ /* 0x000ea20000100800 */
[----:B------:R-:W-:-:S03]  /*1850*/  ULDC.64 UR34, c[0x0][0x370] ;  /* 0x0000dc0000227ab9 */ /* 0x000fc60000000a00 */
[----:B------:R-:W3:Y:S04]  /*1860*/  LDL R4, [R1+0x18] ;  /* 0x0000180001047983 */ /* 0x000ee80000100800 */
[----:B------:R-:W4:Y:S01]  /*1870*/  LDL R3, [R1] ;  /* 0x0000000001037983 */ /* 0x000f220000100800 */
[----:B------:R-:W-:-:S04]  /*1880*/  @UP1 UIMAD.WIDE.U32 UR10, UR5, UR34, URZ ;  /* 0x00000022050a12a5 */ /* 0x000fc8000f8e003f */
[----:B------:R-:W-:-:S03]  /*1890*/  @UP1 UIMAD UR42, UR5, UR35, UR11 ;  /* 0x00000023052a12a4 */ /* 0x000fc6000f8e020b */
[----:B------:R-:W-:Y:S02]  /*18a0*/  @UP1 UMOV UR41, UR10 ;  /* 0x0000000a00291c82 */ /* 0x000fe40008000000 */
[----:B------:R-:W-:Y:S02]  /*18b0*/  ULDC.64 UR10, c[0x0][0x368] ;  /* 0x0000da00000a7ab9 */ /* 0x000fe40000000a00 */
[----:B------:R-:W-:Y:S02]  /*18c0*/  @!UP1 UIMAD UR9, UR39, UR10, URZ ;  /* 0x0000000a270992a4 */ /* 0x000fe4000f8e023f */
[----:B------:R-:W-:Y:S02]  /*18d0*/  ULDC UR36, c[0x0][0x224] ;  /* 0x0000890000247ab9 */ /* 0x000fe40000000800 */
[----:B------:R-:W-:Y:S02]  /*18e0*/  @!UP1 UIMAD UR9, UR46, UR11, UR9 ;  /* 0x0000000b2e0992a4 */ /* 0x000fe4000f8e0209 */
[----:B------:R-:W-:-:S02]  /*18f0*/  @!UP1 UIMAD.WIDE.U32 UR10, UR46, UR10, URZ ;  /* 0x0000000a2e0a92a5 */ /* 0x000fc4000f8e003f */
[----:B------:R-:W-:Y:S02]  /*1900*/  UIMAD UR12, UR53, UR60, URZ ;  /* 0x0000003c350c72a4 */ /* 0x000fe4000f8e023f */
[----:B------:R-:W-:Y:S02]  /*1910*/  @!UP1 UIADD3 UR42, UR11, UR9, URZ ;  /* 0x000000090b2a9290 */ /* 0x000fe4000fffe03f */
[----:B------:R-:W-:Y:S02]  /*1920*/  ULDC.64 UR34, c[0x0][0x3d8] ;  /* 0x0000f60000227ab9 */ /* 0x000fe40000000a00 */
[----:B------:R-:W-:Y:S02]  /*1930*/  @!UP1 UMOV UR41, UR10 ;  /* 0x0000000a00299c82 */ /* 0x000fe40008000000 */
[----:B------:R-:W-:-:S04]  /*1940*/  UIMAD.WIDE.U32 UR10, UR52, UR5, URZ ;  /* 0x00000005340a72a5 */ /* 0x000fc8000f8e003f */
[----:B------:R-:W-:Y:S01]  /*1950*/  USEL UR40, UR58, UR10, !UP1 ;  /* 0x0000000a3a287287 */ /* 0x000fe2000c800000 */
[----:B------:R-:W-:Y:S01]  /*1960*/  IABS R7, c[0x0][0x1c8] ;  /* 0x0000720000077a13 */ /* 0x000fe20000000000 */
[----:B--2---:R1:W2:Y:S02]  /*1970*/  R2UR UR37, R0 ;  /* 0x00000000002573c2 */ /* 0x0042a400000e0000 */
[----:B-1----:R-:W5:Y:S01]  /*1980*/  LDL R0, [R1+0x14] ;  /* 0x0000140001007983 */ /* 0x002f620000100800 */
[----:B--2---:R-:W-:-:S04]  /*1990*/  UIMAD UR9, UR39, UR36, UR37 ;  /* 0x00000024270972a4 */ /* 0x004fc8000f8e0225 */
[----:B------:R-:W-:-:S04]  /*19a0*/  UIADD3 UR9, UR61, UR9, URZ ;  /* 0x000000093d097290 */ /* 0x000fc8000fffe03f */
[----:B------:R-:W-:Y:S01]  /*19b0*/  UIMAD UR9, UR52, UR9, UR12 ;  /* 0x00000009340972a4 */ /* 0x000fe2000f8e020c */
[----:B------:R-:W1:Y:S03]  /*19c0*/  S2UR UR12, SR_CTAID.X ;  /* 0x00000000000c79c3 */ /* 0x000e660000002500 */
[----:B------:R-:W-:Y:S02]  /*19d0*/  UIADD3 UR36, UR59, UR9, URZ ;  /* 0x000000093b247290 */ /* 0x000fe4000fffe03f */
[----:B------:R-:W-:-:S04]  /*19e0*/  UIMAD UR9, UR53, UR5, URZ ;  /* 0x00000005350972a4 */ /* 0x000fc8000f8e023f */
[----:B------:R-:W-:Y:S02]  /*19f0*/  @UP1 UIADD3 UR36, UR11, UR9, URZ ;  /* 0x000000090b241290 */ /* 0x000fe4000fffe03f */
[----:B-1----:R-:W-:-:S04]  /*1a00*/  UIMAD.WIDE.U32 UR10, UR12, UR34, URZ ;  /* 0x000000220c0a72a5 */ /* 0x002fc8000f8e003f */
[----:B------:R-:W-:Y:S02]  /*1a10*/  UIMAD UR35, UR12, UR35, UR11 ;  /* 0x000000230c2372a4 */ /* 0x000fe4000f8e020b */
[----:B------:R-:W-:Y:S02]  /*1a20*/  USHF.L.U32 UR12, UR46, 0x7, URZ ;  /* 0x000000072e0c7899 */ /* 0x000fe4000800063f */
[----:B------:R-:W-:Y:S02]  /*1a30*/  USEL UR37, UR10, URZ, UP3 ;  /* 0x0000003f0a257287 */ /* 0x000fe40009800000 */
[----:B------:R-:W-:-:S07]  /*1a40*/  USEL UR10, UR12, URZ, UP6 ;  /* 0x0000003f0c0a7287 */ /* 0x000fce000b000000 */
[----:B---3--:R1:W2:Y:S02]  /*1a50*/  R2UR UR12, R4 ;  /* 0x00000000040c73c2 */ /* 0x0082a400000e0000 */
[----:B-1----:R-:W1:Y:S01]  /*1a60*/  I2F.RP R4, R7 ;  /* 0x0000000700047306 */ /* 0x002e620000209400 */
[----:B------:R-:W-:-:S07]  /*1a70*/  USHF.L.U64.HI UR9, UR46, 0x7, UR39 ;  /* 0x000000072e097899 */ /* 0x000fce0008010227 */
[----:B-1----:R-:W1:Y:S01]  /*1a80*/  MUFU.RCP R4, R4 ;  /* 0x0000000400047308 */ /* 0x002e620000001000 */
[----:B------:R-:W-:Y:S02]  /*1a90*/  USEL UR9, UR9, URZ, UP6 ;  /* 0x0000003f09097287 */ /* 0x000fe4000b000000 */
[----:B------:R-:W-:-:S04]  /*1aa0*/  UIADD3 UR10, UP0, UR8, UR10, URZ ;  /* 0x0000000a080a7290 */ /* 0x000fc8000ff1e03f */
[----:B------:R-:W-:Y:S01]  /*1ab0*/  UIADD3.X UR11, UR43, UR9, URZ, UP0, !UPT ;  /* 0x000000092b0b7290 */ /* 0x000fe200087fe43f */
[----:B-1----:R-:W-:-:S04]  /*1ac0*/  IADD3 R4, R4, 0xffffffe, RZ ;  /* 0x0ffffffe04047810 */ /* 0x002fc80007ffe0ff */
[----:B------:R1:W3:Y:S01]  /*1ad0*/  F2I.FTZ.U32.TRUNC.NTZ R5, R4 ;  /* 0x0000000400057305 */ /* 0x0002e2000021f000 */
[----:B------:R-:W-:-:S04]  /*1ae0*/  UIMAD UR9, UR53, UR10, URZ ;  /* 0x0000000a350972a4 */ /* 0x000fc8000f8e023f */
[----:B------:R-:W-:Y:S01]  /*1af0*/  UIMAD UR34, UR52, UR11, UR9 ;  /* 0x0000000b342272a4 */ /* 0x000fe2000f8e0209 */
[----:B----4-:R4:W2:Y:S01]  /*1b00*/  R2UR UR39, R3 ;  /* 0x00000000032773c2 */ /* 0x0108a200000e0000 */
[----:B-1----:R-:W-:Y:S01]  /*1b10*/  IMAD.MOV.U32 R4, RZ, RZ, RZ ;  /* 0x000000ffff047224 */ /* 0x002fe200078e00ff */
[----:B----4-:R-:W-:Y:S02]  /*1b20*/  IABS R3, UR51 ;  /* 0x0000003300037c13 */ /* 0x010fe40008000000 */
[----:B------:R-:W-:Y:S01]  /*1b30*/  ISETP.NE.AND P1, PT, RZ, c[0x0][0x1c8], PT ;  /* 0x00007200ff007a0c */ /* 0x000fe20003f25270 */
[----:B------:R-:W-:Y:S02]  /*1b40*/  UIMAD.WIDE.U32 UR10, UR52, UR10, URZ ;  /* 0x0000000a340a72a5 */ /* 0x000fe4000f8e003f */
[----:B------:R-:W-:Y:S01]  /*1b50*/  USEL UR35, UR35, URZ, UP3 ;  /* 0x0000003f23237287 */ /* 0x000fe20009800000 */
[----:B-----5:R3:W1:Y:S02]  /*1b60*/  R2UR UR9, R0 ;  /* 0x00000000000973c2 */ /* 0x02066400000e0000 */
[----:B---3--:R-:W-:-:S04]  /*1b70*/  IMAD.MOV R0, RZ, RZ, -R5 ;  /* 0x000000ffff007224 */ /* 0x008fc800078e0a05 */
[----:B------:R-:W-:-:S04]  /*1b80*/  IMAD R0, R0, R7, RZ ;  /* 0x0000000700007224 */ /* 0x000fc800078e02ff */
[----:B------:R-:W-:-:S04]  /*1b90*/  IMAD.HI.U32 R4, R5, R0, R4 ;  /* 0x0000000005047227 */ /* 0x000fc800078e0004 */
[----:B------:R-:W-:-:S04]  /*1ba0*/  IMAD.MOV.U32 R0, RZ, RZ, R3 ;  /* 0x000000ffff007224 */ /* 0x000fc800078e0003 */
[----:B------:R-:W-:-:S04]  /*1bb0*/  IMAD.HI.U32 R6, R4, R0, RZ ;  /* 0x0000000004067227 */ /* 0x000fc800078e00ff */
[----:B------:R-:W-:-:S04]  /*1bc0*/  IMAD.MOV R3, RZ, RZ, -R6 ;  /* 0x000000ffff037224 */ /* 0x000fc800078e0a06 */
[----:B------:R-:W-:-:S05]  /*1bd0*/  IMAD R0, R7, R3, R0 ;  /* 0x0000000307007224 */ /* 0x000fca00078e0200 */
[----:B------:R-:W-:-:S13]  /*1be0*/  ISETP.GT.U32.AND P0, PT, R7, R0, PT ;  /* 0x000000000700720c */ /* 0x000fda0003f04070 */
[----:B------:R-:W-:Y:S01]  /*1bf0*/  @!P0 IMAD.IADD R0, R0, 0x1, -R7 ;  /* 0x0000000100008824 */ /* 0x000fe200078e0a07 */
[----:B------:R-:W-:-:S04]  /*1c00*/  @!P0 IADD3 R6, R6, 0x1, RZ ;  /* 0x0000000106068810 */ /* 0x000fc80007ffe0ff */
[----:B------:R-:W-:Y:S02]  /*1c10*/  ISETP.GE.U32.AND P2, PT, R0, R7, PT ;  /* 0x000000070000720c */ /* 0x000fe40003f46070 */
[----:B--2---:R-:W-:Y:S01]  /*1c20*/  ISETP.LE.AND P0, PT, RZ, UR12, PT ;  /* 0x0000000cff007c0c */ /* 0x004fe2000bf03270 */
[----:B-1----:R-:W-:Y:S02]  /*1c30*/  @UP2 USEL UR9, UR9, UR5, !UP1 ;  /* 0x0000000509092287 */ /* 0x002fe4000c800000 */
[----:B------:R-:W-:-:S08]  /*1c40*/  ULDC UR12, c[0x0][0x234] ;  /* 0x00008d00000c7ab9 */ /* 0x000fd00000000800 */
[----:B------:R-:W-:-:S05]  /*1c50*/  @P2 IADD3 R6, R6, 0x1, RZ ;  /* 0x0000000106062810 */ /* 0x000fca0007ffe0ff */
[----:B------:R-:W-:Y:S01]  /*1c60*/  @!P0 IMAD.MOV R6, RZ, RZ, -R6 ;  /* 0x000000ffff068224 */ /* 0x000fe200078e0a06 */
[----:B------:R-:W-:Y:S01]  /*1c70*/  PLOP3.LUT P0, PT, PT, PT, UP2, 0x80, 0x0 ;  /* 0x000000000000781c */ /* 0x000fe20003f0f028 */
[----:B------:R-:W-:Y:S01]  /*1c80*/  @UP2 UIMAD UR12, UR51, UR12, UR9 ;  /* 0x0000000c330c22a4 */ /* 0x000fe2000f8e0209 */
[----:B------:R-:W-:Y:S01]  /*1c90*/  @!P1 LOP3.LUT R6, RZ, c[0x0][0x1c8], RZ, 0x33, !PT ;  /* 0x00007200ff069a12 */ /* 0x000fe200078e33ff */
[----:B------:R-:W-:-:S05]  /*1ca0*/  UIADD3 UR9, UR11, UR34, URZ ;  /* 0x000000220b097290 */ /* 0x000fca000fffe03f */
[----:B------:R-:W-:Y:S02]  /*1cb0*/  @!UP2 UMOV UR12, UR39 ;  /* 0x00000027000cac82 */ /* 0x000fe40008000000 */
[----:B------:R-:W-:Y:S01]  /*1cc0*/  USHF.R.S32.HI UR39, URZ, 0x1f, UR38 ;  /* 0x0000001f3f277899 */ /* 0x000fe20008011426 */
[----:B------:R-:W-:Y:S02]  /*1cd0*/  SHF.R.S32.HI R20, RZ, 0x1f, R6 ;  /* 0x0000001fff147819 */ /* 0x000fe40000011406 */
[----:B------:R-:W-:Y:S05]  /*1ce0*/  @!P0 BRA `(.L_x_4) ;  /* 0x0000008000008947 */ /* 0x000fea0003800000 */
[----:B------:R-:W2:Y:S01]  /*1cf0*/  LDL R8, [R1+0x20] ;  /* 0x0000200001087983 */ /* 0x000ea20000100800 */
[----:B------:R-:W-:Y:S02]  /*1d00*/  ULDC UR51, c[0x0][0x224] ;  /* 0x0000890000337ab9 */ /* 0x000fe40000000800 */
[----:B------:R-:W-:Y:S02]  /*1d10*/  @!UP1 UIMAD UR5, UR46, UR51, URZ ;  /* 0x000000332e0592a4 */ /* 0x000fe4000f8e023f */
[----:B------:R-:W1:Y:S02]  /*1d20*/  S2UR UR51, SR_CTAID.Z ;  /* 0x00000000003379c3 */ /* 0x000e640000002700 */
[----:B------:R-:W-:-:S06]  /*1d30*/  ULEA UR5, UR46, UR5, 0x7 ;  /* 0x000000052e057291 */ /* 0x000fcc000f8e383f */
[----:B--2---:R-:W1:Y:S02]  /*1d40*/  R2UR UR34, R8 ;  /* 0x00000000082273c2 */ /* 0x004e6400000e0000 */
[----:B-1----:R-:W-:Y:S01]  /*1d50*/  UIMAD UR5, UR34, UR51, UR5 ;  /* 0x00000033220572a4 */ /* 0x002fe2000f8e0205 */
[----:B------:R-:W-:Y:S05]  /*1d60*/  BRA `(.L_x_5) ;  /* 0x0000003000007947 */ /* 0x000fea0003800000 */
.L_x_4:
[----:B------:R-:W2:Y:S02]  /*1d70*/  LDL R0, [R1+0x10] ;  /* 0x0000100001007983 */ /* 0x000ea40000100800 */
[----:B--2---:R1:W2:Y:S01]  /*1d80*/  R2UR UR5, R0 ;  /* 0x00000000000573c2 */ /* 0x0042a200000e0000 */
[----:B------:R-:W-:-:S07]  /*1d90*/  DEPBAR.LE SB1, 0x0, {2} ;  /* 0x000090040000791a */ /* 0x000fce0000000000 */
.L_x_5:
[----:B------:R-:W2:Y:S04]  /*1da0*/  LDL R4, [R1+0x1c] ;  /* 0x00001c0001047983 */ /* 0x000ea80000100800 */
[----:B------:R-:W3:Y:S04]  /*1db0*/  LDL R3, [R1+0xc] ;  /* 0x00000c0001037983 */ /* 0x000ee80000100800 */
[----:B------:R-:W4:Y:S01]  /*1dc0*/  LDL R0, [R1+0x4] ;  /* 0x0000040001007983 */ /* 0x000f220000100800 */
[----:B------:R-:W-:Y:S01]  /*1dd0*/  USHF.L.U32 UR34, UR57, 0x7, URZ ;  /* 0x0000000739227899 */ /* 0x000fe2000800063f */
[----:B------:R-:W-:Y:S02]  /*1de0*/  BSSY B1, `(.L_x_1) ;  /* 0x0000639000017945 */ /* 0x000fe40003800000 */
[----:B------:R-:W1:Y:S02]  /*1df0*/  S2R R12, SR_TID.X ;  /* 0x00000000000c7919 */ /* 0x000e640000002100 */
[----:B-1----:R-:W-:Y:S01]  /*1e00*/  SHF.R.S32.HI R13, RZ, 0x1f, R12 ;  /* 0x0000001fff0d7819 */ /* 0x002fe2000001140c */
[----:B--2---:R1:W2:Y:S08]  /*1e10*/  R2UR UR46, R4 ;  /* 0x00000000042e73c2 */ /* 0x0042b000000e0000 */
[----:B---3--:R3:W5:Y:S01]  /*1e20*/  R2UR UR11, R3 ;  /* 0x00000000030b73c2 */ /* 0x00876200000e0000 */
[----:B-1----:R-:W-:Y:S01]  /*1e30*/  LEA.HI R4, R13, R12, RZ, 0x2 ;  /* 0x0000000c0d047211 */ /* 0x002fe200078f10ff */
[----:B--2---:R-:W-:-:S06]  /*1e40*/  UIADD3 UR10, UP5, UP4, UR10, UR34, UR46 ;  /* 0x000000220a0a7290 */ /* 0x004fcc000fcbe02e */
[----:B------:R-:W1:Y:S01]  /*1e50*/  S2UR UR46, SR_CTAID.Y ;  /* 0x00000000002e79c3 */ /* 0x000e620000002600 */
[----:B------:R-:W-:Y:S02]  /*1e60*/  UIADD3 UR34, UP1, UP0, UR37, UR10, UR40 ;  /* 0x0000000a25227290 */ /* 0x000fe4000f83e028 */
[----:B------:R-:W-:Y:S01]  /*1e70*/  USHF.R.S32.HI UR40, URZ, 0x1f, UR51 ;  /* 0x0000001f3f287899 */ /* 0x000fe20008011433 */
[----:B---3--:R-:W-:Y:S02]  /*1e80*/  SHF.R.S32.HI R3, RZ, 0x2, R4 ;  /* 0x00000002ff037819 */ /* 0x008fe40000011404 */
[----:B------:R-:W-:Y:S02]  /*1e90*/  LOP3.LUT R4, R4, 0xfffffffc, RZ, 0xc0, !PT ;  /* 0xfffffffc04047812 */ /* 0x000fe400078ec0ff */
[----:B----4-:R2:W5:Y:S01]  /*1ea0*/  R2UR UR10, R0 ;  /* 0x00000000000a73c2 */ /* 0x01056200000e0000 */
[----:B------:R-:W-:Y:S02]  /*1eb0*/  SHF.R.S32.HI R21, RZ, 0x1f, R3 ;  /* 0x0000001fff157819 */ /* 0x000fe40000011403 */
[----:B------:R-:W-:-:S04]  /*1ec0*/  IMAD.IADD R4, R12, 0x1, -R4 ;  /* 0x000000010c047824 */ /* 0x000fc800078e0a04 */
[----:B------:R-:W-:-:S05]  /*1ed0*/  IMAD.SHL.U32 R4, R4, 0x8, RZ ;  /* 0x0000000804047824 */ /* 0x000fca00078e00ff */
[----:B------:R-:W-:Y:S02]  /*1ee0*/  SHF.R.S32.HI R5, RZ, 0x1f, R4 ;  /* 0x0000001fff057819 */ /* 0x000fe40000011404 */
[----:B--2---:R-:W-:Y:S01]  /*1ef0*/  IADD3 R0, P0, R3, UR8, RZ ;  /* 0x0000000803007c10 */ /* 0x004fe2000ff1e0ff */
[----:B-----5:R-:W-:-:S03]  /*1f00*/  UIADD3.X UR9, UR9, UR11, UR10, UP5, UP4 ;  /* 0x0000000b09097290 */ /* 0x020fc6000afe840a */
[----:B------:R-:W-:Y:S01]  /*1f10*/  IADD3.X R7, R21, UR43, RZ, P0, !PT ;  /* 0x0000002b15077c10 */ /* 0x000fe200087fe4ff */
[----:B------:R-:W-:Y:S01]  /*1f20*/  IMAD.WIDE.U32 R8, R0, c[0x0][0x190], R4 ;  /* 0x0000640000087a25 */ /* 0x000fe200078e0004 */
[----:B------:R-:W-:Y:S02]  /*1f30*/  ULDC.64 UR10, c[0x0][0x1a8] ;  /* 0x00006a00000a7ab9 */ /* 0x000fe40000000a00 */
[----:B------:R-:W-:Y:S01]  /*1f40*/  UIADD3.X UR37, UR35, UR9, UR36, UP1, UP0 ;  /* 0x0000000923257290 */ /* 0x000fe20008fe0424 */
[----:B------:R-:W-:Y:S01]  /*1f50*/  IMAD R7, R7, c[0x0][0x190], RZ ;  /* 0x0000640007077a24 */ /* 0x000fe200078e02ff */
[----:B------:R-:W-:Y:S01]  /*1f60*/  IADD3 R10, P0, R8, UR55, RZ ;  /* 0x00000037080a7c10 */ /* 0x000fe2000ff1e0ff */
[----:B------:R-:W-:Y:S01]  /*1f70*/  UIMAD UR9, UR40, UR10, URZ ;  /* 0x0000000a280972a4 */ /* 0x000fe2000f8e023f */
[----:B------:R-:W-:Y:S01]  /*1f80*/  IADD3 R8, P1, R4, UR41, RZ ;  /* 0x0000002904087c10 */ /* 0x000fe2000ff3e0ff */
[----:B------:R-:W-:Y:S01]  /*1f90*/  IMAD R0, R0, c[0x0][0x194], R7 ;  /* 0x0000650000007a24 */ /* 0x000fe200078e0207 */
[----:B------:R-:W-:-:S02]  /*1fa0*/  UISETP.GE.AND UP0, UPT, UR44, 0x1, UPT ;  /* 0x000000012c00788c */ /* 0x000fc4000bf06270 */
[----:B------:R-:W-:Y:S02]  /*1fb0*/  UIMAD UR36, UR51, UR11, UR9 ;  /* 0x0000000b332472a4 */ /* 0x000fe4000f8e0209 */
[----:B------:R-:W-:Y:S01]  /*1fc0*/  IADD3.X R11, R9, UR54, R0, P0, !PT ;  /* 0x00000036090b7c10 */ /* 0x000fe200087fe400 */
[----:B------:R-:W-:Y:S01]  /*1fd0*/  ULDC.64 UR10, c[0x0][0x378] ;  /* 0x0000de00000a7ab9 */ /* 0x000fe20000000a00 */
[----:B------:R-:W-:Y:S01]  /*1fe0*/  LEA.HI R0, R13, R12, RZ, 0x5 ;  /* 0x0000000c0d007211 */ /* 0x000fe200078f28ff */
[----:B------:R-:W-:Y:S01]  /*1ff0*/  UIMAD UR9, UR40, UR10, URZ ;  /* 0x0000000a280972a4 */ /* 0x000fe2000f8e023f */
[----:B------:R-:W-:Y:S01]  /*2000*/  IADD3.X R9, R5, UR42, RZ, P1, !PT ;  /* 0x0000002a05097c10 */ /* 0x000fe20008ffe4ff */
[----:B------:R-:W-:Y:S01]  /*2010*/  ULDC.64 UR54, c[0x0][0x3c8] ;  /* 0x0000f20000367ab9 */ /* 0x000fe20000000a00 */
[----:B------:R-:W-:Y:S01]  /*2020*/  LOP3.LUT R7, R0, 0xffffffe0, RZ, 0xc0, !PT ;  /* 0xffffffe000077812 */ /* 0x000fe200078ec0ff */
[----:B------:R-:W-:Y:S01]  /*2030*/  UIMAD UR35, UR51, UR11, UR9 ;  /* 0x0000000b332372a4 */ /* 0x000fe2000f8e0209 */
[----:B------:R-:W-:Y:S01]  /*2040*/  SHF.R.S32.HI R0, RZ, 0x5, R0 ;  /* 0x00000005ff007819 */ /* 0x000fe20000011400 */
[----:B------:R-:W-:-:S02]  /*2050*/  UMOV UR40, 0x4 ;  /* 0x0000000400287882 */ /* 0x000fc40000000000 */
[----:B------:R-:W-:Y:S01]  /*2060*/  IMAD.IADD R7, R12, 0x1, -R7 ;  /* 0x000000010c077824 */ /* 0x000fe200078e0a07 */
[----:B------:R-:W-:Y:S02]  /*2070*/  ULDC.64 UR10, c[0x0][0x370] ;  /* 0x0000dc00000a7ab9 */ /* 0x000fe40000000a00 */
[----:B------:R-:W-:Y:S01]  /*2080*/  UIMAD UR9, UR43, UR10, URZ ;  /* 0x0000000a2b0972a4 */ /* 0x000fe2000f8e023f */
[----:B------:R-:W-:Y:S01]  /*2090*/  IMAD R0, R0, UR57, R7 ;  /* 0x0000003900007c24 */ /* 0x000fe2000f8e0207 */
[----:B------:R-:W-:Y:S01]  /*20a0*/  UIADD3 UR10, UR8, UR12, URZ ;  /* 0x0000000c080a7290 */ /* 0x000fe2000fffe03f */
[----:B------:R-:W-:Y:S01]  /*20b0*/  IMAD.U32 R7, RZ, RZ, UR8 ;  /* 0x00000008ff077e24 */ /* 0x000fe2000f8e00ff */
[----:B------:R-:W-:Y:S02]  /*20c0*/  UIMAD UR9, UR8, UR11, UR9 ;  /* 0x0000000b080972a4 */ /* 0x000fe4000f8e0209 */
[----:B------:R-:W-:Y:S01]  /*20d0*/  IADD3 R16, P0, R0, UR34, RZ ;  /* 0x0000002200107c10 */ /* 0x000fe2000ff1e0ff */
[----:B------:R-:W-:Y:S01]  /*20e0*/  IMAD.WIDE.U32 R8, R7, c[0x0][0x370], R8 ;  /* 0x0000dc0007087a25 */ /* 0x000fe200078e0008 */
[----:B------:R-:W-:-:S02]  /*20f0*/  UIADD3 UR34, UR8, UR5, URZ ;  /* 0x0000000508227290 */ /* 0x000fc4000fffe03f */
[----:B------:R-:W-:Y:S01]  /*2100*/  LEA.HI.X.SX32 R17, R0, UR37, 0x1, P0 ;  /* 0x0000002500117c11 */ /* 0x000fe200080f0eff */
[----:B------:R-:W-:Y:S01]  /*2110*/  IMAD.U32 R0, RZ, RZ, UR51 ;  /* 0x00000033ff007e24 */ /* 0x000fe2000f8e00ff */
[----:B------:R-:W-:Y:S01]  /*2120*/  IADD3 R9, R9, UR9, RZ ;  /* 0x0000000909097c10 */ /* 0x000fe2000fffe0ff */
[----:B------:R-:W-:Y:S01]  /*2130*/  ULDC.64 UR42, c[0x0][0x200] ;  /* 0x00008000002a7ab9 */ /* 0x000fe20000000a00 */
[----:B------:R-:W-:Y:S01]  /*2140*/  LEA R188, P0, R16, c[0x0][0x350], 0x2 ;  /* 0x0000d40010bc7a11 */ /* 0x000fe200078010ff */
[----:B------:R-:W-:Y:S01]  /*2150*/  IMAD.WIDE.U32 R10, R0, c[0x0][0x1a8], R10 ;  /* 0x00006a00000a7a25 */ /* 0x000fe200078e000a */
[----:B------:R-:W-:Y:S02]  /*2160*/  ULEA.HI.SX32 UR12, UR48, 0xffffffff, 0x19 ;  /* 0xffffffff300c7891 */ /* 0x000fe4000f8fca3f */
[----:B------:R-:W-:Y:S01]  /*2170*/  LEA.HI.X R183, R16, c[0x0][0x354], R17, 0x2, P0 ;  /* 0x0000d50010b77a11 */ /* 0x000fe200000f1411 */
[----:B------:R-:W-:Y:S01]  /*2180*/  IMAD.WIDE.U32 R8, R0, c[0x0][0x378], R8 ;  /* 0x0000de0000087a25 */ /* 0x000fe200078e0008 */
[----:B------:R-:W-:Y:S01]  /*2190*/  PLOP3.LUT P0, PT, PT, PT, UP0, 0x80, 0x0 ;  /* 0x000000000000781c */ /* 0x000fe20003f0f008 */
[----:B------:R-:W-:Y:S01]  /*21a0*/  UIMAD.WIDE UR10, UR10, UR40, UR42 ;  /* 0x000000280a0a72a5 */ /* 0x000fe2000f8e022a */
[----:B------:R-:W-:Y:S01]  /*21b0*/  IADD3 R7, R11, UR36, RZ ;  /* 0x000000240b077c10 */ /* 0x000fe2000fffe0ff */
[----:B------:R-:W-:Y:S01]  /*21c0*/  IMAD R0, R21, c[0x0][0x370], RZ ;  /* 0x0000dc0015007a24 */ /* 0x000fe200078e02ff */
[----:B------:R-:W-:Y:S01]  /*21d0*/  IADD3 R9, R9, UR35, RZ ;  /* 0x0000002309097c10 */ /* 0x000fe2000fffe0ff */
[----:B------:R-:W-:Y:S01]  /*21e0*/  UIMAD.WIDE UR34, UR34, UR40, UR54 ;  /* 0x00000028222272a5 */ /* 0x000fe2000f8e0236 */
[----:B------:R-:W-:Y:S01]  /*21f0*/  LEA R14, P2, R10, c[0x0][0x160], 0x1 ;  /* 0x000058000a0e7a11 */ /* 0x000fe200078408ff */
[----:B------:R-:W-:-:S02]  /*2200*/  IMAD R0, R3, c[0x0][0x374], R0 ;  /* 0x0000dd0003007a24 */ /* 0x000fc400078e0200 */
[----:B------:R-:W-:Y:S01]  /*2210*/  IMAD.WIDE.U32 R8, R3, c[0x0][0x370], R8 ;  /* 0x0000dc0003087a25 */ /* 0x000fe200078e0008 */
[----:B------:R-:W-:-:S03]  /*2220*/  LEA.HI.X R15, R10, c[0x0][0x164], R7, 0x1, P2 ;  /* 0x000059000a0f7a11 */ /* 0x000fc600010f0c07 */
[----:B------:R-:W-:Y:S01]  /*2230*/  IMAD.IADD R0, R9, 0x1, R0 ;  /* 0x0000000109007824 */ /* 0x000fe200078e0200 */
[----:B------:R-:W-:-:S04]  /*2240*/  LEA R12, P1, R8, c[0x0][0x330], 0x1 ;  /* 0x0000cc00080c7a11 */ /* 0x000fc800078208ff */
[----:B------:R-:W-:Y:S01]  /*2250*/  LEA.HI.X R13, R8, c[0x0][0x334], R0, 0x1, P1 ;  /* 0x0000cd00080d7a11 */ /* 0x000fe200008f0c00 */
[----:B-1----:R-:W-:Y:S05]  /*2260*/  @!P0 BRA `(.L_x_6) ;  /* 0x000056c000008947 */ /* 0x002fea0003800000 */
[----:B------:R-:W-:Y:S01]  /*2270*/  ULDC.64 UR8, c[0x0][0x1a0] ;  /* 0x0000680000087ab9 */ /* 0x000fe20000000a00 */
[----:B------:R-:W-:Y:S01]  /*2280*/  IMAD.U32 R0, RZ, RZ, UR38 ;  /* 0x00000026ff007e24 */ /* 0x000fe2000f8e00ff */
[----:B------:R-:W-:Y:S01]  /*2290*/  UIMAD UR5, UR39, UR8, URZ ;  /* 0x00000008270572a4 */ /* 0x000fe2000f8e023f */
[----:B------:R-:W-:Y:S01]  /*22a0*/  IMAD.MOV.U32 R18, RZ, RZ, 0x80 ;  /* 0x00000080ff127424 */ /* 0x000fe200078e00ff */
[----:B------:R-:W-:Y:S01]  /*22b0*/  ULDC.64 UR36, c[0x0][0x198] ;  /* 0x0000660000247ab9 */ /* 0x000fe20000000a00 */
[C-C-:B------:R-:W-:Y:S01]  /*22c0*/  IMAD.WIDE.U32 R8, R0.reuse, c[0x0][0x1a0], R4.reuse ;  /* 0x0000680000087a25 */ /* 0x140fe200078e0004 */
[----:B------:R-:W-:Y:S01]  /*22d0*/  UIMAD UR5, UR38, UR9, UR5 ;  /* 0x00000009260572a4 */ /* 0x000fe2000f8e0205 */
[----:B------:R-:W-:Y:S01]  /*22e0*/  MOV R184, R12 ;  /* 0x0000000c00b87202 */ /* 0x000fe20000000f00 */
[----:B------:R-:W-:Y:S01]  /*22f0*/  UIMAD UR36, UR39, UR36, URZ ;  /* 0x00000024272472a4 */ /* 0x000fe2000f8e023f */
[----:B------:R-:W-:Y:S01]  /*2300*/  IMAD.WIDE.U32 R4, R0, c[0x0][0x198], R4 ;  /* 0x0000660000047a25 */ /* 0x000fe200078e0004 */
[----:B------:R-:W-:Y:S01]  /*2310*/  IADD3 R8, P0, R8, UR45, RZ ;  /* 0x0000002d08087c10 */ /* 0x000fe2000ff1e0ff */
[----:B------:R-:W-:Y:S01]  /*2320*/  UMOV UR9, UR10 ;  /* 0x0000000a00097c82 */ /* 0x000fe20008000000 */
[----:B------:R-:W-:Y:S01]  /*2330*/  MOV R229, 0x7f800000 ;  /* 0x7f80000000e57802 */ /* 0x000fe20000000f00 */
[----:B------:R-:W-:Y:S01]  /*2340*/  IMAD.U32 R7, RZ, RZ, UR5 ;  /* 0x00000005ff077e24 */ /* 0x000fe2000f8e00ff */
[----:B------:R-:W-:Y:S01]  /*2350*/  UIADD3 UR5, UR38, 0x80, URZ ;  /* 0x0000008026057890 */ /* 0x000fe2000fffe03f */
[----:B------:R-:W-:Y:S01]  /*2360*/  IMAD.MOV.U32 R187, RZ, RZ, R15 ;  /* 0x000000ffffbb7224 */ /* 0x000fe200078e000f */
[----:B------:R-:W-:Y:S01]  /*2370*/  UIMAD UR36, UR38, UR37, UR36 ;  /* 0x00000025262472a4 */ /* 0x000fe2000f8e0224 */
[----:B------:R-:W-:Y:S01]  /*2380*/  IMAD.MOV.U32 R185, RZ, RZ, R13 ;  /* 0x000000ffffb97224 */ /* 0x000fe200078e000d */
[----:B------:R-:W-:Y:S01]  /*2390*/  UISETP.GE.AND UP0, UPT, UR5, UR4, UPT ;  /* 0x000000040500728c */ /* 0x000fe2000bf06270 */
[----:B------:R-:W-:Y:S01]  /*23a0*/  IADD3.X R9, R9, UR47, R7, P0, !PT ;  /* 0x0000002f09097c10 */ /* 0x000fe200087fe407 */
[----:B------:R-:W-:Y:S01]  /*23b0*/  IMAD R15, R18, c[0x0][0x374], RZ ;  /* 0x0000dd00120f7a24 */ /* 0x000fe200078e02ff */
[----:B------:R-:W-:Y:S01]  /*23c0*/  UMOV UR5, UR12 ;  /* 0x0000000c00057c82 */ /* 0x000fe20008000000 */
[----:B------:R-:W-:Y:S01]  /*23d0*/  IMAD.U32 R0, RZ, RZ, UR36 ;  /* 0x00000024ff007e24 */ /* 0x000fe2000f8e00ff */
[----:B------:R-:W-:Y:S01]  /*23e0*/  ULEA.HI UR12, UR5, UR5, URZ, 0x1 ;  /* 0x00000005050c7291 */ /* 0x000fe2000f8f083f */
[----:B------:R-:W-:Y:S01]  /*23f0*/  IADD3 R16, P0, R4, UR49, RZ ;  /* 0x0000003104107c10 */ /* 0x000fe2000ff1e0ff */
[C---:B------:R-:W-:Y:S01]  /*2400*/  IMAD R11, R18.reuse, c[0x0][0x194], RZ ;  /* 0x00006500120b7a24 */ /* 0x040fe200078e02ff */
[----:B------:R-:W-:Y:S01]  /*2410*/  UMOV UR8, UR11 ;  /* 0x0000000b00087c82 */ /* 0x000fe20008000000 */
[----:B------:R-:W-:Y:S01]  /*2420*/  IMAD.WIDE.U32 R12, R18, c[0x0][0x370], RZ ;  /* 0x0000dc00120c7a25 */ /* 0x000fe200078e00ff */
[----:B------:R-:W-:Y:S01]  /*2430*/  ULOP3.LUT UR12, UR12, 0xfffffffe, URZ, 0xc0, !UPT ;  /* 0xfffffffe0c0c7892 */ /* 0x000fe2000f8ec03f */
[----:B------:R-:W-:-:S02]  /*2440*/  IADD3.X R17, R5, UR50, R0, P0, !PT ;  /* 0x0000003205117c10 */ /* 0x000fc400087fe400 */
[----:B------:R-:W-:Y:S01]  /*2450*/  IMAD.MOV.U32 R186, RZ, RZ, R14 ;  /* 0x000000ffffba7224 */ /* 0x000fe200078e000e */
[----:B------:R-:W-:Y:S01]  /*2460*/  UIADD3 UR12, UR5, -UR12, URZ ;  /* 0x8000000c050c7290 */ /* 0x000fe2000fffe03f */
[----:B------:R-:W-:Y:S01]  /*2470*/  IADD3 R0, R3, 0x40, RZ ;  /* 0x0000004003007810 */ /* 0x000fe20007ffe0ff */
[----:B------:R-:W-:-:S04]  /*2480*/  IMAD.WIDE.U32 R18, R18, c[0x0][0x190], RZ ;  /* 0x0000640012127a25 */ /* 0x000fc800078e00ff */
[----:B------:R-:W-:Y:S01]  /*2490*/  IMAD.MOV.U32 R228, RZ, RZ, 0x7f800000 ;  /* 0x7f800000ffe47424 */ /* 0x000fe200078e00ff */
[----:B------:R-:W-:Y:S01]  /*24a0*/  UISETP.NE.AND UP1, UPT, UR12, 0x1, UPT ;  /* 0x000000010c00788c */ /* 0x000fe2000bf25270 */
[----:B------:R-:W-:Y:S01]  /*24b0*/  IMAD.WIDE.U32 R4, R6, c[0x0][0x1b8], R8 ;  /* 0x00006e0006047a25 */ /* 0x000fe200078e0008 */
[----:B------:R-:W-:-:S03]  /*24c0*/  UIMAD UR12, UR30, -0x80, UR4 ;  /* 0xffffff801e0c78a4 */ /* 0x000fc6000f8e0204 */
[----:B------:R-:W-:Y:S02]  /*24d0*/  IMAD.MOV.U32 R226, RZ, RZ, 0x7f800000 ;  /* 0x7f800000ffe27424 */ /* 0x000fe400078e00ff */
[----:B------:R-:W-:Y:S01]  /*24e0*/  IMAD.MOV.U32 R227, RZ, RZ, 0x7f800000 ;  /* 0x7f800000ffe37424 */ /* 0x000fe200078e00ff */
[----:B------:R-:W-:Y:S02]  /*24f0*/  ISETP.GE.AND P4, PT, R3, UR12, PT ;  /* 0x0000000c03007c0c */ /* 0x000fe4000bf86270 */
[----:B------:R-:W-:Y:S01]  /*2500*/  SHF.L.U32 R150, R158, 0x1, RZ ;  /* 0x000000019e967819 */ /* 0x000fe200000006ff */
[----:B------:R-:W-:Y:S01]  /*2510*/  CS2R R94, SRZ ;  /* 0x00000000005e7805 */ /* 0x000fe2000001ff00 */
[C---:B------:R-:W-:Y:S01]  /*2520*/  ISETP.GE.AND P3, PT, R0.reuse, UR12, PT ;  /* 0x0000000c00007c0c */ /* 0x040fe2000bf66270 */
[----:B------:R-:W-:Y:S01]  /*2530*/  UIMAD UR12, UR5, -0x80, UR44 ;  /* 0xffffff80050c78a4 */ /* 0x000fe2000f8e022c */
[----:B------:R-:W-:Y:S01]  /*2540*/  CS2R R92, SRZ ;  /* 0x00000000005c7805 */ /* 0x000fe2000001ff00 */
[----:B------:R-:W-:Y:S01]  /*2550*/  CS2R R98, SRZ ;  /* 0x0000000000627805 */ /* 0x000fe2000001ff00 */
[----:B------:R-:W-:Y:S01]  /*2560*/  CS2R R96, SRZ ;  /* 0x0000000000607805 */ /* 0x000fe2000001ff00 */
[----:B------:R-:W-:Y:S01]  /*2570*/  CS2R R90, SRZ ;  /* 0x00000000005a7805 */ /* 0x000fe2000001ff00 */
[----:B------:R-:W-:Y:S01]  /*2580*/  CS2R R88, SRZ ;  /* 0x0000000000587805 */ /* 0x000fe2000001ff00 */
[----:B------:R-:W-:Y:S01]  /*2590*/  ISETP.GE.AND P2, PT, R0, UR12, PT ;  /* 0x0000000c00007c0c */ /* 0x000fe2000bf46270 */
[----:B------:R-:W-:Y:S01]  /*25a0*/  IMAD R0, R20, c[0x0][0x1b8], RZ ;  /* 0x00006e0014007a24 */ /* 0x000fe200078e02ff */
[----:B------:R-:W-:Y:S01]  /*25b0*/  CS2R R86, SRZ ;  /* 0x0000000000567805 */ /* 0x000fe2000001ff00 */
[----:B------:R-:W-:Y:S01]  /*25c0*/  @!P4 IMAD R7, R21, c[0x0][0x1a0], RZ ;  /* 0x000068001507ca24 */ /* 0x000fe200078e02ff */
[----:B------:R-:W-:Y:S01]  /*25d0*/  CS2R R84, SRZ ;  /* 0x0000000000547805 */ /* 0x000fe2000001ff00 */
[----:B------:R-:W-:Y:S01]  /*25e0*/  IMAD R10, R6, c[0x0][0x1bc], R0 ;  /* 0x00006f00060a7a24 */ /* 0x000fe200078e0200 */
[----:B------:R-:W-:Y:S01]  /*25f0*/  @!P3 IADD3 R0, P5, R3, 0x40, RZ ;  /* 0x000000400300b810 */ /* 0x000fe20007fbe0ff */
[----:B------:R-:W-:Y:S01]  /*2600*/  CS2R R78, SRZ ;  /* 0x00000000004e7805 */ /* 0x000fe2000001ff00 */
[----:B------:R-:W-:Y:S01]  /*2610*/  CS2R R76, SRZ ;  /* 0x00000000004c7805 */ /* 0x000fe2000001ff00 */
[----:B------:R-:W-:Y:S01]  /*2620*/  IMAD.IADD R5, R5, 0x1, R10 ;  /* 0x0000000105057824 */ /* 0x000fe200078e020a */
[----:B------:R-:W-:Y:S01]  /*2630*/  IADD3 R10, R250, 0x8, RZ ;  /* 0x00000008fa0a7810 */ /* 0x000fe20007ffe0ff */
[----:B------:R-:W-:Y:S01]  /*2640*/  CS2R R82, SRZ ;  /* 0x0000000000527805 */ /* 0x000fe2000001ff00 */
[----:B------:R-:W-:Y:S01]  /*2650*/  CS2R R80, SRZ ;  /* 0x0000000000507805 */ /* 0x000fe2000001ff00 */
[----:B------:R-:W-:Y:S01]  /*2660*/  @!P2 IADD3 R18, P0, R186, R18, RZ ;  /* 0x00000012ba12a210 */ /* 0x000fe20007f1e0ff */
[----:B------:R-:W-:Y:S01]  /*2670*/  @!P4 IMAD.WIDE.U32 R8, R3, c[0x0][0x1a0], R4 ;  /* 0x000068000308ca25 */ /* 0x000fe200078e0004 */
[----:B------:R-:W-:Y:S01]  /*2680*/  @!P2 IADD3 R14, P1, R184, R12, RZ ;  /* 0x0000000cb80ea210 */ /* 0x000fe20007f3e0ff */
[----:B------:R-:W-:Y:S01]  /*2690*/  CS2R R74, SRZ ;  /* 0x00000000004a7805 */ /* 0x000fe2000001ff00 */
[----:B------:R-:W-:Y:S01]  /*26a0*/  @!P2 IADD3.X R19, R187, R19, R11, P0, !PT ;  /* 0x00000013bb13a210 */ /* 0x000fe200007fe40b */
[----:B------:R-:W-:Y:S01]  /*26b0*/  @!P4 IMAD R11, R3, c[0x0][0x1a4], R7 ;  /* 0x00006900030bca24 */ /* 0x000fe200078e0207 */
[----:B------:R-:W-:Y:S01]  /*26c0*/  PLOP3.LUT P0, PT, PT, PT, UP3, 0x80, 0x0 ;  /* 0x000000000000781c */ /* 0x000fe20003f0f038 */
[----:B------:R-:W-:Y:S01]  /*26d0*/  @!P3 IMAD.X R7, RZ, RZ, R21, P5 ;  /* 0x000000ffff07b224 */ /* 0x000fe200028e0615 */
[----:B------:R-:W-:Y:S01]  /*26e0*/  @!P2 IADD3.X R15, R185, R13, R15, P1, !PT ;  /* 0x0000000db90fa210 */ /* 0x000fe20000ffe40f */
[----:B------:R-:W-:Y:S01]  /*26f0*/  @!P4 IMAD.IADD R9, R9, 0x1, R11 ;  /* 0x000000010909c824 */ /* 0x000fe200078e020b */
[----:B------:R-:W-:Y:S01]  /*2700*/  @!P4 LEA R12, P1, R8, c[0x0][0x170], 0x1 ;  /* 0x00005c00080cca11 */ /* 0x000fe200078208ff */
[----:B------:R-:W-:Y:S01]  /*2710*/  @!P3 IMAD R7, R7, c[0x0][0x1a0], RZ ;  /* 0x000068000707ba24 */ /* 0x000fe200078e02ff */
[----:B------:R-:W-:Y:S01]  /*2720*/  ISETP.GE.AND P6, PT, R10, UR12, PT ;  /* 0x0000000c0a007c0c */ /* 0x000fe2000bfc6270 */
[----:B------:R-:W-:Y:S01]  /*2730*/  @!P3 IMAD.WIDE.U32 R4, R0, c[0x0][0x1a0], R4 ;  /* 0x000068000004ba25 */ /* 0x000fe200078e0004 */
[----:B------:R-:W-:Y:S01]  /*2740*/  @!P4 LEA.HI.X R13, R8, c[0x0][0x174], R9, 0x1, P1 ;  /* 0x00005d00080dca11 */ /* 0x000fe200008f0c09 */
[----:B------:R-:W-:Y:S01]  /*2750*/  CS2R R72, SRZ ;  /* 0x0000000000487805 */ /* 0x000fe2000001ff00 */
[----:B------:R-:W-:Y:S01]  /*2760*/  CS2R R70, SRZ ;  /* 0x0000000000467805 */ /* 0x000fe2000001ff00 */
[----:B------:R-:W-:Y:S01]  /*2770*/  @!P3 IMAD R11, R0, c[0x0][0x1a4], R7 ;  /* 0x00006900000bba24 */ /* 0x000fe200078e0207 */
[----:B------:R-:W-:Y:S01]  /*2780*/  @!P3 LEA R10, P1, R4, c[0x0][0x170], 0x1 ;  /* 0x00005c00040aba11 */ /* 0x000fe200078208ff */
[----:B------:R-:W-:Y:S01]  /*2790*/  @P0 BAR.SYNC.DEFER_BLOCKING 0x0 ;  /* 0x0000000000000b1d */ /* 0x000fe20000010000 */
[----:B------:R-:W-:Y:S01]  /*27a0*/  PLOP3.LUT P0, PT, PT, PT, UP1, 0x80, 0x0 ;  /* 0x000000000000781c */ /* 0x000fe20003f0f018 */
[----:B------:R-:W-:Y:S01]  /*27b0*/  IMAD R7, R20, c[0x0][0x1b0], RZ ;  /* 0x00006c0014077a24 */ /* 0x000fe200078e02ff */
[----:B------:R-:W-:Y:S01]  /*27c0*/  @!P3 IADD3 R5, R5, R11, RZ ;  /* 0x0000000b0505b210 */ /* 0x000fe20007ffe0ff */
[----:B------:R-:W-:-:S02]  /*27d0*/  IMAD.SHL.U32 R0, R247, 0x2, RZ ;  /* 0x00000002f7007824 */ /* 0x000fc400078e00ff */
[----:B------:R-:W-:Y:S01]  /*27e0*/  IMAD R7, R6, c[0x0][0x1b4], R7 ;  /* 0x00006d0006077a24 */ /* 0x000fe200078e0207 */
[----:B------:R-:W-:Y:S01]  /*27f0*/  @!P3 LEA.HI.X R11, R4, c[0x0][0x174], R5, 0x1, P1 ;  /* 0x00005d00040bba11 */ /* 0x000fe200008f0c05 */
[----:B------:R-:W-:Y:S01]  /*2800*/  IMAD.WIDE.U32 R8, R6, c[0x0][0x1b0], R16 ;  /* 0x00006c0006087a25 */ /* 0x000fe200078e0010 */
[----:B------:R-:W-:Y:S01]  /*2810*/  IADD3 R4, R247, 0x1000, RZ ;  /* 0x00001000f7047810 */ /* 0x000fe20007ffe0ff */
[----:B------:R-:W-:Y:S01]  /*2820*/  CS2R R68, SRZ ;  /* 0x0000000000447805 */ /* 0x000fe2000001ff00 */
[----:B------:R-:W-:Y:S01]  /*2830*/  ISETP.GE.AND P1, PT, R3, UR12, PT ;  /* 0x0000000c03007c0c */ /* 0x000fe2000bf26270 */
[----:B------:R-:W-:Y:S01]  /*2840*/  @!P4 IMAD R6, R21, c[0x0][0x198], RZ ;  /* 0x000066001506ca24 */ /* 0x000fe200078e02ff */
[----:B------:R-:W-:Y:S01]  /*2850*/  SEL R4, R4, R247, !P0 ;  /* 0x000000f704047207 */ /* 0x000fe20004000000 */
[----:B------:R-:W-:Y:S01]  /*2860*/  IMAD.IADD R5, R9, 0x1, R7 ;  /* 0x0000000109057824 */ /* 0x000fe200078e0207 */
[----:B------:R-:W-:Y:S01]  /*2870*/  UMOV UR11, UR34 ;  /* 0x00000022000b7c82 */ /* 0x000fe20008000000 */
[----:B------:R-:W-:Y:S01]  /*2880*/  @!P4 IMAD R9, R3, c[0x0][0x19c], R6 ;  /* 0x000067000309ca24 */ /* 0x000fe200078e0206 */
[----:B------:R-:W-:Y:S01]  /*2890*/  UMOV UR10, UR35 ;  /* 0x00000023000a7c82 */ /* 0x000fe20008000000 */
[----:B------:R-:W-:-:S02]  /*28a0*/  IMAD.SHL.U32 R194, R4, 0x2, RZ ;  /* 0x0000000204c27824 */ /* 0x000fc400078e00ff */
[----:B------:R-:W-:Y:S01]  /*28b0*/  @!P4 IMAD.MOV.U32 R4, RZ, RZ, R8 ;  /* 0x000000ffff04c224 */ /* 0x000fe200078e0008 */
[----:B------:R-:W-:Y:S03]  /*28c0*/  @P4 STS [R0+0x8000], RZ ;  /* 0x008000ff00004388 */ /* 0x000fe60000000800 */
[----:B------:R-:W-:Y:S01]  /*28d0*/  @!P4 IMAD.WIDE.U32 R6, R3, c[0x0][0x198], R4 ;  /* 0x000066000306ca25 */ /* 0x000fe200078e0004 */
[----:B------:R-:W-:Y:S03]  /*28e0*/  @P4 STS [R0+0x8004], RZ ;  /* 0x008004ff00004388 */ /* 0x000fe60000000800 */
[----:B------:R-:W-:Y:S01]  /*28f0*/  @!P4 IMAD.IADD R9, R7, 0x1, R9 ;  /* 0x000000010709c824 */ /* 0x000fe200078e0209 */
[----:B------:R-:W-:Y:S04]  /*2900*/  @P4 STS.64 [R0+0x8008], RZ ;  /* 0x008008ff00004388 */ /* 0x000fe80000000a00 */
[----:B------:R-:W-:Y:S01]  /*2910*/  @!PT LDS RZ, [RZ] ;  /* 0x00000000fffff984 */ /* 0x000fe20000000800 */
[----:B------:R-:W-:Y:S01]  /*2920*/  @!PT LDS RZ, [RZ] ;  /* 0x00000000fffff984 */ /* 0x000fe20000000800 */
[----:B------:R-:W-:Y:S01]  /*2930*/  @!PT LDS RZ, [RZ] ;  /* 0x00000000fffff984 */ /* 0x000fe20000000800 */
[----:B------:R1:W-:Y:S04]  /*2940*/  @!P4 LDGSTS.E.BYPASS.LTC128B.128 [R0+0x8000], [R12.64] ;  /* 0x080000000c00cfae */ /* 0x0003e8000b901d60 */
[----:B------:R-:W-:Y:S04]  /*2950*/  @P3 STS.128 [R0+0x9000], RZ ;  /* 0x009000ff00003388 */ /* 0x000fe80000000c00 */
[----:B------:R-:W-:Y:S01]  /*2960*/  @!PT LDS RZ, [RZ] ;  /* 0x00000000fffff984 */ /* 0x000fe20000000800 */
[----:B------:R-:W-:Y:S01]  /*2970*/  @!PT LDS RZ, [RZ] ;  /* 0x00000000fffff984 */ /* 0x000fe20000000800 */
[----:B------:R-:W-:Y:S01]  /*2980*/  @!PT LDS RZ, [RZ] ;  /* 0x00000000fffff984 */ /* 0x000fe20000000800 */
[----:B------:R2:W-:Y:S04]  /*2990*/  @!P3 LDGSTS.E.BYPASS.LTC128B.128 [R0+0x9000], [R10.64] ;  /* 0x090000000a00bfae */ /* 0x0005e8000b901d60 */
[----:B------:R-:W0:Y:S04]  /*29a0*/  LDGDEPBAR ;  /* 0x00000000000079af */ /* 0x000e280000000000 */
[----:B------:R-:W-:Y:S04]  /*29b0*/  @P1 STS [R0+0x4000], RZ ;  /* 0x004000ff00001388 */ /* 0x000fe80000000800 */
[----:B------:R-:W-:Y:S04]  /*29c0*/  @P1 STS [R0+0x4004], RZ ;  /* 0x004004ff00001388 */ /* 0x000fe80000000800 */
[----:B------:R-:W-:Y:S01]  /*29d0*/  @P1 STS.64 [R0+0x4008], RZ ;  /* 0x004008ff00001388 */ /* 0x000fe20000000a00 */
[----:B-1----:R-:W-:-:S03]  /*29e0*/  IADD3 R12, R250, 0x40, RZ ;  /* 0x00000040fa0c7810 */ /* 0x002fc60007ffe0ff */
[----:B------:R-:W-:Y:S01]  /*29f0*/  @!PT LDS RZ, [RZ] ;  /* 0x00000000fffff984 */ /* 0x000fe20000000800 */
[----:B------:R-:W-:Y:S01]  /*2a00*/  @!PT LDS RZ, [RZ] ;  /* 0x00000000fffff984 */ /* 0x000fe20000000800 */
[----:B------:R-:W-:Y:S01]  /*2a10*/  @!PT LDS RZ, [RZ] ;  /* 0x00000000fffff984 */ /* 0x000fe20000000800 */
[----:B------:R1:W-:Y:S04]  /*2a20*/  @!P1 LDGSTS.E.BYPASS.LTC128B.128 [R0+0x4000], [R184.64] ;  /* 0x04000000b8009fae */ /* 0x0003e8000b901d60 */
[----:B------:R-:W-:Y:S01]  /*2a30*/  @P2 STS.128 [R0+0x5000], RZ ;  /* 0x005000ff00002388 */ /* 0x000fe20000000c00 */
[----:B--2---:R-:W-:-:S03]  /*2a40*/  @!P4 LEA R10, P5, R6, c[0x0][0x168], 0x1 ;  /* 0x00005a00060aca11 */ /* 0x004fc600078a08ff */
[----:B------:R-:W-:Y:S01]  /*2a50*/  @!PT LDS RZ, [RZ] ;  /* 0x00000000fffff984 */ /* 0x000fe20000000800 */
[----:B------:R-:W-:Y:S01]  /*2a60*/  @!PT LDS RZ, [RZ] ;  /* 0x00000000fffff984 */ /* 0x000fe20000000800 */
[----:B------:R-:W-:Y:S01]  /*2a70*/  @!PT LDS RZ, [RZ] ;  /* 0x00000000fffff984 */ /* 0x000fe20000000800 */
[----:B------:R1:W-:Y:S01]  /*2a80*/  @!P2 LDGSTS.E.BYPASS.LTC128B.128 [R0+0x5000], [R14.64] ;  /* 0x050000000e00afae */ /* 0x0003e2000b901d60 */
[----:B------:R-:W-:-:S03]  /*2a90*/  @!P4 LEA.HI.X R11, R6, c[0x0][0x16c], R9, 0x1, P5 ;  /* 0x00005b00060bca11 */ /* 0x000fc600028f0c09 */
[----:B------:R-:W-:Y:S01]  /*2aa0*/  @P1 STS [R194], RZ ;  /* 0x000000ffc2001388 */ /* 0x000fe20000000800 */
[----:B------:R-:W-:Y:S01]  /*2ab0*/  @!P3 IMAD.MOV.U32 R9, RZ, RZ, R5 ;  /* 0x000000ffff09b224 */ /* 0x000fe200078e0005 */
[----:B------:R-:W-:Y:S02]  /*2ac0*/  ISETP.GE.AND P5, PT, R12, UR12, PT ;  /* 0x0000000c0c007c0c */ /* 0x000fe4000bfa6270 */
[----:B------:R-:W-:Y:S04]  /*2ad0*/  @P1 STS [R194+0x4], RZ ;  /* 0x000004ffc2001388 */ /* 0x000fe80000000800 */
[----:B------:R-:W-:Y:S04]  /*2ae0*/  @P1 STS [R194+0x8], RZ ;  /* 0x000008ffc2001388 */ /* 0x000fe80000000800 */
[----:B------:R-:W-:Y:S04]  /*2af0*/  @P1 STS [R194+0xc], RZ ;  /* 0x00000cffc2001388 */ /* 0x000fe80000000800 */
[----:B------:R-:W-:Y:S01]  /*2b00*/  @!PT LDS RZ, [RZ] ;  /* 0x00000000fffff984 */ /* 0x000fe20000000800 */
[----:B------:R-:W-:Y:S01]  /*2b10*/  @!PT LDS RZ, [RZ] ;  /* 0x00000000fffff984 */ /* 0x000fe20000000800 */
[----:B------:R-:W-:Y:S01]  /*2b20*/  @!PT LDS RZ, [RZ] ;  /* 0x00000000fffff984 */ /* 0x000fe20000000800 */
[----:B------:R2:W-:Y:S01]  /*2b30*/  @!P1 LDGSTS.E.BYPASS.LTC128B.128 [R194], [R186.64] ;  /* 0x00000000bac29fae */ /* 0x0005e2000b901d60 */
[----:B------:R-:W-:-:S02]  /*2b40*/  @!P3 IADD3 R4, P1, R3, 0x40, RZ ;  /* 0x000000400304b810 */ /* 0x000fc40007f3e0ff */
[----:B------:R-:W-:Y:S01]  /*2b50*/  IADD3 R3, R250, 0x48, RZ ;  /* 0x00000048fa037810 */ /* 0x000fe20007ffe0ff */
[----:B------:R-:W-:Y:S01]  /*2b60*/  @P2 STS [R194+0x1000], RZ ;  /* 0x001000ffc2002388 */ /* 0x000fe20000000800 */
[----:B------:R-:W-:Y:S02]  /*2b70*/  @!P3 IADD3.X R6, RZ, R21, RZ, P1, !PT ;  /* 0x00000015ff06b210 */ /* 0x000fe40000ffe4ff */
[----:B------:R-:W-:Y:S01]  /*2b80*/  ISETP.GE.AND P1, PT, R3, UR12, PT ;  /* 0x0000000c03007c0c */ /* 0x000fe2000bf26270 */
[----:B------:R-:W-:Y:S02]  /*2b90*/  @P2 STS [R194+0x1004], RZ ;  /* 0x001004ffc2002388 */ /* 0x000fe40000000800 */
[----:B------:R-:W-:Y:S02]  /*2ba0*/  @!P3 IMAD R6, R6, c[0x0][0x198], RZ ;  /* 0x000066000606ba24 */ /* 0x000fe400078e02ff */
[----:B------:R-:W-:Y:S02]  /*2bb0*/  @P2 STS [R194+0x1008], RZ ;  /* 0x001008ffc2002388 */ /* 0x000fe40000000800 */
[----:B------:R-:W-:-:S02]  /*2bc0*/  @!P3 IMAD R6, R4, c[0x0][0x19c], R6 ;  /* 0x000067000406ba24 */ /* 0x000fc400078e0206 */
[----:B------:R-:W-:Y:S01]  /*2bd0*/  @!P3 IMAD.WIDE.U32 R4, R4, c[0x0][0x198], R8 ;  /* 0x000066000404ba25 */ /* 0x000fe200078e0008 */
[----:B------:R-:W-:Y:S01]  /*2be0*/  @P2 STS [R194+0x100c], RZ ;  /* 0x00100cffc2002388 */ /* 0x000fe20000000800 */
[----:B------:R-:W-:Y:S02]  /*2bf0*/  SHF.R.S32.HI R8, RZ, 0x1f, R250 ;  /* 0x0000001fff087819 */ /* 0x000fe400000114fa */
[----:B------:R-:W-:Y:S01]  /*2c00*/  @!P3 IMAD.IADD R5, R5, 0x1, R6 ;  /* 0x000000010505b824 */ /* 0x000fe200078e0206 */
[----:B------:R-:W-:Y:S01]  /*2c10*/  @!PT LDS RZ, [RZ] ;  /* 0x00000000fffff984 */ /* 0x000fe20000000800 */
[----:B------:R-:W-:Y:S01]  /*2c20*/  @!PT LDS RZ, [RZ] ;  /* 0x00000000fffff984 */ /* 0x000fe20000000800 */
[----:B------:R-:W-:Y:S01]  /*2c30*/  @!PT LDS RZ, [RZ] ;  /* 0x00000000fffff984 */ /* 0x000fe20000000800 */
[----:B------:R2:W-:Y:S01]  /*2c40*/  @!P2 LDGSTS.E.BYPASS.LTC128B.128 [R194+0x1000], [R18.64] ;  /* 0x0100000012c2afae */ /* 0x0005e2000b901d60 */
[----:B------:R-:W-:-:S03]  /*2c50*/  ISETP.GE.AND P2, PT, R250, UR12, PT ;  /* 0x0000000cfa007c0c */ /* 0x000fc6000bf46270 */
[----:B------:R-:W-:Y:S04]  /*2c60*/  @P4 STS [R0+0x6000], RZ ;  /* 0x006000ff00004388 */ /* 0x000fe80000000800 */
[----:B------:R-:W-:Y:S04]  /*2c70*/  @P4 STS [R0+0x6004], RZ ;  /* 0x006004ff00004388 */ /* 0x000fe80000000800 */
[----:B------:R-:W-:Y:S04]  /*2c80*/  @P4 STS.64 [R0+0x6008], RZ ;  /* 0x006008ff00004388 */ /* 0x000fe80000000a00 */
[----:B------:R-:W-:Y:S01]  /*2c90*/  @!PT LDS RZ, [RZ] ;  /* 0x00000000fffff984 */ /* 0x000fe20000000800 */
[----:B------:R-:W-:Y:S01]  /*2ca0*/  @!PT LDS RZ, [RZ] ;  /* 0x00000000fffff984 */ /* 0x000fe20000000800 */
[----:B------:R-:W-:Y:S01]  /*2cb0*/  @!PT LDS RZ, [RZ] ;  /* 0x00000000fffff984 */ /* 0x000fe20000000800 */
[----:B------:R1:W-:Y:S01]  /*2cc0*/  @!P4 LDGSTS.E.BYPASS.LTC128B.128 [R0+0x6000], [R10.64] ;  /* 0x060000000a00cfae */ /* 0x0003e2000b901d60 */
[----:B------:R-:W-:-:S03]  /*2cd0*/  @!P3 LEA R6, P4, R4, c[0x0][0x168], 0x1 ;  /* 0x00005a000406ba11 */ /* 0x000fc600078808ff */
[----:B------:R1:W-:Y:S01]  /*2ce0*/  @P3 STS.128 [R0+0x7000], RZ ;  /* 0x007000ff00003388 */ /* 0x0003e20000000c00 */
[----:B------:R-:W-:Y:S01]  /*2cf0*/  @!P3 LEA.HI.X R7, R4, c[0x0][0x16c], R5, 0x1, P4 ;  /* 0x00005b000407ba11 */ /* 0x000fe200020f0c05 */
[C---:B------:R-:W-:Y:S01]  /*2d00*/  IMAD.SHL.U32 R4, R250.reuse, 0x4, RZ ;  /* 0x00000004fa047824 */ /* 0x040fe200078e00ff */
[----:B------:R-:W-:-:S03]  /*2d10*/  SHF.L.U64.HI R5, R250, 0x2, R8 ;  /* 0x00000002fa057819 */ /* 0x000fc60000010208 */
[----:B------:R-:W-:Y:S01]  /*2d20*/  @!PT LDS RZ, [RZ] ;  /* 0x00000000fffff984 */ /* 0x000fe20000000800 */
[----:B------:R-:W-:Y:S01]  /*2d30*/  @!PT LDS RZ, [RZ] ;  /* 0x00000000fffff984 */ /* 0x000fe20000000800 */
[----:B------:R-:W-:Y:S01]  /*2d40*/  @!PT LDS RZ, [RZ] ;  /* 0x00000000fffff984 */ /* 0x000fe20000000800 */
[----:B------:R1:W-:Y:S01]  /*2d50*/  @!P3 LDGSTS.E.BYPASS.LTC128B.128 [R0+0x7000], [R6.64] ;  /* 0x070000000600bfae */ /* 0x0003e2000b901d60 */
[----:B------:R-:W-:-:S03]  /*2d60*/  IADD3 R4, P4, R4, UR9, RZ ;  /* 0x0000000904047c10 */ /* 0x000fc6000ff9e0ff */
[----:B------:R-:W0:Y:S01]  /*2d70*/  LDGDEPBAR ;  /* 0x00000000000079af */ /* 0x000e220000000000 */
[----:B------:R-:W-:-:S05]  /*2d80*/  IADD3.X R5, R5, UR8, RZ, P4, !PT ;  /* 0x0000000805057c10 */ /* 0x000fca000a7fe4ff */
[----:B------:R2:W5:Y:S04]  /*2d90*/  @!P2 LDG.E R228, [R4.64] ;  /* 0x0000002004e4a981 */ /* 0x000568000c1e1900 */
[----:B------:R2:W5:Y:S04]  /*2da0*/  @!P6 LDG.E R229, [R4.64+0x20] ;  /* 0x0000202004e5e981 */ /* 0x000568000c1e1900 */
[----:B------:R2:W5:Y:S01]  /*2db0*/  @!P5 LDG.E R226, [R4.64+0x100] ;  /* 0x0001002004e2d981 */ /* 0x000562000c1e1900 */
[----:B-1----:R-:W-:Y:S01]  /*2dc0*/  SHF.R.S32.HI R0, RZ, 0x1f, R3 ;  /* 0x0000001fff007819 */ /* 0x002fe20000011403 */
[----:B------:R-:W-:-:S04]  /*2dd0*/  DEPBAR.LE SB0, 0x1 ;  /* 0x000080400000791a */ /* 0x000fc80000000000 */
[----:B------:R-:W-:-:S04]  /*2de0*/  @!P1 LEA R6, P3, R3, UR9, 0x2 ;  /* 0x0000000903069c11 */ /* 0x000fc8000f8610ff */
[----:B------:R-:W-:-:S05]  /*2df0*/  @!P1 LEA.HI.X R7, R3, UR8, R0, 0x2, P3 ;  /* 0x0000000803079c11 */ /* 0x000fca00098f1400 */
[----:B------:R2:W5:Y:S04]  /*2e00*/  @!P1 LDG.E R227, [R6.64] ;  /* 0x0000002006e39981 */ /* 0x000568000c1e1900 */
[----:B------:R-:W-:Y:S01]  /*2e10*/  BAR.SYNC.DEFER_BLOCKING 0x0 ;  /* 0x0000000000007b1d */ /* 0x000fe20000010000 */
[----:B------:R-:W-:-:S05]  /*2e20*/  IADD3 R0, R158, 0x1000, RZ ;  /* 0x000010009e007810 */ /* 0x000fca0007ffe0ff */
[----:B------:R2:W1:Y:S04]  /*2e30*/  LDSM.16.M88.4 R112, [R146+0x8000] ;  /* 0x008000009270783b */ /* 0x0004680000000200 */
[----:B------:R2:W3:Y:S04]  /*2e40*/  LDSM.16.M88.4 R116, [R146+0x8400] ;  /* 0x008400009274783b */ /* 0x0004e80000000200 */
[----:B------:R2:W4:Y:S04]  /*2e50*/  LDSM.16.M88.4 R120, [R146+0x8800] ;  /* 0x008800009278783b */ /* 0x0005280000000200 */
[----:B------:R2:W1:Y:S04]  /*2e60*/  LDSM.16.M88.4 R124, [R146+0x8c00] ;  /* 0x008c0000927c783b */ /* 0x0004680000000200 */
[----:B------:R2:W1:Y:S04]  /*2e70*/  LDSM.16.M88.4 R128, [R145+0x8000] ;  /* 0x008000009180783b */ /* 0x0004680000000200 */
[----:B------:R2:W1:Y:S04]  /*2e80*/  LDSM.16.M88.4 R132, [R145+0x8400] ;  /* 0x008400009184783b */ /* 0x0004680000000200 */
[----:B------:R2:W1:Y:S04]  /*2e90*/  LDSM.16.M88.4 R136, [R145+0x8800] ;  /* 0x008800009188783b */ /* 0x0004680000000200 */
[----:B------:R2:W1:Y:S01]  /*2ea0*/  LDSM.16.M88.4 R140, [R145+0x8c00] ;  /* 0x008c0000918c783b */ /* 0x0004620000000200 */
[----:B------:R-:W-:-:S02]  /*2eb0*/  SEL R0, R0, R158, !P0 ;  /* 0x0000009e00007207 */ /* 0x000fc40004000000 */
[----:B------:R-:W-:-:S03]  /*2ec0*/  IADD3 R3, R152, 0x1000, RZ ;  /* 0x0000100098037810 */ /* 0x000fc60007ffe0ff */
[----:B------:R-:W-:Y:S01]  /*2ed0*/  IMAD.SHL.U32 R144, R0, 0x2, RZ ;  /* 0x0000000200907824 */ /* 0x000fe200078e00ff */
[----:B------:R-:W-:Y:S02]  /*2ee0*/  SEL R3, R3, R152, !P0 ;  /* 0x0000009803037207 */ /* 0x000fe40004000000 */
[C---:B------:R-:W-:Y:S01]  /*2ef0*/  IADD3 R0, R250.reuse, -0x80, RZ ;  /* 0xffffff80fa007810 */ /* 0x040fe20007ffe0ff */
[C---:B------:R-:W-:Y:S01]  /*2f00*/  IMAD.SHL.U32 R245, R250.reuse, 0x4, RZ ;  /* 0x00000004faf57824 */ /* 0x040fe200078e00ff */
[----:B------:R-:W-:Y:S01]  /*2f10*/  SHF.L.U64.HI R246, R250, 0x2, R8 ;  /* 0x00000002faf67819 */ /* 0x000fe20000010208 */
[----:B------:R-:W-:Y:S02]  /*2f20*/  IMAD.SHL.U32 R3, R3, 0x2, RZ ;  /* 0x0000000203037824 */ /* 0x000fe400078e00ff */
[----:B------:R-:W-:Y:S02]  /*2f30*/  IMAD.SHL.U32 R244, R0, 0x4, RZ ;  /* 0x0000000400f47824 */ /* 0x000fe400078e00ff */
[----:B---3--:R-:W-:-:S02]  /*2f40*/  IMAD.IADD R151, R150, 0x1, R153 ;  /* 0x0000000196977824 */ /* 0x008fc400078e0299 */
.L_x_9:
[----:B------:R-:W0:Y:S01]  /*2f50*/  LDGDEPBAR ;  /* 0x00000000000079af */ /* 0x000e220000000000 */
[----:B------:R-:W-:Y:S01]  /*2f60*/  IMAD.IADD R0, R153, 0x1, R144 ;  /* 0x0000000199007824 */ /* 0x000fe200078e0290 */
[----:B------:R-:W-:Y:S01]  /*2f70*/  PLOP3.LUT P0, PT, PT, PT, UP0, 0x80, 0x0 ;  /* 0x000000000000781c */ /* 0x000fe20003f0f008 */
[----:B------:R-:W-:Y:S01]  /*2f80*/  IMAD.U32 R159, RZ, RZ, UR30 ;  /* 0x0000001eff9f7e24 */ /* 0x000fe2000f8e00ff */
[----:B------:R-:W-:Y:S01]  /*2f90*/  PLOP3.LUT P1, PT, PT, PT, UP0, 0x80, 0x0 ;  /* 0x000000000000781c */ /* 0x000fe20003f2f008 */
[C---:B-----5:R-:W-:Y:S01]  /*2fa0*/  FMUL.FTZ R160, R228.reuse, 1.4426950216293334961 ;  /* 0x3fb8aa3be4a07820 */ /* 0x060fe20000410000 */
[----:B------:R-:W-:Y:S01]  /*2fb0*/  PLOP3.LUT P5, PT, PT, PT, UP0, 0x80, 0x0 ;  /* 0x000000000000781c */ /* 0x000fe20003faf008 */
[----:B------:R-:W-:Y:S01]  /*2fc0*/  UISETP.GE.AND UP5, UPT, UR5, 0x1, UPT ;  /* 0x000000010500788c */ /* 0x000fe2000bfa6270 */
[----:B------:R-:W-:Y:S02]  /*2fd0*/  PLOP3.LUT P4, PT, PT, PT, UP0, 0x80, 0x0 ;  /* 0x000000000000781c */ /* 0x000fe40003f8f008 */
[----:B------:R-:W-:Y:S02]  /*2fe0*/  FSETP.NEU.FTZ.AND P2, PT, R228, -INF , PT ;  /* 0xff800000e400780b */ /* 0x000fe40003f5d000 */
[----:B------:R-:W-:Y:S02]  /*2ff0*/  PLOP3.LUT P3, PT, PT, PT, UP0, 0x80, 0x0 ;  /* 0x000000000000781c */ /* 0x000fe40003f6f008 */
[----:B------:R-:W-:Y:S01]  /*3000*/  FSEL R160, R160, RZ, P2 ;  /* 0x000000ffa0a07208 */ /* 0x000fe20001000000 */
[----:B------:R-:W-:Y:S01]  /*3010*/  @P0 IMAD R159, R159, 0x80, R248 ;  /* 0x000000809f9f0824 */ /* 0x000fe200078e02f8 */
[----:B------:R-:W-:Y:S02]  /*3020*/  PLOP3.LUT P0, PT, PT, PT, UP0, 0x80, 0x0 ;  /* 0x000000000000781c */ /* 0x000fe40003f0f008 */
[----:B------:R-:W-:Y:S02]  /*3030*/  FSETP.NEU.FTZ.AND P2, PT, R229, -INF , PT ;  /* 0xff800000e500780b */ /* 0x000fe40003f5d000 */
[C---:B------:R-:W-:Y:S02]  /*3040*/  @P5 ISETP.GE.AND P5, PT, R159.reuse, UR4, PT ;  /* 0x000000049f005c0c */ /* 0x040fe4000bfa6270 */
[----:B------:R-:W-:Y:S01]  /*3050*/  PLOP3.LUT P6, PT, PT, PT, UP0, 0x80, 0x0 ;  /* 0x000000000000781c */ /* 0x000fe20003fcf008 */
[----:B------:R-:W-:Y:S04]  /*3060*/  DEPBAR.LE SB0, 0x0 ;  /* 0x000080000000791a */ /* 0x000fe80000000000 */
[----:B------:R-:W-:Y:S08]  /*3070*/  BAR.SYNC.DEFER_BLOCKING 0x0 ;  /* 0x0000000000007b1d */ /* 0x000ff00000010000 */
[----:B------:R-:W-:Y:S08]  /*3080*/  LDSM.16.M88.4 R64, [R144] ;  /* 0x000000009040783b */ /* 0x000ff00000000200 */
[----:B--2---:R-:W2:Y:S08]  /*3090*/  LDSM.16.M88.4 R16, [R146+0x6000] ;  /* 0x006000009210783b */ /* 0x004eb00000000200 */
[----:B------:R-:W3:Y:S08]  /*30a0*/  LDSM.16.M88.4 R60, [R144+0x1000] ;  /* 0x00100000903c783b */ /* 0x000ef00000000200 */
[----:B------:R-:W4:Y:S08]  /*30b0*/  LDSM.16.M88.4 R32, [R146+0x6400] ;  /* 0x006400009220783b */ /* 0x000f300000000200 */
[----:B------:R-:W1:Y:S08]  /*30c0*/  LDSM.16.M88.4 R48, [R146+0x6800] ;  /* 0x006800009230783b */ /* 0x000e700000000200 */
[----:B------:R-:W1:Y:S01]  /*30d0*/  LDSM.16.M88.4 R100, [R146+0x6c00] ;  /* 0x006c00009264783b */ /* 0x000e620000000200 */
[-C--:B--2---:R-:W-:Y:S07]  /*30e0*/  HMMA.16816.F32 R4, R64, R16.reuse, RZ ;  /* 0x000000104004723c */ /* 0x084fee00000018ff */
[----:B------:R-:W-:Y:S01]  /*30f0*/  LDSM.16.M88.4 R104, [R0] ;  /* 0x000000000068783b */ /* 0x000fe20000000200 */
[C---:B---3--:R-:W-:Y:S07]  /*3100*/  HMMA.16816.F32 R8, R60.reuse, R16, RZ ;  /* 0x000000103c08723c */ /* 0x048fee00000018ff */
[----:B------:R-:W2:Y:S01]  /*3110*/  LDSM.16.M88.4 R108, [R145+0x6000] ;  /* 0x00600000916c783b */ /* 0x000ea20000000200 */
[-C--:B------:R-:W-:Y:S08]  /*3120*/  HMMA.16816.F32 R12, R60, R18.reuse, RZ ;  /* 0x000000123c0c723c */ /* 0x080ff000000018ff */
[C---:B------:R-:W-:Y:S08]  /*3130*/  HMMA.16816.F32 R16, R64.reuse, R18, RZ ;  /* 0x000000124010723c */ /* 0x040ff000000018ff */
[-C--:B----4-:R-:W-:Y:S08]  /*3140*/  HMMA.16816.F32 R20, R64, R32.reuse, RZ ;  /* 0x000000204014723c */ /* 0x090ff000000018ff */
[C---:B------:R-:W-:Y:S08]  /*3150*/  HMMA.16816.F32 R24, R60.reuse, R32, RZ ;  /* 0x000000203c18723c */ /* 0x040ff000000018ff */
[-C--:B------:R-:W-:Y:S08]  /*3160*/  HMMA.16816.F32 R28, R60, R34.reuse, RZ ;  /* 0x000000223c1c723c */ /* 0x080ff000000018ff */
[C---:B------:R-:W-:Y:S08]  /*3170*/  HMMA.16816.F32 R32, R64.reuse, R34, RZ ;  /* 0x000000224020723c */ /* 0x040ff000000018ff */
[-C--:B-1----:R-:W-:Y:S08]  /*3180*/  HMMA.16816.F32 R36, R64, R48.reuse, RZ ;  /* 0x000000304024723c */ /* 0x082ff000000018ff */
[C---:B------:R-:W-:Y:S08]  /*3190*/  HMMA.16816.F32 R40, R60.reuse, R48, RZ ;  /* 0x000000303c28723c */ /* 0x040ff000000018ff */
[-C--:B------:R-:W-:Y:S08]  /*31a0*/  HMMA.16816.F32 R44, R60, R50.reuse, RZ ;  /* 0x000000323c2c723c */ /* 0x080ff000000018ff */
[C---:B------:R-:W-:Y:S08]  /*31b0*/  HMMA.16816.F32 R48, R64.reuse, R50, RZ ;  /* 0x000000324030723c */ /* 0x040ff000000018ff */
[-C--:B------:R-:W-:Y:S08]  /*31c0*/  HMMA.16816.F32 R52, R64, R100.reuse, RZ ;  /* 0x000000644034723c */ /* 0x080ff000000018ff */
[C---:B------:R-:W-:Y:S08]  /*31d0*/  HMMA.16816.F32 R56, R60.reuse, R100, RZ ;  /* 0x000000643c38723c */ /* 0x040ff000000018ff */
[-C--:B------:R-:W-:Y:S08]  /*31e0*/  HMMA.16816.F32 R60, R60, R102.reuse, RZ ;  /* 0x000000663c3c723c */ /* 0x080ff000000018ff */
[----:B------:R-:W-:Y:S01]  /*31f0*/  HMMA.16816.F32 R64, R64, R102, RZ ;  /* 0x000000664040723c */ /* 0x000fe200000018ff */
[----:B------:R1:W3:Y:S07]  /*3200*/  LDSM.16.M88.4 R100, [R0+0x1000] ;  /* 0x001000000064783b */ /* 0x0002ee0000000200 */
[-C--:B--2---:R-:W-:Y:S01]  /*3210*/  HMMA.16816.F32 R4, R104, R108.reuse, R4 ;  /* 0x0000006c6804723c */ /* 0x084fe20000001804 */
[----:B-1----:R-:W-:Y:S02]  /*3220*/  @P1 IADD3 R0, R159, 0x1, RZ ;  /* 0x000000019f001810 */ /* 0x002fe40007ffe0ff */
[----:B------:R-:W-:Y:S02]  /*3230*/  PLOP3.LUT P1, PT, PT, PT, UP0, 0x80, 0x0 ;  /* 0x000000000000781c */ /* 0x000fe40003f2f008 */
[----:B------:R-:W-:Y:S01]  /*3240*/  @P4 ISETP.GE.AND P4, PT, R0, UR4, PT ;  /* 0x0000000400004c0c */ /* 0x000fe2000bf86270 */
[----:B------:R-:W-:Y:S11]  /*3250*/  FMUL.FTZ R0, R229, 1.4426950216293334961 ;  /* 0x3fb8aa3be5007820 */ /* 0x000ff60000410000 */
[----:B------:R-:W-:Y:S07]  /*3260*/  @!UPT UIADD3 URZ, URZ, URZ, URZ ;  /* 0x0000003f3f3ff290 */ /* 0x000fee000fffe03f */
[----:B------:R-:W-:Y:S02]  /*3270*/  @P0 FSEL R4, R4, -INF , !P5 ;  /* 0xff80000004040808 */ /* 0x000fe40006800000 */
[----:B------:R-:W-:Y:S03]  /*3280*/  PLOP3.LUT P0, PT, PT, PT, UP0, 0x80, 0x0 ;  /* 0x000000000000781c */ /* 0x000fe60003f0f008 */
[--C-:B------:R-:W-:Y:S04]  /*3290*/  FFMA.FTZ R4, R4, c[0x0][0x23c], -R160.reuse ;  /* 0x00008f0004047a23 */ /* 0x100fe800000108a0 */
[----:B------:R1:W-:Y:S01]  /*32a0*/  MUFU.EX2 R174, R4 ;  /* 0x0000000400ae7308 */ /* 0x0003e20000000800 */
[----:B------:R-:W-:Y:S01]  /*32b0*/  @P1 FSEL R5, R5, -INF , !P4 ;  /* 0xff80000005051808 */ /* 0x000fe20006000000 */
[C---:B---3--:R-:W-:Y:S01]  /*32c0*/  HMMA.16816.F32 R8, R100.reuse, R108, R8 ;  /* 0x0000006c6408723c */ /* 0x048fe20000001808 */
[----:B------:R-:W-:Y:S03]  /*32d0*/  PLOP3.LUT P1, PT, PT, PT, UP0, 0x80, 0x0 ;  /* 0x000000000000781c */ /* 0x000fe60003f2f008 */
[----:B------:R-:W-:Y:S01]  /*32e0*/  @P0 FSEL R6, R6, -INF , !P5 ;  /* 0xff80000006060808 */ /* 0x000fe20006800000 */
[----:B------:R-:W-:Y:S01]  /*32f0*/  FFMA.FTZ R5, R5, c[0x0][0x23c], -R160 ;  /* 0x00008f0005057a23 */ /* 0x000fe200000108a0 */
[----:B------:R-:W-:Y:S01]  /*3300*/  PLOP3.LUT P0, PT, PT, PT, UP0, 0x80, 0x0 ;  /* 0x000000000000781c */ /* 0x000fe20003f0f008 */
[----:B------:R-:W-:Y:S01]  /*3310*/  FMUL.FTZ R108, R226, 1.4426950216293334961 ;  /* 0x3fb8aa3be26c7820 */ /* 0x000fe20000410000 */
[----:B------:R-:W-:Y:S01]  /*3320*/  FSEL R109, R0, RZ, P2 ;  /* 0x000000ff006d7208 */ /* 0x000fe20001000000 */
[----:B------:R-:W2:Y:S01]  /*3330*/  MUFU.EX2 R168, R5 ;  /* 0x0000000500a87308 */ /* 0x000ea20000000800 */
[----:B------:R-:W-:Y:S01]  /*3340*/  FSETP.NEU.FTZ.AND P2, PT, R226, -INF , PT ;  /* 0xff800000e200780b */ /* 0x000fe20003f5d000 */
[-C--:B------:R-:W-:Y:S01]  /*3350*/  HMMA.16816.F32 R12, R100, R110.reuse, R12 ;  /* 0x0000006e640c723c */ /* 0x080fe2000000180c */
[----:B------:R-:W-:Y:S02]  /*3360*/  FMUL.FTZ R0, R227, 1.4426950216293334961 ;  /* 0x3fb8aa3be3007820 */ /* 0x000fe40000410000 */
[----:B------:R-:W-:Y:S01]  /*3370*/  @P1 FSEL R7, R7, -INF , !P4 ;  /* 0xff80000007071808 */ /* 0x000fe20006000000 */
[--C-:B------:R-:W-:Y:S01]  /*3380*/  FFMA.FTZ R6, R6, c[0x0][0x23c], -R109.reuse ;  /* 0x00008f0006067a23 */ /* 0x100fe2000001086d */
[----:B------:R-:W-:Y:S02]  /*3390*/  PLOP3.LUT P1, PT, PT, PT, UP0, 0x80, 0x0 ;  /* 0x000000000000781c */ /* 0x000fe40003f2f008 */
[----:B------:R-:W-:Y:S01]  /*33a0*/  FSEL R108, R108, RZ, P2 ;  /* 0x000000ff6c6c7208 */ /* 0x000fe20001000000 */
[----:B------:R-:W-:Y:S01]  /*33b0*/  MUFU.EX2 R235, R6 ;  /* 0x0000000600eb7308 */ /* 0x000fe20000000800 */
[--C-:B------:R-:W-:Y:S01]  /*33c0*/  FFMA.FTZ R7, R7, c[0x0][0x23c], -R109.reuse ;  /* 0x00008f0007077a23 */ /* 0x100fe2000001086d */
[C---:B------:R-:W-:Y:S01]  /*33d0*/  HMMA.16816.F32 R16, R104.reuse, R110, R16 ;  /* 0x0000006e6810723c */ /* 0x040fe20000001810 */
[----:B------:R-:W-:Y:S02]  /*33e0*/  FSETP.NEU.FTZ.AND P2, PT, R227, -INF , PT ;  /* 0xff800000e300780b */ /* 0x000fe40003f5d000 */
[----:B-1----:R-:W-:Y:S02]  /*33f0*/  @P3 IADD3 R4, R159, 0x8, RZ ;  /* 0x000000089f043810 */ /* 0x002fe40007ffe0ff */
[----:B------:R-:W-:Y:S02]  /*3400*/  FSEL R0, R0, RZ, P2 ;  /* 0x000000ff00007208 */ /* 0x000fe40001000000 */
[----:B------:R-:W-:Y:S01]  /*3410*/  PLOP3.LUT P2, PT, PT, PT, UP0, 0x80, 0x0 ;  /* 0x000000000000781c */ /* 0x000fe20003f4f008 */
[----:B------:R1:W-:Y:S01]  /*3420*/  MUFU.EX2 R232, R7 ;  /* 0x0000000700e87308 */ /* 0x0003e20000000800 */
[----:B------:R-:W-:Y:S02]  /*3430*/  PLOP3.LUT P3, PT, PT, PT, UP0, 0x80, 0x0 ;  /* 0x000000000000781c */ /* 0x000fe40003f6f008 */
[----:B------:R-:W-:Y:S02]  /*3440*/  @P6 ISETP.GE.AND P6, PT, R4, UR4, PT ;  /* 0x0000000404006c0c */ /* 0x000fe4000bfc6270 */
[----:B------:R-:W-:Y:S02]  /*3450*/  @P1 FSEL R9, R9, -INF , !P4 ;  /* 0xff80000009091808 */ /* 0x000fe40006000000 */
[----:B------:R-:W-:Y:S02]  /*3460*/  PLOP3.LUT P1, PT, PT, PT, UP0, 0x80, 0x0 ;  /* 0x000000000000781c */ /* 0x000fe40003f2f008 */
[----:B------:R-:W-:Y:S01]  /*3470*/  @P0 FSEL R8, R8, -INF , !P5 ;  /* 0xff80000008080808 */ /* 0x000fe20006800000 */
[--C-:B------:R-:W-:Y:S01]  /*3480*/  FFMA.FTZ R9, R9, c[0x0][0x23c], -R108.reuse ;  /* 0x00008f0009097a23 */ /* 0x100fe2000001086c */
[----:B------:R-:W-:Y:S02]  /*3490*/  PLOP3.LUT P0, PT, PT, PT, UP0, 0x80, 0x0 ;  /* 0x000000000000781c */ /* 0x000fe40003f0f008 */
[----:B------:R-:W-:Y:S01]  /*34a0*/  @P2 IADD3 R4, R159, 0x9, RZ ;  /* 0x000000099f042810 */ /* 0x000fe20007ffe0ff */
[----:B------:R-:W-:Y:S01]  /*34b0*/  MUFU.EX2 R238, R9 ;  /* 0x0000000900ee7308 */ /* 0x000fe20000000800 */
[----:B------:R-:W-:Y:S01]  /*34c0*/  FFMA.FTZ R8, R8, c[0x0][0x23c], -R108 ;  /* 0x00008f0008087a23 */ /* 0x000fe2000001086c */
[----:B------:R-:W-:Y:S02]  /*34d0*/  PLOP3.LUT P2, PT, PT, PT, UP0, 0x80, 0x0 ;  /* 0x000000000000781c */ /* 0x000fe40003f4f008 */
[----:B------:R-:W-:Y:S02]  /*34e0*/  @P3 ISETP.GE.AND P3, PT, R4, UR4, PT ;  /* 0x0000000404003c0c */ /* 0x000fe4000bf66270 */
[----:B------:R-:W-:Y:S02]  /*34f0*/  @P1 FSEL R11, R11, -INF , !P4 ;  /* 0xff8000000b0b1808 */ /* 0x000fe40006000000 */
[----:B------:R-:W-:Y:S02]  /*3500*/  PLOP3.LUT P1, PT, PT, PT, UP0, 0x80, 0x0 ;  /* 0x000000000000781c */ /* 0x000fe40003f2f008 */
[----:B------:R3:W-:Y:S01]  /*3510*/  MUFU.EX2 R239, R8 ;  /* 0x0000000800ef7308 */ /* 0x0007e20000000800 */
[----:B-1----:R-:W1:Y:S01]  /*3520*/  LDSM.16.M88.4 R4, [R145+0x6400] ;  /* 0x006400009104783b */ /* 0x002e620000000200 */
[----:B------:R-:W-:Y:S01]  /*3530*/  @P0 FSEL R10, R10, -INF , !P5 ;  /* 0xff8000000a0a0808 */ /* 0x000fe20006800000 */
[--C-:B------:R-:W-:Y:S01]  /*3540*/  FFMA.FTZ R11, R11, c[0x0][0x23c], -R0.reuse ;  /* 0x00008f000b0b7a23 */ /* 0x100fe20000010800 */
[----:B------:R-:W-:Y:S02]  /*3550*/  PLOP3.LUT P0, PT, PT, PT, UP0, 0x80, 0x0 ;  /* 0x000000000000781c */ /* 0x000fe40003f0f008 */
[----:B------:R-:W-:Y:S01]  /*3560*/  PLOP3.LUT P4, PT, PT, PT, UP0, 0x80, 0x0 ;  /* 0x000000000000781c */ /* 0x000fe20003f8f008 */
[----:B------:R-:W-:Y:S01]  /*3570*/  FFMA.FTZ R10, R10, c[0x0][0x23c], -R0 ;  /* 0x00008f000a0a7a23 */ /* 0x000fe20000010800 */
[----:B------:R-:W-:Y:S02]  /*3580*/  PLOP3.LUT P5, PT, PT, PT, UP0, 0x80, 0x0 ;  /* 0x000000000000781c */ /* 0x000fe40003faf008 */
[----:B------:R-:W-:Y:S01]  /*3590*/  MUFU.EX2 R242, R11 ;  /* 0x0000000b00f27308 */ /* 0x000fe20000000800 */
[----:B------:R-:W-:Y:S02]  /*35a0*/  @P1 FSEL R13, R13, -INF , !P3 ;  /* 0xff8000000d0d1808 */ /* 0x000fe40005800000 */
[----:B------:R-:W-:Y:S03]  /*35b0*/  PLOP3.LUT P1, PT, PT, PT, UP0, 0x80, 0x0 ;  /* 0x000000000000781c */ /* 0x000fe60003f2f008 */
[--C-:B------:R-:W-:Y:S01]  /*35c0*/  FFMA.FTZ R13, R13, c[0x0][0x23c], -R108.reuse ;  /* 0x00008f000d0d7a23 */ /* 0x100fe2000001086c */
[----:B------:R-:W-:Y:S02]  /*35d0*/  @P0 FSEL R12, R12, -INF , !P6 ;  /* 0xff8000000c0c0808 */ /* 0x000fe40007000000 */
[----:B------:R-:W-:Y:S01]  /*35e0*/  PLOP3.LUT P0, PT, PT, PT, UP0, 0x80, 0x0 ;  /* 0x000000000000781c */ /* 0x000fe20003f0f008 */
[----:B------:R4:W-:Y:S02]  /*35f0*/  MUFU.EX2 R243, R10 ;  /* 0x0000000a00f37308 */ /* 0x0009e40000000800 */
[----:B------:R-:W-:Y:S01]  /*3600*/  FFMA.FTZ R12, R12, c[0x0][0x23c], -R108 ;  /* 0x00008f000c0c7a23 */ /* 0x000fe2000001086c */
[----:B---3--:R-:W-:Y:S03]  /*3610*/  @P4 IADD3 R8, R159, 0x10, RZ ;  /* 0x000000109f084810 */ /* 0x008fe60007ffe0ff */
[----:B------:R-:W-:Y:S02]  /*3620*/  @P1 FSEL R15, R15, -INF , !P3 ;  /* 0xff8000000f0f1808 */ /* 0x000fe40005800000 */
[----:B------:R-:W-:Y:S02]  /*3630*/  PLOP3.LUT P1, PT, PT, PT, UP0, 0x80, 0x0 ;  /* 0x000000000000781c */ /* 0x000fe40003f2f008 */
[----:B------:R-:W-:Y:S01]  /*3640*/  MUFU.EX2 R237, R12 ;  /* 0x0000000c00ed7308 */ /* 0x000fe20000000800 */
[----:B------:R-:W-:Y:S01]  /*3650*/  PLOP3.LUT P4, PT, PT, PT, UP0, 0x80, 0x0 ;  /* 0x000000000000781c */ /* 0x000fe20003f8f008 */
[--C-:B------:R-:W-:Y:S01]  /*3660*/  FFMA.FTZ R15, R15, c[0x0][0x23c], -R0.reuse ;  /* 0x00008f000f0f7a23 */ /* 0x100fe20000010800 */
[----:B------:R-:W-:Y:S02]  /*3670*/  @P0 FSEL R14, R14, -INF , !P6 ;  /* 0xff8000000e0e0808 */ /* 0x000fe40007000000 */
[----:B------:R-:W-:Y:S02]  /*3680*/  PLOP3.LUT P0, PT, PT, PT, UP0, 0x80, 0x0 ;  /* 0x000000000000781c */ /* 0x000fe40003f0f008 */
[----:B------:R-:W-:Y:S01]  /*3690*/  @P5 ISETP.GE.AND P5, PT, R8, UR4, PT ;  /* 0x0000000408005c0c */ /* 0x000fe2000bfa6270 */
[----:B------:R-:W-:Y:S01]  /*36a0*/  FFMA.FTZ R14, R14, c[0x0][0x23c], -R0 ;  /* 0x00008f000e0e7a23 */ /* 0x000fe20000010800 */
[----:B------:R-:W-:Y:S01]  /*36b0*/  @P2 IADD3 R8, R159, 0x11, RZ ;  /* 0x000000119f082810 */ /* 0x000fe20007ffe0ff */
[----:B------:R-:W-:Y:S01]  /*36c0*/  MUFU.EX2 R236, R13 ;  /* 0x0000000d00ec7308 */ /* 0x000fe20000000800 */
[----:B------:R-:W-:Y:S01]  /*36d0*/  @P1 FSEL R17, R17, -INF , !P3 ;  /* 0xff80000011111808 */ /* 0x000fe20005800000 */
[-C--:B-1----:R-:W-:Y:S01]  /*36e0*/  HMMA.16816.F32 R20, R104, R4.reuse, R20 ;  /* 0x000000046814723c */ /* 0x082fe20000001814 */
[----:B------:R-:W-:Y:S02]  /*36f0*/  PLOP3.LUT P1, PT, PT, PT, UP0, 0x80, 0x0 ;  /* 0x000000000000781c */ /* 0x000fe40003f2f008 */
[----:B------:R-:W-:Y:S01]  /*3700*/  @P4 ISETP.GE.AND P4, PT, R8, UR4, PT ;  /* 0x0000000408004c0c */ /* 0x000fe2000bf86270 */
[--C-:B------:R-:W-:Y:S01]  /*3710*/  FFMA.FTZ R17, R17, c[0x0][0x23c], -R160.reuse ;  /* 0x00008f0011117a23 */ /* 0x100fe200000108a0 */
[----:B------:R-:W-:Y:S02]  /*3720*/  PLOP3.LUT P2, PT, PT, PT, UP0, 0x80, 0x0 ;  /* 0x000000000000781c */ /* 0x000fe40003f4f008 */
[----:B------:R-:W-:Y:S01]  /*3730*/  @P0 FSEL R16, R16, -INF , !P6 ;  /* 0xff80000010100808 */ /* 0x000fe20007000000 */
[----:B------:R-:W-:Y:S01]  /*3740*/  MUFU.EX2 R167, R17 ;  /* 0x0000001100a77308 */ /* 0x000fe20000000800 */
[----:B------:R-:W-:Y:S01]  /*3750*/  PLOP3.LUT P0, PT, PT, PT, UP0, 0x80, 0x0 ;  /* 0x000000000000781c */ /* 0x000fe20003f0f008 */
[C---:B------:R-:W-:Y:S02]  /*3760*/  HMMA.16816.F32 R24, R100.reuse, R4, R24 ;  /* 0x000000046418723c */ /* 0x040fe40000001818 */
[--C-:B------:R-:W-:Y:S02]  /*3770*/  FFMA.FTZ R16, R16, c[0x0][0x23c], -R160.reuse ;  /* 0x00008f0010107a23 */ /* 0x100fe400000108a0 */
[----:B------:R-:W-:Y:S02]  /*3780*/  @P1 FSEL R19, R19, -INF , !P3 ;  /* 0xff80000013131808 */ /* 0x000fe40005800000 */
[----:B------:R-:W-:Y:S02]  /*3790*/  PLOP3.LUT P1, PT, PT, PT, UP0, 0x80, 0x0 ;  /* 0x000000000000781c */ /* 0x000fe40003f2f008 */
[----:B------:R-:W1:Y:S01]  /*37a0*/  MUFU.EX2 R173, R16 ;  /* 0x0000001000ad7308 */ /* 0x000e620000000800 */
[----:B------:R-:W-:Y:S01]  /*37b0*/  PLOP3.LUT P3, PT, PT, PT, UP0, 0x80, 0x0 ;  /* 0x000000000000781c */ /* 0x000fe20003f6f008 */
[-C--:B------:R-:W-:Y:S02]  /*37c0*/  HMMA.16816.F32 R28, R100, R6.reuse, R28 ;  /* 0x00000006641c723c */ /* 0x080fe4000000181c */
[----:B------:R-:W-:Y:S01]  /*37d0*/  @P0 FSEL R18, R18, -INF , !P6 ;  /* 0xff80000012120808 */ /* 0x000fe20007000000 */
[--C-:B------:R-:W-:Y:S01]  /*37e0*/  FFMA.FTZ R19, R19, c[0x0][0x23c], -R109.reuse ;  /* 0x00008f0013137a23 */ /* 0x100fe2000001086d */
[----:B------:R-:W-:Y:S02]  /*37f0*/  PLOP3.LUT P0, PT, PT, PT, UP0, 0x80, 0x0 ;  /* 0x000000000000781c */ /* 0x000fe40003f0f008 */
[----:B------:R-:W-:Y:S01]  /*3800*/  PLOP3.LUT P6, PT, PT, PT, UP0, 0x80, 0x0 ;  /* 0x000000000000781c */ /* 0x000fe20003fcf008 */
[--C-:B------:R-:W-:Y:S01]  /*3810*/  FFMA.FTZ R18, R18, c[0x0][0x23c], -R109.reuse ;  /* 0x00008f0012127a23 */ /* 0x100fe2000001086d */
[----:B------:R-:W-:Y:S01]  /*3820*/  MUFU.EX2 R220, R19 ;  /* 0x0000001300dc7308 */ /* 0x000fe20000000800 */
[----:B------:R-:W-:Y:S01]  /*3830*/  @P1 FSEL R21, R21, -INF , !P4 ;  /* 0xff80000015151808 */ /* 0x000fe20006000000 */
[C---:B------:R-:W-:Y:S01]  /*3840*/  HMMA.16816.F32 R32, R104.reuse, R6, R32 ;  /* 0x000000066820723c */ /* 0x040fe20000001820 */
[----:B------:R-:W-:Y:S02]  /*3850*/  PLOP3.LUT P1, PT, PT, PT, UP0, 0x80, 0x0 ;  /* 0x000000000000781c */ /* 0x000fe40003f2f008 */
[----:B------:R-:W-:Y:S01]  /*3860*/  @P3 IADD3 R4, R159, 0x18, RZ ;  /* 0x000000189f043810 */ /* 0x000fe20007ffe0ff */
[--C-:B------:R-:W-:Y:S01]  /*3870*/  FFMA.FTZ R21, R21, c[0x0][0x23c], -R160.reuse ;  /* 0x00008f0015157a23 */ /* 0x100fe200000108a0 */
[----:B------:R-:W-:Y:S02]  /*3880*/  PLOP3.LUT P3, PT, PT, PT, UP0, 0x80, 0x0 ;  /* 0x000000000000781c */ /* 0x000fe40003f6f008 */
[----:B------:R-:W-:Y:S01]  /*3890*/  @P0 FSEL R20, R20, -INF , !P5 ;  /* 0xff80000014140808 */ /* 0x000fe20006800000 */
[----:B------:R-:W3:Y:S01]  /*38a0*/  MUFU.EX2 R222, R18 ;  /* 0x0000001200de7308 */ /* 0x000ee20000000800 */
[----:B------:R-:W-:Y:S02]  /*38b0*/  PLOP3.LUT P0, PT, PT, PT, UP0, 0x80, 0x0 ;  /* 0x000000000000781c */ /* 0x000fe40003f0f008 */
[----:B------:R-:W-:Y:S01]  /*38c0*/  @P6 ISETP.GE.AND P6, PT, R4, UR4, PT ;  /* 0x0000000404006c0c */ /* 0x000fe2000bfc6270 */
[----:B------:R-:W-:Y:S01]  /*38d0*/  FFMA.FTZ R20, R20, c[0x0][0x23c], -R160 ;  /* 0x00008f0014147a23 */ /* 0x000fe200000108a0 */
[----:B------:R-:W-:Y:S02]  /*38e0*/  @P2 IADD3 R4, R159, 0x19, RZ ;  /* 0x000000199f042810 */ /* 0x000fe40007ffe0ff */
[----:B------:R-:W-:Y:S02]  /*38f0*/  @P1 FSEL R23, R23, -INF , !P4 ;  /* 0xff80000017171808 */ /* 0x000fe40006000000 */
[----:B------:R-:W-:Y:S01]  /*3900*/  PLOP3.LUT P1, PT, PT, PT, UP0, 0x80, 0x0 ;  /* 0x000000000000781c */ /* 0x000fe20003f2f008 */
[----:B------:R-:W-:Y:S01]  /*3910*/  MUFU.EX2 R241, R14 ;  /* 0x0000000e00f17308 */ /* 0x000fe20000000800 */
[----:B------:R-:W-:Y:S01]  /*3920*/  @P3 ISETP.GE.AND P3, PT, R4, UR4, PT ;  /* 0x0000000404003c0c */ /* 0x000fe2000bf66270 */
[--C-:B------:R-:W-:Y:S01]  /*3930*/  FFMA.FTZ R23, R23, c[0x0][0x23c], -R109.reuse ;  /* 0x00008f0017177a23 */ /* 0x100fe2000001086d */
[----:B------:R-:W1:Y:S01]  /*3940*/  LDSM.16.M88.4 R4, [R145+0x6800] ;  /* 0x006800009104783b */ /* 0x000e620000000200 */
[----:B------:R-:W-:Y:S02]  /*3950*/  @P0 FSEL R22, R22, -INF , !P5 ;  /* 0xff80000016160808 */ /* 0x000fe40006800000 */
[----:B------:R-:W-:Y:S02]  /*3960*/  PLOP3.LUT P0, PT, PT, PT, UP0, 0x80, 0x0 ;  /* 0x000000000000781c */ /* 0x000fe40003f0f008 */
[----:B------:R-:W-:Y:S01]  /*3970*/  PLOP3.LUT P2, PT, PT, PT, UP0, 0x80, 0x0 ;  /* 0x000000000000781c */ /* 0x000fe20003f4f008 */
[--C-:B------:R-:W-:Y:S01]  /*3980*/  FFMA.FTZ R22, R22, c[0x0][0x23c], -R109.reuse ;  /* 0x00008f0016167a23 */ /* 0x100fe2000001086d */
[----:B------:R-:W-:Y:S02]  /*3990*/  MUFU.EX2 R240, R15 ;  /* 0x0000000f00f07308 */ /* 0x000fe40000000800 */
[----:B------:R-:W-:Y:S02]  /*39a0*/  @P1 FSEL R25, R25, -INF , !P4 ;  /* 0xff80000019191808 */ /* 0x000fe40006000000 */
[----:B------:R-:W-:Y:S03]  /*39b0*/  PLOP3.LUT P1, PT, PT, PT, UP0, 0x80, 0x0 ;  /* 0x000000000000781c */ /* 0x000fe60003f2f008 */
[--C-:B------:R-:W-:Y:S02]  /*39c0*/  FFMA.FTZ R25, R25, c[0x0][0x23c], -R108.reuse ;  /* 0x00008f0019197a23 */ /* 0x100fe4000001086c */
[----:B------:R-:W-:Y:S01]  /*39d0*/  @P0 FSEL R24, R24, -INF , !P5 ;  /* 0xff80000018180808 */ /* 0x000fe20006800000 */
[----:B------:R-:W-:Y:S01]  /*39e0*/  MUFU.EX2 R172, R20 ;  /* 0x0000001400ac7308 */ /* 0x000fe20000000800 */
[----:B------:R-:W-:Y:S03]  /*39f0*/  PLOP3.LUT P0, PT, PT, PT, UP0, 0x80, 0x0 ;  /* 0x000000000000781c */ /* 0x000fe60003f0f008 */
[----:B------:R-:W-:Y:S03]  /*3a00*/  FFMA.FTZ R24, R24, c[0x0][0x23c], -R108 ;  /* 0x00008f0018187a23 */ /* 0x000fe6000001086c */
[----:B------:R-:W-:Y:S02]  /*3a10*/  @P1 FSEL R27, R27, -INF , !P4 ;  /* 0xff8000001b1b1808 */ /* 0x000fe40006000000 */
[----:B------:R-:W-:Y:S01]  /*3a20*/  PLOP3.LUT P1, PT, PT, PT, UP0, 0x80, 0x0 ;  /* 0x000000000000781c */ /* 0x000fe20003f2f008 */
[----:B------:R-:W2:Y:S01]  /*3a30*/  MUFU.EX2 R166, R21 ;  /* 0x0000001500a67308 */ /* 0x000ea20000000800 */
[----:B------:R-:W-:Y:S01]  /*3a40*/  PLOP3.LUT P4, PT, PT, PT, UP0, 0x80, 0x0 ;  /* 0x000000000000781c */ /* 0x000fe20003f8f008 */
[--C-:B------:R-:W-:Y:S02]  /*3a50*/  FFMA.FTZ R27, R27, c[0x0][0x23c], -R0.reuse ;  /* 0x00008f001b1b7a23 */ /* 0x100fe40000010800 */
[----:B------:R-:W-:Y:S02]  /*3a60*/  @P0 FSEL R26, R26, -INF , !P5 ;  /* 0xff8000001a1a0808 */ /* 0x000fe40006800000 */
[----:B------:R-:W-:Y:S02]  /*3a70*/  PLOP3.LUT P0, PT, PT, PT, UP0, 0x80, 0x0 ;  /* 0x000000000000781c */ /* 0x000fe40003f0f008 */
[----:B------:R-:W-:Y:S01]  /*3a80*/  PLOP3.LUT P5, PT, PT, PT, UP0, 0x80, 0x0 ;  /* 0x000000000000781c */ /* 0x000fe20003faf008 */
[----:B------:R-:W-:Y:S01]  /*3a90*/  FFMA.FTZ R26, R26, c[0x0][0x23c], -R0 ;  /* 0x00008f001a1a7a23 */ /* 0x000fe20000010800 */
[----:B------:R-:W-:Y:S02]  /*3aa0*/  MUFU.EX2 R217, R22 ;  /* 0x0000001600d97308 */ /* 0x000fe40000000800 */
[----:B------:R-:W-:Y:S01]  /*3ab0*/  @P1 FSEL R29, R29, -INF , !P3 ;  /* 0xff8000001d1d1808 */ /* 0x000fe20005800000 */
[-C--:B-1----:R-:W-:Y:S01]  /*3ac0*/  HMMA.16816.F32 R36, R104, R4.reuse, R36 ;  /* 0x000000046824723c */ /* 0x082fe20000001824 */
[----:B------:R-:W-:Y:S02]  /*3ad0*/  PLOP3.LUT P1, PT, PT, PT, UP0, 0x80, 0x0 ;  /* 0x000000000000781c */ /* 0x000fe40003f2f008 */
[----:B------:R-:W-:Y:S01]  /*3ae0*/  @P4 IADD3 R8, R159, 0x20, RZ ;  /* 0x000000209f084810 */ /* 0x000fe20007ffe0ff */
[--C-:B------:R-:W-:Y:S01]  /*3af0*/  FFMA.FTZ R29, R29, c[0x0][0x23c], -R108.reuse ;  /* 0x00008f001d1d7a23 */ /* 0x100fe2000001086c */
[----:B------:R-:W-:Y:S02]  /*3b00*/  PLOP3.LUT P4, PT, PT, PT, UP0, 0x80, 0x0 ;  /* 0x000000000000781c */ /* 0x000fe40003f8f008 */
[----:B------:R-:W1:Y:S01]  /*3b10*/  MUFU.EX2 R216, R23 ;  /* 0x0000001700d87308 */ /* 0x000e620000000800 */
[----:B------:R-:W-:Y:S01]  /*3b20*/  @P0 FSEL R28, R28, -INF , !P6 ;  /* 0xff8000001c1c0808 */ /* 0x000fe20007000000 */
[C---:B------:R-:W-:Y:S01]  /*3b30*/  HMMA.16816.F32 R40, R100.reuse, R4, R40 ;  /* 0x000000046428723c */ /* 0x040fe20000001828 */
[----:B------:R-:W-:Y:S02]  /*3b40*/  PLOP3.LUT P0, PT, PT, PT, UP0, 0x80, 0x0 ;  /* 0x000000000000781c */ /* 0x000fe40003f0f008 */
[----:B------:R-:W-:Y:S01]  /*3b50*/  @P5 ISETP.GE.AND P5, PT, R8, UR4, PT ;  /* 0x0000000408005c0c */ /* 0x000fe2000bfa6270 */
[----:B------:R-:W-:Y:S01]  /*3b60*/  FFMA.FTZ R28, R28, c[0x0][0x23c], -R108 ;  /* 0x00008f001c1c7a23 */ /* 0x000fe2000001086c */
[----:B------:R-:W-:Y:S02]  /*3b70*/  @P1 FSEL R31, R31, -INF , !P3 ;  /* 0xff8000001f1f1808 */ /* 0x000fe40005800000 */
[----:B------:R-:W-:Y:S01]  /*3b80*/  PLOP3.LUT P1, PT, PT, PT, UP0, 0x80, 0x0 ;  /* 0x000000000000781c */ /* 0x000fe20003f2f008 */
[----:B------:R-:W-:Y:S01]  /*3b90*/  MUFU.EX2 R225, R24 ;  /* 0x0000001800e17308 */ /* 0x000fe20000000800 */
[----:B------:R-:W-:Y:S01]  /*3ba0*/  @P2 IADD3 R8, R159, 0x21, RZ ;  /* 0x000000219f082810 */ /* 0x000fe20007ffe0ff */
[-C--:B------:R-:W-:Y:S01]  /*3bb0*/  HMMA.16816.F32 R44, R100, R6.reuse, R44 ;  /* 0x00000006642c723c */ /* 0x080fe2000000182c */
[----:B------:R-:W-:Y:S01]  /*3bc0*/  PLOP3.LUT P2, PT, PT, PT, UP0, 0x80, 0x0 ;  /* 0x000000000000781c */ /* 0x000fe20003f4f008 */
[--C-:B------:R-:W-:Y:S01]  /*3bd0*/  FFMA.FTZ R31, R31, c[0x0][0x23c], -R0.reuse ;  /* 0x00008f001f1f7a23 */ /* 0x100fe20000010800 */
[----:B------:R-:W-:Y:S02]  /*3be0*/  @P4 ISETP.GE.AND P4, PT, R8, UR4, PT ;  /* 0x0000000408004c0c */ /* 0x000fe4000bf86270 */
[----:B------:R-:W-:Y:S02]  /*3bf0*/  @P0 FSEL R30, R30, -INF , !P6 ;  /* 0xff8000001e1e0808 */ /* 0x000fe40007000000 */
[----:B------:R-:W-:Y:S01]  /*3c00*/  PLOP3.LUT P0, PT, PT, PT, UP0, 0x80, 0x0 ;  /* 0x000000000000781c */ /* 0x000fe20003f0f008 */
[----:B------:R-:W1:Y:S01]  /*3c10*/  MUFU.EX2 R224, R25 ;  /* 0x0000001900e07308 */ /* 0x000e620000000800 */
[C---:B------:R-:W-:Y:S03]  /*3c20*/  HMMA.16816.F32 R48, R104.reuse, R6, R48 ;  /* 0x000000066830723c */ /* 0x040fe60000001830 */
[----:B------:R-:W-:Y:S01]  /*3c30*/  @P1 FSEL R33, R33, -INF , !P3 ;  /* 0xff80000021211808 */ /* 0x000fe20005800000 */
[----:B------:R-:W-:Y:S01]  /*3c40*/  FFMA.FTZ R30, R30, c[0x0][0x23c], -R0 ;  /* 0x00008f001e1e7a23 */ /* 0x000fe20000010800 */
[----:B------:R-:W-:Y:S03]  /*3c50*/  PLOP3.LUT P1, PT, PT, PT, UP0, 0x80, 0x0 ;  /* 0x000000000000781c */ /* 0x000fe60003f2f008 */
[--C-:B------:R-:W-:Y:S01]  /*3c60*/  FFMA.FTZ R33, R33, c[0x0][0x23c], -R160.reuse ;  /* 0x00008f0021217a23 */ /* 0x100fe200000108a0 */
[----:B------:R-:W-:Y:S03]  /*3c70*/  MUFU.EX2 R234, R26 ;  /* 0x0000001a00ea7308 */ /* 0x000fe60000000800 */
[----:B------:R-:W-:Y:S02]  /*3c80*/  @P0 FSEL R32, R32, -INF , !P6 ;  /* 0xff80000020200808 */ /* 0x000fe40007000000 */
[----:B------:R-:W-:Y:S03]  /*3c90*/  PLOP3.LUT P0, PT, PT, PT, UP0, 0x80, 0x0 ;  /* 0x000000000000781c */ /* 0x000fe60003f0f008 */
[--C-:B------:R-:W-:Y:S01]  /*3ca0*/  FFMA.FTZ R32, R32, c[0x0][0x23c], -R160.reuse ;  /* 0x00008f0020207a23 */ /* 0x100fe200000108a0 */
[----:B------:R-:W-:Y:S01]  /*3cb0*/  @P1 FSEL R35, R35, -INF , !P3 ;  /* 0xff80000023231808 */ /* 0x000fe20005800000 */
[----:B------:R-:W-:Y:S01]  /*3cc0*/  MUFU.EX2 R165, R33 ;  /* 0x0000002100a57308 */ /* 0x000fe20000000800 */
[----:B------:R-:W-:Y:S02]  /*3cd0*/  PLOP3.LUT P3, PT, PT, PT, UP0, 0x80, 0x0 ;  /* 0x000000000000781c */ /* 0x000fe40003f6f008 */
[----:B------:R-:W-:Y:S01]  /*3ce0*/  PLOP3.LUT P1, PT, PT, PT, UP0, 0x80, 0x0 ;  /* 0x000000000000781c */ /* 0x000fe20003f2f008 */
[--C-:B------:R-:W-:Y:S04]  /*3cf0*/  FFMA.FTZ R35, R35, c[0x0][0x23c], -R109.reuse ;  /* 0x00008f0023237a23 */ /* 0x100fe8000001086d */
[----:B------:R-:W-:Y:S02]  /*3d00*/  @P0 FSEL R34, R34, -INF , !P6 ;  /* 0xff80000022220808 */ /* 0x000fe40007000000 */
[----:B------:R-:W1:Y:S01]  /*3d10*/  MUFU.EX2 R171, R32 ;  /* 0x0000002000ab7308 */ /* 0x000e620000000800 */
[----:B------:R-:W-:Y:S02]  /*3d20*/  PLOP3.LUT P6, PT, PT, PT, UP0, 0x80, 0x0 ;  /* 0x000000000000781c */ /* 0x000fe40003fcf008 */
[----:B------:R-:W-:Y:S01]  /*3d30*/  PLOP3.LUT P0, PT, PT, PT, UP0, 0x80, 0x0 ;  /* 0x000000000000781c */ /* 0x000fe20003f0f008 */
[--C-:B------:R-:W-:Y:S01]  /*3d40*/  FFMA.FTZ R34, R34, c[0x0][0x23c], -R109.reuse ;  /* 0x00008f0022227a23 */ /* 0x100fe2000001086d */
[----:B------:R-:W-:Y:S02]  /*3d50*/  @P3 IADD3 R4, R159, 0x28, RZ ;  /* 0x000000289f043810 */ /* 0x000fe40007ffe0ff */
[----:B------:R-:W-:Y:S02]  /*3d60*/  PLOP3.LUT P3, PT, PT, PT, UP0, 0x80, 0x0 ;  /* 0x000000000000781c */ /* 0x000fe40003f6f008 */
[----:B------:R-:W-:Y:S01]  /*3d70*/  @P1 FSEL R37, R37, -INF , !P4 ;  /* 0xff80000025251808 */ /* 0x000fe20006000000 */
[----:B------:R-:W-:Y:S01]  /*3d80*/  MUFU.EX2 R210, R34 ;  /* 0x0000002200d27308 */ /* 0x000fe20000000800 */
[----:B------:R-:W-:Y:S03]  /*3d90*/  PLOP3.LUT P1, PT, PT, PT, UP0, 0x80, 0x0 ;  /* 0x000000000000781c */ /* 0x000fe60003f2f008 */
[----:B------:R-:W-:Y:S01]  /*3da0*/  @P6 ISETP.GE.AND P6, PT, R4, UR4, PT ;  /* 0x0000000404006c0c */ /* 0x000fe2000bfc6270 */
[--C-:B------:R-:W-:Y:S01]  /*3db0*/  FFMA.FTZ R37, R37, c[0x0][0x23c], -R160.reuse ;  /* 0x00008f0025257a23 */ /* 0x100fe200000108a0 */
[----:B------:R-:W-:Y:S02]  /*3dc0*/  @P2 IADD3 R4, R159, 0x29, RZ ;  /* 0x000000299f042810 */ /* 0x000fe40007ffe0ff */
[----:B------:R-:W-:Y:S02]  /*3dd0*/  @P0 FSEL R36, R36, -INF , !P5 ;  /* 0xff80000024240808 */ /* 0x000fe40006800000 */
[----:B------:R-:W1:Y:S01]  /*3de0*/  MUFU.EX2 R208, R35 ;  /* 0x0000002300d07308 */ /* 0x000e620000000800 */
[----:B------:R-:W-:Y:S02]  /*3df0*/  @P3 ISETP.GE.AND P3, PT, R4, UR4, PT ;  /* 0x0000000404003c0c */ /* 0x000fe4000bf66270 */
[----:B------:R-:W1:Y:S01]  /*3e00*/  LDSM.16.M88.4 R4, [R145+0x6c00] ;  /* 0x006c00009104783b */ /* 0x000e620000000200 */
[----:B------:R-:W-:Y:S01]  /*3e10*/  @P1 FSEL R39, R39, -INF , !P4 ;  /* 0xff80000027271808 */ /* 0x000fe20006000000 */
[----:B------:R-:W-:Y:S01]  /*3e20*/  FFMA.FTZ R36, R36, c[0x0][0x23c], -R160 ;  /* 0x00008f0024247a23 */ /* 0x000fe200000108a0 */
[----:B------:R-:W-:Y:S02]  /*3e30*/  PLOP3.LUT P1, PT, PT, PT, UP0, 0x80, 0x0 ;  /* 0x000000000000781c */ /* 0x000fe40003f2f008 */
[----:B------:R-:W-:Y:S01]  /*3e40*/  PLOP3.LUT P0, PT, PT, PT, UP0, 0x80, 0x0 ;  /* 0x000000000000781c */ /* 0x000fe20003f0f008 */
[--C-:B------:R-:W-:Y:S01]  /*3e50*/  FFMA.FTZ R39, R39, c[0x0][0x23c], -R109.reuse ;  /* 0x00008f0027277a23 */ /* 0x100fe2000001086d */
[----:B------:R-:W1:Y:S01]  /*3e60*/  MUFU.EX2 R233, R27 ;  /* 0x0000001b00e97308 */ /* 0x000e620000000800 */
[----:B------:R-:W-:Y:S08]  /*3e70*/  PLOP3.LUT P2, PT, PT, PT, UP0, 0x80, 0x0 ;  /* 0x000000000000781c */ /* 0x000ff00003f4f008 */
[----:B------:R-:W-:Y:S01]  /*3e80*/  @P1 FSEL R41, R41, -INF , !P4 ;  /* 0xff80000029291808 */ /* 0x000fe20006000000 */
[----:B------:R-:W-:Y:S01]  /*3e90*/  MUFU.EX2 R223, R28 ;  /* 0x0000001c00df7308 */ /* 0x000fe20000000800 */
[----:B------:R-:W-:Y:S02]  /*3ea0*/  PLOP3.LUT P1, PT, PT, PT, UP0, 0x80, 0x0 ;  /* 0x000000000000781c */ /* 0x000fe40003f2f008 */
[----:B------:R-:W-:Y:S01]  /*3eb0*/  @P0 FSEL R38, R38, -INF , !P5 ;  /* 0xff80000026260808 */ /* 0x000fe20006800000 */
[----:B------:R-:W-:Y:S01]  /*3ec0*/  FFMA.FTZ R41, R41, c[0x0][0x23c], -R108 ;  /* 0x00008f0029297a23 */ /* 0x000fe2000001086c */
[----:B------:R-:W-:Y:S02]  /*3ed0*/  PLOP3.LUT P0, PT, PT, PT, UP0, 0x80, 0x0 ;  /* 0x000000000000781c */ /* 0x000fe40003f0f008 */
[----:B------:R-:W-:Y:S01]  /*3ee0*/  @P2 FSEL R49, R49, -INF , !P3 ;  /* 0xff80000031312808 */ /* 0x000fe20005800000 */
[--C-:B------:R-:W-:Y:S01]  /*3ef0*/  FFMA.FTZ R38, R38, c[0x0][0x23c], -R109.reuse ;  /* 0x00008f0026267a23 */ /* 0x100fe2000001086d */
[----:B------:R-:W-:Y:S01]  /*3f00*/  PLOP3.LUT P2, PT, PT, PT, UP0, 0x80, 0x0 ;  /* 0x000000000000781c */ /* 0x000fe20003f4f008 */
[----:B------:R-:W-:Y:S02]  /*3f10*/  MUFU.EX2 R221, R29 ;  /* 0x0000001d00dd7308 */ /* 0x000fe40000000800 */
[----:B------:R-:W-:Y:S02]  /*3f20*/  FFMA.FTZ R49, R49, c[0x0][0x23c], -R160 ;  /* 0x00008f0031317a23 */ /* 0x000fe400000108a0 */
[----:B------:R-:W-:Y:S02]  /*3f30*/  @P1 FSEL R43, R43, -INF , !P4 ;  /* 0xff8000002b2b1808 */ /* 0x000fe40006000000 */
[----:B------:R-:W-:Y:S02]  /*3f40*/  PLOP3.LUT P1, PT, PT, PT, UP0, 0x80, 0x0 ;  /* 0x000000000000781c */ /* 0x000fe40003f2f008 */
[----:B------:R-:W-:Y:S01]  /*3f50*/  @P0 FSEL R40, R40, -INF , !P5 ;  /* 0xff80000028280808 */ /* 0x000fe20006800000 */
[----:B------:R-:W-:Y:S01]  /*3f60*/  FFMA.FTZ R43, R43, c[0x0][0x23c], -R0 ;  /* 0x00008f002b2b7a23 */ /* 0x000fe20000010800 */
[----:B------:R-:W-:Y:S01]  /*3f70*/  MUFU.EX2 R231, R30 ;  /* 0x0000001e00e77308 */ /* 0x000fe20000000800 */
[----:B------:R-:W-:Y:S01]  /*3f80*/  PLOP3.LUT P0, PT, PT, PT, UP0, 0x80, 0x0 ;  /* 0x000000000000781c */ /* 0x000fe20003f0f008 */
[-C--:B-1----:R-:W-:Y:S01]  /*3f90*/  HMMA.16816.F32 R52, R104, R4.reuse, R52 ;  /* 0x000000046834723c */ /* 0x082fe20000001834 */
[----:B------:R-:W-:Y:S01]  /*3fa0*/  PLOP3.LUT P4, PT, PT, PT, UP0, 0x80, 0x0 ;  /* 0x000000000000781c */ /* 0x000fe20003f8f008 */
[--C-:B------:R-:W-:Y:S05]  /*3fb0*/  FFMA.FTZ R40, R40, c[0x0][0x23c], -R108.reuse ;  /* 0x00008f0028287a23 */ /* 0x100fea000001086c */
[----:B------:R-:W-:Y:S01]  /*3fc0*/  @P1 FSEL R45, R45, -INF , !P3 ;  /* 0xff8000002d2d1808 */ /* 0x000fe20005800000 */
[----:B------:R-:W1:Y:S01]  /*3fd0*/  MUFU.EX2 R230, R31 ;  /* 0x0000001f00e67308 */ /* 0x000e620000000800 */
[----:B------:R-:W-:Y:S01]  /*3fe0*/  PLOP3.LUT P1, PT, PT, PT, UP0, 0x80, 0x0 ;  /* 0x000000000000781c */ /* 0x000fe20003f2f008 */
[C---:B------:R-:W-:Y:S02]  /*3ff0*/  HMMA.16816.F32 R56, R100.reuse, R4, R56 ;  /* 0x000000046438723c */ /* 0x040fe40000001838 */
[----:B------:R-:W-:Y:S01]  /*4000*/  @P0 FSEL R42, R42, -INF , !P5 ;  /* 0xff8000002a2a0808 */ /* 0x000fe20006800000 */
[----:B------:R-:W-:Y:S01]  /*4010*/  FFMA.FTZ R45, R45, c[0x0][0x23c], -R108 ;  /* 0x00008f002d2d7a23 */ /* 0x000fe2000001086c */
[----:B------:R-:W-:Y:S02]  /*4020*/  PLOP3.LUT P5, PT, PT, PT, UP0, 0x80, 0x0 ;  /* 0x000000000000781c */ /* 0x000fe40003faf008 */
[----:B------:R-:W-:Y:S02]  /*4030*/  PLOP3.LUT P0, PT, PT, PT, UP0, 0x80, 0x0 ;  /* 0x000000000000781c */ /* 0x000fe40003f0f008 */
[----:B------:R-:W-:Y:S01]  /*4040*/  MUFU.EX2 R170, R36 ;  /* 0x0000002400aa7308 */ /* 0x000fe20000000800 */
[----:B----4-:R-:W-:Y:S01]  /*4050*/  @P4 IADD3 R10, R159, 0x30, RZ ;  /* 0x000000309f0a4810 */ /* 0x010fe20007ffe0ff */
[-C--:B------:R-:W-:Y:S01]  /*4060*/  HMMA.16816.F32 R60, R100, R6.reuse, R60 ;  /* 0x00000006643c723c */ /* 0x080fe2000000183c */
[----:B------:R-:W-:Y:S01]  /*4070*/  PLOP3.LUT P4, PT, PT, PT, UP0, 0x80, 0x0 ;  /* 0x000000000000781c */ /* 0x000fe20003f8f008 */
[--C-:B------:R-:W-:Y:S01]  /*4080*/  FFMA.FTZ R42, R42, c[0x0][0x23c], -R0.reuse ;  /* 0x00008f002a2a7a23 */ /* 0x100fe20000010800 */
[----:B------:R-:W-:Y:S02]  /*4090*/  @P1 FSEL R47, R47, -INF , !P3 ;  /* 0xff8000002f2f1808 */ /* 0x000fe40005800000 */
[----:B------:R-:W-:Y:S02]  /*40a0*/  IADD3 R8, P1, R245, UR11, RZ ;  /* 0x0000000bf5087c10 */ /* 0x000fe4000ff3e0ff */
[----:B--2---:R-:W-:Y:S01]  /*40b0*/  F2FP.PACK_AB R5, R168, R174 ;  /* 0x000000aea805723e */ /* 0x004fe200000000ff */
[----:B------:R-:W3:Y:S01]  /*40c0*/  MUFU.EX2 R164, R37 ;  /* 0x0000002500a47308 */ /* 0x000ee20000000800 */
[----:B------:R-:W-:Y:S01]  /*40d0*/  FFMA.FTZ R47, R47, c[0x0][0x23c], -R0 ;  /* 0x00008f002f2f7a23 */ /* 0x000fe20000010800 */
[----:B------:R-:W-:Y:S01]  /*40e0*/  @P5 ISETP.GE.AND P5, PT, R10, UR4, PT ;  /* 0x000000040a005c0c */ /* 0x000fe2000bfa6270 */
[----:B------:R-:W-:Y:S01]  /*40f0*/  HMMA.16816.F32 R64, R104, R6, R64 ;  /* 0x000000066840723c */ /* 0x000fe20000001840 */
[----:B------:R-:W-:Y:S01]  /*4100*/  IADD3.X R9, R246, UR10, RZ, P1, !PT ;  /* 0x0000000af6097c10 */ /* 0x000fe20008ffe4ff */
[----:B------:R4:W-:Y:S01]  /*4110*/  STS [R182+0x10000], R5 ;  /* 0x01000005b6007388 */ /* 0x0009e20000000800 */
[----:B------:R-:W-:Y:S02]  /*4120*/  PLOP3.LUT P1, PT, PT, PT, UP0, 0x80, 0x0 ;  /* 0x000000000000781c */ /* 0x000fe40003f2f008 */
[----:B------:R-:W-:Y:S01]  /*4130*/  @P2 IADD3 R10, R159, 0x31, RZ ;  /* 0x000000319f0a2810 */ /* 0x000fe20007ffe0ff */
[----:B------:R1:W2:Y:S01]  /*4140*/  LDG.E R162, [R8.64] ;  /* 0x0000002008a27981 */ /* 0x0002a2000c1e1900 */
[----:B------:R-:W-:Y:S01]  /*4150*/  PLOP3.LUT P2, PT, PT, PT, UP0, 0x80, 0x0 ;  /* 0x000000000000781c */ /* 0x000fe20003f4f008 */
[----:B------:R-:W-:Y:S01]  /*4160*/  MUFU.EX2 R207, R38 ;  /* 0x0000002600cf7308 */ /* 0x000fe20000000800 */
[----:B------:R-:W-:Y:S01]  /*4170*/  @P0 FSEL R44, R44, -INF , !P6 ;  /* 0xff8000002c2c0808 */ /* 0x000fe20007000000 */
[----:B------:R1:W2:Y:S01]  /*4180*/  LDG.E R161, [R8.64+0x20] ;  /* 0x0000202008a17981 */ /* 0x0002a2000c1e1900 */
[----:B------:R-:W-:Y:S02]  /*4190*/  PLOP3.LUT P0, PT, PT, PT, UP0, 0x80, 0x0 ;  /* 0x000000000000781c */ /* 0x000fe40003f0f008 */
[----:B------:R-:W-:Y:S01]  /*41a0*/  F2FP.PACK_AB R6, R167, R173 ;  /* 0x000000ada706723e */ /* 0x000fe200000000ff */
[--C-:B------:R-:W-:Y:S01]  /*41b0*/  FFMA.FTZ R44, R44, c[0x0][0x23c], -R108.reuse ;  /* 0x00008f002c2c7a23 */ /* 0x100fe2000001086c */
[----:B------:R-:W-:Y:S01]  /*41c0*/  F2FP.PACK_AB R7, R238, R239 ;  /* 0x000000efee07723e */ /* 0x000fe200000000ff */
[----:B------:R1:W2:Y:S01]  /*41d0*/  LDG.E R111, [R8.64+0x100] ;  /* 0x00010020086f7981 */ /* 0x0002a2000c1e1900 */
[----:B------:R-:W-:Y:S01]  /*41e0*/  @P1 FSEL R51, R51, -INF , !P3 ;  /* 0xff80000033331808 */ /* 0x000fe20005800000 */
[----:B------:R-:W1:Y:S01]  /*41f0*/  MUFU.EX2 R206, R39 ;  /* 0x0000002700ce7308 */ /* 0x000e620000000800 */
[----:B------:R-:W-:Y:S01]  /*4200*/  PLOP3.LUT P3, PT, PT, PT, UP0, 0x80, 0x0 ;  /* 0x000000000000781c */ /* 0x000fe20003f6f008 */
[----:B------:R1:W2:Y:S01]  /*4210*/  LDG.E R110, [R8.64+0x120] ;  /* 0x00012020086e7981 */ /* 0x0002a2000c1e1900 */
[----:B------:R-:W-:Y:S01]  /*4220*/  @P2 FSEL R56, R56, -INF , !P5 ;  /* 0xff80000038382808 */ /* 0x000fe20006800000 */
[--C-:B------:R-:W-:Y:S01]  /*4230*/  FFMA.FTZ R51, R51, c[0x0][0x23c], -R109.reuse ;  /* 0x00008f0033337a23 */ /* 0x100fe2000001086d */
[----:B------:R-:W-:Y:S02]  /*4240*/  PLOP3.LUT P2, PT, PT, PT, UP0, 0x80, 0x0 ;  /* 0x000000000000781c */ /* 0x000fe40003f4f008 */
[----:B------:R-:W-:Y:S01]  /*4250*/  @P0 FSEL R46, R46, -INF , !P6 ;  /* 0xff8000002e2e0808 */ /* 0x000fe20007000000 */
[----:B------:R-:W-:Y:S01]  /*4260*/  FFMA.FTZ R56, R56, c[0x0][0x23c], -R108 ;  /* 0x00008f0038387a23 */ /* 0x000fe2000001086c */
[----:B------:R-:W-:Y:S01]  /*4270*/  PLOP3.LUT P0, PT, PT, PT, UP0, 0x80, 0x0 ;  /* 0x000000000000781c */ /* 0x000fe20003f0f008 */
[----:B------:R-:W-:Y:S01]  /*4280*/  MUFU.EX2 R163, R49 ;  /* 0x0000003100a37308 */ /* 0x000fe20000000800 */
[----:B------:R-:W-:Y:S01]  /*4290*/  PLOP3.LUT P1, PT, PT, PT, UP0, 0x80, 0x0 ;  /* 0x000000000000781c */ /* 0x000fe20003f2f008 */
[----:B------:R-:W-:Y:S01]  /*42a0*/  FFMA.FTZ R46, R46, c[0x0][0x23c], -R0 ;  /* 0x00008f002e2e7a23 */ /* 0x000fe20000010800 */
[----:B----4-:R-:W-:Y:S02]  /*42b0*/  F2FP.PACK_AB R5, R242, R243 ;  /* 0x000000f3f205723e */ /* 0x010fe400000000ff */
[C---:B------:R-:W-:Y:S02]  /*42c0*/  @P3 IADD3 R4, R159.reuse, 0x38, RZ ;  /* 0x000000389f043810 */ /* 0x040fe40007ffe0ff */
[----:B------:R-:W-:Y:S02]  /*42d0*/  @P4 IADD3 R159, R159, 0x39, RZ ;  /* 0x000000399f9f4810 */ /* 0x000fe40007ffe0ff */
[----:B------:R-:W-:Y:S01]  /*42e0*/  @P2 ISETP.GE.AND P3, PT, R4, UR4, PT ;  /* 0x0000000404002c0c */ /* 0x000fe2000bf66270 */
[----:B------:R-:W-:Y:S01]  /*42f0*/  MUFU.EX2 R199, R51 ;  /* 0x0000003300c77308 */ /* 0x000fe20000000800 */
[----:B------:R-:W-:Y:S02]  /*4300*/  F2FP.PACK_AB R4, R232, R235 ;  /* 0x000000ebe804723e */ /* 0x000fe400000000ff */
[----:B------:R-:W-:Y:S02]  /*4310*/  @P0 FSEL R48, R48, -INF , !P6 ;  /* 0xff80000030300808 */ /* 0x000fe40007000000 */
[----:B------:R-:W-:Y:S01]  /*4320*/  PLOP3.LUT P0, PT, PT, PT, UP0, 0x80, 0x0 ;  /* 0x000000000000781c */ /* 0x000fe20003f0f008 */
[----:B------:R3:W-:Y:S01]  /*4330*/  STS [R182+0x10400], R4 ;  /* 0x01040004b6007388 */ /* 0x0007e20000000800 */
[----:B------:R-:W-:Y:S01]  /*4340*/  PLOP3.LUT P2, PT, PT, PT, UP0, 0x80, 0x0 ;  /* 0x000000000000781c */ /* 0x000fe20003f4f008 */
[----:B------:R-:W-:Y:S02]  /*4350*/  FFMA.FTZ R48, R48, c[0x0][0x23c], -R160 ;  /* 0x00008f0030307a23 */ /* 0x000fe400000108a0 */
[----:B------:R4:W-:Y:S01]  /*4360*/  STS [R180+0x10000], R6 ;  /* 0x01000006b4007388 */ /* 0x0009e20000000800 */
[----:B------:R-:W-:Y:S07]  /*4370*/  MUFU.EX2 R213, R40 ;  /* 0x0000002800d57308 */ /* 0x000fee0000000800 */
[----:B------:R-:W-:Y:S02]  /*4380*/  @P0 FSEL R50, R50, -INF , !P6 ;  /* 0xff80000032320808 */ /* 0x000fe40007000000 */
[----:B------:R-:W-:Y:S01]  /*4390*/  PLOP3.LUT P6, PT, PT, PT, UP0, 0x80, 0x0 ;  /* 0x000000000000781c */ /* 0x000fe20003fcf008 */
[----:B------:R-:W-:Y:S01]  /*43a0*/  MUFU.EX2 R169, R48 ;  /* 0x0000003000a97308 */ /* 0x000fe20000000800 */
[----:B------:R-:W-:Y:S01]  /*43b0*/  PLOP3.LUT P0, PT, PT, PT, UP0, 0x80, 0x0 ;  /* 0x000000000000781c */ /* 0x000fe20003f0f008 */
[--C-:B------:R-:W-:Y:S01]  /*43c0*/  FFMA.FTZ R50, R50, c[0x0][0x23c], -R109.reuse ;  /* 0x00008f0032327a23 */ /* 0x100fe2000001086d */
[----:B------:R-:W-:Y:S02]  /*43d0*/  @P2 FSEL R60, R60, -INF , !P3 ;  /* 0xff8000003c3c2808 */ /* 0x000fe40005800000 */
[----:B------:R-:W-:Y:S03]  /*43e0*/  PLOP3.LUT P2, PT, PT, PT, UP0, 0x80, 0x0 ;  /* 0x000000000000781c */ /* 0x000fe60003f4f008 */
[----:B------:R-:W-:Y:S01]  /*43f0*/  FFMA.FTZ R60, R60, c[0x0][0x23c], -R108 ;  /* 0x00008f003c3c7a23 */ /* 0x000fe2000001086c */
[----:B---3--:R-:W-:Y:S01]  /*4400*/  F2FP.PACK_AB R4, R220, R222 ;  /* 0x000000dedc04723e */ /* 0x008fe200000000ff */
[----:B------:R-:W-:Y:S02]  /*4410*/  MUFU.EX2 R200, R50 ;  /* 0x0000003200c87308 */ /* 0x000fe40000000800 */
[----:B------:R-:W-:Y:S02]  /*4420*/  @P6 ISETP.GE.AND P6, PT, R10, UR4, PT ;  /* 0x000000040a006c0c */ /* 0x000fe4000bfc6270 */
[----:B------:R-:W-:Y:S01]  /*4430*/  @P0 FSEL R52, R52, -INF , !P5 ;  /* 0xff80000034340808 */ /* 0x000fe20006800000 */
[----:B------:R3:W-:Y:S01]  /*4440*/  STS [R180+0x10400], R4 ;  /* 0x01040004b4007388 */ /* 0x0007e20000000800 */
[----:B------:R-:W-:Y:S02]  /*4450*/  PLOP3.LUT P0, PT, PT, PT, UP0, 0x80, 0x0 ;  /* 0x000000000000781c */ /* 0x000fe40003f0f008 */
[----:B----4-:R-:W-:Y:S01]  /*4460*/  F2FP.PACK_AB R6, R236, R237 ;  /* 0x000000edec06723e */ /* 0x010fe200000000ff */
[----:B------:R-:W-:Y:S01]  /*4470*/  FFMA.FTZ R52, R52, c[0x0][0x23c], -R160 ;  /* 0x00008f0034347a23 */ /* 0x000fe200000108a0 */
[----:B------:R4:W-:Y:S01]  /*4480*/  STS [R182+0x12400], R5 ;  /* 0x01240005b6007388 */ /* 0x0009e20000000800 */
[----:B------:R-:W-:Y:S01]  /*4490*/  @P2 FSEL R62, R62, -INF , !P3 ;  /* 0xff8000003e3e2808 */ /* 0x000fe20005800000 */
[----:B------:R-:W-:Y:S01]  /*44a0*/  MUFU.EX2 R197, R60 ;  /* 0x0000003c00c57308 */ /* 0x000fe20000000800 */
[----:B------:R-:W-:Y:S01]  /*44b0*/  PLOP3.LUT P2, PT, PT, PT, UP0, 0x80, 0x0 ;  /* 0x000000000000781c */ /* 0x000fe20003f4f008 */
[----:B------:R1:W-:Y:S01]  /*44c0*/  STS [R182+0x12000], R7 ;  /* 0x01200007b6007388 */ /* 0x0003e20000000800 */
[----:B------:R-:W-:Y:S01]  /*44d0*/  @P1 FSEL R53, R53, -INF , !P6 ;  /* 0xff80000035351808 */ /* 0x000fe20007000000 */
[----:B------:R-:W-:Y:S01]  /*44e0*/  FFMA.FTZ R62, R62, c[0x0][0x23c], -R0 ;  /* 0x00008f003e3e7a23 */ /* 0x000fe20000010800 */
[----:B------:R-:W-:Y:S01]  /*44f0*/  PLOP3.LUT P1, PT, PT, PT, UP0, 0x80, 0x0 ;  /* 0x000000000000781c */ /* 0x000fe20003f2f008 */
[----:B------:R1:W-:Y:S01]  /*4500*/  STS [R180+0x12000], R6 ;  /* 0x01200006b4007388 */ /* 0x0003e20000000800 */
[----:B------:R-:W-:Y:S01]  /*4510*/  @P0 FSEL R54, R54, -INF , !P5 ;  /* 0xff80000036360808 */ /* 0x000fe20006800000 */
[----:B------:R-:W-:Y:S01]  /*4520*/  FFMA.FTZ R53, R53, c[0x0][0x23c], -R160 ;  /* 0x00008f0035357a23 */ /* 0x000fe200000108a0 */
[----:B------:R-:W-:Y:S01]  /*4530*/  PLOP3.LUT P0, PT, PT, PT, UP0, 0x80, 0x0 ;  /* 0x000000000000781c */ /* 0x000fe20003f0f008 */
[----:B------:R-:W-:Y:S02]  /*4540*/  MUFU.EX2 R212, R41 ;  /* 0x0000002900d47308 */ /* 0x000fe40000000800 */
[--C-:B------:R-:W-:Y:S06]  /*4550*/  FFMA.FTZ R54, R54, c[0x0][0x23c], -R109.reuse ;  /* 0x00008f0036367a23 */ /* 0x100fec000001086d */
[----:B------:R-:W-:Y:S02]  /*4560*/  @P1 FSEL R55, R55, -INF , !P6 ;  /* 0xff80000037371808 */ /* 0x000fe40007000000 */
[----:B------:R-:W-:Y:S01]  /*4570*/  PLOP3.LUT P1, PT, PT, PT, UP0, 0x80, 0x0 ;  /* 0x000000000000781c */ /* 0x000fe20003f2f008 */
[----:B------:R-:W-:Y:S01]  /*4580*/  MUFU.EX2 R219, R42 ;  /* 0x0000002a00db7308 */ /* 0x000fe20000000800 */
[----:B---3--:R-:W-:Y:S01]  /*4590*/  F2FP.PACK_AB R4, R166, R172 ;  /* 0x000000aca604723e */ /* 0x008fe200000000ff */
[--C-:B------:R-:W-:Y:S01]  /*45a0*/  FFMA.FTZ R55, R55, c[0x0][0x23c], -R109.reuse ;  /* 0x00008f0037377a23 */ /* 0x100fe2000001086d */
[----:B----4-:R-:W-:Y:S02]  /*45b0*/  F2FP.PACK_AB R5, R240, R241 ;  /* 0x000000f1f005723e */ /* 0x010fe400000000ff */
[----:B------:R-:W-:Y:S02]  /*45c0*/  @P0 FSEL R57, R57, -INF , !P6 ;  /* 0xff80000039390808 */ /* 0x000fe40007000000 */
[----:B------:R-:W-:Y:S01]  /*45d0*/  PLOP3.LUT P0, PT, PT, PT, UP0, 0x80, 0x0 ;  /* 0x000000000000781c */ /* 0x000fe20003f0f008 */
[----:B------:R3:W-:Y:S01]  /*45e0*/  STS [R180+0x12400], R5 ;  /* 0x01240005b4007388 */ /* 0x0007e20000000800 */
[----:B-1----:R-:W-:Y:S01]  /*45f0*/  F2FP.PACK_AB R7, R216, R217 ;  /* 0x000000d9d807723e */ /* 0x002fe200000000ff */
[----:B------:R-:W-:Y:S01]  /*4600*/  FFMA.FTZ R57, R57, c[0x0][0x23c], -R108 ;  /* 0x00008f0039397a23 */ /* 0x000fe2000001086c */
[----:B------:R-:W-:Y:S01]  /*4610*/  F2FP.PACK_AB R6, R224, R225 ;  /* 0x000000e1e006723e */ /* 0x000fe200000000ff */
[----:B------:R1:W-:Y:S01]  /*4620*/  STS [R181+0x10000], R4 ;  /* 0x01000004b5007388 */ /* 0x0003e20000000800 */
[----:B------:R-:W-:Y:S01]  /*4630*/  @P1 FSEL R58, R58, -INF , !P5 ;  /* 0xff8000003a3a1808 */ /* 0x000fe20006800000 */
[----:B------:R-:W-:Y:S01]  /*4640*/  MUFU.EX2 R202, R62 ;  /* 0x0000003e00ca7308 */ /* 0x000fe20000000800 */
[----:B------:R-:W-:Y:S01]  /*4650*/  PLOP3.LUT P1, PT, PT, PT, UP0, 0x80, 0x0 ;  /* 0x000000000000781c */ /* 0x000fe20003f2f008 */
[----:B------:R4:W-:Y:S02]  /*4660*/  STS [R181+0x10400], R7 ;  /* 0x01040007b5007388 */ /* 0x0009e40000000800 */
[--C-:B------:R-:W-:Y:S02]  /*4670*/  FFMA.FTZ R58, R58, c[0x0][0x23c], -R0.reuse ;  /* 0x00008f003a3a7a23 */ /* 0x100fe40000010800 */
[----:B------:R-:W-:Y:S02]  /*4680*/  @P0 FSEL R59, R59, -INF , !P6 ;  /* 0xff8000003b3b0808 */ /* 0x000fe40007000000 */
[----:B------:R-:W-:Y:S02]  /*4690*/  PLOP3.LUT P0, PT, PT, PT, UP0, 0x80, 0x0 ;  /* 0x000000000000781c */ /* 0x000fe40003f0f008 */
[----:B------:R-:W4:Y:S01]  /*46a0*/  MUFU.EX2 R218, R43 ;  /* 0x0000002b00da7308 */ /* 0x000f220000000800 */
[----:B------:R-:W-:Y:S03]  /*46b0*/  FFMA.FTZ R59, R59, c[0x0][0x23c], -R0 ;  /* 0x00008f003b3b7a23 */ /* 0x000fe60000010800 */
[----:B------:R-:W-:Y:S02]  /*46c0*/  @P1 ISETP.GE.AND P1, PT, R159, UR4, PT ;  /* 0x000000049f001c0c */ /* 0x000fe4000bf26270 */
[----:B---3--:R-:W-:Y:S04]  /*46d0*/  F2FP.PACK_AB R5, R165, R171 ;  /* 0x000000aba505723e */ /* 0x008fe800000000ff */
[----:B------:R-:W-:Y:S01]  /*46e0*/  MUFU.EX2 R211, R44 ;  /* 0x0000002c00d37308 */ /* 0x000fe20000000800 */
[----:B-1----:R-:W-:Y:S01]  /*46f0*/  F2FP.PACK_AB R4, R208, R210 ;  /* 0x000000d2d004723e */ /* 0x002fe200000000ff */
[----:B------:R1:W-:Y:S05]  /*4700*/  STS [R179+0x10000], R5 ;  /* 0x01000005b3007388 */ /* 0x0003ea0000000800 */
[----:B------:R-:W-:Y:S01]  /*4710*/  @P0 FSEL R61, R61, -INF , !P1 ;  /* 0xff8000003d3d0808 */ /* 0x000fe20004800000 */
[----:B------:R3:W-:Y:S01]  /*4720*/  STS [R179+0x10400], R4 ;  /* 0x01040004b3007388 */ /* 0x0007e20000000800 */
[----:B------:R-:W-:Y:S01]  /*4730*/  PLOP3.LUT P0, PT, PT, PT, UP0, 0x80, 0x0 ;  /* 0x000000000000781c */ /* 0x000fe20003f0f008 */
[----:B------:R-:W3:Y:S01]  /*4740*/  MUFU.EX2 R209, R45 ;  /* 0x0000002d00d17308 */ /* 0x000ee20000000800 */
[----:B----4-:R-:W-:Y:S01]  /*4750*/  F2FP.PACK_AB R7, R233, R234 ;  /* 0x000000eae907723e */ /* 0x010fe200000000ff */
[----:B------:R-:W-:Y:S01]  /*4760*/  FFMA.FTZ R108, R61, c[0x0][0x23c], -R108 ;  /* 0x00008f003d6c7a23 */ /* 0x000fe2000001086c */
[----:B------:R4:W-:Y:S01]  /*4770*/  STS [R181+0x12000], R6 ;  /* 0x01200006b5007388 */ /* 0x0009e20000000800 */
[----:B------:R-:W-:Y:S02]  /*4780*/  @P2 FSEL R65, R65, -INF , !P1 ;  /* 0xff80000041412808 */ /* 0x000fe40004800000 */
[----:B------:R-:W-:Y:S01]  /*4790*/  PLOP3.LUT P2, PT, PT, PT, UP0, 0x80, 0x0 ;  /* 0x000000000000781c */ /* 0x000fe20003f4f008 */
[----:B------:R4:W-:Y:S03]  /*47a0*/  STS [R181+0x12400], R7 ;  /* 0x01240007b5007388 */ /* 0x0009e60000000800 */
[----:B------:R-:W-:Y:S02]  /*47b0*/  MUFU.EX2 R215, R46 ;  /* 0x0000002e00d77308 */ /* 0x000fe40000000800 */
[----:B------:R-:W-:Y:S02]  /*47c0*/  @P0 FSEL R64, R64, -INF , !P3 ;  /* 0xff80000040400808 */ /* 0x000fe40005800000 */
[----:B------:R-:W-:Y:S03]  /*47d0*/  PLOP3.LUT P0, PT, PT, PT, UP0, 0x80, 0x0 ;  /* 0x000000000000781c */ /* 0x000fe60003f0f008 */
[--C-:B------:R-:W-:Y:S02]  /*47e0*/  FFMA.FTZ R64, R64, c[0x0][0x23c], -R160.reuse ;  /* 0x00008f0040407a23 */ /* 0x100fe400000108a0 */
[----:B------:R-:W-:Y:S01]  /*47f0*/  FFMA.FTZ R160, R65, c[0x0][0x23c], -R160 ;  /* 0x00008f0041a07a23 */ /* 0x000fe200000108a0 */
[----:B-1----:R-:W-:Y:S01]  /*4800*/  F2FP.PACK_AB R5, R230, R231 ;  /* 0x000000e7e605723e */ /* 0x002fe200000000ff */
[----:B------:R-:W-:Y:S01]  /*4810*/  MUFU.EX2 R214, R47 ;  /* 0x0000002f00d67308 */ /* 0x000fe20000000800 */
[----:B------:R-:W-:Y:S02]  /*4820*/  @P2 FSEL R67, R67, -INF , !P1 ;  /* 0xff80000043432808 */ /* 0x000fe40004800000 */
[----:B---3--:R-:W-:Y:S01]  /*4830*/  F2FP.PACK_AB R4, R164, R170 ;  /* 0x000000aaa404723e */ /* 0x008fe200000000ff */
[----:B------:R1:W-:Y:S02]  /*4840*/  STS [R179+0x12400], R5 ;  /* 0x01240005b3007388 */ /* 0x0003e40000000800 */
[----:B------:R-:W-:Y:S02]  /*4850*/  @P0 FSEL R66, R66, -INF , !P3 ;  /* 0xff80000042420808 */ /* 0x000fe40005800000 */
[----:B------:R-:W-:Y:S02]  /*4860*/  PLOP3.LUT P0, PT, PT, PT, UP0, 0x80, 0x0 ;  /* 0x000000000000781c */ /* 0x000fe40003f0f008 */
[----:B----4-:R-:W-:Y:S01]  /*4870*/  F2FP.PACK_AB R6, R221, R223 ;  /* 0x000000dfdd06723e */ /* 0x010fe200000000ff */
[--C-:B------:R-:W-:Y:S01]  /*4880*/  FFMA.FTZ R66, R66, c[0x0][0x23c], -R109.reuse ;  /* 0x00008f0042427a23 */ /* 0x100fe2000001086d */
[----:B------:R-:W-:Y:S01]  /*4890*/  F2FP.PACK_AB R7, R206, R207 ;  /* 0x000000cfce07723e */ /* 0x000fe200000000ff */
[----:B------:R-:W-:Y:S01]  /*48a0*/  FFMA.FTZ R109, R67, c[0x0][0x23c], -R109 ;  /* 0x00008f00436d7a23 */ /* 0x000fe2000001086d */
[----:B------:R-:W-:Y:S01]  /*48b0*/  MUFU.EX2 R192, R52 ;  /* 0x0000003400c07308 */ /* 0x000fe20000000800 */
[----:B------:R3:W-:Y:S04]  /*48c0*/  STS [R179+0x12000], R6 ;  /* 0x01200006b3007388 */ /* 0x0007e80000000800 */
[----:B------:R4:W-:Y:S02]  /*48d0*/  STS [R175+0x10000], R4 ;  /* 0x01000004af007388 */ /* 0x0009e40000000800 */
[----:B------:R-:W-:Y:S02]  /*48e0*/  @P0 FSEL R63, R63, -INF , !P1 ;  /* 0xff8000003f3f0808 */ /* 0x000fe40004800000 */
[----:B------:R4:W-:Y:S01]  /*48f0*/  STS [R175+0x10400], R7 ;  /* 0x01040007af007388 */ /* 0x0009e20000000800 */
[----:B------:R-:W-:Y:S01]  /*4900*/  MUFU.EX2 R159, R64 ;  /* 0x00000040009f7308 */ /* 0x000fe20000000800 */
[----:B------:R-:W-:Y:S01]  /*4910*/  PLOP3.LUT P1, PT, PT, PT, UP5, 0x80, 0x0 ;  /* 0x000000000000781c */ /* 0x000fe20003f2f058 */
[----:B------:R-:W-:Y:S01]  /*4920*/  FFMA.FTZ R0, R63, c[0x0][0x23c], -R0 ;  /* 0x00008f003f007a23 */ /* 0x000fe20000010800 */
[----:B-1----:R-:W-:Y:S07]  /*4930*/  F2FP.PACK_AB R5, R218, R219 ;  /* 0x000000dbda05723e */ /* 0x002fee00000000ff */
[----:B------:R1:W-:Y:S01]  /*4940*/  MUFU.EX2 R193, R0 ;  /* 0x0000000000c17308 */ /* 0x0003e20000000800 */
[----:B---3--:R-:W-:Y:S02]  /*4950*/  F2FP.PACK_AB R6, R212, R213 ;  /* 0x000000d5d406723e */ /* 0x008fe400000000ff */
[----:B----4-:R-:W-:Y:S07]  /*4960*/  F2FP.PACK_AB R4, R163, R169 ;  /* 0x000000a9a304723e */ /* 0x010fee00000000ff */
[----:B------:R-:W-:Y:S01]  /*4970*/  MUFU.EX2 R191, R53 ;  /* 0x0000003500bf7308 */ /* 0x000fe20000000800 */
[----:B------:R-:W-:Y:S01]  /*4980*/  F2FP.PACK_AB R7, R209, R211 ;  /* 0x000000d3d107723e */ /* 0x000fe200000000ff */
[----:B------:R3:W-:Y:S08]  /*4990*/  STS [R176+0x10000], R4 ;  /* 0x01000004b0007388 */ /* 0x0007f00000000800 */
[----:B------:R-:W-:Y:S01]  /*49a0*/  MUFU.EX2 R198, R54 ;  /* 0x0000003600c67308 */ /* 0x000fe20000000800 */
[----:B-1----:R-:W-:Y:S05]  /*49b0*/  F2FP.PACK_AB R0, R199, R200 ;  /* 0x000000c8c700723e */ /* 0x002fea00000000ff */
[----:B------:R-:W-:Y:S04]  /*49c0*/  STS [R176+0x10400], R0 ;  /* 0x01040000b0007388 */ /* 0x000fe80000000800 */
[----:B------:R-:W3:Y:S01]  /*49d0*/  MUFU.EX2 R196, R55 ;  /* 0x0000003700c47308 */ /* 0x000ee20000000800 */
[----:B------:R1:W-:Y:S04]  /*49e0*/  STS [R175+0x12000], R6 ;  /* 0x01200006af007388 */ /* 0x0003e80000000800 */
[----:B------:R4:W-:Y:S05]  /*49f0*/  STS [R175+0x12400], R5 ;  /* 0x01240005af007388 */ /* 0x0009ea0000000800 */
[----:B------:R-:W-:Y:S01]  /*4a00*/  MUFU.EX2 R195, R108 ;  /* 0x0000006c00c37308 */ /* 0x000fe20000000800 */
[----:B------:R-:W-:Y:S09]  /*4a10*/  STS [R176+0x12000], R7 ;  /* 0x01200007b0007388 */ /* 0x000ff20000000800 */
[----:B------:R-:W4:Y:S01]  /*4a20*/  MUFU.EX2 R108, R160 ;  /* 0x000000a0006c7308 */ /* 0x000f220000000800 */
[----:B---3--:R-:W-:Y:S02]  /*4a30*/  F2FP.PACK_AB R4, R196, R198 ;  /* 0x000000c6c404723e */ /* 0x008fe400000000ff */
[----:B-1----:R-:W-:Y:S07]  /*4a40*/  F2FP.PACK_AB R6, R214, R215 ;  /* 0x000000d7d606723e */ /* 0x002fee00000000ff */
[----:B------:R-:W-:Y:S01]  /*4a50*/  MUFU.EX2 R190, R66 ;  /* 0x0000004200be7308 */ /* 0x000fe20000000800 */
[----:B----4-:R-:W-:Y:S01]  /*4a60*/  F2FP.PACK_AB R5, R191, R192 ;  /* 0x000000c0bf05723e */ /* 0x010fe200000000ff */
[----:B------:R-:W-:Y:S04]  /*4a70*/  STS [R176+0x12400], R6 ;  /* 0x01240006b0007388 */ /* 0x000fe80000000800 */
[----:B------:R1:W-:Y:S04]  /*4a80*/  STS [R178+0x10000], R5 ;  /* 0x01000005b2007388 */ /* 0x0003e80000000800 */
[----:B------:R-:W1:Y:S01]  /*4a90*/  MUFU.EX2 R189, R109 ;  /* 0x0000006d00bd7308 */ /* 0x000e620000000800 */
[----:B------:R3:W-:Y:S01]  /*4aa0*/  STS [R178+0x10400], R4 ;  /* 0x01040004b2007388 */ /* 0x0007e20000000800 */
[----:B------:R-:W-:Y:S05]  /*4ab0*/  F2FP.PACK_AB R0, R108, R159 ;  /* 0x0000009f6c00723e */ /* 0x000fea00000000ff */
[----:B------:R4:W-:Y:S03]  /*4ac0*/  STS [R177+0x10000], R0 ;  /* 0x01000000b1007388 */ /* 0x0009e60000000800 */
[----:B------:R-:W-:Y:S10]  /*4ad0*/  MUFU.EX2 R203, R56 ;  /* 0x0000003800cb7308 */ /* 0x000ff40000000800 */
[----:B------:R-:W2:Y:S01]  /*4ae0*/  MUFU.EX2 R201, R57 ;  /* 0x0000003900c97308 */ /* 0x000ea20000000800 */
[----:B-1----:R-:W-:Y:S02]  /*4af0*/  F2FP.PACK_AB R5, R189, R190 ;  /* 0x000000bebd05723e */ /* 0x002fe400000000ff */
[----:B---3--:R-:W-:Y:S03]  /*4b00*/  F2FP.PACK_AB R4, R195, R197 ;  /* 0x000000c5c304723e */ /* 0x008fe600000000ff */
[----:B------:R-:W-:Y:S04]  /*4b10*/  STS [R177+0x10400], R5 ;  /* 0x01040005b1007388 */ /* 0x000fe80000000800 */
[----:B------:R-:W-:Y:S01]  /*4b20*/  MUFU.EX2 R205, R58 ;  /* 0x0000003a00cd7308 */ /* 0x000fe20000000800 */
[----:B----4-:R-:W-:Y:S09]  /*4b30*/  F2FP.PACK_AB R0, R193, R202 ;  /* 0x000000cac100723e */ /* 0x010ff200000000ff */
[----:B------:R-:W1:Y:S01]  /*4b40*/  MUFU.EX2 R204, R59 ;  /* 0x0000003b00cc7308 */ /* 0x000e620000000800 */
[----:B--2---:R-:W-:Y:S05]  /*4b50*/  F2FP.PACK_AB R7, R201, R203 ;  /* 0x000000cbc907723e */ /* 0x004fea00000000ff */
[----:B------:R-:W-:Y:S01]  /*4b60*/  STS [R178+0x12000], R7 ;  /* 0x01200007b2007388 */ /* 0x000fe20000000800 */
[----:B-1----:R-:W-:Y:S05]  /*4b70*/  F2FP.PACK_AB R6, R204, R205 ;  /* 0x000000cdcc06723e */ /* 0x002fea00000000ff */
[----:B------:R-:W-:Y:S04]  /*4b80*/  STS [R178+0x12400], R6 ;  /* 0x01240006b2007388 */ /* 0x000fe80000000800 */
[----:B------:R-:W-:Y:S04]  /*4b90*/  STS [R177+0x12000], R4 ;  /* 0x01200004b1007388 */ /* 0x000fe80000000800 */
[----:B------:R-:W-:Y:S04]  /*4ba0*/  STS [R177+0x12400], R0 ;  /* 0x01240000b1007388 */ /* 0x000fe80000000800 */
[----:B------:R-:W1:Y:S08]  /*4bb0*/  LDSM.16.M88.4 R64, [R150+0x4000] ;  /* 0x004000009640783b */ /* 0x000e700000000200 */
[----:B------:R-:W2:Y:S08]  /*4bc0*/  LDSM.16.M88.4 R60, [R150+0x5000] ;  /* 0x00500000963c783b */ /* 0x000eb00000000200 */
[----:B------:R-:W3:Y:S08]  /*4bd0*/  LDSM.16.M88.4 R100, [R151+0x4000] ;  /* 0x004000009764783b */ /* 0x000ef00000000200 */
[----:B------:R-:W4:Y:S01]  /*4be0*/  LDSM.16.M88.4 R104, [R151+0x5000] ;  /* 0x005000009768783b */ /* 0x000f220000000200 */
[-C--:B-1----:R-:W-:Y:S08]  /*4bf0*/  HMMA.16816.F32 R4, R64, R112.reuse, RZ ;  /* 0x000000704004723c */ /* 0x082ff000000018ff */
[C---:B--2---:R-:W-:Y:S08]  /*4c00*/  HMMA.16816.F32 R8, R60.reuse, R112, RZ ;  /* 0x000000703c08723c */ /* 0x044ff000000018ff */
[-C--:B------:R-:W-:Y:S08]  /*4c10*/  HMMA.16816.F32 R12, R60, R114.reuse, RZ ;  /* 0x000000723c0c723c */ /* 0x080ff000000018ff */
[C---:B------:R-:W-:Y:S08]  /*4c20*/  HMMA.16816.F32 R16, R64.reuse, R114, RZ ;  /* 0x000000724010723c */ /* 0x040ff000000018ff */
        /* <DEDUP_REMOVED lines=11> */
[----:B------:R-:W-:Y:S08]  /*4ce0*/  HMMA.16816.F32 R64, R64, R126, RZ ;  /* 0x0000007e4040723c */ /* 0x000ff000000018ff */
[-C--:B---3--:R-:W-:Y:S08]  /*4cf0*/  HMMA.16816.F32 R4, R100, R128.reuse, R4 ;  /* 0x000000806404723c */ /* 0x088ff00000001804 */
[C---:B----4-:R-:W-:Y:S08]  /*4d00*/  HMMA.16816.F32 R8, R104.reuse, R128, R8 ;  /* 0x000000806808723c */ /* 0x050ff00000001808 */
[-C--:B------:R-:W-:Y:S08]  /*4d10*/  HMMA.16816.F32 R12, R104, R130.reuse, R12 ;  /* 0x00000082680c723c */ /* 0x080ff0000000180c */
[C---:B------:R-:W-:Y:S01]  /*4d20*/  FADD.FTZ R4, -R162.reuse, R4 ;  /* 0x00000004a2047221 */ /* 0x040fe20000010100 */
[C---:B------:R-:W-:Y:S03]  /*4d30*/  HMMA.16816.F32 R16, R100.reuse, R130, R16 ;  /* 0x000000826410723c */ /* 0x040fe60000001810 */
[C---:B------:R-:W-:Y:S02]  /*4d40*/  FADD.FTZ R6, -R161.reuse, R6 ;  /* 0x00000006a1067221 */ /* 0x040fe40000010100 */
[----:B------:R-:W-:Y:S02]  /*4d50*/  FADD.FTZ R7, -R161, R7 ;  /* 0x00000007a1077221 */ /* 0x000fe40000010100 */
[C---:B------:R-:W-:Y:S01]  /*4d60*/  FADD.FTZ R8, -R111.reuse, R8 ;  /* 0x000000086f087221 */ /* 0x040fe20000010100 */
[-C--:B------:R-:W-:Y:S01]  /*4d70*/  HMMA.16816.F32 R20, R100, R132.reuse, R20 ;  /* 0x000000846414723c */ /* 0x080fe20000001814 */
[C---:B------:R-:W-:Y:S03]  /*4d80*/  FADD.FTZ R9, -R111.reuse, R9 ;  /* 0x000000096f097221 */ /* 0x040fe60000010100 */
[----:B------:R-:W-:Y:S02]  /*4d90*/  FADD.FTZ R5, -R162, R5 ;  /* 0x00000005a2057221 */ /* 0x000fe40000010100 */
[----:B------:R-:W-:Y:S02]  /*4da0*/  FMUL.FTZ R174, R174, R4 ;  /* 0x00000004aeae7220 */ /* 0x000fe40000410000 */
[----:B------:R-:W-:Y:S01]  /*4db0*/  FADD.FTZ R13, -R111, R13 ;  /* 0x0000000d6f0d7221 */ /* 0x000fe20000010100 */
[C---:B------:R-:W-:Y:S03]  /*4dc0*/  HMMA.16816.F32 R24, R104.reuse, R132, R24 ;  /* 0x000000846818723c */ /* 0x040fe60000001818 */
[C---:B------:R-:W-:Y:S02]  /*4dd0*/  FADD.FTZ R11, -R110.reuse, R11 ;  /* 0x0000000b6e0b7221 */ /* 0x040fe40000010100 */
[----:B------:R-:W-:Y:S02]  /*4de0*/  FADD.FTZ R15, -R110, R15 ;  /* 0x0000000f6e0f7221 */ /* 0x000fe40000010100 */
[C---:B------:R-:W-:Y:S01]  /*4df0*/  FADD.FTZ R16, -R162.reuse, R16 ;  /* 0x00000010a2107221 */ /* 0x040fe20000010100 */
[-C--:B------:R-:W-:Y:S01]  /*4e00*/  HMMA.16816.F32 R28, R104, R134.reuse, R28 ;  /* 0x00000086681c723c */ /* 0x080fe2000000181c */
[C---:B------:R-:W-:Y:S03]  /*4e10*/  FADD.FTZ R17, -R162.reuse, R17 ;  /* 0x00000011a2117221 */ /* 0x040fe60000010100 */
[C---:B------:R-:W-:Y:S02]  /*4e20*/  FADD.FTZ R18, -R161.reuse, R18 ;  /* 0x00000012a1127221 */ /* 0x040fe40000010100 */
[C---:B------:R-:W-:Y:S02]  /*4e30*/  FADD.FTZ R19, -R161.reuse, R19 ;  /* 0x00000013a1137221 */ /* 0x040fe40000010100 */
[C---:B------:R-:W-:Y:S01]  /*4e40*/  FADD.FTZ R20, -R162.reuse, R20 ;  /* 0x00000014a2147221 */ /* 0x040fe20000010100 */
[C---:B------:R-:W-:Y:S03]  /*4e50*/  HMMA.16816.F32 R32, R100.reuse, R134, R32 ;  /* 0x000000866420723c */ /* 0x040fe60000001820 */
[----:B------:R-:W-:Y:S02]  /*4e60*/  FADD.FTZ R21, -R162, R21 ;  /* 0x00000015a2157221 */ /* 0x000fe40000010100 */
[----:B------:R-:W-:Y:S02]  /*4e70*/  FADD.FTZ R22, -R161, R22 ;  /* 0x00000016a1167221 */ /* 0x000fe40000010100 */
[----:B------:R-:W-:Y:S01]  /*4e80*/  FMUL.FTZ R173, R173, R16 ;  /* 0x00000010adad7220 */ /* 0x000fe20000410000 */
[-C--:B------:R-:W-:Y:S01]  /*4e90*/  HMMA.16816.F32 R36, R100, R136.reuse, R36 ;  /* 0x000000886424723c */ /* 0x080fe20000001824 */
[----:B------:R-:W-:Y:S03]  /*4ea0*/  FMUL.FTZ R167, R167, R17 ;  /* 0x00000011a7a77220 */ /* 0x000fe60000410000 */
[----:B------:R-:W-:Y:S02]  /*4eb0*/  FMUL.FTZ R172, R172, R20 ;  /* 0x00000014acac7220 */ /* 0x000fe40000410000 */
[----:B------:R-:W-:Y:S02]  /*4ec0*/  FMUL.FTZ R166, R166, R21 ;  /* 0x00000015a6a67220 */ /* 0x000fe40000410000 */
[----:B------:R-:W-:Y:S01]  /*4ed0*/  FMUL.FTZ R20, R232, R7 ;  /* 0x00000007e8147220 */ /* 0x000fe20000410000 */
[C---:B------:R-:W-:Y:S03]  /*4ee0*/  HMMA.16816.F32 R40, R104.reuse, R136, R40 ;  /* 0x000000886828723c */ /* 0x040fe60000001828 */
[----:B------:R-:W-:Y:S02]  /*4ef0*/  FADD.FTZ R23, -R161, R23 ;  /* 0x00000017a1177221 */ /* 0x000fe40000010100 */
[----:B------:R-:W-:Y:S02]  /*4f00*/  FMUL.FTZ R16, R239, R8 ;  /* 0x00000008ef107220 */ /* 0x000fe40000410000 */
        /* <DEDUP_REMOVED lines=13> */
[----:B------:R-:W-:Y:S02]  /*4fe0*/  FADD.FTZ R39, -R161, R39 ;  /* 0x00000027a1277221 */ /* 0x000fe40000010100 */
[C---:B------:R-:W-:Y:S01]  /*4ff0*/  FADD.FTZ R24, -R111.reuse, R24 ;  /* 0x000000186f187221 */ /* 0x040fe20000010100 */
[C---:B------:R-:W-:Y:S03]  /*5000*/  HMMA.16816.F32 R56, R104.reuse, R140, R56 ;  /* 0x0000008c6838723c */ /* 0x040fe60000001838 */
[C---:B------:R-:W-:Y:S02]  /*5010*/  FADD.FTZ R28, -R111.reuse, R28 ;  /* 0x0000001c6f1c7221 */ /* 0x040fe40000010100 */
[----:B------:R-:W-:Y:S02]  /*5020*/  FADD.FTZ R29, -R111, R29 ;  /* 0x0000001d6f1d7221 */ /* 0x000fe40000010100 */
[C---:B------:R-:W-:Y:S01]  /*5030*/  FADD.FTZ R50, -R161.reuse, R50 ;  /* 0x00000032a1327221 */ /* 0x040fe20000010100 */
[-C--:B------:R-:W-:Y:S01]  /*5040*/  HMMA.16816.F32 R60, R104, R142.reuse, R60 ;  /* 0x0000008e683c723c */ /* 0x080fe2000000183c */
[----:B------:R-:W-:Y:S03]  /*5050*/  FADD.FTZ R51, -R161, R51 ;  /* 0x00000033a1337221 */ /* 0x000fe60000010100 */
[C---:B------:R-:W-:Y:S02]  /*5060*/  FADD.FTZ R48, -R162.reuse, R48 ;  /* 0x00000030a2307221 */ /* 0x040fe40000010100 */
[C---:B------:R-:W-:Y:S02]  /*5070*/  FADD.FTZ R49, -R162.reuse, R49 ;  /* 0x00000031a2317221 */ /* 0x040fe40000010100 */
[C---:B------:R-:W-:Y:S01]  /*5080*/  FADD.FTZ R52, -R162.reuse, R52 ;  /* 0x00000034a2347221 */ /* 0x040fe20000010100 */
[----:B------:R-:W-:Y:S03]  /*5090*/  HMMA.16816.F32 R64, R100, R142, R64 ;  /* 0x0000008e6440723c */ /* 0x000fe60000001840 */
[----:B------:R-:W-:Y:S02]  /*50a0*/  FADD.FTZ R53, -R162, R53 ;  /* 0x00000035a2357221 */ /* 0x000fe40000010100 */
[----:B------:R-:W-:Y:S02]  /*50b0*/  FMUL.FTZ R160, R192, R52 ;  /* 0x00000034c0a07220 */ /* 0x000fe40000410000 */
[----:B------:R-:W-:Y:S02]  /*50c0*/  FMUL.FTZ R109, R191, R53 ;  /* 0x00000035bf6d7220 */ /* 0x000fe40000410000 */
[----:B------:R-:W-:Y:S03]  /*50d0*/  FMUL.FTZ R107, R235, R6 ;  /* 0x00000006eb6b7220 */ /* 0x000fe60000410000 */
[----:B------:R-:W-:Y:S02]  /*50e0*/  FMUL.FTZ R106, R222, R18 ;  /* 0x00000012de6a7220 */ /* 0x000fe40000410000 */
[----:B------:R-:W-:Y:S02]  /*50f0*/  FMUL.FTZ R105, R217, R22 ;  /* 0x00000016d9697220 */ /* 0x000fe40000410000 */
[----:B------:R-:W-:Y:S02]  /*5100*/  FMUL.FTZ R104, R210, R34 ;  /* 0x00000022d2687220 */ /* 0x000fe40000410000 */
[----:B------:R-:W-:Y:S02]  /*5110*/  FMUL.FTZ R101, R208, R35 ;  /* 0x00000023d0657220 */ /* 0x000fe40000410000 */
[----:B------:R-:W-:Y:S02]  /*5120*/  FMUL.FTZ R103, R207, R38 ;  /* 0x00000026cf677220 */ /* 0x000fe40000410000 */
[----:B------:R-:W-:Y:S02]  /*5130*/  FMUL.FTZ R102, R200, R50 ;  /* 0x00000032c8667220 */ /* 0x000fe40000410000 */
[C---:B------:R-:W-:Y:S02]  /*5140*/  FADD.FTZ R64, -R162.reuse, R64 ;  /* 0x00000040a2407221 */ /* 0x040fe40000010100 */
[----:B------:R-:W-:Y:S02]  /*5150*/  FADD.FTZ R65, -R162, R65 ;  /* 0x00000041a2417221 */ /* 0x000fe40000010100 */
[----:B------:R-:W-:Y:S02]  /*5160*/  FMUL.FTZ R159, R159, R64 ;  /* 0x000000409f9f7220 */ /* 0x000fe40000410000 */
[----:B------:R-:W-:Y:S02]  /*5170*/  FMUL.FTZ R108, R108, R65 ;  /* 0x000000416c6c7220 */ /* 0x000fe40000410000 */
[----:B------:R-:W-:Y:S02]  /*5180*/  FMUL.FTZ R64, R220, R19 ;  /* 0x00000013dc407220 */ /* 0x000fe40000410000 */
[----:B------:R-:W-:Y:S02]  /*5190*/  FMUL.FTZ R65, R199, R51 ;  /* 0x00000033c7417220 */ /* 0x000fe40000410000 */
[C---:B------:R-:W-:Y:S02]  /*51a0*/  FADD.FTZ R54, -R161.reuse, R54 ;  /* 0x00000036a1367221 */ /* 0x040fe40000010100 */
[C---:B------:R-:W-:Y:S02]  /*51b0*/  FADD.FTZ R55, -R161.reuse, R55 ;  /* 0x00000037a1377221 */ /* 0x040fe40000010100 */
[C---:B------:R-:W-:Y:S02]  /*51c0*/  FADD.FTZ R66, -R161.reuse, R66 ;  /* 0x00000042a1427221 */ /* 0x040fe40000010100 */
[----:B------:R-:W-:Y:S02]  /*51d0*/  FADD.FTZ R67, -R161, R67 ;  /* 0x00000043a1437221 */ /* 0x000fe40000010100 */
[C---:B------:R-:W-:Y:S02]  /*51e0*/  FADD.FTZ R19, -R111.reuse, R12 ;  /* 0x0000000c6f137221 */ /* 0x040fe40000010100 */
[----:B------:R-:W-:Y:S02]  /*51f0*/  FMUL.FTZ R12, R238, R9 ;  /* 0x00000009ee0c7220 */ /* 0x000fe40000410000 */
[----:B------:R-:W-:Y:S02]  /*5200*/  FMUL.FTZ R18, R236, R13 ;  /* 0x0000000dec127220 */ /* 0x000fe40000410000 */
[C---:B------:R-:W-:Y:S02]  /*5210*/  FADD.FTZ R22, -R111.reuse, R25 ;  /* 0x000000196f167221 */ /* 0x040fe40000010100 */
[C---:B------:R-:W-:Y:S02]  /*5220*/  FADD.FTZ R4, -R111.reuse, R40 ;  /* 0x000000286f047221 */ /* 0x040fe40000010100 */
[C---:B------:R-:W-:Y:S02]  /*5230*/  FADD.FTZ R40, -R111.reuse, R41 ;  /* 0x000000296f287221 */ /* 0x040fe40000010100 */
[C---:B------:R-:W-:Y:S02]  /*5240*/  FADD.FTZ R0, -R111.reuse, R44 ;  /* 0x0000002c6f007221 */ /* 0x040fe40000010100 */
[C---:B------:R-:W-:Y:S02]  /*5250*/  FADD.FTZ R44, -R111.reuse, R45 ;  /* 0x0000002d6f2c7221 */ /* 0x040fe40000010100 */
[C---:B------:R-:W-:Y:S02]  /*5260*/  FADD.FTZ R51, -R111.reuse, R56 ;  /* 0x000000386f337221 */ /* 0x040fe40000010100 */
[C---:B------:R-:W-:Y:S02]  /*5270*/  FADD.FTZ R50, -R111.reuse, R57 ;  /* 0x000000396f327221 */ /* 0x040fe40000010100 */
[C---:B------:R-:W-:Y:S02]  /*5280*/  FADD.FTZ R53, -R111.reuse, R60 ;  /* 0x0000003c6f357221 */ /* 0x040fe40000010100 */
[----:B------:R-:W-:Y:S02]  /*5290*/  FADD.FTZ R52, -R111, R61 ;  /* 0x0000003d6f347221 */ /* 0x000fe40000010100 */
        /* <DEDUP_REMOVED lines=14> */
[----:B------:R-:W-:Y:S02]  /*5380*/  FMUL.FTZ R168, R168, R5 ;  /* 0x00000005a8a87220 */ /* 0x000fe40000410000 */
        /* <DEDUP_REMOVED lines=38> */
[----:B------:R-:W-:Y:S02]  /*55f0*/  IMAD.MOV.U32 R56, RZ, RZ, R188 ;  /* 0x000000ffff387224 */ /* 0x000fe400078e00bc */
[----:B------:R-:W-:Y:S01]  /*5600*/  IMAD.MOV.U32 R57, RZ, RZ, R183 ;  /* 0x000000ffff397224 */ /* 0x000fe200078e00b7 */
[----:B------:R-:W-:-:S05]  /*5610*/  @!P1 BRA `(.L_x_7) ;  /* 0x0000014000009947 */ /* 0x000fca0003800000 */
[----:B------:R-:W-:Y:S01]  /*5620*/  IMAD.MOV.U32 R5, RZ, RZ, c[0x0][0x190] ;  /* 0x00006400ff057624 */ /* 0x000fe200078e00ff */
[----:B------:R-:W-:Y:S01]  /*5630*/  ULOP3.LUT UR12, UR5, 0x1, URZ, 0xc0, !UPT ;  /* 0x00000001050c7892 */ /* 0x000fe2000f8ec03f */
[----:B------:R-:W-:Y:S02]  /*5640*/  IMAD.MOV.U32 R11, RZ, RZ, c[0x0][0x194] ;  /* 0x00006500ff0b7624 */ /* 0x000fe400078e00ff */
[C---:B------:R-:W-:Y:S01]  /*5650*/  IMAD.U32 R0, R5.reuse, -0x80, RZ ;  /* 0xffffff8005007824 */ /* 0x040fe200078e00ff */
[----:B------:R-:W-:Y:S04]  /*5660*/  UISETP.NE.U32.AND UP1, UPT, UR12, 0x1, UPT ;  /* 0x000000010c00788c */ /* 0x000fe8000bf25070 */
[C---:B------:R-:W-:Y:S01]  /*5670*/  LEA R4, P0, R0.reuse, R186, 0x1 ;  /* 0x000000ba00047211 */ /* 0x040fe200078008ff */
[----:B------:R-:W-:Y:S03]  /*5680*/  USEL UR12, UR56, 0x2000, !UP1 ;  /* 0x00002000380c7887 */ /* 0x000fe6000c800000 */
[----:B------:R-:W-:Y:S01]  /*5690*/  LEA.HI.X.SX32 R0, R0, R187, 0x1, P0 ;  /* 0x000000bb00007211 */ /* 0x000fe200000f0eff */
[----:B------:R-:W-:Y:S02]  /*56a0*/  IMAD.MOV.U32 R186, RZ, RZ, R4 ;  /* 0x000000ffffba7224 */ /* 0x000fe400078e0004 */
[----:B------:R-:W-:Y:S02]  /*56b0*/  IADD3 R194, R194, UR12, RZ ;  /* 0x0000000cc2c27c10 */ /* 0x000fe4000fffe0ff */
[----:B------:R-:W-:Y:S01]  /*56c0*/  IMAD.MOV.U32 R187, RZ, RZ, R0 ;  /* 0x000000ffffbb7224 */ /* 0x000fe200078e0000 */
[C---:B------:R-:W-:Y:S02]  /*56d0*/  LEA R4, P0, R5.reuse, R186, 0x7 ;  /* 0x000000ba05047211 */ /* 0x040fe400078038ff */
[----:B------:R-:W-:Y:S02]  /*56e0*/  IADD3 R144, R144, UR12, RZ ;  /* 0x0000000c90907c10 */ /* 0x000fe4000fffe0ff */
[----:B------:R-:W-:Y:S01]  /*56f0*/  @!PT LDS RZ, [RZ] ;  /* 0x00000000fffff984 */ /* 0x000fe20000000800 */
[----:B------:R-:W-:Y:S01]  /*5700*/  @!PT LDS RZ, [RZ] ;  /* 0x00000000fffff984 */ /* 0x000fe20000000800 */
[----:B------:R-:W-:Y:S01]  /*5710*/  @!PT LDS RZ, [RZ] ;  /* 0x00000000fffff984 */ /* 0x000fe20000000800 */
[----:B------:R1:W-:Y:S01]  /*5720*/  LDGSTS.E.BYPASS.LTC128B.128 [R194], [R186.64] ;  /* 0x00000000bac27fae */ /* 0x0003e2000b901d46 */
[----:B------:R-:W-:Y:S05]  /*5730*/  LEA.HI.X R5, R5, R187, R11, 0x7, P0 ;  /* 0x000000bb05057211 */ /* 0x000fea00000f3c0b */
[----:B------:R1:W-:Y:S04]  /*5740*/  LDGSTS.E.BYPASS.LTC128B.128 [R194+0x1000], [R4.64] ;  /* 0x0100000004c27fae */ /* 0x0003e8000b901d46 */
[----:B------:R-:W0:Y:S02]  /*5750*/  LDGDEPBAR ;  /* 0x00000000000079af */ /* 0x000e240000000000 */
.L_x_7:
[----:B------:R-:W-:Y:S01]  /*5760*/  F2FP.PACK_AB R31, R20, R107 ;  /* 0x0000006b141f723e */ /* 0x000fe200000000ff */
[----:B------:R-:W-:Y:S01]  /*5770*/  IMAD.SHL.U32 R59, R247, 0x2, RZ ;  /* 0x00000002f73b7824 */ /* 0x000fe200078e00ff */
[----:B------:R-:W-:Y:S02]  /*5780*/  F2FP.PACK_AB R32, R168, R174 ;  /* 0x000000aea820723e */ /* 0x000fe400000000ff */
[----:B------:R-:W-:Y:S01]  /*5790*/  F2FP.PACK_AB R27, R64, R106 ;  /* 0x0000006a401b723e */ /* 0x000fe200000000ff */
[----:B------:R-:W-:Y:S01]  /*57a0*/  STS [R182+0x8400], R31 ;  /* 0x0084001fb6007388 */ /* 0x000fe20000000800 */
        /* <DEDUP_REMOVED lines=34> */
[----:B-1----:R-:W-:Y:S01]  /*59d0*/  F2FP.PACK_AB R4, R108, R159 ;  /* 0x0000009f6c04723e */ /* 0x002fe200000000ff */
[----:B------:R-:W-:Y:S01]  /*59e0*/  STS [R181+0xa000], R22 ;  /* 0x00a00016b5007388 */ /* 0x000fe20000000800 */
[----:B------:R-:W-:Y:S02]  /*59f0*/  F2FP.PACK_AB R0, R67, R66 ;  /* 0x000000424300723e */ /* 0x000fe400000000ff */
[----:B------:R-:W-:Y:S01]  /*5a00*/  F2FP.PACK_AB R6, R50, R51 ;  /* 0x000000333206723e */ /* 0x000fe200000000ff */
[----:B------:R-:W-:Y:S01]  /*5a10*/  STS [R181+0xa400], R21 ;  /* 0x00a40015b5007388 */ /* 0x000fe20000000800 */
[----:B------:R-:W-:Y:S02]  /*5a20*/  F2FP.PACK_AB R5, R35, R36 ;  /* 0x000000242305723e */ /* 0x000fe400000000ff */
[----:B------:R-:W-:Y:S01]  /*5a30*/  F2FP.PACK_AB R34, R52, R53 ;  /* 0x000000353422723e */ /* 0x000fe200000000ff */
[----:B------:R-:W-:Y:S01]  /*5a40*/  STS [R179+0xa000], R18 ;  /* 0x00a00012b3007388 */ /* 0x000fe20000000800 */
[----:B------:R-:W-:Y:S03]  /*5a50*/  F2FP.PACK_AB R33, R37, R38 ;  /* 0x000000262521723e */ /* 0x000fe600000000ff */
[----:B------:R-:W-:Y:S04]  /*5a60*/  STS [R179+0xa400], R17 ;  /* 0x00a40011b3007388 */ /* 0x000fe80000000800 */
        /* <DEDUP_REMOVED lines=11> */
[----:B------:R1:W-:Y:S04]  /*5b20*/  STS [R177+0x8400], R0 ;  /* 0x00840000b1007388 */ /* 0x0003e80000000800 */
[----:B------:R-:W-:Y:S04]  /*5b30*/  STS [R178+0xa000], R6 ;  /* 0x00a00006b2007388 */ /* 0x000fe80000000800 */
[----:B------:R-:W-:Y:S04]  /*5b40*/  STS [R178+0xa400], R5 ;  /* 0x00a40005b2007388 */ /* 0x000fe80000000800 */
[----:B------:R-:W-:Y:S04]  /*5b50*/  STS [R177+0xa000], R34 ;  /* 0x00a00022b1007388 */ /* 0x000fe80000000800 */
[----:B------:R-:W-:Y:S04]  /*5b60*/  STS [R177+0xa400], R33 ;  /* 0x00a40021b1007388 */ /* 0x000fe80000000800 */
[----:B------:R-:W-:Y:S01]  /*5b70*/  BAR.SYNC.DEFER_BLOCKING 0x0 ;  /* 0x0000000000007b1d */ /* 0x000fe20000010000 */
[----:B-1----:R-:W-:Y:S05]  /*5b80*/  IMAD.SHL.U32 R0, R152, 0x2, RZ ;  /* 0x0000000298007824 */ /* 0x002fea00078e00ff */
[----:B------:R-:W-:Y:S04]  /*5b90*/  LDSM.16.MT88.4 R4, [R2+0x10000] ;  /* 0x010000000204783b */ /* 0x000fe80000004200 */
[----:B------:R-:W1:Y:S04]  /*5ba0*/  LDSM.16.MT88.4 R8, [R0+0x4000] ;  /* 0x004000000008783b */ /* 0x000e680000004200 */
[----:B------:R-:W2:Y:S04]  /*5bb0*/  LDSM.16.MT88.4 R12, [R2+0x14000] ;  /* 0x01400000020c783b */ /* 0x000ea80000004200 */
[----:B------:R-:W-:Y:S04]  /*5bc0*/  LDSM.16.MT88.4 R16, [R2+0x10800] ;  /* 0x010800000210783b */ /* 0x000fe80000004200 */
[----:B------:R-:W3:Y:S04]  /*5bd0*/  LDSM.16.MT88.4 R20, [R0+0x4400] ;  /* 0x004400000014783b */ /* 0x000ee80000004200 */
[----:B------:R-:W4:Y:S01]  /*5be0*/  LDSM.16.MT88.4 R24, [R2+0x14800] ;  /* 0x014800000218783b */ /* 0x000f220000004200 */
[-C--:B-1----:R-:W-:Y:S08]  /*5bf0*/  HMMA.16816.F32 R68, R4, R8.reuse, R68 ;  /* 0x000000080444723c */ /* 0x082ff00000001844 */
[C---:B--2---:R-:W-:Y:S08]  /*5c00*/  HMMA.16816.F32 R72, R12.reuse, R8, R72 ;  /* 0x000000080c48723c */ /* 0x044ff00000001848 */
[-C--:B------:R-:W-:Y:S01]  /*5c10*/  HMMA.16816.F32 R76, R12, R10.reuse, R76 ;  /* 0x0000000a0c4c723c */ /* 0x080fe2000000184c */
[----:B------:R-:W-:Y:S07]  /*5c20*/  LDSM.16.MT88.4 R12, [R2+0x15000] ;  /* 0x01500000020c783b */ /* 0x000fee0000004200 */
[----:B------:R-:W-:Y:S01]  /*5c30*/  HMMA.16816.F32 R80, R4, R10, R80 ;  /* 0x0000000a0450723c */ /* 0x000fe20000001850 */
[----:B------:R-:W-:Y:S04]  /*5c40*/  LDSM.16.MT88.4 R4, [R2+0x11000] ;  /* 0x011000000204783b */ /* 0x000fe80000004200 */
[----:B------:R-:W1:Y:S03]  /*5c50*/  LDSM.16.MT88.4 R8, [R0+0x4800] ;  /* 0x004800000008783b */ /* 0x000e660000004200 */
[-C--:B---3--:R-:W-:Y:S08]  /*5c60*/  HMMA.16816.F32 R68, R16, R20.reuse, R68 ;  /* 0x000000141044723c */ /* 0x088ff00000001844 */
[C---:B----4-:R-:W-:Y:S08]  /*5c70*/  HMMA.16816.F32 R72, R24.reuse, R20, R72 ;  /* 0x000000141848723c */ /* 0x050ff00000001848 */
[-C--:B------:R-:W-:Y:S01]  /*5c80*/  HMMA.16816.F32 R76, R24, R22.reuse, R76 ;  /* 0x00000016184c723c */ /* 0x080fe2000000184c */
[----:B------:R-:W-:Y:S07]  /*5c90*/  LDSM.16.MT88.4 R24, [R2+0x15800] ;  /* 0x015800000218783b */ /* 0x000fee0000004200 */
[----:B------:R-:W-:Y:S01]  /*5ca0*/  HMMA.16816.F32 R80, R16, R22, R80 ;  /* 0x000000161050723c */ /* 0x000fe20000001850 */
[----:B------:R-:W-:Y:S04]  /*5cb0*/  LDSM.16.MT88.4 R16, [R2+0x11800] ;  /* 0x011800000210783b */ /* 0x000fe80000004200 */
[----:B------:R-:W2:Y:S03]  /*5cc0*/  LDSM.16.MT88.4 R20, [R0+0x4c00] ;  /* 0x004c00000014783b */ /* 0x000ea60000004200 */
[-C--:B-1----:R-:W-:Y:S08]  /*5cd0*/  HMMA.16816.F32 R68, R4, R8.reuse, R68 ;  /* 0x000000080444723c */ /* 0x082ff00000001844 */
[C---:B------:R-:W-:Y:S08]  /*5ce0*/  HMMA.16816.F32 R72, R12.reuse, R8, R72 ;  /* 0x000000080c48723c */ /* 0x040ff00000001848 */
[-C--:B------:R-:W-:Y:S01]  /*5cf0*/  HMMA.16816.F32 R76, R12, R10.reuse, R76 ;  /* 0x0000000a0c4c723c */ /* 0x080fe2000000184c */
[----:B------:R-:W-:Y:S07]  /*5d00*/  LDSM.16.MT88.4 R12, [R2+0x16000] ;  /* 0x01600000020c783b */ /* 0x000fee0000004200 */
[----:B------:R-:W-:Y:S01]  /*5d10*/  HMMA.16816.F32 R80, R4, R10, R80 ;  /* 0x0000000a0450723c */ /* 0x000fe20000001850 */
[----:B------:R-:W-:Y:S04]  /*5d20*/  LDSM.16.MT88.4 R4, [R2+0x12000] ;  /* 0x012000000204783b */ /* 0x000fe80000004200 */
[----:B------:R-:W1:Y:S03]  /*5d30*/  LDSM.16.MT88.4 R8, [R0+0x5000] ;  /* 0x005000000008783b */ /* 0x000e660000004200 */
[-C--:B--2---:R-:W-:Y:S08]  /*5d40*/  HMMA.16816.F32 R68, R16, R20.reuse, R68 ;  /* 0x000000141044723c */ /* 0x084ff00000001844 */
[C---:B------:R-:W-:Y:S08]  /*5d50*/  HMMA.16816.F32 R72, R24.reuse, R20, R72 ;  /* 0x000000141848723c */ /* 0x040ff00000001848 */
        /* <DEDUP_REMOVED lines=18> */
[----:B------:R-:W2:Y:S04]  /*5e80*/  LDSM.16.MT88.4 R20, [R0+0x5c00] ;  /* 0x005c00000014783b */ /* 0x000ea80000004200 */
[----:B------:R-:W-:Y:S01]  /*5e90*/  BAR.SYNC.DEFER_BLOCKING 0x0 ;  /* 0x0000000000007b1d */ /* 0x000fe20000010000 */
[-C--:B-1----:R-:W-:Y:S08]  /*5ea0*/  HMMA.16816.F32 R68, R4, R8.reuse, R68 ;  /* 0x000000080444723c */ /* 0x082ff00000001844 */
[C---:B------:R-:W-:Y:S08]  /*5eb0*/  HMMA.16816.F32 R72, R12.reuse, R8, R72 ;  /* 0x000000080c48723c */ /* 0x040ff00000001848 */
[-C--:B------:R-:W-:Y:S08]  /*5ec0*/  HMMA.16816.F32 R76, R12, R10.reuse, R76 ;  /* 0x0000000a0c4c723c */ /* 0x080ff0000000184c */
[----:B------:R-:W-:Y:S08]  /*5ed0*/  HMMA.16816.F32 R80, R4, R10, R80 ;  /* 0x0000000a0450723c */ /* 0x000ff00000001850 */
[-C--:B--2---:R-:W-:Y:S08]  /*5ee0*/  HMMA.16816.F32 R68, R16, R20.reuse, R68 ;  /* 0x000000141044723c */ /* 0x084ff00000001844 */
[C---:B------:R-:W-:Y:S08]  /*5ef0*/  HMMA.16816.F32 R72, R24.reuse, R20, R72 ;  /* 0x000000141848723c */ /* 0x040ff00000001848 */
[-C--:B------:R-:W-:Y:S08]  /*5f00*/  HMMA.16816.F32 R76, R24, R22.reuse, R76 ;  /* 0x00000016184c723c */ /* 0x080ff0000000184c */
[----:B------:R-:W-:Y:S01]  /*5f10*/  HMMA.16816.F32 R80, R16, R22, R80 ;  /* 0x000000161050723c */ /* 0x000fe20000001850 */
[----:B------:R-:W-:-:S07]  /*5f20*/  @!P1 BRA `(.L_x_8) ;  /* 0x000000f000009947 */ /* 0x000fce0003800000 */
[----:B------:R-:W-:Y:S01]  /*5f30*/  IMAD.MOV.U32 R6, RZ, RZ, c[0x0][0x370] ;  /* 0x0000dc00ff067624 */ /* 0x000fe200078e00ff */
[----:B------:R-:W-:Y:S03]  /*5f40*/  MOV R7, c[0x0][0x374] ;  /* 0x0000dd0000077a02 */ /* 0x000fe60000000f00 */
[----:B------:R-:W-:Y:S05]  /*5f50*/  IMAD.U32 R4, R6, -0x80, RZ ;  /* 0xffffff8006047824 */ /* 0x000fea00078e00ff */
[C---:B------:R-:W-:Y:S04]  /*5f60*/  LEA R5, P0, R4.reuse, R184, 0x1 ;  /* 0x000000b804057211 */ /* 0x040fe800078008ff */
[----:B------:R-:W-:Y:S01]  /*5f70*/  LEA.HI.X.SX32 R4, R4, R185, 0x1, P0 ;  /* 0x000000b904047211 */ /* 0x000fe200000f0eff */
[----:B------:R-:W-:Y:S03]  /*5f80*/  IMAD.MOV.U32 R184, RZ, RZ, R5 ;  /* 0x000000ffffb87224 */ /* 0x000fe600078e0005 */
[----:B------:R-:W-:Y:S02]  /*5f90*/  MOV R185, R4 ;  /* 0x0000000400b97202 */ /* 0x000fe40000000f00 */
[C---:B------:R-:W-:Y:S03]  /*5fa0*/  LEA R4, P0, R6.reuse, R184, 0x7 ;  /* 0x000000b806047211 */ /* 0x040fe600078038ff */
[----:B------:R-:W-:Y:S01]  /*5fb0*/  @!PT LDS RZ, [RZ] ;  /* 0x00000000fffff984 */ /* 0x000fe20000000800 */
[----:B------:R-:W-:Y:S01]  /*5fc0*/  @!PT LDS RZ, [RZ] ;  /* 0x00000000fffff984 */ /* 0x000fe20000000800 */
[----:B------:R-:W-:Y:S01]  /*5fd0*/  @!PT LDS RZ, [RZ] ;  /* 0x00000000fffff984 */ /* 0x000fe20000000800 */
[----:B------:R1:W-:Y:S01]  /*5fe0*/  LDGSTS.E.BYPASS.LTC128B.128 [R59+0x4000], [R184.64] ;  /* 0x04000000b83b7fae */ /* 0x0003e2000b901d46 */
[----:B------:R-:W-:Y:S05]  /*5ff0*/  LEA.HI.X R5, R6, R185, R7, 0x7, P0 ;  /* 0x000000b906057211 */ /* 0x000fea00000f3c07 */
[----:B------:R1:W-:Y:S04]  /*6000*/  LDGSTS.E.BYPASS.LTC128B.128 [R59+0x5000], [R4.64] ;  /* 0x05000000043b7fae */ /* 0x0003e8000b901d46 */
[----:B------:R-:W0:Y:S02]  /*6010*/  LDGDEPBAR ;  /* 0x00000000000079af */ /* 0x000e240000000000 */
.L_x_8:
[----:B------:R-:W-:Y:S01]  /*6020*/  LDSM.16.M88.4 R16, [R147] ;  /* 0x000000009310783b */ /* 0x000fe20000000200 */
[----:B------:R-:W-:Y:S01]  /*6030*/  IMAD.U32 R58, RZ, RZ, UR20 ;  /* 0x00000014ff3a7e24 */ /* 0x000fe2000f8e00ff */
[----:B------:R-:W-:Y:S01]  /*6040*/  ULOP3.LUT UR12, UR5, 0x1, URZ, 0xc0, !UPT ;  /* 0x00000001050c7892 */ /* 0x000fe2000f8ec03f */
[----:B------:R-:W-:Y:S01]  /*6050*/  IMAD.U32 R55, RZ, RZ, UR17 ;  /* 0x00000011ff377e24 */ /* 0x000fe2000f8e00ff */
[----:B------:R-:W2:Y:S01]  /*6060*/  LDSM.16.MT88.4 R20, [R0+0x6000] ;  /* 0x006000000014783b */ /* 0x000ea20000004200 */
[----:B------:R-:W-:Y:S01]  /*6070*/  IMAD.U32 R54, RZ, RZ, UR16 ;  /* 0x00000010ff367e24 */ /* 0x000fe2000f8e00ff */
[----:B------:R-:W-:Y:S01]  /*6080*/  UISETP.NE.U32.AND UP1, UPT, UR12, 0x1, UPT ;  /* 0x000000010c00788c */ /* 0x000fe2000bf25070 */
[----:B------:R-:W-:Y:S01]  /*6090*/  IMAD.U32 R53, RZ, RZ, UR15 ;  /* 0x0000000fff357e24 */ /* 0x000fe2000f8e00ff */
[----:B------:R-:W3:Y:S01]  /*60a0*/  LDSM.16.M88.4 R12, [R147+0x2000] ;  /* 0x00200000930c783b */ /* 0x000ee20000000200 */
[----:B------:R-:W-:Y:S03]  /*60b0*/  IMAD.U32 R52, RZ, RZ, UR14 ;  /* 0x0000000eff347e24 */ /* 0x000fe6000f8e00ff */
[----:B------:R-:W-:Y:S04]  /*60c0*/  LDSM.16.M88.4 R24, [R154] ;  /* 0x000000009a18783b */ /* 0x000fe80000000200 */
[----:B------:R-:W4:Y:S04]  /*60d0*/  LDSM.16.MT88.4 R28, [R0+0x6400] ;  /* 0x00640000001c783b */ /* 0x000f280000004200 */
[----:B------:R-:W1:Y:S04]  /*60e0*/  LDSM.16.M88.4 R32, [R157] ;  /* 0x000000009d20783b */ /* 0x000e680000000200 */
[----:B------:R-:W-:Y:S04]  /*60f0*/  LDSM.16.M88.4 R36, [R149] ;  /* 0x000000009524783b */ /* 0x000fe80000000200 */
[----:B------:R-:W1:Y:S04]  /*6100*/  LDSM.16.MT88.4 R40, [R0+0x6800] ;  /* 0x006800000028783b */ /* 0x000e680000004200 */
[----:B------:R-:W1:Y:S04]  /*6110*/  LDSM.16.M88.4 R44, [R149+0x2000] ;  /* 0x00200000952c783b */ /* 0x000e680000000200 */
[----:B------:R-:W-:Y:S01]  /*6120*/  LDSM.16.MT88.4 R48, [R0+0x6c00] ;  /* 0x006c00000030783b */ /* 0x000fe20000004200 */
[-C--:B-12---:R-:W-:Y:S08]  /*6130*/  HMMA.16816.F32 R4, R16, R20.reuse, RZ ;  /* 0x000000141004723c */ /* 0x086ff000000018ff */
[C---:B---3--:R-:W-:Y:S08]  /*6140*/  HMMA.16816.F32 R8, R12.reuse, R20, RZ ;  /* 0x000000140c08723c */ /* 0x048ff000000018ff */
[-C--:B------:R-:W-:Y:S08]  /*6150*/  HMMA.16816.F32 R12, R12, R22.reuse, RZ ;  /* 0x000000160c0c723c */ /* 0x080ff000000018ff */
[----:B------:R-:W-:Y:S01]  /*6160*/  HMMA.16816.F32 R16, R16, R22, RZ ;  /* 0x000000161010723c */ /* 0x000fe200000018ff */
[----:B------:R-:W1:Y:S07]  /*6170*/  LDSM.16.M88.4 R20, [R148] ;  /* 0x000000009414783b */ /* 0x000e6e0000000200 */
[-C--:B----4-:R-:W-:Y:S08]  /*6180*/  HMMA.16816.F32 R4, R24, R28.reuse, R4 ;  /* 0x0000001c1804723c */ /* 0x090ff00000001804 */
[C---:B------:R-:W-:Y:S08]  /*6190*/  HMMA.16816.F32 R8, R32.reuse, R28, R8 ;  /* 0x0000001c2008723c */ /* 0x040ff00000001808 */
[-C--:B------:R-:W-:Y:S01]  /*61a0*/  HMMA.16816.F32 R12, R32, R30.reuse, R12 ;  /* 0x0000001e200c723c */ /* 0x080fe2000000180c */
[----:B------:R-:W2:Y:S07]  /*61b0*/  LDSM.16.M88.4 R32, [R148+0x2000] ;  /* 0x002000009420783b */ /* 0x000eae0000000200 */
[----:B------:R-:W-:Y:S01]  /*61c0*/  HMMA.16816.F32 R16, R24, R30, R16 ;  /* 0x0000001e1810723c */ /* 0x000fe20000001810 */
[----:B------:R-:W-:Y:S04]  /*61d0*/  LDSM.16.M88.4 R24, [R147+0x4000] ;  /* 0x004000009318783b */ /* 0x000fe80000000200 */
[----:B------:R-:W3:Y:S03]  /*61e0*/  LDSM.16.MT88.4 R28, [R0+0x7000] ;  /* 0x00700000001c783b */ /* 0x000ee60000004200 */
[-C--:B------:R-:W-:Y:S08]  /*61f0*/  HMMA.16816.F32 R4, R36, R40.reuse, R4 ;  /* 0x000000282404723c */ /* 0x080ff00000001804 */
[C---:B------:R-:W-:Y:S08]  /*6200*/  HMMA.16816.F32 R8, R44.reuse, R40, R8 ;  /* 0x000000282c08723c */ /* 0x040ff00000001808 */
[-C--:B------:R-:W-:Y:S01]  /*6210*/  HMMA.16816.F32 R12, R44, R42.reuse, R12 ;  /* 0x0000002a2c0c723c */ /* 0x080fe2000000180c */
[----:B------:R-:W4:Y:S07]  /*6220*/  LDSM.16.M88.4 R44, [R147+0x6000] ;  /* 0x00600000932c783b */ /* 0x000f2e0000000200 */
[----:B------:R-:W-:Y:S01]  /*6230*/  HMMA.16816.F32 R16, R36, R42, R16 ;  /* 0x0000002a2410723c */ /* 0x000fe20000001810 */
[----:B------:R-:W-:Y:S04]  /*6240*/  LDSM.16.M88.4 R36, [R156] ;  /* 0x000000009c24783b */ /* 0x000fe80000000200 */
[----:B------:R-:W4:Y:S03]  /*6250*/  LDSM.16.MT88.4 R40, [R0+0x7400] ;  /* 0x007400000028783b */ /* 0x000f260000004200 */
[-C--:B-1----:R-:W-:Y:S08]  /*6260*/  HMMA.16816.F32 R4, R20, R48.reuse, R4 ;  /* 0x000000301404723c */ /* 0x082ff00000001804 */
[C---:B--2---:R-:W-:Y:S08]  /*6270*/  HMMA.16816.F32 R8, R32.reuse, R48, R8 ;  /* 0x000000302008723c */ /* 0x044ff00000001808 */
[-C--:B------:R-:W-:Y:S01]  /*6280*/  HMMA.16816.F32 R12, R32, R50.reuse, R12 ;  /* 0x00000032200c723c */ /* 0x080fe2000000180c */
[----:B------:R-:W1:Y:S07]  /*6290*/  LDSM.16.M88.4 R32, [R155] ;  /* 0x000000009b20783b */ /* 0x000e6e0000000200 */
[----:B------:R-:W-:Y:S01]  /*62a0*/  HMMA.16816.F32 R16, R20, R50, R16 ;  /* 0x000000321410723c */ /* 0x000fe20000001810 */
[----:B------:R-:W-:Y:S04]  /*62b0*/  LDSM.16.M88.4 R20, [R149+0x4000] ;  /* 0x004000009514783b */ /* 0x000fe80000000200 */
[----:B------:R-:W2:Y:S03]  /*62c0*/  LDSM.16.MT88.4 R48, [R0+0x7800] ;  /* 0x007800000030783b */ /* 0x000ea60000004200 */
[-C--:B---3--:R-:W-:Y:S08]  /*62d0*/  HMMA.16816.F32 R4, R24, R28.reuse, R4 ;  /* 0x0000001c1804723c */ /* 0x088ff00000001804 */
[C---:B----4-:R-:W-:Y:S08]  /*62e0*/  HMMA.16816.F32 R8, R44.reuse, R28, R8 ;  /* 0x0000001c2c08723c */ /* 0x050ff00000001808 */
[-C--:B------:R-:W-:Y:S01]  /*62f0*/  HMMA.16816.F32 R12, R44, R30.reuse, R12 ;  /* 0x0000001e2c0c723c */ /* 0x080fe2000000180c */
[----:B------:R-:W3:Y:S07]  /*6300*/  LDSM.16.M88.4 R44, [R149+0x6000] ;  /* 0x00600000952c783b */ /* 0x000eee0000000200 */
[----:B------:R-:W-:Y:S01]  /*6310*/  HMMA.16816.F32 R16, R24, R30, R16 ;  /* 0x0000001e1810723c */ /* 0x000fe20000001810 */
[----:B------:R4:W-:Y:S04]  /*6320*/  LDSM.16.MT88.4 R28, [R0+0x7c00] ;  /* 0x007c0000001c783b */ /* 0x0009e80000004200 */
[----:B------:R-:W3:Y:S03]  /*6330*/  LDSM.16.M88.4 R24, [R148+0x4000] ;  /* 0x004000009418783b */ /* 0x000ee60000000200 */
[-C--:B------:R-:W-:Y:S08]  /*6340*/  HMMA.16816.F32 R4, R36, R40.reuse, R4 ;  /* 0x000000282404723c */ /* 0x080ff00000001804 */
[C---:B-1----:R-:W-:Y:S07]  /*6350*/  HMMA.16816.F32 R8, R32.reuse, R40, R8 ;  /* 0x000000282008723c */ /* 0x042fee0000001808 */
[----:B------:R-:W-:Y:S01]  /*6360*/  IMAD.U32 R40, RZ, RZ, UR23 ;  /* 0x00000017ff287e24 */ /* 0x000fe2000f8e00ff */
[-C--:B------:R-:W-:Y:S01]  /*6370*/  HMMA.16816.F32 R12, R32, R42.reuse, R12 ;  /* 0x0000002a200c723c */ /* 0x080fe2000000180c */
[----:B------:R-:W1:Y:S03]  /*6380*/  LDSM.16.M88.4 R32, [R148+0x6000] ;  /* 0x006000009420783b */ /* 0x000e660000000200 */
[----:B----4-:R-:W-:Y:S04]  /*6390*/  IMAD.U32 R0, RZ, RZ, UR13 ;  /* 0x0000000dff007e24 */ /* 0x010fe8000f8e00ff */
[----:B------:R-:W-:Y:S07]  /*63a0*/  HMMA.16816.F32 R16, R36, R42, R16 ;  /* 0x0000002a2410723c */ /* 0x000fee0000001810 */
[----:B------:R-:W-:Y:S01]  /*63b0*/  IMAD.U32 R42, RZ, RZ, UR24 ;  /* 0x00000018ff2a7e24 */ /* 0x000fe2000f8e00ff */
[-C--:B--2---:R-:W-:Y:S01]  /*63c0*/  HMMA.16816.F32 R4, R20, R48.reuse, R4 ;  /* 0x000000301404723c */ /* 0x084fe20000001804 */
[----:B------:R-:W-:Y:S03]  /*63d0*/  IMAD.U32 R38, RZ, RZ, UR22 ;  /* 0x00000016ff267e24 */ /* 0x000fe6000f8e00ff */
[----:B------:R-:W-:Y:S04]  /*63e0*/  IMAD.U32 R36, RZ, RZ, UR21 ;  /* 0x00000015ff247e24 */ /* 0x000fe8000f8e00ff */
[C---:B---3--:R-:W-:Y:S07]  /*63f0*/  HMMA.16816.F32 R8, R44.reuse, R48, R8 ;  /* 0x000000302c08723c */ /* 0x048fee0000001808 */
[----:B------:R-:W-:Y:S01]  /*6400*/  IMAD.U32 R48, RZ, RZ, UR27 ;  /* 0x0000001bff307e24 */ /* 0x000fe2000f8e00ff */
[-C--:B------:R-:W-:Y:S07]  /*6410*/  HMMA.16816.F32 R12, R44, R50.reuse, R12 ;  /* 0x000000322c0c723c */ /* 0x080fee000000180c */
[----:B------:R-:W-:Y:S01]  /*6420*/  IMAD.U32 R46, RZ, RZ, UR26 ;  /* 0x0000001aff2e7e24 */ /* 0x000fe2000f8e00ff */
[----:B------:R-:W-:Y:S01]  /*6430*/  HMMA.16816.F32 R16, R20, R50, R16 ;  /* 0x000000321410723c */ /* 0x000fe20000001810 */
[----:B------:R-:W-:Y:S06]  /*6440*/  IMAD.U32 R44, RZ, RZ, UR25 ;  /* 0x00000019ff2c7e24 */ /* 0x000fec000f8e00ff */
[----:B------:R-:W-:Y:S01]  /*6450*/  IMAD.U32 R21, RZ, RZ, UR13 ;  /* 0x0000000dff157e24 */ /* 0x000fe2000f8e00ff */
[-C--:B------:R-:W-:Y:S01]  /*6460*/  HMMA.16816.F32 R4, R24, R28.reuse, R4 ;  /* 0x0000001c1804723c */ /* 0x080fe20000001804 */
[----:B------:R-:W-:Y:S03]  /*6470*/  IMAD.U32 R50, RZ, RZ, UR28 ;  /* 0x0000001cff327e24 */ /* 0x000fe6000f8e00ff */
[----:B------:R-:W-:Y:S01]  /*6480*/  IMAD.U32 R22, RZ, RZ, UR27 ;  /* 0x0000001bff167e24 */ /* 0x000fe2000f8e00ff */
[----:B------:R-:W-:Y:S01]  /*6490*/  @P1 IADD3 R20, P2, R244, UR9, RZ ;  /* 0x00000009f4141c10 */ /* 0x000fe2000ff5e0ff */
[----:B------:R-:W-:Y:S01]  /*64a0*/  IMAD.U32 R23, RZ, RZ, UR26 ;  /* 0x0000001aff177e24 */ /* 0x000fe2000f8e00ff */
[----:B------:R-:W-:Y:S01]  /*64b0*/  LEA R188, P0, R21, R56, 0x2 ;  /* 0x0000003815bc7211 */ /* 0x000fe200078010ff */
[C---:B-1----:R-:W-:Y:S01]  /*64c0*/  HMMA.16816.F32 R8, R32.reuse, R28, R8 ;  /* 0x0000001c2008723c */ /* 0x042fe20000001808 */
[----:B------:R-:W-:Y:S01]  /*64d0*/  IMAD.U32 R56, RZ, RZ, UR18 ;  /* 0x00000012ff387e24 */ /* 0x000fe2000f8e00ff */
[----:B------:R-:W-:Y:S02]  /*64e0*/  @UP5 UIADD3 UR9, UP4, UR9, -0x200, URZ ;  /* 0xfffffe0009095890 */ /* 0x000fe4000ff9e03f */
[----:B------:R-:W-:Y:S02]  /*64f0*/  @P1 IADD3.X R21, R249, UR8, RZ, P2, !PT ;  /* 0x00000008f9151c10 */ /* 0x000fe400097fe4ff */
[----:B------:R-:W-:Y:S01]  /*6500*/  LEA.HI.X.SX32 R183, R0, R57, 0x2, P0 ;  /* 0x0000003900b77211 */ /* 0x000fe200000f16ff */
[----:B------:R-:W-:Y:S01]  /*6510*/  IMAD.U32 R0, RZ, RZ, UR28 ;  /* 0x0000001cff007e24 */ /* 0x000fe2000f8e00ff */
[-C--:B------:R-:W-:Y:S01]  /*6520*/  HMMA.16816.F32 R12, R32, R30.reuse, R12 ;  /* 0x0000001e200c723c */ /* 0x080fe2000000180c */
[----:B------:R1:W5:Y:S01]  /*6530*/  @P1 LDG.E R228, [R20.64] ;  /* 0x0000000614e41981 */ /* 0x000362000c1e1900 */
[----:B------:R-:W-:Y:S02]  /*6540*/  @UP5 UIADD3.X UR8, UR8, -0x1, URZ, UP4, !UPT ;  /* 0xffffffff08085890 */ /* 0x000fe4000a7fe43f */
[----:B------:R-:W-:Y:S01]  /*6550*/  IMAD.U32 R57, RZ, RZ, UR19 ;  /* 0x00000013ff397e24 */ /* 0x000fe2000f8e00ff */
[----:B------:R1:W5:Y:S01]  /*6560*/  @P1 LDG.E R229, [R20.64+0x20] ;  /* 0x0000200614e51981 */ /* 0x000362000c1e1900 */
[----:B------:R-:W-:Y:S02]  /*6570*/  IMAD.U32 R28, RZ, RZ, UR17 ;  /* 0x00000011ff1c7e24 */ /* 0x000fe4000f8e00ff */
[----:B------:R-:W-:Y:S01]  /*6580*/  HMMA.16816.F32 R16, R24, R30, R16 ;  /* 0x0000001e1810723c */ /* 0x000fe20000001810 */
[----:B------:R1:W5:Y:S03]  /*6590*/  @P1 LDG.E R226, [R20.64+0x100] ;  /* 0x0001000614e21981 */ /* 0x000366000c1e1900 */
[----:B------:R-:W-:Y:S01]  /*65a0*/  IMAD.U32 R34, RZ, RZ, UR20 ;  /* 0x00000014ff227e24 */ /* 0x000fe2000f8e00ff */
[----:B------:R1:W5:Y:S01]  /*65b0*/  @P1 LDG.E R227, [R20.64+0x120] ;  /* 0x0001200614e31981 */ /* 0x000362000c1e1900 */
[----:B------:R-:W-:Y:S02]  /*65c0*/  IMAD.U32 R35, RZ, RZ, UR21 ;  /* 0x00000015ff237e24 */ /* 0x000fe4000f8e00ff */
[----:B------:R-:W-:Y:S04]  /*65d0*/  IMAD.U32 R24, RZ, RZ, UR25 ;  /* 0x00000019ff187e24 */ /* 0x000fe8000f8e00ff */
[----:B------:R-:W-:Y:S02]  /*65e0*/  IMAD.U32 R25, RZ, RZ, UR24 ;  /* 0x00000018ff197e24 */ /* 0x000fe4000f8e00ff */
[----:B------:R-:W-:Y:S02]  /*65f0*/  IMAD.U32 R27, RZ, RZ, UR23 ;  /* 0x00000017ff1b7e24 */ /* 0x000fe4000f8e00ff */
[----:B------:R-:W-:Y:S02]  /*6600*/  IMAD.U32 R31, RZ, RZ, UR22 ;  /* 0x00000016ff1f7e24 */ /* 0x000fe4000f8e00ff */
[----:B------:R-:W-:Y:S02]  /*6610*/  IMAD.U32 R32, RZ, RZ, UR19 ;  /* 0x00000013ff207e24 */ /* 0x000fe4000f8e00ff */
[----:B------:R-:W-:Y:S02]  /*6620*/  IMAD.U32 R30, RZ, RZ, UR18 ;  /* 0x00000012ff1e7e24 */ /* 0x000fe4000f8e00ff */
[----:B------:R-:W-:Y:S02]  /*6630*/  IMAD.U32 R33, RZ, RZ, UR14 ;  /* 0x0000000eff217e24 */ /* 0x000fe4000f8e00ff */
[----:B------:R-:W-:Y:S02]  /*6640*/  IMAD.U32 R26, RZ, RZ, UR16 ;  /* 0x00000010ff1a7e24 */ /* 0x000fe4000f8e00ff */
[----:B------:R-:W-:Y:S02]  /*6650*/  IMAD.U32 R29, RZ, RZ, UR15 ;  /* 0x0000000fff1d7e24 */ /* 0x000fe4000f8e00ff */
[----:B-1----:R-:W-:Y:S02]  /*6660*/  IMAD.MOV.U32 R20, RZ, RZ, R188 ;  /* 0x000000ffff147224 */ /* 0x002fe400078e00bc */
[----:B------:R-:W-:Y:S03]  /*6670*/  IMAD.MOV.U32 R21, RZ, RZ, R183 ;  /* 0x000000ffff157224 */ /* 0x000fe600078e00b7 */
[-C--:B------:R-:W-:Y:S02]  /*6680*/  LEA R50, P0, R50, R20.reuse, 0x2 ;  /* 0x0000001432327211 */ /* 0x080fe400078010ff */
[-C--:B------:R-:W-:Y:S01]  /*6690*/  LEA R48, P6, R48, R20.reuse, 0x2 ;  /* 0x0000001430307211 */ /* 0x080fe200078c10ff */
[----:B------:R-:W-:Y:S01]  /*66a0*/  RED.E.ADD.F32.FTZ.RN.STRONG.GPU [R20.64], R4 ;  /* 0x000000041400798e */ /* 0x000fe2000c10e786 */
[-C--:B------:R-:W-:Y:S02]  /*66b0*/  LEA.HI.X.SX32 R51, R0, R21.reuse, 0x2, P0 ;  /* 0x0000001500337211 */ /* 0x080fe400000f16ff */
[-C--:B------:R-:W-:Y:S02]  /*66c0*/  LEA R46, P5, R46, R20.reuse, 0x2 ;  /* 0x000000142e2e7211 */ /* 0x080fe400078a10ff */
[-C--:B------:R-:W-:Y:S01]  /*66d0*/  LEA.HI.X.SX32 R49, R22, R21.reuse, 0x2, P6 ;  /* 0x0000001516317211 */ /* 0x080fe200030f16ff */
[----:B------:R-:W-:Y:S01]  /*66e0*/  RED.E.ADD.F32.FTZ.RN.STRONG.GPU [R50.64], R5 ;  /* 0x000000053200798e */ /* 0x000fe2000c10e786 */
        /* <DEDUP_REMOVED lines=22> */
[-C--:B------:R-:W-:Y:S01]  /*6850*/  LEA R22, P0, R33, R20.reuse, 0x2 ;  /* 0x0000001421167211 */ /* 0x080fe200078010ff */
[----:B------:R-:W-:Y:S01]  /*6860*/  RED.E.ADD.F32.FTZ.RN.STRONG.GPU [R34.64], R17 ;  /* 0x000000112200798e */ /* 0x000fe2000c10e786 */
[-C--:B------:R-:W-:Y:S02]  /*6870*/  LEA.HI.X.SX32 R33, R57, R21.reuse, 0x2, P5 ;  /* 0x0000001539217211 */ /* 0x080fe400028f16ff */
[-C--:B------:R-:W-:Y:S01]  /*6880*/  LEA R28, P3, R28, R20.reuse, 0x2 ;  /* 0x000000141c1c7211 */ /* 0x080fe200078610ff */
[----:B------:R-:W-:Y:S01]  /*6890*/  LDSM.16.MT88.4 R4, [R2+0x8000] ;  /* 0x008000000204783b */ /* 0x000fe20000004200 */
[-C--:B------:R-:W-:Y:S02]  /*68a0*/  LEA.HI.X.SX32 R31, R56, R21.reuse, 0x2, P4 ;  /* 0x00000015381f7211 */ /* 0x080fe400020f16ff */
[-C--:B------:R-:W-:Y:S01]  /*68b0*/  LEA R26, P2, R26, R20.reuse, 0x2 ;  /* 0x000000141a1a7211 */ /* 0x080fe200078410ff */
[----:B------:R-:W-:Y:S01]  /*68c0*/  RED.E.ADD.F32.FTZ.RN.STRONG.GPU [R32.64], R18 ;  /* 0x000000122000798e */ /* 0x000fe2000c10e786 */
[----:B------:R-:W-:Y:S02]  /*68d0*/  LEA R24, P1, R29, R20, 0x2 ;  /* 0x000000141d187211 */ /* 0x000fe400078210ff */
[-C--:B------:R-:W-:Y:S01]  /*68e0*/  LEA.HI.X.SX32 R29, R55, R21.reuse, 0x2, P3 ;  /* 0x00000015371d7211 */ /* 0x080fe200018f16ff */
[----:B------:R-:W-:Y:S01]  /*68f0*/  RED.E.ADD.F32.FTZ.RN.STRONG.GPU [R30.64], R19 ;  /* 0x000000131e00798e */ /* 0x000fe2000c10e786 */
[-C--:B------:R-:W-:Y:S02]  /*6900*/  LEA.HI.X.SX32 R27, R54, R21.reuse, 0x2, P2 ;  /* 0x00000015361b7211 */ /* 0x080fe400010f16ff */
[-C--:B------:R-:W-:Y:S01]  /*6910*/  LEA.HI.X.SX32 R25, R53, R21.reuse, 0x2, P1 ;  /* 0x0000001535197211 */ /* 0x080fe200008f16ff */
[----:B------:R-:W-:Y:S01]  /*6920*/  RED.E.ADD.F32.FTZ.RN.STRONG.GPU [R28.64], R12 ;  /* 0x0000000c1c00798e */ /* 0x000fe2000c10e786 */
[----:B------:R-:W-:Y:S02]  /*6930*/  LEA.HI.X.SX32 R23, R52, R21, 0x2, P0 ;  /* 0x0000001534177211 */ /* 0x000fe400000f16ff */
[----:B------:R-:W-:Y:S01]  /*6940*/  PLOP3.LUT P0, PT, PT, PT, UP1, 0x80, 0x0 ;  /* 0x000000000000781c */ /* 0x000fe20003f0f018 */
[----:B------:R-:W1:Y:S01]  /*6950*/  LDSM.16.MT88.4 R8, [R3] ;  /* 0x000000000308783b */ /* 0x000e620000004200 */
[----:B------:R-:W-:Y:S01]  /*6960*/  ISETP.LT.AND P1, PT, RZ, UR5, PT ;  /* 0x00000005ff007c0c */ /* 0x000fe2000bf21270 */
[----:B------:R-:W-:Y:S01]  /*6970*/  @UP5 UIADD3 UR11, UP1, UR11, -0x200, URZ ;  /* 0xfffffe000b0b5890 */ /* 0x000fe2000ff3e03f */
[C---:B------:R-:W-:Y:S01]  /*6980*/  IADD3 R0, R3.reuse, -0x2000, RZ ;  /* 0xffffe00003007810 */ /* 0x040fe20007ffe0ff */
[----:B------:R-:W-:Y:S01]  /*6990*/  RED.E.ADD.F32.FTZ.RN.STRONG.GPU [R26.64], R13 ;  /* 0x0000000d1a00798e */ /* 0x000fe2000c10e786 */
[----:B------:R-:W-:Y:S02]  /*69a0*/  UIADD3 UR5, UR5, -0x1, URZ ;  /* 0xffffffff05057890 */ /* 0x000fe4000fffe03f */
[----:B------:R-:W-:Y:S01]  /*69b0*/  @UP5 UIADD3.X UR10, UR10, -0x1, URZ, UP1, !UPT ;  /* 0xffffffff0a0a5890 */ /* 0x000fe20008ffe43f */
[----:B------:R-:W-:Y:S04]  /*69c0*/  RED.E.ADD.F32.FTZ.RN.STRONG.GPU [R24.64], R14 ;  /* 0x0000000e1800798e */ /* 0x000fe8000c10e786 */
[----:B------:R-:W-:Y:S01]  /*69d0*/  RED.E.ADD.F32.FTZ.RN.STRONG.GPU [R22.64], R15 ;  /* 0x0000000f1600798e */ /* 0x000fe2000c10e786 */
[----:B------:R-:W-:Y:S03]  /*69e0*/  @P0 IADD3 R0, R3, 0x2000, RZ ;  /* 0x0000200003000810 */ /* 0x000fe60007ffe0ff */
        /* <DEDUP_REMOVED lines=45> */
[----:B------:R2:W3:Y:S03]  /*6cc0*/  LDSM.16.MT88.4 R20, [R3+0x1c00] ;  /* 0x001c00000314783b */ /* 0x0004e60000004200 */
[-C--:B-1----:R-:W-:Y:S08]  /*6cd0*/  HMMA.16816.F32 R84, R4, R8.reuse, R84 ;  /* 0x000000080454723c */ /* 0x082ff00000001854 */
[C---:B------:R-:W-:Y:S04]  /*6ce0*/  HMMA.16816.F32 R88, R12.reuse, R8, R88 ;  /* 0x000000080c58723c */ /* 0x040fe80000001858 */
[----:B--2---:R-:W-:Y:S04]  /*6cf0*/  IMAD.MOV.U32 R3, RZ, RZ, R0 ;  /* 0x000000ffff037224 */ /* 0x004fe800078e0000 */
[-C--:B------:R-:W-:Y:S08]  /*6d00*/  HMMA.16816.F32 R92, R12, R10.reuse, R92 ;  /* 0x0000000a0c5c723c */ /* 0x080ff0000000185c */
[----:B------:R-:W-:Y:S08]  /*6d10*/  HMMA.16816.F32 R96, R4, R10, R96 ;  /* 0x0000000a0460723c */ /* 0x000ff00000001860 */
[-C--:B---3--:R-:W-:Y:S08]  /*6d20*/  HMMA.16816.F32 R84, R16, R20.reuse, R84 ;  /* 0x000000141054723c */ /* 0x088ff00000001854 */
[C---:B------:R-:W-:Y:S08]  /*6d30*/  HMMA.16816.F32 R88, R24.reuse, R20, R88 ;  /* 0x000000141858723c */ /* 0x040ff00000001858 */
[-C--:B------:R-:W-:Y:S08]  /*6d40*/  HMMA.16816.F32 R92, R24, R22.reuse, R92 ;  /* 0x00000016185c723c */ /* 0x080ff0000000185c */
[----:B------:R-:W-:Y:S01]  /*6d50*/  HMMA.16816.F32 R96, R16, R22, R96 ;  /* 0x000000161060723c */ /* 0x000fe20000001860 */
[----:B------:R-:W-:-:S07]  /*6d60*/  @P1 BRA `(.L_x_9) ;  /* 0xffffc1e000001947 */ /* 0x000fce000383ffff */
[----:B------:R-:W-:Y:S07]  /*6d70*/  @!UPT UIADD3 URZ, URZ, URZ, URZ ;  /* 0x0000003f3f3ff290 */ /* 0x000fee000fffe03f */
[----:B------:R-:W-:Y:S01]  /*6d80*/  BAR.SYNC.DEFER_BLOCKING 0x0 ;  /* 0x0000000000007b1d */ /* 0x000fe20000010000 */
[----:B------:R-:W-:Y:S01]  /*6d90*/  FMUL.FTZ R84, R84, c[0x0][0x2e0] ;  /* 0x0000b80054547a20 */ /* 0x000fe20000410000 */
[----:B------:R-:W-:Y:S01]  /*6da0*/  F2FP.PACK_AB R68, R69, R68 ;  /* 0x000000444544723e */ /* 0x000fe200000000ff */
        /* <DEDUP_REMOVED lines=19> */
[----:B------:R-:W-:Y:S01]  /*6ee0*/  UISETP.NE.AND UP0, UPT, UR31, -0x1, UPT ;  /* 0xffffffff1f00788c */ /* 0x000fe2000bf05270 */
[----:B------:R-:W-:Y:S01]  /*6ef0*/  FMUL.FTZ R6, R91, c[0x0][0x2e0] ;  /* 0x0000b8005b067a20 */ /* 0x000fe20000410000 */
[----:B------:R-:W-:Y:S01]  /*6f00*/  F2FP.PACK_AB R7, R7, R88 ;  /* 0x000000580707723e */ /* 0x000fe200000000ff */
[----:B------:R-:W-:Y:S01]  /*6f10*/  FMUL.FTZ R92, R92, c[0x0][0x2e0] ;  /* 0x0000b8005c5c7a20 */ /* 0x000fe20000410000 */
[----:B------:R1:W-:Y:S01]  /*6f20*/  STS [R251], R9 ;  /* 0x00000009fb007388 */ /* 0x0003e20000000800 */
[----:B------:R-:W-:Y:S01]  /*6f30*/  FMUL.FTZ R3, R93, c[0x0][0x2e0] ;  /* 0x0000b8005d037a20 */ /* 0x000fe20000410000 */
[----:B------:R-:W-:Y:S01]  /*6f40*/  F2FP.PACK_AB R6, R6, R90 ;  /* 0x0000005a0606723e */ /* 0x000fe200000000ff */
[----:B------:R-:W-:Y:S01]  /*6f50*/  FMUL.FTZ R94, R94, c[0x0][0x2e0] ;  /* 0x0000b8005e5e7a20 */ /* 0x000fe20000410000 */
[----:B------:R1:W-:Y:S01]  /*6f60*/  STS [R251+0x200], R8 ;  /* 0x00020008fb007388 */ /* 0x0003e20000000800 */
[----:B------:R-:W-:Y:S01]  /*6f70*/  FMUL.FTZ R0, R95, c[0x0][0x2e0] ;  /* 0x0000b8005f007a20 */ /* 0x000fe20000410000 */
[----:B------:R-:W-:Y:S01]  /*6f80*/  F2FP.PACK_AB R3, R3, R92 ;  /* 0x0000005c0303723e */ /* 0x000fe200000000ff */
[----:B------:R-:W-:Y:S01]  /*6f90*/  @UP0 UIADD3 UR5, UR29, UR31, URZ ;  /* 0x0000001f1d050290 */ /* 0x000fe2000fffe03f */
[----:B------:R1:W-:Y:S01]  /*6fa0*/  STS [R252], R5 ;  /* 0x00000005fc007388 */ /* 0x0003e20000000800 */
[----:B------:R-:W-:Y:S01]  /*6fb0*/  F2FP.PACK_AB R76, R77, R76 ;  /* 0x0000004c4d4c723e */ /* 0x000fe200000000ff */
[----:B------:R-:W-:Y:S01]  /*6fc0*/  ULDC.64 UR10, c[0x0][0x3a0] ;  /* 0x0000e800000a7ab9 */ /* 0x000fe20000000a00 */
[----:B------:R-:W-:Y:S01]  /*6fd0*/  F2FP.PACK_AB R0, R0, R94 ;  /* 0x0000005e0000723e */ /* 0x000fe200000000ff */
[----:B------:R1:W-:Y:S01]  /*6fe0*/  STS [R252+0x200], R4 ;  /* 0x00020004fc007388 */ /* 0x0003e20000000800 */
[----:B------:R-:W-:Y:S01]  /*6ff0*/  F2FP.PACK_AB R78, R79, R78 ;  /* 0x0000004e4f4e723e */ /* 0x000fe200000000ff */
[----:B------:R-:W-:Y:S01]  /*7000*/  @UP0 UIMAD.WIDE.U32 UR8, UR5, UR10, URZ ;  /* 0x0000000a050802a5 */ /* 0x000fe2000f8e003f */
[----:B------:R-:W-:Y:S01]  /*7010*/  PLOP3.LUT P0, PT, PT, PT, UP0, 0x80, 0x0 ;  /* 0x000000000000781c */ /* 0x000fe20003f0f008 */
[----:B------:R1:W-:Y:S02]  /*7020*/  STS [R251+0x1000], R7 ;  /* 0x00100007fb007388 */ /* 0x0003e40000000800 */
[----:B------:R-:W-:-:S02]  /*7030*/  @UP0 UIMAD UR35, UR5, UR11, UR9 ;  /* 0x0000000b052302a4 */ /* 0x000fc4000f8e0209 */
[----:B------:R1:W-:Y:S01]  /*7040*/  STS [R251+0x1200], R6 ;  /* 0x00120006fb007388 */ /* 0x0003e20000000800 */
[----:B------:R-:W-:-:S03]  /*7050*/  @UP0 UMOV UR34, UR8 ;  /* 0x0000000800220c82 */ /* 0x000fc60008000000 */
[----:B------:R1:W-:Y:S04]  /*7060*/  STS [R252+0x1000], R3 ;  /* 0x00100003fc007388 */ /* 0x0003e80000000800 */
        /* <DEDUP_REMOVED lines=8> */
[----:B------:R1:W-:Y:S01]  /*70f0*/  STS [R252+0x3200], R78 ;  /* 0x0032004efc007388 */ /* 0x0003e20000000800 */
[----:B------:R-:W-:Y:S05]  /*7100*/  @P0 BRA `(.L_x_10) ;  /* 0x000000d000000947 */ /* 0x000fea0003800000 */
[----:B------:R-:W-:Y:S02]  /*7110*/  USHF.R.S32.HI UR5, URZ, 0x1f, UR29 ;  /* 0x0000001f3f057899 */ /* 0x000fe4000801141d */
[----:B------:R-:W-:-:S02]  /*7120*/  ULDC.64 UR8, c[0x0][0x3a0] ;  /* 0x0000e80000087ab9 */ /* 0x000fc40000000a00 */
[----:B------:R-:W-:Y:S02]  /*7130*/  UIMAD UR5, UR5, UR8, URZ ;  /* 0x00000008050572a4 */ /* 0x000fe4000f8e023f */
[----:B------:R-:W-:Y:S02]  /*7140*/  USHF.R.S32.HI UR32, URZ, 0x1f, UR46 ;  /* 0x0000001f3f207899 */ /* 0x000fe4000801142e */
[----:B------:R-:W-:Y:S02]  /*7150*/  UIMAD UR12, UR29, UR9, UR5 ;  /* 0x000000091d0c72a4 */ /* 0x000fe4000f8e0205 */
[----:B------:R-:W-:Y:S02]  /*7160*/  UIMAD.WIDE.U32 UR8, UR29, UR8, URZ ;  /* 0x000000081d0872a5 */ /* 0x000fe4000f8e003f */
[----:B------:R-:W-:Y:S02]  /*7170*/  ULDC.64 UR10, c[0x0][0x388] ;  /* 0x0000e200000a7ab9 */ /* 0x000fe40000000a00 */
[----:B------:R-:W-:-:S02]  /*7180*/  UIADD3 UR9, UR9, UR12, URZ ;  /* 0x0000000c09097290 */ /* 0x000fc4000fffe03f */
[----:B------:R-:W-:Y:S02]  /*7190*/  UIMAD UR5, UR32, UR10, URZ ;  /* 0x0000000a200572a4 */ /* 0x000fe4000f8e023f */
[----:B------:R-:W-:Y:S02]  /*71a0*/  UIMAD.WIDE.U32 UR8, UR46, UR10, UR8 ;  /* 0x0000000a2e0872a5 */ /* 0x000fe4000f8e0008 */
[----:B------:R-:W-:-:S04]  /*71b0*/  UIMAD UR5, UR46, UR11, UR5 ;  /* 0x0000000b2e0572a4 */ /* 0x000fc8000f8e0205 */
[----:B------:R-:W-:Y:S02]  /*71c0*/  UIADD3 UR35, UR9, UR5, URZ ;  /* 0x0000000509237290 */ /* 0x000fe4000fffe03f */
[----:B------:R-:W-:Y:S02]  /*71d0*/  UMOV UR34, UR8 ;  /* 0x0000000800227c82 */ /* 0x000fe40008000000 */
.L_x_10:
        /* <DEDUP_REMOVED lines=9> */
[----:B------:R-:W-:Y:S02]  /*7270*/  USHF.R.S32.HI UR31, URZ, 0x1f, UR46 ;  /* 0x0000001f3f1f7899 */ /* 0x000fe4000801142e */
[----:B------:R-:W-:Y:S02]  /*7280*/  UIMAD UR12, UR29, UR9, UR5 ;  /* 0x000000091d0c72a4 */ /* 0x000fe4000f8e0205 */
[----:B------:R-:W-:-:S02]  /*7290*/  UIMAD.WIDE.U32 UR8, UR29, UR8, URZ ;  /* 0x000000081d0872a5 */ /* 0x000fc4000f8e003f */
[----:B------:R-:W-:Y:S02]  /*72a0*/  ULDC.64 UR10, c[0x0][0x390] ;  /* 0x0000e400000a7ab9 */ /* 0x000fe40000000a00 */
[----:B------:R-:W-:Y:S02]  /*72b0*/  UIADD3 UR9, UR9, UR12, URZ ;  /* 0x0000000c09097290 */ /* 0x000fe4000fffe03f */
[----:B------:R-:W-:Y:S02]  /*72c0*/  UIMAD UR5, UR31, UR10, URZ ;  /* 0x0000000a1f0572a4 */ /* 0x000fe4000f8e023f */
[----:B------:R-:W-:Y:S02]  /*72d0*/  UIMAD.WIDE.U32 UR8, UR46, UR10, UR8 ;  /* 0x0000000a2e0872a5 */ /* 0x000fe4000f8e0008 */
[----:B------:R-:W-:-:S04]  /*72e0*/  UIMAD UR5, UR46, UR11, UR5 ;  /* 0x0000000b2e0572a4 */ /* 0x000fc8000f8e0205 */
[----:B------:R-:W-:-:S03]  /*72f0*/  UIADD3 UR10, UR9, UR5, URZ ;  /* 0x00000005090a7290 */ /* 0x000fc6000fffe03f */
[----:B------:R-:W-:Y:S02]  /*7300*/  UMOV UR9, UR8 ;  /* 0x0000000800097c82 */ /* 0x000fe40008000000 */
.L_x_11:
[----:B-1----:R-:W1:Y:S01]  /*7310*/  S2R R5, SR_TID.X ;  /* 0x0000000000057919 */ /* 0x002e620000002100 */
[----:B------:R-:W-:Y:S01]  /*7320*/  USHF.L.U32 UR5, UR30, 0x7, URZ ;  /* 0x000000071e057899 */ /* 0x000fe2000800063f */
[----:B------:R-:W-:Y:S01]  /*7330*/  BSSY B0, `(.L_x_12) ;  /* 0x000002a000007945 */ /* 0x000fe20003800000 */
[----:B------:R-:W-:Y:S01]  /*7340*/  ULDC.64 UR32, c[0x0][0x3a0] ;  /* 0x0000e80000207ab9 */ /* 0x000fe20000000a00 */
[----:B------:R-:W-:Y:S01]  /*7350*/  BAR.SYNC.DEFER_BLOCKING 0x0 ;  /* 0x0000000000007b1d */ /* 0x000fe20000010000 */
[----:B------:R-:W-:Y:S02]  /*7360*/  USHF.R.S32.HI UR8, URZ, 0x1f, UR5 ;  /* 0x0000001f3f087899 */ /* 0x000fe40008011405 */
[----:B------:R-:W-:Y:S01]  /*7370*/  IMAD.U32 R13, RZ, RZ, UR5 ;  /* 0x00000005ff0d7e24 */ /* 0x000fe2000f8e00ff */
[----:B------:R-:W-:Y:S02]  /*7380*/  UIMAD UR4, UR30, -0x80, UR4 ;  /* 0xffffff801e0478a4 */ /* 0x000fe4000f8e0204 */
[----:B------:R-:W-:-:S02]  /*7390*/  UIMAD UR11, UR8, UR32, URZ ;  /* 0x00000020080b72a4 */ /* 0x000fc4000f8e023f */
[----:B------:R-:W-:Y:S02]  /*73a0*/  USHF.R.S32.HI UR12, URZ, 0x1f, UR51 ;  /* 0x0000001f3f0c7899 */ /* 0x000fe40008011433 */
[----:B------:R-:W-:-:S03]  /*73b0*/  UIMAD UR11, UR5, UR33, UR11 ;  /* 0x00000021050b72a4 */ /* 0x000fc6000f8e020b */
[----:B------:R-:W-:-:S03]  /*73c0*/  ULDC.64 UR32, c[0x0][0x3b8] ;  /* 0x0000ee0000207ab9 */ /* 0x000fc60000000a00 */
[----:B------:R-:W-:Y:S01]  /*73d0*/  IMAD.U32 R3, RZ, RZ, UR11 ;  /* 0x0000000bff037e24 */ /* 0x000fe2000f8e00ff */
[----:B------:R-:W-:Y:S01]  /*73e0*/  UIMAD UR11, UR12, UR32, URZ ;  /* 0x000000200c0b72a4 */ /* 0x000fe2000f8e023f */
[----:B-1----:R-:W-:-:S03]  /*73f0*/  SHF.R.S32.HI R0, RZ, 0x1f, R5 ;  /* 0x0000001fff007819 */ /* 0x002fc60000011405 */
[----:B------:R-:W-:Y:S01]  /*7400*/  UIMAD UR11, UR51, UR33, UR11 ;  /* 0x00000021330b72a4 */ /* 0x000fe2000f8e020b */
[----:B------:R-:W-:Y:S01]  /*7410*/  LEA.HI R0, R0, R5, RZ, 0x2 ;  /* 0x0000000500007211 */ /* 0x000fe200078f10ff */
[----:B------:R1:W2:Y:S03]  /*7420*/  LDS.128 R20, [R59+0x7000] ;  /* 0x007000003b147984 */ /* 0x0002a60000000c00 */
[----:B------:R-:W-:Y:S01]  /*7430*/  LOP3.LUT R4, R0, 0xfffffffc, RZ, 0xc0, !PT ;  /* 0xfffffffc00047812 */ /* 0x000fe200078ec0ff */
[----:B------:R1:W3:Y:S01]  /*7440*/  LDS.128 R24, [R59+0x8000] ;  /* 0x008000003b187984 */ /* 0x0002e20000000c00 */
[----:B------:R-:W-:-:S03]  /*7450*/  SHF.R.S32.HI R0, RZ, 0x2, R0 ;  /* 0x00000002ff007819 */ /* 0x000fc60000011400 */
[----:B------:R-:W-:Y:S01]  /*7460*/  IMAD.IADD R4, R5, 0x1, -R4 ;  /* 0x0000000105047824 */ /* 0x000fe200078e0a04 */
[----:B------:R1:W4:Y:S01]  /*7470*/  LDS.128 R28, [R59+0x9000] ;  /* 0x009000003b1c7984 */ /* 0x0003220000000c00 */
[----:B------:R-:W-:Y:S02]  /*7480*/  ISETP.GE.AND P2, PT, R0, UR4, PT ;  /* 0x0000000400007c0c */ /* 0x000fe4000bf46270 */
[----:B------:R-:W-:Y:S01]  /*7490*/  IMAD.SHL.U32 R4, R4, 0x8, RZ ;  /* 0x0000000804047824 */ /* 0x000fe200078e00ff */
[----:B------:R-:W-:-:S04]  /*74a0*/  SHF.R.S32.HI R14, RZ, 0x1f, R0 ;  /* 0x0000001fff0e7819 */ /* 0x000fc80000011400 */
[----:B------:R-:W-:-:S05]  /*74b0*/  SHF.R.S32.HI R5, RZ, 0x1f, R4 ;  /* 0x0000001fff057819 */ /* 0x000fca0000011404 */
[----:B------:R-:W-:-:S05]  /*74c0*/  IMAD.WIDE.U32 R6, R13, c[0x0][0x3a0], R4 ;  /* 0x0000e8000d067a25 */ /* 0x000fca00078e0004 */
[----:B------:R-:W-:-:S04]  /*74d0*/  IADD3 R6, P0, R6, UR34, RZ ;  /* 0x0000002206067c10 */ /* 0x000fc8000ff1e0ff */
[----:B------:R-:W-:Y:S01]  /*74e0*/  IADD3.X R7, R7, UR35, R3, P0, !PT ;  /* 0x0000002307077c10 */ /* 0x000fe200087fe403 */
[----:B------:R-:W-:-:S04]  /*74f0*/  IMAD.U32 R3, RZ, RZ, UR51 ;  /* 0x00000033ff037e24 */ /* 0x000fc8000f8e00ff */
[----:B------:R-:W-:-:S05]  /*7500*/  IMAD.WIDE.U32 R6, R3, c[0x0][0x3b8], R6 ;  /* 0x0000ee0003067a25 */ /* 0x000fca00078e0006 */
[----:B------:R-:W-:Y:S01]  /*7510*/  IADD3 R12, R7, UR11, RZ ;  /* 0x0000000b070c7c10 */ /* 0x000fe2000fffe0ff */
[----:B------:R-:W-:Y:S05]  /*7520*/  @P2 BRA `(.L_x_13) ;  /* 0x000000a000002947 */ /* 0x000fea0003800000 */
[----:B-12---:R-:W1:Y:S01]  /*7530*/  LDS.128 R16, [R59+0x6000] ;  /* 0x006000003b107984 */ /* 0x006e620000000c00 */
[----:B------:R-:W-:Y:S01]  /*7540*/  MOV R8, R6 ;  /* 0x0000000600087202 */ /* 0x000fe20000000f00 */
[----:B------:R-:W-:Y:S01]  /*7550*/  IMAD R3, R14, c[0x0][0x3a0], RZ ;  /* 0x0000e8000e037a24 */ /* 0x000fe200078e02ff */
[----:B------:R-:W-:-:S03]  /*7560*/  MOV R9, R12 ;  /* 0x0000000c00097202 */ /* 0x000fc60000000f00 */
[C---:B------:R-:W-:Y:S02]  /*7570*/  IMAD R3, R0.reuse, c[0x0][0x3a4], R3 ;  /* 0x0000e90000037a24 */ /* 0x040fe400078e0203 */
[----:B------:R-:W-:-:S05]  /*7580*/  IMAD.WIDE.U32 R8, R0, c[0x0][0x3a0], R8 ;  /* 0x0000e80000087a25 */ /* 0x000fca00078e0008 */
[----:B------:R-:W-:Y:S02]  /*7590*/  IADD3 R3, R9, R3, RZ ;  /* 0x0000000309037210 */ /* 0x000fe40007ffe0ff */
[----:B------:R-:W-:-:S04]  /*75a0*/  LEA R10, P0, R8, c[0x0][0x340], 0x1 ;  /* 0x0000d000080a7a11 */ /* 0x000fc800078008ff */
[----:B------:R-:W-:-:S05]  /*75b0*/  LEA.HI.X R11, R8, c[0x0][0x344], R3, 0x1, P0 ;  /* 0x0000d100080b7a11 */ /* 0x000fca00000f0c03 */
[----:B-1----:R1:W-:Y:S04]  /*75c0*/  STG.E.128 [R10.64], R16 ;  /* 0x000000100a007986 */ /* 0x0023e8000c101d06 */
.L_x_13:
[----:B-12---:R-:W-:Y:S05]  /*75d0*/  BSYNC B0 ;  /* 0x0000000000007941 */ /* 0x006fea0003800000 */
.L_x_12:
[----:B------:R-:W-:Y:S01]  /*75e0*/  IADD3 R3, R0, 0x40, RZ ;  /* 0x0000004000037810 */ /* 0x000fe20007ffe0ff */
[----:B------:R-:W-:Y:S03]  /*75f0*/  BSSY B0, `(.L_x_14) ;  /* 0x000000d000007945 */ /* 0x000fe60003800000 */
[----:B------:R-:W-:-:S13]  /*7600*/  ISETP.GE.AND P1, PT, R3, UR4, PT ;  /* 0x0000000403007c0c */ /* 0x000fda000bf26270 */
[----:B------:R-:W-:Y:S05]  /*7610*/  @P1 BRA `(.L_x_15) ;  /* 0x000000a000001947 */ /* 0x000fea0003800000 */
[----:B------:R-:W-:-:S04]  /*7620*/  IADD3 R3, P0, R0, 0x40, RZ ;  /* 0x0000004000037810 */ /* 0x000fc80007f1e0ff */
[----:B------:R-:W-:-:S05]  /*7630*/  IADD3.X R7, RZ, R14, RZ, P0, !PT ;  /* 0x0000000eff077210 */ /* 0x000fca00007fe4ff */
[----:B------:R-:W-:Y:S01]  /*7640*/  IMAD R8, R7, c[0x0][0x3a0], RZ ;  /* 0x0000e80007087a24 */ /* 0x000fe200078e02ff */
[----:B------:R-:W-:-:S05]  /*7650*/  MOV R7, R12 ;  /* 0x0000000c00077202 */ /* 0x000fca0000000f00 */
[----:B------:R-:W-:-:S04]  /*7660*/  IMAD.WIDE.U32 R10, R3, c[0x0][0x3a0], R6 ;  /* 0x0000e800030a7a25 */ /* 0x000fc800078e0006 */
[----:B------:R-:W-:Y:S01]  /*7670*/  IMAD R3, R3, c[0x0][0x3a4], R8 ;  /* 0x0000e90003037a24 */ /* 0x000fe200078e0208 */
[----:B------:R-:W-:-:S04]  /*7680*/  LEA R6, P0, R10, c[0x0][0x340], 0x1 ;  /* 0x0000d0000a067a11 */ /* 0x000fc800078008ff */
[----:B------:R-:W-:-:S04]  /*7690*/  IADD3 R3, R11, R3, RZ ;  /* 0x000000030b037210 */ /* 0x000fc80007ffe0ff */
[----:B------:R-:W-:-:S05]  /*76a0*/  LEA.HI.X R7, R10, c[0x0][0x344], R3, 0x1, P0 ;  /* 0x0000d1000a077a11 */ /* 0x000fca00000f0c03 */
[----:B------:R1:W-:Y:S02]  /*76b0*/  STG.E.128 [R6.64], R20 ;  /* 0x0000001406007986 */ /* 0x0003e4000c101d06 */
.L_x_15:
[----:B------:R-:W-:Y:S05]  /*76c0*/  BSYNC B0 ;  /* 0x0000000000007941 */ /* 0x000fea0003800000 */
.L_x_14:
[----:B------:R-:W-:Y:S01]  /*76d0*/  ULDC.64 UR32, c[0x0][0x3a8] ;  /* 0x0000ea0000207ab9 */ /* 0x000fe20000000a00 */
[----:B------:R-:W-:Y:S01]  /*76e0*/  IMAD.WIDE.U32 R4, R13, c[0x0][0x3a8], R4 ;  /* 0x0000ea000d047a25 */ /* 0x000fe200078e0004 */
[----:B------:R-:W-:Y:S01]  /*76f0*/  UIMAD UR8, UR8, UR32, URZ ;  /* 0x00000020080872a4 */ /* 0x000fe2000f8e023f */
[----:B------:R-:W-:Y:S01]  /*7700*/  BSSY B0, `(.L_x_16) ;  /* 0x0000016000007945 */ /* 0x000fe20003800000 */
[----:B------:R-:W-:Y:S02]  /*7710*/  USHF.R.S32.HI UR11, URZ, 0x1f, UR51 ;  /* 0x0000001f3f0b7899 */ /* 0x000fe40008011433 */
[----:B------:R-:W-:Y:S01]  /*7720*/  UIMAD UR5, UR5, UR33, UR8 ;  /* 0x00000021050572a4 */ /* 0x000fe2000f8e0208 */
[----:B------:R-:W-:-:S05]  /*7730*/  IADD3 R4, P0, R4, UR9, RZ ;  /* 0x0000000904047c10 */ /* 0x000fca000ff1e0ff */
[----:B------:R-:W-:Y:S01]  /*7740*/  IMAD.U32 R3, RZ, RZ, UR5 ;  /* 0x00000005ff037e24 */ /* 0x000fe2000f8e00ff */
[----:B------:R-:W-:Y:S02]  /*7750*/  ULDC.64 UR4, c[0x0][0x3c0] ;  /* 0x0000f00000047ab9 */ /* 0x000fe40000000a00 */
[----:B------:R-:W-:Y:S02]  /*7760*/  UIMAD UR4, UR11, UR4, URZ ;  /* 0x000000040b0472a4 */ /* 0x000fe4000f8e023f */
[----:B------:R-:W-:Y:S02]  /*7770*/  IADD3.X R5, R5, UR10, R3, P0, !PT ;  /* 0x0000000a05057c10 */ /* 0x000fe400087fe403 */
[----:B------:R-:W-:Y:S01]  /*7780*/  MOV R3, UR51 ;  /* 0x0000003300037c02 */ /* 0x000fe20008000f00 */
[----:B------:R-:W-:-:S04]  /*7790*/  UIMAD UR4, UR51, UR5, UR4 ;  /* 0x00000005330472a4 */ /* 0x000fc8000f8e0204 */
[----:B------:R-:W-:-:S05]  /*77a0*/  IMAD.WIDE.U32 R4, R3, c[0x0][0x3c0], R4 ;  /* 0x0000f00003047a25 */ /* 0x000fca00078e0004 */
[----:B------:R-:W-:Y:S01]  /*77b0*/  IADD3 R3, R5, UR4, RZ ;  /* 0x0000000405037c10 */ /* 0x000fe2000fffe0ff */
[----:B------:R-:W-:Y:S05]  /*77c0*/  @P2 BRA `(.L_x_17) ;  /* 0x0000009000002947 */ /* 0x000fea0003800000 */
[----:B-1----:R-:W-:Y:S01]  /*77d0*/  MOV R6, R4 ;  /* 0x0000000400067202 */ /* 0x002fe20000000f00 */
[----:B------:R-:W-:Y:S01]  /*77e0*/  IMAD R8, R14, c[0x0][0x3a8], RZ ;  /* 0x0000ea000e087a24 */ /* 0x000fe200078e02ff */
[----:B------:R-:W-:-:S03]  /*77f0*/  MOV R7, R3 ;  /* 0x0000000300077202 */ /* 0x000fc60000000f00 */
[C---:B------:R-:W-:Y:S02]  /*7800*/  IMAD R8, R0.reuse, c[0x0][0x3ac], R8 ;  /* 0x0000eb0000087a24 */ /* 0x040fe400078e0208 */
[----:B------:R-:W-:-:S05]  /*7810*/  IMAD.WIDE.U32 R6, R0, c[0x0][0x3a8], R6 ;  /* 0x0000ea0000067a25 */ /* 0x000fca00078e0006 */
[----:B------:R-:W-:Y:S02]  /*7820*/  IADD3 R7, R7, R8, RZ ;  /* 0x0000000807077210 */ /* 0x000fe40007ffe0ff */
[----:B------:R-:W-:-:S04]  /*7830*/  LEA R8, P0, R6, c[0x0][0x348], 0x1 ;  /* 0x0000d20006087a11 */ /* 0x000fc800078008ff */
[----:B------:R-:W-:-:S05]  /*7840*/  LEA.HI.X R9, R6, c[0x0][0x34c], R7, 0x1, P0 ;  /* 0x0000d30006097a11 */ /* 0x000fca00000f0c07 */
[----:B---3--:R1:W-:Y:S04]  /*7850*/  STG.E.128 [R8.64], R24 ;  /* 0x0000001808007986 */ /* 0x0083e8000c101d06 */
.L_x_17:
[----:B------:R-:W-:Y:S05]  /*7860*/  BSYNC B0 ;  /* 0x0000000000007941 */ /* 0x000fea0003800000 */
.L_x_16:
[----:B------:R-:W-:Y:S05]  /*7870*/  @P1 BRA `(.L_x_18) ;  /* 0x000008f000001947 */ /* 0x000fea0003800000 */
[----:B------:R-:W-:-:S04]  /*7880*/  IADD3 R0, P0, R0, 0x40, RZ ;  /* 0x0000004000007810 */ /* 0x000fc80007f1e0ff */
[----:B------:R-:W-:-:S05]  /*7890*/  IADD3.X R5, RZ, R14, RZ, P0, !PT ;  /* 0x0000000eff057210 */ /* 0x000fca00007fe4ff */
[----:B-1----:R-:W-:Y:S01]  /*78a0*/  IMAD R6, R5, c[0x0][0x3a8], RZ ;  /* 0x0000ea0005067a24 */ /* 0x002fe200078e02ff */
[----:B------:R-:W-:-:S05]  /*78b0*/  MOV R5, R3 ;  /* 0x0000000300057202 */ /* 0x000fca0000000f00 */
[----:B------:R-:W-:-:S04]  /*78c0*/  IMAD.WIDE.U32 R8, R0, c[0x0][0x3a8], R4 ;  /* 0x0000ea0000087a25 */ /* 0x000fc800078e0004 */
[----:B------:R-:W-:Y:S01]  /*78d0*/  IMAD R0, R0, c[0x0][0x3ac], R6 ;  /* 0x0000eb0000007a24 */ /* 0x000fe200078e0206 */
[----:B------:R-:W-:-:S04]  /*78e0*/  LEA R4, P0, R8, c[0x0][0x348], 0x1 ;  /* 0x0000d20008047a11 */ /* 0x000fc800078008ff */
[----:B------:R-:W-:-:S04]  /*78f0*/  IADD3 R0, R9, R0, RZ ;  /* 0x0000000009007210 */ /* 0x000fc80007ffe0ff */
[----:B------:R-:W-:-:S05]  /*7900*/  LEA.HI.X R5, R8, c[0x0][0x34c], R0, 0x1, P0 ;  /* 0x0000d30008057a11 */ /* 0x000fca00000f0c00 */
[----:B----4-:R1:W-:Y:S01]  /*7910*/  STG.E.128 [R4.64], R28 ;  /* 0x0000001c04007986 */ /* 0x0103e2000c101d06 */
[----:B------:R-:W-:Y:S05]  /*7920*/  BRA `(.L_x_18) ;  /* 0x0000084000007947 */ /* 0x000fea0003800000 */
.L_x_6:
[----:B------:R-:W-:Y:S02]  /*7930*/  UISETP.NE.AND UP0, UPT, UR31, -0x1, UPT ;  /* 0xffffffff1f00788c */ /* 0x000fe4000bf05270 */
[----:B------:R-:W-:-:S04]  /*7940*/  ULDC.64 UR10, c[0x0][0x3a0] ;  /* 0x0000e800000a7ab9 */ /* 0x000fc80000000a00 */
[----:B------:R-:W-:-:S05]  /*7950*/  PLOP3.LUT P0, PT, PT, PT, UP0, 0x80, 0x0 ;  /* 0x000000000000781c */ /* 0x000fca0003f0f008 */
[----:B------:R-:W-:-:S04]  /*7960*/  @UP0 UIADD3 UR5, UR29, UR31, URZ ;  /* 0x0000001f1d050290 */ /* 0x000fc8000fffe03f */
        /* <DEDUP_REMOVED lines=15> */
[----:B------:R-:W-:Y:S02]  /*7a60*/  UIADD3 UR35, UR9, UR5, URZ ;  /* 0x0000000509237290 */ /* 0x000fe4000fffe03f */
[----:B------:R-:W-:Y:S02]  /*7a70*/  UMOV UR34, UR8 ;  /* 0x0000000800227c82 */ /* 0x000fe40008000000 */
.L_x_19:
        /* <DEDUP_REMOVED lines=19> */
.L_x_20:
[----:B------:R-:W-:Y:S01]  /*7bb0*/  USHF.L.U32 UR5, UR30, 0x7, URZ ;  /* 0x000000071e057899 */ /* 0x000fe2000800063f */
[----:B------:R-:W1:Y:S01]  /*7bc0*/  S2R R3, SR_TID.X ;  /* 0x0000000000037919 */ /* 0x000e620000002100 */
[----:B------:R-:W-:Y:S01]  /*7bd0*/  ULDC.64 UR32, c[0x0][0x3a0] ;  /* 0x0000e80000207ab9 */ /* 0x000fe20000000a00 */
[----:B------:R-:W-:Y:S01]  /*7be0*/  BSSY B0, `(.L_x_21) ;  /* 0x0000021000007945 */ /* 0x000fe20003800000 */
[----:B------:R-:W-:Y:S02]  /*7bf0*/  USHF.R.S32.HI UR8, URZ, 0x1f, UR5 ;  /* 0x0000001f3f087899 */ /* 0x000fe40008011405 */
[----:B------:R-:W-:Y:S01]  /*7c00*/  IMAD.U32 R13, RZ, RZ, UR5 ;  /* 0x00000005ff0d7e24 */ /* 0x000fe2000f8e00ff */
[----:B------:R-:W-:Y:S02]  /*7c10*/  UIMAD UR4, UR30, -0x80, UR4 ;  /* 0xffffff801e0478a4 */ /* 0x000fe4000f8e0204 */
[----:B------:R-:W-:Y:S01]  /*7c20*/  UIMAD UR11, UR8, UR32, URZ ;  /* 0x00000020080b72a4 */ /* 0x000fe2000f8e023f */
[----:B------:R-:W-:Y:S01]  /*7c30*/  IMAD.WIDE.U32 R6, R13, c[0x0][0x3a0], R4 ;  /* 0x0000e8000d067a25 */ /* 0x000fe200078e0004 */
[----:B------:R-:W-:-:S02]  /*7c40*/  USHF.R.S32.HI UR12, URZ, 0x1f, UR51 ;  /* 0x0000001f3f0c7899 */ /* 0x000fc40008011433 */
[----:B------:R-:W-:Y:S02]  /*7c50*/  UIMAD UR11, UR5, UR33, UR11 ;  /* 0x00000021050b72a4 */ /* 0x000fe4000f8e020b */
[----:B------:R-:W-:Y:S01]  /*7c60*/  IADD3 R6, P0, R6, UR34, RZ ;  /* 0x0000002206067c10 */ /* 0x000fe2000ff1e0ff */
[----:B------:R-:W-:-:S03]  /*7c70*/  ULDC.64 UR32, c[0x0][0x3b8] ;  /* 0x0000ee0000207ab9 */ /* 0x000fc60000000a00 */
[----:B------:R-:W-:Y:S01]  /*7c80*/  IMAD.U32 R0, RZ, RZ, UR11 ;  /* 0x0000000bff007e24 */ /* 0x000fe2000f8e00ff */
[----:B------:R-:W-:-:S04]  /*7c90*/  UIMAD UR11, UR12, UR32, URZ ;  /* 0x000000200c0b72a4 */ /* 0x000fc8000f8e023f */
[----:B------:R-:W-:Y:S01]  /*7ca0*/  IADD3.X R7, R7, UR35, R0, P0, !PT ;  /* 0x0000002307077c10 */ /* 0x000fe200087fe400 */
[----:B------:R-:W-:Y:S01]  /*7cb0*/  IMAD.U32 R0, RZ, RZ, UR51 ;  /* 0x00000033ff007e24 */ /* 0x000fe2000f8e00ff */
[----:B------:R-:W-:-:S03]  /*7cc0*/  UIMAD UR11, UR51, UR33, UR11 ;  /* 0x00000021330b72a4 */ /* 0x000fc6000f8e020b */
[----:B------:R-:W-:Y:S01]  /*7cd0*/  IMAD.WIDE.U32 R6, R0, c[0x0][0x3b8], R6 ;  /* 0x0000ee0000067a25 */ /* 0x000fe200078e0006 */
[----:B-1----:R-:W-:-:S04]  /*7ce0*/  SHF.R.S32.HI R0, RZ, 0x1f, R3 ;  /* 0x0000001fff007819 */ /* 0x002fc80000011403 */
[----:B------:R-:W-:Y:S02]  /*7cf0*/  LEA.HI R0, R0, R3, RZ, 0x2 ;  /* 0x0000000300007211 */ /* 0x000fe400078f10ff */
[----:B------:R-:W-:Y:S02]  /*7d00*/  IADD3 R12, R7, UR11, RZ ;  /* 0x0000000b070c7c10 */ /* 0x000fe4000fffe0ff */
[----:B------:R-:W-:-:S04]  /*7d10*/  SHF.R.S32.HI R0, RZ, 0x2, R0 ;  /* 0x00000002ff007819 */ /* 0x000fc80000011400 */
[----:B------:R-:W-:Y:S02]  /*7d20*/  ISETP.GE.AND P2, PT, R0, UR4, PT ;  /* 0x0000000400007c0c */ /* 0x000fe4000bf46270 */
[----:B------:R-:W-:-:S11]  /*7d30*/  SHF.R.S32.HI R14, RZ, 0x1f, R0 ;  /* 0x0000001fff0e7819 */ /* 0x000fd60000011400 */
[----:B------:R-:W-:Y:S05]  /*7d40*/  @P2 BRA `(.L_x_22) ;  /* 0x000000a000002947 */ /* 0x000fea0003800000 */
[----:B------:R-:W-:Y:S01]  /*7d50*/  MOV R8, R6 ;  /* 0x0000000600087202 */ /* 0x000fe20000000f00 */
[----:B------:R-:W-:Y:S01]  /*7d60*/  IMAD R3, R14, c[0x0][0x3a0], RZ ;  /* 0x0000e8000e037a24 */ /* 0x000fe200078e02ff */
[----:B------:R-:W-:Y:S01]  /*7d70*/  MOV R9, R12 ;  /* 0x0000000c00097202 */ /* 0x000fe20000000f00 */
[----:B------:R-:W-:Y:S02]  /*7d80*/  ULDC.64 UR32, c[0x0][0x118] ;  /* 0x0000460000207ab9 */ /* 0x000fe40000000a00 */
[C---:B------:R-:W-:Y:S02]  /*7d90*/  IMAD R3, R0.reuse, c[0x0][0x3a4], R3 ;  /* 0x0000e90000037a24 */ /* 0x040fe400078e0203 */
[----:B------:R-:W-:-:S05]  /*7da0*/  IMAD.WIDE.U32 R8, R0, c[0x0][0x3a0], R8 ;  /* 0x0000e80000087a25 */ /* 0x000fca00078e0008 */
[----:B------:R-:W-:Y:S02]  /*7db0*/  IADD3 R3, R3, R9, RZ ;  /* 0x0000000903037210 */ /* 0x000fe40007ffe0ff */
[----:B------:R-:W-:-:S04]  /*7dc0*/  LEA R10, P0, R8, c[0x0][0x340], 0x1 ;  /* 0x0000d000080a7a11 */ /* 0x000fc800078008ff */
[----:B------:R-:W-:-:S05]  /*7dd0*/  LEA.HI.X R11, R8, c[0x0][0x344], R3, 0x1, P0 ;  /* 0x0000d100080b7a11 */ /* 0x000fca00000f0c03 */
[----:B------:R1:W-:Y:S04]  /*7de0*/  STG.E.128 [R10.64], RZ ;  /* 0x000000ff0a007986 */ /* 0x0003e8000c101d20 */
.L_x_22:
[----:B------:R-:W-:Y:S05]  /*7df0*/  BSYNC B0 ;  /* 0x0000000000007941 */ /* 0x000fea0003800000 */
.L_x_21:
[----:B------:R-:W-:Y:S01]  /*7e00*/  IADD3 R3, R0, 0x40, RZ ;  /* 0x0000004000037810 */ /* 0x000fe20007ffe0ff */
[----:B------:R-:W-:Y:S03]  /*7e10*/  BSSY B0, `(.L_x_23) ;  /* 0x000000e000007945 */ /* 0x000fe60003800000 */
[----:B------:R-:W-:-:S13]  /*7e20*/  ISETP.GE.AND P1, PT, R3, UR4, PT ;  /* 0x0000000403007c0c */ /* 0x000fda000bf26270 */
[----:B------:R-:W-:Y:S05]  /*7e30*/  @P1 BRA `(.L_x_24) ;  /* 0x000000b000001947 */ /* 0x000fea0003800000 */
[----:B------:R-:W-:Y:S01]  /*7e40*/  IADD3 R3, P0, R0, 0x40, RZ ;  /* 0x0000004000037810 */ /* 0x000fe20007f1e0ff */
[----:B------:R-:W-:-:S03]  /*7e50*/  ULDC.64 UR32, c[0x0][0x118] ;  /* 0x0000460000207ab9 */ /* 0x000fc60000000a00 */
[----:B------:R-:W-:-:S05]  /*7e60*/  IADD3.X R7, RZ, R14, RZ, P0, !PT ;  /* 0x0000000eff077210 */ /* 0x000fca00007fe4ff */
[----:B------:R-:W-:Y:S01]  /*7e70*/  IMAD R8, R7, c[0x0][0x3a0], RZ ;  /* 0x0000e80007087a24 */ /* 0x000fe200078e02ff */
[----:B------:R-:W-:-:S05]  /*7e80*/  MOV R7, R12 ;  /* 0x0000000c00077202 */ /* 0x000fca0000000f00 */
[----:B-1----:R-:W-:-:S04]  /*7e90*/  IMAD.WIDE.U32 R10, R3, c[0x0][0x3a0], R6 ;  /* 0x0000e800030a7a25 */ /* 0x002fc800078e0006 */
[----:B------:R-:W-:Y:S01]  /*7ea0*/  IMAD R3, R3, c[0x0][0x3a4], R8 ;  /* 0x0000e90003037a24 */ /* 0x000fe200078e0208 */
[----:B------:R-:W-:-:S04]  /*7eb0*/  LEA R6, P0, R10, c[0x0][0x340], 0x1 ;  /* 0x0000d0000a067a11 */ /* 0x000fc800078008ff */
[----:B------:R-:W-:-:S04]  /*7ec0*/  IADD3 R3, R3, R11, RZ ;  /* 0x0000000b03037210 */ /* 0x000fc80007ffe0ff */
[----:B------:R-:W-:-:S05]  /*7ed0*/  LEA.HI.X R7, R10, c[0x0][0x344], R3, 0x1, P0 ;  /* 0x0000d1000a077a11 */ /* 0x000fca00000f0c03 */
[----:B------:R1:W-:Y:S02]  /*7ee0*/  STG.E.128 [R6.64], RZ ;  /* 0x000000ff06007986 */ /* 0x0003e4000c101d20 */
.L_x_24:
[----:B------:R-:W-:Y:S05]  /*7ef0*/  BSYNC B0 ;  /* 0x0000000000007941 */ /* 0x000fea0003800000 */
.L_x_23:
        /* <DEDUP_REMOVED lines=26> */
.L_x_26:
[----:B------:R-:W-:Y:S05]  /*80a0*/  BSYNC B0 ;  /* 0x0000000000007941 */ /* 0x000fea0003800000 */
.L_x_25:
[----:B------:R-:W-:Y:S05]  /*80b0*/  @P1 BRA `(.L_x_18) ;  /* 0x000000b000001947 */ /* 0x000fea0003800000 */
[----:B------:R-:W-:Y:S01]  /*80c0*/  IADD3 R0, P0, R0, 0x40, RZ ;  /* 0x0000004000007810 */ /* 0x000fe20007f1e0ff */
[----:B------:R-:W-:-:S03]  /*80d0*/  ULDC.64 UR4, c[0x0][0x118] ;  /* 0x0000460000047ab9 */ /* 0x000fc60000000a00 */
        /* <DEDUP_REMOVED lines=8> */
[----:B------:R1:W-:Y:S02]  /*8160*/  STG.E.128 [R4.64], RZ ;  /* 0x000000ff04007986 */ /* 0x0003e4000c101d04 */
.L_x_18:
[----:B------:R-:W-:Y:S05]  /*8170*/  BSYNC B1 ;  /* 0x0000000000017941 */ /* 0x000fea0003800000 */
.L_x_1:
[----:B------:R-:W-:Y:S02]  /*8180*/  ULDC UR5, c[0x0][0x218] ;  /* 0x0000860000057ab9 */ /* 0x000fe40000000800 */
[----:B------:R-:W-:-:S04]  /*8190*/  UIADD3 UR5, UR5, 0x7f, URZ ;  /* 0x0000007f05057890 */ /* 0x000fc8000fffe03f */
[----:B------:R-:W-:-:S04]  /*81a0*/  USHF.R.S32.HI UR4, URZ, 0x1f, UR5 ;  /* 0x0000001f3f047899 */ /* 0x000fc80008011405 */
[----:B------:R-:W-:-:S03]  /*81b0*/  ULEA.HI UR4, UR4, UR5, URZ, 0x7 ;  /* 0x0000000504047291 */ /* 0x000fc6000f8f383f */
[----:B------:R-:W-:Y:S02]  /*81c0*/  ULDC UR5, c[0x0][0xc] ;  /* 0x0000030000057ab9 */ /* 0x000fe40000000800 */
[----:B------:R-:W-:Y:S02]  /*81d0*/  UIADD3 UR30, UR30, UR5, URZ ;  /* 0x000000051e1e7290 */ /* 0x000fe4000fffe03f */
[----:B------:R-:W-:-:S04]  /*81e0*/  USHF.R.S32.HI UR4, URZ, 0x7, UR4 ;  /* 0x000000073f047899 */ /* 0x000fc80008011404 */
[----:B------:R-:W-:-:S06]  /*81f0*/  UISETP.GE.AND UP0, UPT, UR30, UR4, UPT ;  /* 0x000000041e00728c */ /* 0x000fcc000bf06270 */
[----:B------:R-:W-:-:S13]  /*8200*/  PLOP3.LUT P0, PT, PT, PT, UP0, 0x80, 0x0 ;  /* 0x000000000000781c */ /* 0x000fda0003f0f008 */
[----:B------:R-:W-:Y:S01]  /*8210*/  @P0 CALL.REL.NOINC `(.L_x_27) ;  /* 0x0000001000000944 */ /* 0x000fe20003c00000 */
[----:B------:R-:W-:Y:S05]  /*8220*/  BRA `(.L_x_28) ;  /* 0xffff8df000007947 */ /* 0x000fea000383ffff */
.L_x_27:
[----:B------:R-:W-:Y:S05]  /*8230*/  EXIT ;  /* 0x000000000000794d */ /* 0x000fea0003800000 */
.L_x_29:
[----:B------:R-:W-:-:S00]  /*8240*/  BRA `(.L_x_29) ;  /* 0xfffffff000007947 */ /* 0x000fc0000383ffff */
[----:B------:R-:W-:-:S00]  /*8250*/  NOP ;  /* 0x0000000000007918 */ /* 0x000fc00000000000 */
        /* <DEDUP_REMOVED lines=10> */
.L_x_1324:


//--------------------- .text._ZN5flash44flash_bwd_dq_dk_dv_loop_seqk_parallel_kernelI23Flash_bwd_kernel_traitsILi32ELi128ELi128ELi8ELi4ELi4ELi4ELb1ELb0EN7cutlass6half_tE19Flash_kernel_traitsILi32ELi128ELi128ELi8ES3_EELb0ELb0ELb0ELb0ELb0ELb0ELb0EEEvNS_16Flash_bwd_paramsE --------------------------
	.section	.text._ZN5flash44flash_bwd_dq_dk_dv_loop_seqk_parallel_kernelI23Flash_bwd_kernel_traitsILi32ELi128ELi128ELi8ELi4ELi4ELi4ELb1ELb0EN7cutlass6half_tE19Flash_kernel_traitsILi32ELi128ELi128ELi8ES3_EELb0ELb0ELb0ELb0ELb0ELb0ELb0EEEvNS_16Flash_bwd_paramsE,"ax",@progbits
	.sectioninfo	@"SHI_REGISTERS=255"
	.align	128
        .global         _ZN5flash44flash_bwd_dq_dk_dv_loop_seqk_parallel_kernelI23Flash_bwd_kernel_traitsILi32ELi128ELi128ELi8ELi4ELi4ELi4ELb1ELb0EN7cutlass6half_tE19Flash_kernel_traitsILi32ELi128ELi128ELi8ES3_EELb0ELb0ELb0ELb0ELb0ELb0ELb0EEEvNS_16Flash_bwd_paramsE
        .type           _ZN5flash44flash_bwd_dq_dk_dv_loop_seqk_parallel_kernelI23Flash_bwd_kernel_traitsILi32ELi128ELi128ELi8ELi4ELi4ELi4ELb1ELb0EN7cutlass6half_tE19Flash_kernel_traitsILi32ELi128ELi128ELi8ES3_EELb0ELb0ELb0ELb0ELb0ELb0ELb0EEEvNS_16Flash_bwd_paramsE,@function
        .size           _ZN5flash44flash_bwd_dq_dk_dv_loop_seqk_parallel_kernelI23Flash_bwd_kernel_traitsILi32ELi128ELi128ELi8ELi4ELi4ELi4ELb1ELb0EN7cutlass6half_tE19Flash_kernel_traitsILi32ELi128ELi128ELi8ES3_EELb0ELb0ELb0ELb0ELb0ELb0ELb0EEEvNS_16Flash_bwd_paramsE,(.L_x_1325 - _ZN5flash44flash_bwd_dq_dk_dv_loop_seqk_parallel_kernelI23Flash_bwd_kernel_traitsILi32ELi128ELi128ELi8ELi4ELi4ELi4ELb1ELb0EN7cutlass6half_tE19Flash_kernel_traitsILi32ELi128ELi128ELi8ES3_EELb0ELb0ELb0ELb0ELb0ELb0ELb0EEEvNS_16Flash_bwd_paramsE)
        .other          _ZN5flash44flash_bwd_dq_dk_dv_loop_seqk_parallel_kernelI23Flash_bwd_kernel_traitsILi32ELi128ELi128ELi8ELi4ELi4ELi4ELb1ELb0EN7cutlass6half_tE19Flash_kernel_traitsILi32ELi128ELi128ELi8ES3_EELb0ELb0ELb0ELb0ELb0ELb0ELb0EEEvNS_16Flash_bwd_paramsE,@"STO_CUDA_ENTRY STV_DEFAULT"
_ZN5flash44flash_bwd_dq_dk_dv_loop_seqk_parallel_kernelI23Flash_bwd_kernel_traitsILi32ELi128ELi128ELi8ELi4ELi4ELi4ELb1ELb0EN7cutlass6half_tE19Flash_kernel_traitsILi32ELi128ELi128ELi8ES3_EELb0ELb0ELb0ELb0ELb0ELb0ELb0EEEvNS_16Flash_bwd_paramsE:
.text._ZN5flash44flash_bwd_dq_dk_dv_loop_seqk_parallel_kernelI23Flash_bwd_kernel_traitsILi32ELi128ELi128ELi8ELi4ELi4ELi4ELb1ELb0EN7cutlass6half_tE19Flash_kernel_traitsILi32ELi128ELi128ELi8ES3_EELb0ELb0ELb0ELb0ELb0ELb0ELb0EEEvNS_16Flash_bwd_paramsE:
        /* <DEDUP_REMOVED lines=12> */
[----:B------:R-:W2:Y:S01]  /*00c0*/  S2UR UR50, SR_CTAID.Z ;  /* 0x00000000003279c3 */ /* 0x000ea20000002700 */
[----:B------:R-:W-:Y:S01]  /*00d0*/  UMOV UR8, 0x80 ;  /* 0x0000008000087882 */ /* 0x000fe20000000000 */
[----:B------:R-:W-:Y:S01]  /*00e0*/  IMAD.MOV.U32 R177, RZ, RZ, -0x10 ;  /* 0xfffffff0ffb17424 */ /* 0x000fe200078e00ff */
[----:B------:R-:W-:Y:S01]  /*00f0*/  ULDC UR5, c[0x0][0x210] ;  /* 0x0000840000057ab9 */ /* 0x000fe20000000800 */
[----:B------:R-:W-:Y:S01]  /*0100*/  IMAD.MOV.U32 R153, RZ, RZ, 0x20 ;  /* 0x00000020ff997424 */ /* 0x000fe200078e00ff */
[----:B------:R-:W-:Y:S01]  /*0110*/  ULDC UR4, c[0x0][0x234] ;  /* 0x00008d0000047ab9 */ /* 0x000fe20000000800 */
[----:B------:R-:W-:Y:S01]  /*0120*/  IMAD.MOV.U32 R148, RZ, RZ, 0x40 ;  /* 0x00000040ff947424 */ /* 0x000fe200078e00ff */
[----:B------:R-:W-:Y:S01]  /*0130*/  UIMAD UR4, UR8, UR5, UR4 ;  /* 0x00000005080472a4 */ /* 0x000fe2000f8e0204 */
[----:B------:R-:W3:Y:S01]  /*0140*/  S2UR UR45, SR_CTAID.Y ;  /* 0x00000000002d79c3 */ /* 0x000ee20000002600 */
[----:B------:R-:W-:-:S02]  /*0150*/  ULDC UR13, c[0x0][0x1c8] ;  /* 0x00007200000d7ab9 */ /* 0x000fc40000000800 */
[----:B------:R-:W-:Y:S02]  /*0160*/  ULDC.U8 UR10, c[0x0][0x328] ;  /* 0x0000ca00000a7ab9 */ /* 0x000fe40000000000 */
[----:B------:R-:W-:Y:S02]  /*0170*/  ULDC UR9, c[0x0][0x1c0] ;  /* 0x0000700000097ab9 */ /* 0x000fe40000000800 */
[----:B------:R-:W-:Y:S02]  /*0180*/  UISETP.NE.AND UP2, UPT, UR10, URZ, UPT ;  /* 0x0000003f0a00728c */ /* 0x000fe4000bf45270 */
[----:B------:R-:W-:Y:S02]  /*0190*/  ULDC UR25, c[0x0][0x214] ;  /* 0x0000850000197ab9 */ /* 0x000fe40000000800 */
[----:B------:R-:W-:Y:S02]  /*01a0*/  ULDC UR15, c[0x0][0x224] ;  /* 0x00008900000f7ab9 */ /* 0x000fe40000000800 */
[----:B------:R-:W-:Y:S01]  /*01b0*/  ULDC UR16, c[0x0][0x224] ;  /* 0x0000890000107ab9 */ /* 0x000fe20000000800 */
[----:B-1----:R-:W-:Y:S01]  /*01c0*/  SHF.R.S32.HI R14, RZ, 0x1f, R18 ;  /* 0x0000001fff0e7819 */ /* 0x002fe20000011412 */
[----:B--2---:R-:W-:-:S02]  /*01d0*/  ULOP3.LUT UR8, UR50, UR13, URZ, 0x3c, !UPT ;  /* 0x0000000d32087292 */ /* 0x004fc4000f8e3c3f */
[----:B------:R-:W-:Y:S01]  /*01e0*/  USHF.R.S32.HI UR5, URZ, 0x1f, UR16 ;  /* 0x0000001f3f057899 */ /* 0x000fe20008011410 */
[CC--:B------:R-:W-:Y:S01]  /*01f0*/  LEA.HI R5, R14.reuse, R18.reuse, RZ, 0x4 ;  /* 0x000000120e057211 */ /* 0x0c0fe200078f20ff */
[----:B------:R-:W-:Y:S01]  /*0200*/  ULDC UR56, c[0x0][0x22c] ;  /* 0x00008b0000387ab9 */ /* 0x000fe20000000800 */
[CC--:B------:R-:W-:Y:S01]  /*0210*/  LEA.HI R146, R14.reuse, R18.reuse, RZ, 0x3 ;  /* 0x000000120e927211 */ /* 0x0c0fe200078f18ff */
[----:B------:R-:W-:Y:S01]  /*0220*/  UIMAD UR60, UR50, UR56, URZ ;  /* 0x00000038323c72a4 */ /* 0x000fe2000f8e023f */
[----:B------:R-:W-:Y:S01]  /*0230*/  SHF.R.S32.HI R2, RZ, 0x4, R5 ;  /* 0x00000004ff027819 */ /* 0x000fe20000011405 */
[----:B---3--:R-:W-:Y:S01]  /*0240*/  @UP2 UIMAD UR10, UR45, UR25, URZ ;  /* 0x000000192d0a22a4 */ /* 0x008fe2000f8e023f */
[----:B------:R-:W-:Y:S01]  /*0250*/  LEA.HI R8, R14, R18, RZ, 0x2 ;  /* 0x000000120e087211 */ /* 0x000fe200078f10ff */
[----:B------:R-:W-:Y:S01]  /*0260*/  ULDC UR48, c[0x0][0x1c0] ;  /* 0x0000700000307ab9 */ /* 0x000fe20000000800 */
[----:B------:R-:W-:Y:S01]  /*0270*/  LEA.HI R0, R5, R2, RZ, 0x1 ;  /* 0x0000000205007211 */ /* 0x000fe200078f08ff */
[----:B------:R-:W-:Y:S01]  /*0280*/  UIMAD.WIDE UR48, UR56, UR48, URZ ;  /* 0x00000030383072a5 */ /* 0x000fe2000f8e023f */
[----:B------:R-:W-:Y:S01]  /*0290*/  LOP3.LUT R3, R8, 0xfffffffc, RZ, 0xc0, !PT ;  /* 0xfffffffc08037812 */ /* 0x000fe200078ec0ff */
[----:B------:R-:W-:Y:S01]  /*02a0*/  UIMAD.WIDE.U32 UR58, UR45, UR16, URZ ;  /* 0x000000102d3a72a5 */ /* 0x000fe2000f8e003f */
[----:B------:R-:W-:Y:S01]  /*02b0*/  LOP3.LUT R0, R0, 0xfffffffe, RZ, 0xc0, !PT ;  /* 0xfffffffe00007812 */ /* 0x000fe200078ec0ff */
[----:B------:R-:W-:Y:S01]  /*02c0*/  ULDC UR14, c[0x0][0x1c0] ;  /* 0x00007000000e7ab9 */ /* 0x000fe20000000800 */
[----:B------:R-:W-:Y:S01]  /*02d0*/  SHF.R.S32.HI R247, RZ, 0x2, R8 ;  /* 0x00000002fff77819 */ /* 0x000fe20000011408 */
[----:B------:R-:W-:Y:S01]  /*02e0*/  IMAD.IADD R7, R18, 0x1, -R3 ;  /* 0x0000000112077824 */ /* 0x000fe200078e0a03 */
[-C--:B------:R-:W-:Y:S01]  /*02f0*/  LEA.HI R3, R14, R18.reuse, RZ, 0x7 ;  /* 0x000000120e037211 */ /* 0x080fe200078f38ff */
[----:B------:R-:W-:Y:S01]  /*0300*/  IMAD.IADD R12, R2, 0x1, -R0 ;  /* 0x00000001020c7824 */ /* 0x000fe200078e0a00 */
[----:B------:R-:W-:Y:S01]  /*0310*/  LOP3.LUT R0, R146, 0xfffffff8, RZ, 0xc0, !PT ;  /* 0xfffffff892007812 */ /* 0x000fe200078ec0ff */
[----:B------:R-:W-:Y:S01]  /*0320*/  IMAD.SHL.U32 R214, R7, 0x8, RZ ;  /* 0x0000000807d67824 */ /* 0x000fe200078e00ff */
[----:B------:R-:W-:Y:S01]  /*0330*/  SHF.R.S32.HI R2, RZ, 0x3, R146 ;  /* 0x00000003ff027819 */ /* 0x000fe20000011492 */
[----:B------:R-:W-:Y:S01]  /*0340*/  ULDC UR12, c[0x0][0x1c0] ;  /* 0x00007000000c7ab9 */ /* 0x000fe20000000800 */
[----:B------:R-:W-:Y:S01]  /*0350*/  SHF.R.S32.HI R10, RZ, 0x7, R3 ;  /* 0x00000007ff0a7819 */ /* 0x000fe20000011403 */
[----:B------:R-:W-:Y:S01]  /*0360*/  IMAD.IADD R6, R18, 0x1, -R0 ;  /* 0x0000000112067824 */ /* 0x000fe200078e0a00 */
[----:B------:R-:W-:Y:S01]  /*0370*/  LEA.HI R14, R14, R18, RZ, 0x5 ;  /* 0x000000120e0e7211 */ /* 0x000fe200078f28ff */
[----:B------:R-:W-:Y:S01]  /*0380*/  IMAD.SHL.U32 R0, R2, 0x40, RZ ;  /* 0x0000004002007824 */ /* 0x000fe200078e00ff */
[----:B------:R-:W-:-:S02]  /*0390*/  UIMAD UR56, UR56, UR12, URZ ;  /* 0x0000000c383872a4 */ /* 0x000fc4000f8e023f */
[----:B------:R-:W-:Y:S01]  /*03a0*/  LEA.HI R9, R6, R6, RZ, 0x1 ;  /* 0x0000000606097211 */ /* 0x000fe200078f08ff */
[----:B------:R-:W-:Y:S01]  /*03b0*/  ULDC.U8 UR11, c[0x0][0x3d0] ;  /* 0x0000f400000b7ab9 */ /* 0x000fe20000000000 */
[----:B------:R-:W-:Y:S01]  /*03c0*/  LOP3.LUT R0, R0, 0xc0, RZ, 0xc0, !PT ;  /* 0x000000c000007812 */ /* 0x000fe200078ec0ff */
[----:B------:R-:W-:Y:S01]  /*03d0*/  USHF.L.U32 UR57, UR56, 0x7, URZ ;  /* 0x0000000738397899 */ /* 0x000fe2000800063f */
[----:B------:R-:W-:Y:S01]  /*03e0*/  LOP3.LUT R2, R9, 0x3fffffe, RZ, 0xc0, !PT ;  /* 0x03fffffe09027812 */ /* 0x000fe200078ec0ff */
[----:B------:R-:W-:Y:S01]  /*03f0*/  ULDC.64 UR6, c[0x0][0x118] ;  /* 0x0000460000067ab9 */ /* 0x000fe20000000a00 */
[----:B------:R-:W-:Y:S01]  /*0400*/  SHF.R.U32.HI R4, RZ, 0x3, R0 ;  /* 0x00000003ff047819 */ /* 0x000fe20000011600 */
[----:B------:R-:W-:Y:S01]  /*0410*/  UMOV UR53, 0xffffe000 ;  /* 0xffffe00000357882 */ /* 0x000fe20000000000 */
[----:B------:R-:W-:Y:S01]  /*0420*/  LOP3.LUT R3, R0, 0x18, R214, 0xf8, !PT ;  /* 0x0000001800037812 */ /* 0x000fe200078ef8d6 */
[----:B------:R-:W-:Y:S01]  /*0430*/  IMAD.IADD R2, R6, 0x1, -R2 ;  /* 0x0000000106027824 */ /* 0x000fe200078e0a02 */
[----:B------:R-:W-:Y:S01]  /*0440*/  SHF.R.S32.HI R19, RZ, 0x5, R14 ;  /* 0x00000005ff137819 */ /* 0x000fe2000001140e */
[----:B------:R-:W-:Y:S01]  /*0450*/  IMAD R0, R10, 0x8, R12 ;  /* 0x000000080a007824 */ /* 0x000fe200078e020c */
[----:B------:R-:W-:Y:S01]  /*0460*/  LOP3.LUT R252, R3, R4, RZ, 0x3c, !PT ;  /* 0x0000000403fc7212 */ /* 0x000fe200078e3cff */
[----:B------:R-:W-:-:S02]  /*0470*/  UISETP.NE.AND UP3, UPT, UR11, URZ, UPT ;  /* 0x0000003f0b00728c */ /* 0x000fc4000bf65270 */
[----:B------:R-:W-:Y:S01]  /*0480*/  IMAD R17, R0, 0x8, R2 ;  /* 0x0000000800117824 */ /* 0x000fe200078e0202 */
[----:B------:R-:W-:Y:S01]  /*0490*/  LOP3.LUT R0, R5, 0xfffffff0, RZ, 0xc0, !PT ;  /* 0xfffffff005007812 */ /* 0x000fe200078ec0ff */
[----:B------:R-:W-:Y:S01]  /*04a0*/  UIMAD.WIDE.U32 UR54, UR48, UR58, URZ ;  /* 0x0000003a303672a5 */ /* 0x000fe2000f8e003f */
[----:B------:R-:W-:Y:S01]  /*04b0*/  LEA.HI R5, R8, R247, RZ, 0x1 ;  /* 0x000000f708057211 */ /* 0x000fe200078f08ff */
[----:B------:R-:W-:Y:S02]  /*04c0*/  UIMAD UR24, UR56, 0x28, URZ ;  /* 0x00000028381878a4 */ /* 0x000fe4000f8e023f */
[----:B------:R-:W-:Y:S01]  /*04d0*/  IMAD.IADD R0, R18, 0x1, -R0 ;  /* 0x0000000112007824 */ /* 0x000fe200078e0a00 */
[----:B------:R-:W-:Y:S01]  /*04e0*/  LOP3.LUT R5, R5, 0x7fffffe, RZ, 0xc0, !PT ;  /* 0x07fffffe05057812 */ /* 0x000fe200078ec0ff */
[----:B------:R-:W-:Y:S02]  /*04f0*/  UIMAD UR23, UR56, 0x30, URZ ;  /* 0x00000030381778a4 */ /* 0x000fe4000f8e023f */
[----:B------:R-:W-:Y:S01]  /*0500*/  UIMAD UR22, UR56, 0x38, URZ ;  /* 0x00000038381678a4 */ /* 0x000fe2000f8e023f */
[----:B------:R-:W-:Y:S01]  /*0510*/  SHF.R.S32.HI R3, RZ, 0x1f, R0 ;  /* 0x0000001fff037819 */ /* 0x000fe20000011400 */
[----:B------:R-:W-:Y:S01]  /*0520*/  USHF.L.U32 UR21, UR56, 0x6, URZ ;  /* 0x0000000638157899 */ /* 0x000fe2000800063f */
[-C--:B------:R-:W-:Y:S01]  /*0530*/  LEA.HI R2, R0, R0.reuse, RZ, 0x1 ;  /* 0x0000000000027211 */ /* 0x080fe200078f08ff */
[----:B------:R-:W-:Y:S01]  /*0540*/  UIMAD UR20, UR56, 0x48, URZ ;  /* 0x00000048381478a4 */ /* 0x000fe2000f8e023f */
[----:B------:R-:W-:Y:S01]  /*0550*/  LEA.HI R11, R3, R0, RZ, 0x3 ;  /* 0x00000000030b7211 */ /* 0x000fe200078f18ff */
[----:B------:R-:W-:Y:S01]  /*0560*/  UIMAD UR19, UR56, 0x50, URZ ;  /* 0x00000050381378a4 */ /* 0x000fe2000f8e023f */
[----:B------:R-:W-:Y:S01]  /*0570*/  LOP3.LUT R4, R2, 0x7fffffe, RZ, 0xc0, !PT ;  /* 0x07fffffe02047812 */ /* 0x000fe200078ec0ff */
[----:B------:R-:W-:Y:S01]  /*0580*/  UIMAD UR18, UR56, 0x58, URZ ;  /* 0x00000058381278a4 */ /* 0x000fe2000f8e023f */
[----:B------:R-:W-:Y:S01]  /*0590*/  LOP3.LUT R3, R11, 0xfffffff8, RZ, 0xc0, !PT ;  /* 0xfffffff80b037812 */ /* 0x000fe200078ec0ff */
[----:B------:R-:W-:-:S02]  /*05a0*/  UIMAD UR17, UR56, 0x60, URZ ;  /* 0x00000060381178a4 */ /* 0x000fc4000f8e023f */
[C---:B------:R-:W-:Y:S01]  /*05b0*/  IMAD.IADD R16, R0.reuse, 0x1, -R4 ;  /* 0x0000000100107824 */ /* 0x040fe200078e0a04 */
[----:B------:R-:W-:Y:S01]  /*05c0*/  UIMAD UR16, UR56, 0x68, URZ ;  /* 0x00000068381078a4 */ /* 0x000fe2000f8e023f */
[----:B------:R-:W-:Y:S01]  /*05d0*/  IMAD.IADD R15, R0, 0x1, -R3 ;  /* 0x00000001000f7824 */ /* 0x000fe200078e0a03 */
[----:B------:R-:W-:Y:S01]  /*05e0*/  SHF.R.S32.HI R3, RZ, 0x1f, R8 ;  /* 0x0000001fff037819 */ /* 0x000fe20000011408 */
[----:B------:R-:W-:Y:S01]  /*05f0*/  IMAD.IADD R0, R247, 0x1, -R5 ;  /* 0x00000001f7007824 */ /* 0x000fe200078e0a05 */
[----:B------:R-:W-:Y:S01]  /*0600*/  USHF.R.S32.HI UR61, URZ, 0x1f, UR57 ;  /* 0x0000001f3f3d7899 */ /* 0x000fe20008011439 */
[----:B------:R-:W-:Y:S01]  /*0610*/  IMAD.U32 R4, RZ, RZ, UR4 ;  /* 0x00000004ff047e24 */ /* 0x000fe2000f8e00ff */
[----:B------:R-:W-:Y:S01]  /*0620*/  LEA.HI R3, R3, R247, RZ, 0x3 ;  /* 0x000000f703037211 */ /* 0x000fe200078f18ff */
[----:B------:R-:W-:Y:S01]  /*0630*/  IMAD R0, R19, 0x8, R0 ;  /* 0x0000000813007824 */ /* 0x000fe200078e0200 */
[----:B------:R-:W-:Y:S02]  /*0640*/  UIMAD UR4, UR45, UR9, UR50 ;  /* 0x000000092d0472a4 */ /* 0x000fe4000f8e0232 */
[----:B------:R1:W-:Y:S01]  /*0650*/  STL [R1+0x28], R4 ;  /* 0x0000280401007387 */ /* 0x0003e20000100800 */
[----:B------:R-:W-:Y:S01]  /*0660*/  IMAD.U32 R252, R0, 0x20, R252 ;  /* 0x0000002000fc7824 */ /* 0x000fe200078e00fc */
[----:B------:R-:W-:Y:S01]  /*0670*/  LOP3.LUT R0, R3, 0xfffffff8, RZ, 0xc0, !PT ;  /* 0xfffffff803007812 */ /* 0x000fe200078ec0ff */
[----:B------:R-:W-:Y:S01]  /*0680*/  USHF.L.U32 UR9, UR45, 0x7, URZ ;  /* 0x000000072d097899 */ /* 0x000fe2000800063f */
[--C-:B------:R-:W-:Y:S01]  /*0690*/  SHF.R.S32.HI R3, RZ, 0x1, R2.reuse ;  /* 0x00000001ff037819 */ /* 0x100fe20000011402 */
[----:B------:R-:W-:Y:S01]  /*06a0*/  UIADD3 UR13, -UR57, URZ, URZ ;  /* 0x0000003f390d7290 */ /* 0x000fe2000fffe13f */
[----:B------:R-:W-:Y:S01]  /*06b0*/  SHF.R.S32.HI R2, RZ, 0x1f, R2 ;  /* 0x0000001fff027819 */ /* 0x000fe20000011402 */
[----:B------:R-:W-:-:S03]  /*06c0*/  IMAD.IADD R0, R247, 0x1, -R0 ;  /* 0x00000001f7007824 */ /* 0x000fc600078e0a00 */
[----:B------:R-:W-:Y:S02]  /*06d0*/  LEA.HI R2, R2, R3, RZ, 0x2 ;  /* 0x0000000302027211 */ /* 0x000fe400078f10ff */
[----:B------:R-:W-:Y:S02]  /*06e0*/  LOP3.LUT P5, RZ, R0, 0x2, RZ, 0xc0, !PT ;  /* 0x0000000200ff7812 */ /* 0x000fe400078ac0ff */
[----:B------:R-:W-:Y:S02]  /*06f0*/  LOP3.LUT R2, R2, 0xfffffffc, RZ, 0xc0, !PT ;  /* 0xfffffffc02027812 */ /* 0x000fe400078ec0ff */
[----:B------:R-:W-:Y:S02]  /*0700*/  LOP3.LUT P4, RZ, R0, 0x4, RZ, 0xc0, !PT ;  /* 0x0000000400ff7812 */ /* 0x000fe4000788c0ff */
[----:B------:R-:W-:Y:S01]  /*0710*/  SEL R178, R153, 0xffffffe0, !P5 ;  /* 0xffffffe099b27807 */ /* 0x000fe20006800000 */
[----:B------:R-:W-:Y:S01]  /*0720*/  IMAD.IADD R13, R3, 0x1, -R2 ;  /* 0x00000001030d7824 */ /* 0x000fe200078e0a02 */
[----:B------:R-:W-:-:S02]  /*0730*/  SHF.R.S32.HI R2, RZ, 0x1f, R14 ;  /* 0x0000001fff027819 */ /* 0x000fc4000001140e */
[----:B------:R-:W-:Y:S02]  /*0740*/  LOP3.LUT R3, R14, 0xffffffe0, RZ, 0xc0, !PT ;  /* 0xffffffe00e037812 */ /* 0x000fe400078ec0ff */
[----:B------:R-:W-:Y:S02]  /*0750*/  LEA.HI R2, R2, R19, RZ, 0x2 ;  /* 0x0000001302027211 */ /* 0x000fe400078f10ff */
[----:B-1----:R-:W-:Y:S01]  /*0760*/  LOP3.LUT R4, R0, 0x1, RZ, 0xc0, !PT ;  /* 0x0000000100047812 */ /* 0x002fe200078ec0ff */
[----:B------:R-:W-:Y:S01]  /*0770*/  IMAD.IADD R8, R18, 0x1, -R3 ;  /* 0x0000000112087824 */ /* 0x000fe200078e0a03 */
[----:B------:R-:W-:Y:S02]  /*0780*/  LOP3.LUT R3, R2, 0xfffffffc, RZ, 0xc0, !PT ;  /* 0xfffffffc02037812 */ /* 0x000fe400078ec0ff */
[----:B------:R-:W-:Y:S01]  /*0790*/  ISETP.NE.U32.AND P6, PT, R4, 0x1, PT ;  /* 0x000000010400780c */ /* 0x000fe20003fc5070 */
[----:B------:R-:W-:Y:S01]  /*07a0*/  IMAD.U32 R4, RZ, RZ, UR8 ;  /* 0x00000008ff047e24 */ /* 0x000fe2000f8e00ff */
[----:B------:R-:W-:Y:S01]  /*07b0*/  USHF.R.S32.HI UR8, URZ, 0x1f, UR50 ;  /* 0x0000001f3f087899 */ /* 0x000fe20008011432 */
[----:B------:R-:W-:Y:S01]  /*07c0*/  SHF.R.S32.HI R2, RZ, 0x1, R9 ;  /* 0x00000001ff027819 */ /* 0x000fe20000011409 */
[----:B------:R-:W-:Y:S01]  /*07d0*/  IMAD.IADD R158, R19, 0x1, -R3 ;  /* 0x00000001139e7824 */ /* 0x000fe200078e0a03 */
[----:B------:R-:W-:Y:S01]  /*07e0*/  LEA.HI R9, R0, R0, RZ, 0x1 ;  /* 0x0000000000097211 */ /* 0x000fe200078f08ff */
[----:B------:R1:W-:Y:S01]  /*07f0*/  STL [R1+0x24], R4 ;  /* 0x0000240401007387 */ /* 0x0003e20000100800 */
[----:B------:R-:W-:Y:S01]  /*0800*/  LOP3.LUT P0, RZ, R2, 0x2, RZ, 0xc0, !PT ;  /* 0x0000000202ff7812 */ /* 0x000fe2000780c0ff */
[----:B------:R-:W-:Y:S01]  /*0810*/  IMAD.U32 R5, RZ, RZ, UR8 ;  /* 0x00000008ff057e24 */ /* 0x000fe2000f8e00ff */
[----:B------:R-:W-:Y:S01]  /*0820*/  SHF.R.S32.HI R5, RZ, 0x1f, R8 ;  /* 0x0000001fff057819 */ /* 0x000fe20000011408 */
[----:B------:R2:W-:Y:S01]  /*0830*/  STL [R1+0x18], R8 ;  /* 0x0000180801007387 */ /* 0x0005e20000100800 */
[----:B------:R-:W-:Y:S01]  /*0840*/  LOP3.LUT R3, R9, 0x3fffffe, RZ, 0xc0, !PT ;  /* 0x03fffffe09037812 */ /* 0x000fe200078ec0ff */
[----:B------:R-:W-:Y:S01]  /*0850*/  USHF.R.S32.HI UR8, URZ, 0x1f, UR45 ;  /* 0x0000001f3f087899 */ /* 0x000fe2000801142d */
[----:B------:R-:W-:-:S02]  /*0860*/  SEL R177, R177, 0x10, !P6 ;  /* 0x00000010b1b17807 */ /* 0x000fc40007000000 */
[----:B------:R-:W-:Y:S01]  /*0870*/  SEL R145, R153, 0xffffffe0, !P0 ;  /* 0xffffffe099917807 */ /* 0x000fe20004000000 */
[----:B-1----:R-:W-:Y:S02]  /*0880*/  IMAD.SHL.U32 R4, R6, 0x40, RZ ;  /* 0x0000004006047824 */ /* 0x002fe400078e00ff */
[----:B------:R-:W-:-:S03]  /*0890*/  IMAD.SHL.U32 R6, R7, 0x2, RZ ;  /* 0x0000000207067824 */ /* 0x000fc600078e00ff */
[----:B------:R-:W-:Y:S01]  /*08a0*/  LOP3.LUT R7, R4, 0x1c0, RZ, 0xc0, !PT ;  /* 0x000001c004077812 */ /* 0x000fe200078ec0ff */
[----:B------:R-:W-:Y:S01]  /*08b0*/  IMAD R183, R10, 0x2000, R6 ;  /* 0x000020000ab77824 */ /* 0x000fe200078e0206 */
[----:B------:R-:W-:Y:S01]  /*08c0*/  LEA.HI R4, R5, R8, RZ, 0x2 ;  /* 0x0000000805047211 */ /* 0x000fe200078f10ff */
[----:B--2---:R-:W-:Y:S01]  /*08d0*/  IMAD.SHL.U32 R8, R2, 0x40, RZ ;  /* 0x0000004002087824 */ /* 0x004fe200078e00ff */
[----:B------:R-:W-:Y:S01]  /*08e0*/  SHF.R.S32.HI R5, RZ, 0x3, R11 ;  /* 0x00000003ff057819 */ /* 0x000fe2000001140b */
[----:B------:R-:W-:Y:S02]  /*08f0*/  IMAD.SHL.U32 R2, R158, 0x10, RZ ;  /* 0x000000109e027824 */ /* 0x000fe400078e00ff */
[C---:B------:R-:W-:Y:S02]  /*0900*/  IMAD.IADD R11, R0.reuse, 0x1, -R3 ;  /* 0x00000001000b7824 */ /* 0x040fe400078e0a03 */
[----:B------:R-:W-:Y:S01]  /*0910*/  IMAD.SHL.U32 R0, R0, 0x40, RZ ;  /* 0x0000004000007824 */ /* 0x000fe200078e00ff */
[----:B------:R-:W-:Y:S01]  /*0920*/  LEA.HI.SX32 R14, R4, R2, 0x1e ;  /* 0x00000002040e7211 */ /* 0x000fe200078ff2ff */
[----:B------:R-:W-:Y:S01]  /*0930*/  IMAD.SHL.U32 R3, R158, 0x400, RZ ;  /* 0x000004009e037824 */ /* 0x000fe200078e00ff */
[----:B------:R-:W-:Y:S01]  /*0940*/  LOP3.LUT R4, R7, 0x30, R2, 0xf8, !PT ;  /* 0x0000003007047812 */ /* 0x000fe200078ef802 */
[C---:B------:R-:W-:Y:S01]  /*0950*/  IMAD R16, R5.reuse, 0x8, R16 ;  /* 0x0000000805107824 */ /* 0x040fe200078e0210 */
[----:B------:R-:W-:Y:S01]  /*0960*/  LOP3.LUT R2, R0, 0x1c0, RZ, 0xc0, !PT ;  /* 0x000001c000027812 */ /* 0x000fe200078ec0ff */
[----:B------:R-:W-:Y:S01]  /*0970*/  IMAD R147, R5, 0x200, R3 ;  /* 0x0000020005937824 */ /* 0x000fe200078e0203 */
[----:B------:R-:W-:Y:S01]  /*0980*/  LOP3.LUT R0, R8, 0xc0, RZ, 0xc0, !PT ;  /* 0x000000c008007812 */ /* 0x000fe200078ec0ff */
[----:B------:R-:W-:Y:S01]  /*0990*/  STL [R1+0x4], R14 ;  /* 0x0000040e01007387 */ /* 0x000fe20000100800 */
[----:B------:R-:W-:-:S02]  /*09a0*/  LOP3.LUT R4, R4, 0x8, R146, 0xf8, !PT ;  /* 0x0000000804047812 */ /* 0x000fc400078ef892 */
[----:B------:R-:W-:Y:S02]  /*09b0*/  LEA.HI R2, R2, R2, RZ, 0x1d ;  /* 0x0000000202027211 */ /* 0x000fe400078fe8ff */
[----:B------:R-:W-:Y:S02]  /*09c0*/  LOP3.LUT R146, R0, 0x8, R146, 0xf8, !PT ;  /* 0x0000000800927812 */ /* 0x000fe400078ef892 */
[----:B------:R-:W-:Y:S02]  /*09d0*/  SHF.R.U32.HI R0, RZ, 0x3, R0 ;  /* 0x00000003ff007819 */ /* 0x000fe40000011600 */
[----:B------:R-:W-:Y:S01]  /*09e0*/  IADD3 R183, R2, R183, R3 ;  /* 0x000000b702b77210 */ /* 0x000fe20007ffe003 */
[----:B------:R-:W-:Y:S01]  /*09f0*/  IMAD.U32 R3, RZ, RZ, UR9 ;  /* 0x00000009ff037e24 */ /* 0x000fe2000f8e00ff */
[----:B------:R-:W-:Y:S01]  /*0a00*/  LOP3.LUT R146, R146, R0, RZ, 0x3c, !PT ;  /* 0x0000000092927212 */ /* 0x000fe200078e3cff */
[----:B------:R-:W-:Y:S01]  /*0a10*/  IMAD R0, R158, 0x200, R6 ;  /* 0x000002009e007824 */ /* 0x000fe200078e0206 */
[----:B------:R-:W-:Y:S01]  /*0a20*/  USHF.R.S32.HI UR9, URZ, 0x1f, UR50 ;  /* 0x0000001f3f097899 */ /* 0x000fe20008011432 */
[----:B------:R-:W-:Y:S01]  /*0a30*/  SHF.R.U32.HI R2, RZ, 0x3, R7 ;  /* 0x00000003ff027819 */ /* 0x000fe20000011607 */
[----:B------:R-:W-:-:S02]  /*0a40*/  IMAD.U32 R3, RZ, RZ, UR8 ;  /* 0x00000008ff037e24 */ /* 0x000fc4000f8e00ff */
[----:B------:R-:W-:Y:S01]  /*0a50*/  IMAD R11, R11, 0x20, R0 ;  /* 0x000000200b0b7824 */ /* 0x000fe200078e0200 */
[----:B------:R-:W-:Y:S01]  /*0a60*/  LOP3.LUT R5, R4, R2, RZ, 0x3c, !PT ;  /* 0x0000000204057212 */ /* 0x000fe200078e3cff */
[----:B------:R-:W-:Y:S01]  /*0a70*/  IMAD.U32 R0, RZ, RZ, UR8 ;  /* 0x00000008ff007e24 */ /* 0x000fe2000f8e00ff */
[----:B------:R-:W-:Y:S01]  /*0a80*/  @!UP2 UIMAD UR8, UR45, UR14, UR50 ;  /* 0x0000000e2d08a2a4 */ /* 0x000fe2000f8e0232 */
[----:B------:R-:W-:Y:S01]  /*0a90*/  IMAD.U32 R2, RZ, RZ, UR9 ;  /* 0x00000009ff027e24 */ /* 0x000fe2000f8e00ff */
[----:B------:R-:W-:Y:S01]  /*0aa0*/  UIMAD UR14, UR56, 0x78, URZ ;  /* 0x00000078380e78a4 */ /* 0x000fe2000f8e023f */
[----:B------:R-:W-:Y:S01]  /*0ab0*/  IMAD.U32 R0, RZ, RZ, UR9 ;  /* 0x00000009ff007e24 */ /* 0x000fe2000f8e00ff */
[----:B------:R-:W-:Y:S01]  /*0ac0*/  UIMAD UR9, UR4, UR15, URZ ;  /* 0x0000000f040972a4 */ /* 0x000fe2000f8e023f */
[----:B------:R-:W-:Y:S01]  /*0ad0*/  IMAD.U32 R3, RZ, RZ, UR10 ;  /* 0x0000000aff037e24 */ /* 0x000fe2000f8e00ff */
[----:B------:R-:W-:Y:S01]  /*0ae0*/  UIMAD UR4, UR5, UR45, URZ ;  /* 0x0000002d050472a4 */ /* 0x000fe2000f8e023f */
[----:B------:R-:W-:Y:S01]  /*0af0*/  IMAD.SHL.U32 R2, R18, 0x2, RZ ;  /* 0x0000000212027824 */ /* 0x000fe200078e00ff */
[----:B------:R-:W-:Y:S01]  /*0b00*/  SHF.R.S32.HI R0, RZ, 0x1, R9 ;  /* 0x00000001ff007819 */ /* 0x000fe20000011409 */
[----:B------:R-:W-:Y:S01]  /*0b10*/  IMAD.SHL.U32 R183, R183, 0x2, RZ ;  /* 0x00000002b7b77824 */ /* 0x000fe200078e00ff */
[----:B------:R1:W-:Y:S01]  /*0b20*/  STL [R1+0x20], R3 ;  /* 0x0000200301007387 */ /* 0x0003e20000100800 */
[----:B------:R-:W-:Y:S01]  /*0b30*/  IMAD.U32 R146, R17, 0x20, R146 ;  /* 0x0000002011927824 */ /* 0x000fe200078e0092 */
[----:B------:R-:W-:Y:S01]  /*0b40*/  LOP3.LUT R2, R2, 0x6, RZ, 0xc0, !PT ;  /* 0x0000000602027812 */ /* 0x000fe200078ec0ff */
[----:B------:R-:W-:Y:S01]  /*0b50*/  IMAD.U32 R4, RZ, RZ, UR4 ;  /* 0x00000004ff047e24 */ /* 0x000fe2000f8e00ff */
[C---:B------:R-:W-:Y:S01]  /*0b60*/  LOP3.LUT P3, RZ, R0.reuse, 0x2, RZ, 0xc0, !PT ;  /* 0x0000000200ff7812 */ /* 0x040fe2000786c0ff */
[----:B------:R-:W-:Y:S01]  /*0b70*/  IMAD.SHL.U32 R0, R0, 0x40, RZ ;  /* 0x0000004000007824 */ /* 0x000fe200078e00ff */
[----:B------:R-:W-:Y:S01]  /*0b80*/  USHF.R.S32.HI UR4, URZ, 0x1f, UR60 ;  /* 0x0000001f3f047899 */ /* 0x000fe2000801143c */
[C---:B------:R-:W-:Y:S01]  /*0b90*/  IADD3 R176, R183.reuse, 0x40, RZ ;  /* 0x00000040b7b07810 */ /* 0x040fe20007ffe0ff */
[----:B------:R-:W-:Y:S01]  /*0ba0*/  IMAD.IADD R181, R183, 0x1, R177 ;  /* 0x00000001b7b57824 */ /* 0x000fe200078e02b1 */
[----:B------:R-:W-:Y:S01]  /*0bb0*/  R2P PR, R15, 0x6 ;  /* 0x000000060f007804 */ /* 0x000fe20000000000 */
[----:B------:R-:W-:Y:S01]  /*0bc0*/  IMAD R145, R146, 0x2, R145 ;  /* 0x0000000292917824 */ /* 0x000fe200078e0291 */
[----:B------:R-:W-:Y:S01]  /*0bd0*/  LOP3.LUT R0, R0, 0xc0, RZ, 0xc0, !PT ;  /* 0x000000c000007812 */ /* 0x000fe200078ec0ff */
[C-C-:B------:R-:W-:Y:S01]  /*0be0*/  IMAD.IADD R182, R183.reuse, 0x1, R178.reuse ;  /* 0x00000001b7b67824 */ /* 0x140fe200078e02b2 */
[----:B------:R-:W-:Y:S01]  /*0bf0*/  @P4 IADD3 R176, R183, -0x40, RZ ;  /* 0xffffffc0b7b04810 */ /* 0x000fe20007ffe0ff */
[----:B------:R-:W-:Y:S01]  /*0c00*/  IMAD.IADD R180, R181, 0x1, R178 ;  /* 0x00000001b5b47824 */ /* 0x000fe200078e02b2 */
[----:B------:R-:W-:Y:S01]  /*0c10*/  SEL R148, R148, 0xffffffc0, !P2 ;  /* 0xffffffc094947807 */ /* 0x000fe20005000000 */
[----:B------:R-:W-:Y:S01]  /*0c20*/  IMAD.SHL.U32 R146, R146, 0x2, RZ ;  /* 0x0000000292927824 */ /* 0x000fe200078e00ff */
[----:B------:R-:W-:Y:S01]  /*0c30*/  LOP3.LUT P0, RZ, R13, 0x2, RZ, 0xc0, !PT ;  /* 0x000000020dff7812 */ /* 0x000fe2000780c0ff */
[--C-:B------:R-:W-:Y:S01]  /*0c40*/  IMAD.IADD R177, R177, 0x1, R176.reuse ;  /* 0x00000001b1b17824 */ /* 0x100fe200078e02b0 */
[----:B------:R-:W-:Y:S01]  /*0c50*/  UIMAD UR15, UR56, 0x70, URZ ;  /* 0x00000070380f78a4 */ /* 0x000fe2000f8e023f */
[C---:B------:R-:W-:Y:S01]  /*0c60*/  IMAD.IADD R179, R178.reuse, 0x1, R176 ;  /* 0x00000001b2b37824 */ /* 0x040fe200078e02b0 */
[----:B------:R-:W-:Y:S01]  /*0c70*/  SEL R153, R153, 0xffffffe0, !P0 ;  /* 0xffffffe099997807 */ /* 0x000fe20004000000 */
[----:B------:R-:W-:-:S02]  /*0c80*/  IMAD.IADD R178, R178, 0x1, R177 ;  /* 0x00000001b2b27824 */ /* 0x000fc400078e02b1 */
[----:B-1----:R-:W-:-:S05]  /*0c90*/  IMAD.U32 R3, RZ, RZ, UR9 ;  /* 0x00000009ff037e24 */ /* 0x002fca000f8e00ff */
[----:B------:R1:W-:Y:S04]  /*0ca0*/  STL [R1+0x1c], R3 ;  /* 0x00001c0301007387 */ /* 0x0003e80000100800 */
[----:B------:R2:W-:Y:S01]  /*0cb0*/  STL [R1+0x14], R4 ;  /* 0x0000140401007387 */ /* 0x0005e20000100800 */
[C---:B-1----:R-:W-:Y:S02]  /*0cc0*/  IMAD R3, R10.reuse, 0x40, R2 ;  /* 0x000000400a037824 */ /* 0x042fe400078e0202 */
[----:B------:R-:W-:Y:S02]  /*0cd0*/  IMAD.SHL.U32 R2, R10, 0x8, RZ ;  /* 0x000000080a027824 */ /* 0x000fe400078e00ff */
[----:B--2---:R-:W-:Y:S01]  /*0ce0*/  IMAD.SHL.U32 R4, R12, 0x10, RZ ;  /* 0x000000100c047824 */ /* 0x004fe200078e00ff */
[----:B------:R1:W-:Y:S02]  /*0cf0*/  STL [R1], R3 ;  /* 0x0000000301007387 */ /* 0x0003e40000100800 */
[----:B------:R-:W-:-:S04]  /*0d00*/  LOP3.LUT R2, R2, 0x8, RZ, 0xc0, !PT ;  /* 0x0000000802027812 */ /* 0x000fc800078ec0ff */
[----:B------:R-:W-:Y:S01]  /*0d10*/  LOP3.LUT R7, R2, 0x10, R4, 0xf8, !PT ;  /* 0x0000001002077812 */ /* 0x000fe200078ef804 */
[----:B-1----:R-:W-:Y:S01]  /*0d20*/  IMAD.U32 R3, RZ, RZ, UR4 ;  /* 0x00000004ff037e24 */ /* 0x002fe2000f8e00ff */
[----:B------:R-:W-:Y:S01]  /*0d30*/  UIMAD UR4, UR49, UR58, URZ ;  /* 0x0000003a310472a4 */ /* 0x000fe2000f8e023f */
[----:B------:R-:W-:-:S04]  /*0d40*/  SHF.R.U32.HI R3, RZ, 0x3, R0 ;  /* 0x00000003ff037819 */ /* 0x000fc80000011600 */
[----:B------:R-:W-:Y:S01]  /*0d50*/  LOP3.LUT R8, R3, R0, R2, 0x1e, !PT ;  /* 0x0000000003087212 */ /* 0x000fe200078e1e02 */
[----:B------:R-:W-:Y:S01]  /*0d60*/  IMAD.U32 R0, RZ, RZ, UR4 ;  /* 0x00000004ff007e24 */ /* 0x000fe2000f8e00ff */
[----:B------:R-:W-:Y:S01]  /*0d70*/  @!UP2 UIMAD UR4, UR8, UR25, URZ ;  /* 0x000000190804a2a4 */ /* 0x000fe2000f8e023f */
[----:B------:R-:W-:Y:S02]  /*0d80*/  IMAD.SHL.U32 R0, R15, 0x40, RZ ;  /* 0x000000400f007824 */ /* 0x000fe400078e00ff */
[----:B------:R-:W-:Y:S02]  /*0d90*/  IMAD.SHL.U32 R2, R13, 0x40, RZ ;  /* 0x000000400d027824 */ /* 0x000fe400078e00ff */
        /* <DEDUP_REMOVED lines=14> */
[----:B------:R-:W-:-:S02]  /*0e80*/  IMAD.IADD R147, R147, 0x1, R6 ;  /* 0x0000000193937824 */ /* 0x000fc400078e0206 */
[----:B------:R-:W-:Y:S02]  /*0e90*/  IMAD.IADD R152, R0, 0x1, R2 ;  /* 0x0000000100987824 */ /* 0x000fe400078e0202 */
[----:B------:R-:W-:Y:S01]  /*0ea0*/  IMAD.U32 R0, RZ, RZ, UR4 ;  /* 0x00000004ff007e24 */ /* 0x000fe2000f8e00ff */
[----:B------:R-:W-:Y:S01]  /*0eb0*/  LEA R147, R147, 0x8000, 0x1 ;  /* 0x0000800093937811 */ /* 0x000fe200078e08ff */
[----:B------:R-:W-:Y:S02]  /*0ec0*/  IMAD.IADD R158, R158, 0x1, R5 ;  /* 0x000000019e9e7824 */ /* 0x000fe400078e0205 */
[----:B------:R-:W-:Y:S01]  /*0ed0*/  IMAD.SHL.U32 R2, R3, 0x2, RZ ;  /* 0x0000000203027824 */ /* 0x000fe200078e00ff */
[----:B------:R1:W-:Y:S01]  /*0ee0*/  STL [R1+0x10], R0 ;  /* 0x0000100001007387 */ /* 0x0003e20000100800 */
[C---:B------:R-:W-:Y:S01]  /*0ef0*/  IADD3 R154, R147.reuse, 0x20, RZ ;  /* 0x00000020939a7810 */ /* 0x040fe20007ffe0ff */
[C---:B------:R-:W-:Y:S01]  /*0f00*/  IMAD.IADD R149, R147.reuse, 0x1, R148 ;  /* 0x0000000193957824 */ /* 0x040fe200078e0294 */
[----:B------:R-:W-:Y:S01]  /*0f10*/  @P1 IADD3 R154, R147, -0x20, RZ ;  /* 0xffffffe0939a1810 */ /* 0x000fe20007ffe0ff */
[----:B------:R2:W-:Y:S03]  /*0f20*/  STL [R1+0x8], R4 ;  /* 0x0000080401007387 */ /* 0x0005e60000100800 */
[----:B------:R-:W-:Y:S01]  /*0f30*/  IADD3 R157, R154, 0x2000, RZ ;  /* 0x000020009a9d7810 */ /* 0x000fe20007ffe0ff */
[----:B------:R-:W-:Y:S01]  /*0f40*/  IMAD.IADD R148, R148, 0x1, R154 ;  /* 0x0000000194947824 */ /* 0x000fe200078e029a */
[----:B------:R-:W-:-:S02]  /*0f50*/  IADD3 R156, R154, 0x4000, RZ ;  /* 0x000040009a9c7810 */ /* 0x000fc40007ffe0ff */
[----:B------:R-:W-:Y:S02]  /*0f60*/  IADD3 R155, R154, 0x6000, RZ ;  /* 0x000060009a9b7810 */ /* 0x000fe40007ffe0ff */
[C---:B-1----:R-:W-:Y:S02]  /*0f70*/  IADD3 R0, R4.reuse, 0x20, RZ ;  /* 0x0000002004007810 */ /* 0x042fe40007ffe0ff */
[----:B------:R-:W-:-:S05]  /*0f80*/  @P3 IADD3 R0, R4, -0x20, RZ ;  /* 0xffffffe004003810 */ /* 0x000fca0007ffe0ff */
[----:B------:R2:W-:Y:S02]  /*0f90*/  STL [R1+0xc], R0 ;  /* 0x00000c0001007387 */ /* 0x0005e40000100800 */
.L_x_74:
        /* <DEDUP_REMOVED lines=17> */
[----:B---3--:R-:W3:Y:S01]  /*10b0*/  @P0 LDG.E R8, [R8.64] ;  /* 0x0000001c08080981 */ /* 0x008ee2000c1e1900 */
        /* <DEDUP_REMOVED lines=10> */
[----:B--2---:R-:W-:Y:S02]  /*1160*/  MOV R4, UR8 ;  /* 0x0000000800047c02 */ /* 0x004fe40008000f00 */
[----:B------:R-:W-:Y:S02]  /*1170*/  PLOP3.LUT P1, PT, PT, PT, UP1, 0x80, 0x0 ;  /* 0x000000000000781c */ /* 0x000fe40003f2f018 */
[----:B------:R1:W2:Y:S01]  /*1180*/  @P2 LDG.E R3, [R6.64] ;  /* 0x0000001c06032981 */ /* 0x0002a2000c1e1900 */
[----:B------:R-:W-:-:S10]  /*1190*/  MOV R5, UR9 ;  /* 0x0000000900057c02 */ /* 0x000fd40008000f00 */
[----:B----4-:R-:W4:Y:S04]  /*11a0*/  @!P1 LDG.E R0, [R4.64] ;  /* 0x0000001c04009981 */ /* 0x010f28000c1e1900 */
[----:B-1---5:R-:W5:Y:S01]  /*11b0*/  @P2 LDG.E R6, [R6.64+0x4] ;  /* 0x0000041c06062981 */ /* 0x022f62000c1e1900 */
[----:B------:R-:W-:Y:S02]  /*11c0*/  UMOV UR5, 0xffffffff ;  /* 0xffffffff00057882 */ /* 0x000fe40000000000 */
[----:B------:R-:W-:Y:S02]  /*11d0*/  UMOV UR25, URZ ;  /* 0x0000003f00197c82 */ /* 0x000fe40008000000 */
[----:B------:R-:W-:Y:S02]  /*11e0*/  UMOV UR34, 0xffffffff ;  /* 0xffffffff00227882 */ /* 0x000fe40000000000 */
[----:B---3--:R1:W3:Y:S01]  /*11f0*/  @P0 R2UR UR25, R8 ;  /* 0x00000000081903c2 */ /* 0x0082e200000e0000 */
[----:B------:R-:W-:-:S07]  /*1200*/  ISETP.NE.U32.AND P0, PT, RZ, c[0x0][0x248], PT ;  /* 0x00009200ff007a0c */ /* 0x000fce0003f05070 */
[----:B--2---:R-:W2:Y:S01]  /*1210*/  @P2 R2UR UR5, R3 ;  /* 0x00000000030523c2 */ /* 0x004ea200000e0000 */
[----:B------:R-:W-:-:S07]  /*1220*/  ISETP.NE.AND.EX P0, PT, RZ, c[0x0][0x24c], PT, P0 ;  /* 0x00009300ff007a0c */ /* 0x000fce0003f05300 */
[----:B-----5:R-:W2:Y:S08]  /*1230*/  @P2 R2UR UR8, R6 ;  /* 0x00000000060823c2 */ /* 0x020eb000000e0000 */
[----:B----4-:R1:W4:Y:S01]  /*1240*/  @!P1 R2UR UR34, R0 ;  /* 0x00000000002293c2 */ /* 0x01032200000e0000 */
[----:B--2---:R-:W-:-:S03]  /*1250*/  @UP6 UIADD3 UR37, UR8, -UR5, URZ ;  /* 0x8000000508256290 */ /* 0x004fc6000fffe03f */
[----:B------:R-:W-:-:S04]  /*1260*/  ULDC UR8, c[0x0][0x218] ;  /* 0x0000860000087ab9 */ /* 0x000fc80000000800 */
[----:B------:R-:W-:Y:S01]  /*1270*/  @!UP6 ULDC UR37, c[0x0][0x214] ;  /* 0x000085000025eab9 */ /* 0x000fe20000000800 */
[----:B------:R-:W-:Y:S05]  /*1280*/  @!P0 BRA `(.L_x_30) ;  /* 0x0000007000008947 */ /* 0x000fea0003800000 */
[----:B-1-34-:R-:W-:-:S13]  /*1290*/  PLOP3.LUT P0, PT, PT, PT, UP5, 0x80, 0x0 ;  /* 0x000000000000781c */ /* 0x01afda0003f0f058 */
[----:B------:R-:W2:Y:S04]  /*12a0*/  @P0 LDG.E R0, [R4.64+0x4] ;  /* 0x0000041c04000981 */ /* 0x000ea8000c1e1900 */
[----:B------:R-:W3:Y:S01]  /*12b0*/  @!P0 LDG.E R4, [R4.64] ;  /* 0x0000001c04048981 */ /* 0x000ee2000c1e1900 */
[----:B--2---:R-:W1:Y:S02]  /*12c0*/  @P0 R2UR UR8, R0 ;  /* 0x00000000000803c2 */ /* 0x004e6400000e0000 */
[----:B-1----:R-:W-:-:S11]  /*12d0*/  @UP5 UIADD3 UR8, UR8, -UR34, URZ ;  /* 0x8000002208085290 */ /* 0x002fd6000fffe03f */
[----:B---3--:R1:W2:Y:S01]  /*12e0*/  @!P0 R2UR UR8, R4 ;  /* 0x00000000040883c2 */ /* 0x0082a200000e0000 */
[----:B------:R-:W-:-:S07]  /*12f0*/  DEPBAR.LE SB1, 0x0, {2} ;  /* 0x000090040000791a */ /* 0x000fce0000000000 */
.L_x_30:
[----:B-1-34-:R-:W-:Y:S02]  /*1300*/  ULDC.64 UR10, c[0x0][0x258] ;  /* 0x00009600000a7ab9 */ /* 0x01afe40000000a00 */
        /* <DEDUP_REMOVED lines=57> */
.L_x_32:
        /* <DEDUP_REMOVED lines=18> */
.L_x_33:
[----:B------:R-:W2:Y:S01]  /*17c0*/  LDL R0, [R1+0x14] ;  /* 0x0000140001007983 */ /* 0x000ea20000100800 */
[----:B------:R-:W-:-:S03]  /*17d0*/  ULDC.64 UR30, c[0x0][0x370] ;  /* 0x0000dc00001e7ab9 */ /* 0x000fc60000000a00 */
[----:B------:R-:W3:Y:S04]  /*17e0*/  LDL R4, [R1+0x24] ;  /* 0x0000240001047983 */ /* 0x000ee80000100800 */
[----:B------:R-:W4:Y:S01]  /*17f0*/  LDL R3, [R1+0x20] ;  /* 0x0000200001037983 */ /* 0x000f220000100800 */
        /* <DEDUP_REMOVED lines=12> */
[----:B------:R-:W-:Y:S01]  /*18c0*/  UIMAD.WIDE.U32 UR10, UR48, UR5, URZ ;  /* 0x00000005300a72a5 */ /* 0x000fe2000f8e003f */
[----:B------:R-:W-:-:S03]  /*18d0*/  IABS R6, c[0x0][0x1c8] ;  /* 0x0000720000067a13 */ /* 0x000fc60000000000 */
[----:B------:R-:W-:Y:S01]  /*18e0*/  USEL UR36, UR54, UR10, !UP1 ;  /* 0x0000000a36247287 */ /* 0x000fe2000c800000 */
        /* <DEDUP_REMOVED lines=10> */
[----:B------:R-:W-:Y:S01]  /*1990*/  UIMAD UR27, UR12, UR31, UR11 ;  /* 0x0000001f0c1b72a4 */ /* 0x000fe2000f8e020b */
[----:B---3--:R1:W2:Y:S02]  /*19a0*/  R2UR UR31, R4 ;  /* 0x00000000041f73c2 */ /* 0x0082a400000e0000 */
[----:B-1----:R-:W1:Y:S08]  /*19b0*/  I2F.RP R4, R6 ;  /* 0x0000000600047306 */ /* 0x002e700000209400 */
[----:B-1----:R-:W1:Y:S02]  /*19c0*/  MUFU.RCP R4, R4 ;  /* 0x0000000400047308 */ /* 0x002e640000001000 */
[----:B-1----:R-:W-:-:S06]  /*19d0*/  IADD3 R4, R4, 0xffffffe, RZ ;  /* 0x0ffffffe04047810 */ /* 0x002fcc0007ffe0ff */
[----:B------:R1:W3:Y:S01]  /*19e0*/  F2I.FTZ.U32.TRUNC.NTZ R5, R4 ;  /* 0x0000000400057305 */ /* 0x0002e2000021f000 */
[----:B------:R-:W-:Y:S01]  /*19f0*/  USHF.L.U64.HI UR9, UR45, 0x7, UR51 ;  /* 0x000000072d097899 */ /* 0x000fe20008010233 */
[----:B----4-:R4:W2:Y:S01]  /*1a00*/  R2UR UR51, R3 ;  /* 0x00000000033373c2 */ /* 0x0108a200000e0000 */
[----:B-1----:R-:W-:Y:S01]  /*1a10*/  IMAD.MOV.U32 R4, RZ, RZ, RZ ;  /* 0x000000ffff047224 */ /* 0x002fe200078e00ff */
[----:B----4-:R-:W-:Y:S01]  /*1a20*/  IABS R3, UR50 ;  /* 0x0000003200037c13 */ /* 0x010fe20008000000 */
[----:B------:R-:W-:Y:S02]  /*1a30*/  USHF.L.U32 UR12, UR45, 0x7, URZ ;  /* 0x000000072d0c7899 */ /* 0x000fe4000800063f */
[----:B------:R-:W-:Y:S02]  /*1a40*/  USEL UR33, UR10, URZ, UP3 ;  /* 0x0000003f0a217287 */ /* 0x000fe40009800000 */
[----:B------:R-:W-:Y:S02]  /*1a50*/  USEL UR10, UR12, URZ, UP6 ;  /* 0x0000003f0c0a7287 */ /* 0x000fe4000b000000 */
[----:B------:R-:W-:-:S02]  /*1a60*/  USEL UR9, UR9, URZ, UP6 ;  /* 0x0000003f09097287 */ /* 0x000fc4000b000000 */
[----:B------:R-:W-:-:S04]  /*1a70*/  UIADD3 UR10, UP0, UR8, UR10, URZ ;  /* 0x0000000a080a7290 */ /* 0x000fc8000ff1e03f */
[----:B------:R-:W-:Y:S02]  /*1a80*/  UIADD3.X UR11, UR42, UR9, URZ, UP0, !UPT ;  /* 0x000000092a0b7290 */ /* 0x000fe400087fe43f */
[----:B------:R-:W-:Y:S01]  /*1a90*/  UIMAD UR9, UR49, UR10, URZ ;  /* 0x0000000a310972a4 */ /* 0x000fe2000f8e023f */
[----:B------:R-:W-:-:S03]  /*1aa0*/  ISETP.NE.AND P1, PT, RZ, c[0x0][0x1c8], PT ;  /* 0x00007200ff007a0c */ /* 0x000fc60003f25270 */
[----:B------:R-:W-:Y:S02]  /*1ab0*/  UIMAD UR12, UR48, UR11, UR9 ;  /* 0x0000000b300c72a4 */ /* 0x000fe4000f8e0209 */
[----:B--2---:R-:W-:Y:S02]  /*1ac0*/  @UP2 USEL UR9, UR51, UR5, !UP1 ;  /* 0x0000000533092287 */ /* 0x004fe4000c800000 */
[----:B------:R-:W-:Y:S01]  /*1ad0*/  UIMAD.WIDE.U32 UR10, UR48, UR10, URZ ;  /* 0x0000000a300a72a5 */ /* 0x000fe2000f8e003f */
[----:B-----5:R3:W1:Y:S02]  /*1ae0*/  R2UR UR30, R0 ;  /* 0x00000000001e73c2 */ /* 0x02066400000e0000 */
[----:B---3--:R-:W-:-:S04]  /*1af0*/  IMAD.MOV R0, RZ, RZ, -R5 ;  /* 0x000000ffff007224 */ /* 0x008fc800078e0a05 */
[----:B------:R-:W-:-:S04]  /*1b00*/  IMAD R0, R0, R6, RZ ;  /* 0x0000000600007224 */ /* 0x000fc800078e02ff */
[----:B------:R-:W-:-:S06]  /*1b10*/  IMAD.HI.U32 R0, R5, R0, R4 ;  /* 0x0000000005007227 */ /* 0x000fcc00078e0004 */
[----:B------:R-:W-:-:S04]  /*1b20*/  IMAD.HI.U32 R0, R0, R3, RZ ;  /* 0x0000000300007227 */ /* 0x000fc800078e00ff */
[----:B------:R-:W-:-:S04]  /*1b30*/  IMAD.MOV R4, RZ, RZ, -R0 ;  /* 0x000000ffff047224 */ /* 0x000fc800078e0a00 */
[----:B------:R-:W-:-:S05]  /*1b40*/  IMAD R3, R6, R4, R3 ;  /* 0x0000000406037224 */ /* 0x000fca00078e0203 */
[----:B------:R-:W-:-:S13]  /*1b50*/  ISETP.GT.U32.AND P0, PT, R6, R3, PT ;  /* 0x000000030600720c */ /* 0x000fda0003f04070 */
[----:B------:R-:W-:-:S05]  /*1b60*/  @!P0 IMAD.IADD R3, R3, 0x1, -R6 ;  /* 0x0000000103038824 */ /* 0x000fca00078e0a06 */
[----:B------:R-:W-:Y:S02]  /*1b70*/  ISETP.GE.U32.AND P2, PT, R3, R6, PT ;  /* 0x000000060300720c */ /* 0x000fe40003f46070 */
[----:B------:R-:W-:Y:S02]  /*1b80*/  @!P0 IADD3 R0, R0, 0x1, RZ ;  /* 0x0000000100008810 */ /* 0x000fe40007ffe0ff */
[----:B------:R-:W-:-:S09]  /*1b90*/  ISETP.LE.AND P0, PT, RZ, UR31, PT ;  /* 0x0000001fff007c0c */ /* 0x000fd2000bf03270 */
[----:B------:R-:W-:-:S05]  /*1ba0*/  @P2 IADD3 R0, R0, 0x1, RZ ;  /* 0x0000000100002810 */ /* 0x000fca0007ffe0ff */
[----:B------:R-:W-:Y:S01]  /*1bb0*/  IMAD.MOV.U32 R10, RZ, RZ, R0 ;  /* 0x000000ffff0a7224 */ /* 0x000fe200078e0000 */
[----:B------:R-:W-:-:S03]  /*1bc0*/  ULDC UR31, c[0x0][0x234] ;  /* 0x00008d00001f7ab9 */ /* 0x000fc60000000800 */
[----:B------:R-:W-:Y:S01]  /*1bd0*/  @!P0 IMAD.MOV R10, RZ, RZ, -R10 ;  /* 0x000000ffff0a8224 */ /* 0x000fe200078e0a0a */
[----:B------:R-:W-:Y:S01]  /*1be0*/  PLOP3.LUT P0, PT, PT, PT, UP2, 0x80, 0x0 ;  /* 0x000000000000781c */ /* 0x000fe20003f0f028 */
[----:B------:R-:W-:Y:S01]  /*1bf0*/  @UP2 UIMAD UR31, UR50, UR31, UR9 ;  /* 0x0000001f321f22a4 */ /* 0x000fe2000f8e0209 */
[----:B------:R-:W-:Y:S01]  /*1c00*/  @!P1 LOP3.LUT R10, RZ, c[0x0][0x1c8], RZ, 0x33, !PT ;  /* 0x00007200ff0a9a12 */ /* 0x000fe200078e33ff */
[----:B------:R-:W-:-:S05]  /*1c10*/  UIADD3 UR9, UR11, UR12, URZ ;  /* 0x0000000c0b097290 */ /* 0x000fca000fffe03f */
[----:B-1----:R-:W-:Y:S02]  /*1c20*/  @!UP2 UMOV UR31, UR30 ;  /* 0x0000001e001fac82 */ /* 0x002fe40008000000 */
[----:B------:R-:W-:Y:S02]  /*1c30*/  USEL UR30, UR27, URZ, UP3 ;  /* 0x0000003f1b1e7287 */ /* 0x000fe40009800000 */
[----:B------:R-:W-:Y:S01]  /*1c40*/  USHF.R.S32.HI UR27, URZ, 0x1f, UR35 ;  /* 0x0000001f3f1b7899 */ /* 0x000fe20008011423 */
[----:B------:R-:W-:Y:S01]  /*1c50*/  SHF.R.S32.HI R15, RZ, 0x1f, R10 ;  /* 0x0000001fff0f7819 */ /* 0x000fe2000001140a */
[----:B------:R-:W-:Y:S05]  /*1c60*/  @!P0 BRA `(.L_x_34) ;  /* 0x0000007000008947 */ /* 0x000fea0003800000 */
[----:B------:R-:W2:Y:S01]  /*1c70*/  LDL R7, [R1+0x28] ;  /* 0x0000280001077983 */ /* 0x000ea20000100800 */
[----:B------:R-:W-:Y:S02]  /*1c80*/  ULDC UR51, c[0x0][0x224] ;  /* 0x0000890000337ab9 */ /* 0x000fe40000000800 */
[----:B------:R-:W-:-:S04]  /*1c90*/  @!UP1 UIMAD UR5, UR45, UR51, URZ ;  /* 0x000000332d0592a4 */ /* 0x000fc8000f8e023f */
[----:B------:R-:W-:Y:S01]  /*1ca0*/  ULEA UR5, UR45, UR5, 0x7 ;  /* 0x000000052d057291 */ /* 0x000fe2000f8e383f */
[----:B--2---:R-:W1:Y:S03]  /*1cb0*/  R2UR UR12, R7 ;  /* 0x00000000070c73c2 */ /* 0x004e6600000e0000 */
[----:B-1----:R-:W-:Y:S01]  /*1cc0*/  UIMAD UR5, UR12, UR50, UR5 ;  /* 0x000000320c0572a4 */ /* 0x002fe2000f8e0205 */
[----:B------:R-:W-:Y:S05]  /*1cd0*/  BRA `(.L_x_35) ;  /* 0x0000003000007947 */ /* 0x000fea0003800000 */
.L_x_34:
[----:B------:R-:W2:Y:S02]  /*1ce0*/  LDL R0, [R1+0x1c] ;  /* 0x00001c0001007983 */ /* 0x000ea40000100800 */
[----:B--2---:R1:W2:Y:S01]  /*1cf0*/  R2UR UR5, R0 ;  /* 0x00000000000573c2 */ /* 0x0042a200000e0000 */
[----:B------:R-:W-:-:S07]  /*1d00*/  DEPBAR.LE SB1, 0x0, {2} ;  /* 0x000090040000791a */ /* 0x000fce0000000000 */
.L_x_35:
[----:B------:R-:W2:Y:S01]  /*1d10*/  LDL R11, [R1+0x18] ;  /* 0x00001800010b7983 */ /* 0x000ea20000100800 */
[----:B------:R-:W-:Y:S01]  /*1d20*/  USHF.R.S32.HI UR51, URZ, 0x1f, UR60 ;  /* 0x0000001f3f337899 */ /* 0x000fe2000801143c */
[----:B------:R-:W-:Y:S01]  /*1d30*/  SHF.R.S32.HI R16, RZ, 0x1f, R247 ;  /* 0x0000001fff107819 */ /* 0x000fe200000114f7 */
[----:B------:R-:W-:Y:S01]  /*1d40*/  UIADD3 UR10, UP5, UP4, UR10, UR57, UR60 ;  /* 0x000000390a0a7290 */ /* 0x000fe2000fcbe03c */
[----:B------:R-:W1:Y:S01]  /*1d50*/  S2R R8, SR_TID.X ;  /* 0x0000000000087919 */ /* 0x000e620000002100 */
[----:B------:R-:W-:Y:S01]  /*1d60*/  USHF.R.S32.HI UR12, URZ, 0x1f, UR50 ;  /* 0x0000001f3f0c7899 */ /* 0x000fe20008011432 */
[----:B------:R-:W-:Y:S01]  /*1d70*/  IADD3 R0, P1, R247, UR8, RZ ;  /* 0x00000008f7007c10 */ /* 0x000fe2000ff3e0ff */
[----:B------:R-:W-:Y:S01]  /*1d80*/  UIADD3 UR36, UP1, UP0, UR33, UR10, UR36 ;  /* 0x0000000a21247290 */ /* 0x000fe2000f83e024 */
[----:B------:R-:W3:Y:S01]  /*1d90*/  S2R R9, SR_TID.X ;  /* 0x0000000000097919 */ /* 0x000ee20000002100 */
[----:B------:R-:W-:Y:S01]  /*1da0*/  UIADD3.X UR9, UR9, UR61, UR51, UP5, UP4 ;  /* 0x0000003d09097290 */ /* 0x000fe2000afe8433 */
[----:B------:R-:W-:Y:S01]  /*1db0*/  IADD3.X R3, R16, UR42, RZ, P1, !PT ;  /* 0x0000002a10037c10 */ /* 0x000fe20008ffe4ff */
[----:B------:R-:W-:Y:S01]  /*1dc0*/  ULDC.64 UR10, c[0x0][0x1a8] ;  /* 0x00006a00000a7ab9 */ /* 0x000fe20000000a00 */
[--C-:B------:R-:W-:Y:S01]  /*1dd0*/  SHF.R.S32.HI R215, RZ, 0x1f, R214.reuse ;  /* 0x0000001fffd77819 */ /* 0x100fe200000114d6 */
[----:B------:R-:W-:Y:S01]  /*1de0*/  UIADD3.X UR33, UR30, UR9, UR32, UP1, UP0 ;  /* 0x000000091e217290 */ /* 0x000fe20008fe0420 */
[----:B------:R-:W-:Y:S01]  /*1df0*/  IADD3 R4, P0, R214, UR38, RZ ;  /* 0x00000026d6047c10 */ /* 0x000fe2000ff1e0ff */
[----:B------:R-:W-:Y:S01]  /*1e00*/  UIMAD UR9, UR12, UR10, URZ ;  /* 0x0000000a0c0972a4 */ /* 0x000fe2000f8e023f */
[----:B------:R-:W-:Y:S01]  /*1e10*/  IMAD R3, R3, c[0x0][0x190], RZ ;  /* 0x0000640003037a24 */ /* 0x000fe200078e02ff */
[----:B------:R-:W-:Y:S01]  /*1e20*/  UISETP.GE.AND UP0, UPT, UR37, 0x1, UPT ;  /* 0x000000012500788c */ /* 0x000fe2000bf06270 */
[C---:B------:R-:W-:Y:S01]  /*1e30*/  IMAD.WIDE.U32 R6, R0.reuse, c[0x0][0x190], R214 ;  /* 0x0000640000067a25 */ /* 0x040fe200078e00d6 */
[----:B------:R-:W-:Y:S01]  /*1e40*/  UIMAD UR32, UR50, UR11, UR9 ;  /* 0x0000000b322072a4 */ /* 0x000fe2000f8e0209 */
[----:B------:R-:W-:Y:S01]  /*1e50*/  IADD3.X R5, R215, UR41, RZ, P0, !PT ;  /* 0x00000029d7057c10 */ /* 0x000fe200087fe4ff */
[----:B------:R-:W-:Y:S01]  /*1e60*/  UIADD3 UR30, UR8, UR5, URZ ;  /* 0x00000005081e7290 */ /* 0x000fe2000fffe03f */
[----:B------:R-:W-:Y:S01]  /*1e70*/  IMAD R0, R0, c[0x0][0x194], R3 ;  /* 0x0000650000007a24 */ /* 0x000fe200078e0203 */
[----:B------:R-:W-:Y:S01]  /*1e80*/  ULDC.64 UR10, c[0x0][0x378] ;  /* 0x0000de00000a7ab9 */ /* 0x000fe20000000a00 */
[----:B------:R-:W-:Y:S01]  /*1e90*/  IADD3 R6, P1, R6, UR52, RZ ;  /* 0x0000003406067c10 */ /* 0x000fe2000ff3e0ff */
[----:B------:R-:W-:Y:S01]  /*1ea0*/  UIMAD UR9, UR12, UR10, URZ ;  /* 0x0000000a0c0972a4 */ /* 0x000fe2000f8e023f */
[----:B------:R-:W-:Y:S01]  /*1eb0*/  IMAD.U32 R3, RZ, RZ, UR8 ;  /* 0x00000008ff037e24 */ /* 0x000fe2000f8e00ff */
[----:B------:R-:W-:Y:S01]  /*1ec0*/  UMOV UR51, 0x4 ;  /* 0x0000000400337882 */ /* 0x000fe20000000000 */
[----:B-1----:R-:W-:Y:S01]  /*1ed0*/  SHF.R.S32.HI R8, RZ, 0x1f, R8 ;  /* 0x0000001fff087819 */ /* 0x002fe20000011408 */
[----:B------:R-:W-:Y:S01]  /*1ee0*/  UIMAD UR12, UR50, UR11, UR9 ;  /* 0x0000000b320c72a4 */ /* 0x000fe2000f8e0209 */
[----:B------:R-:W-:Y:S01]  /*1ef0*/  IADD3.X R7, R7, UR47, R0, P1, !PT ;  /* 0x0000002f07077c10 */ /* 0x000fe20008ffe400 */
[----:B------:R-:W-:Y:S01]  /*1f00*/  IMAD.WIDE.U32 R4, R3, c[0x0][0x370], R4 ;  /* 0x0000dc0003047a25 */ /* 0x000fe200078e0004 */
[----:B---3--:R-:W-:Y:S01]  /*1f10*/  LEA.HI R8, R8, R9, RZ, 0x5 ;  /* 0x0000000908087211 */ /* 0x008fe200078f28ff */
[----:B------:R-:W-:Y:S01]  /*1f20*/  ULDC.64 UR10, c[0x0][0x370] ;  /* 0x0000dc00000a7ab9 */ /* 0x000fe20000000a00 */
[----:B------:R-:W-:Y:S01]  /*1f30*/  BSSY B1, `(.L_x_31) ;  /* 0x0000666000017945 */ /* 0x000fe20003800000 */
[----:B------:R-:W-:Y:S01]  /*1f40*/  UIMAD UR9, UR42, UR10, URZ ;  /* 0x0000000a2a0972a4 */ /* 0x000fe2000f8e023f */
[----:B------:R-:W-:-:S03]  /*1f50*/  SHF.R.S32.HI R8, RZ, 0x5, R8 ;  /* 0x00000005ff087819 */ /* 0x000fc60000011408 */
[----:B------:R-:W-:Y:S02]  /*1f60*/  UIMAD UR9, UR8, UR11, UR9 ;  /* 0x0000000b080972a4 */ /* 0x000fe4000f8e0209 */
[----:B------:R-:W-:Y:S02]  /*1f70*/  UIADD3 UR8, UR8, UR31, URZ ;  /* 0x0000001f08087290 */ /* 0x000fe4000fffe03f */
[----:B------:R-:W-:Y:S02]  /*1f80*/  ULDC.64 UR10, c[0x0][0x3c8] ;  /* 0x0000f200000a7ab9 */ /* 0x000fe40000000a00 */
[----:B------:R-:W-:Y:S01]  /*1f90*/  IADD3 R5, R5, UR9, RZ ;  /* 0x0000000905057c10 */ /* 0x000fe2000fffe0ff */
[----:B------:R-:W-:Y:S01]  /*1fa0*/  UIMAD.WIDE UR30, UR30, UR51, UR10 ;  /* 0x000000331e1e72a5 */ /* 0x000fe2000f8e020a */
[----:B--2---:R-:W-:-:S05]  /*1fb0*/  IMAD R0, R8, UR56, R11 ;  /* 0x0000003808007c24 */ /* 0x004fca000f8e020b */
[----:B------:R-:W-:Y:S01]  /*1fc0*/  IADD3 R11, P0, R0, UR36, RZ ;  /* 0x00000024000b7c10 */ /* 0x000fe2000ff1e0ff */
[----:B------:R-:W-:-:S03]  /*1fd0*/  ULEA.HI.SX32 UR36, UR46, 0xffffffff, 0x19 ;  /* 0xffffffff2e247891 */ /* 0x000fc6000f8fca3f */
[----:B------:R-:W-:Y:S01]  /*1fe0*/  LEA.HI.X.SX32 R14, R0, UR33, 0x1, P0 ;  /* 0x00000021000e7c11 */ /* 0x000fe200080f0eff */
[----:B------:R-:W-:Y:S01]  /*1ff0*/  IMAD.U32 R0, RZ, RZ, UR50 ;  /* 0x00000032ff007e24 */ /* 0x000fe2000f8e00ff */
[----:B------:R-:W-:-:S03]  /*2000*/  LEA R189, P0, R11, c[0x0][0x350], 0x2 ;  /* 0x0000d4000bbd7a11 */ /* 0x000fc600078010ff */
[C---:B------:R-:W-:Y:S01]  /*2010*/  IMAD.WIDE.U32 R4, R0.reuse, c[0x0][0x378], R4 ;  /* 0x0000de0000047a25 */ /* 0x040fe200078e0004 */
[----:B------:R-:W-:Y:S02]  /*2020*/  LEA.HI.X R11, R11, c[0x0][0x354], R14, 0x2, P0 ;  /* 0x0000d5000b0b7a11 */ /* 0x000fe400000f140e */
[----:B------:R-:W-:Y:S01]  /*2030*/  PLOP3.LUT P0, PT, PT, PT, UP0, 0x80, 0x0 ;  /* 0x000000000000781c */ /* 0x000fe20003f0f008 */
[----:B------:R-:W-:Y:S01]  /*2040*/  IMAD.WIDE.U32 R6, R0, c[0x0][0x1a8], R6 ;  /* 0x00006a0000067a25 */ /* 0x000fe200078e0006 */
[----:B------:R-:W-:-:S03]  /*2050*/  IADD3 R5, R5, UR12, RZ ;  /* 0x0000000c05057c10 */ /* 0x000fc6000fffe0ff */
[----:B------:R-:W-:Y:S01]  /*2060*/  IMAD R0, R16, c[0x0][0x370], RZ ;  /* 0x0000dc0010007a24 */ /* 0x000fe200078e02ff */
[----:B------:R-:W-:Y:S01]  /*2070*/  IADD3 R3, R7, UR32, RZ ;  /* 0x0000002007037c10 */ /* 0x000fe2000fffe0ff */
[C---:B------:R-:W-:Y:S01]  /*2080*/  IMAD.WIDE.U32 R4, R247.reuse, c[0x0][0x370], R4 ;  /* 0x0000dc00f7047a25 */ /* 0x040fe200078e0004 */
[----:B------:R-:W-:Y:S01]  /*2090*/  ULDC.64 UR32, c[0x0][0x200] ;  /* 0x0000800000207ab9 */ /* 0x000fe20000000a00 */
[----:B------:R-:W-:Y:S01]  /*20a0*/  LEA R12, P2, R6, c[0x0][0x160], 0x1 ;  /* 0x00005800060c7a11 */ /* 0x000fe200078408ff */
[----:B------:R-:W-:Y:S01]  /*20b0*/  UIMAD.WIDE UR8, UR8, UR51, UR32 ;  /* 0x00000033080872a5 */ /* 0x000fe2000f8e0220 */
[----:B------:R-:W-:Y:S01]  /*20c0*/  IMAD R0, R247, c[0x0][0x374], R0 ;  /* 0x0000dd00f7007a24 */ /* 0x000fe200078e0200 */
[----:B------:R-:W-:Y:S02]  /*20d0*/  LEA R8, P1, R4, c[0x0][0x330], 0x1 ;  /* 0x0000cc0004087a11 */ /* 0x000fe400078208ff */
[----:B------:R-:W-:Y:S01]  /*20e0*/  LEA.HI.X R13, R6, c[0x0][0x164], R3, 0x1, P2 ;  /* 0x00005900060d7a11 */ /* 0x000fe200010f0c03 */
[----:B------:R-:W-:-:S05]  /*20f0*/  IMAD.IADD R0, R5, 0x1, R0 ;  /* 0x0000000105007824 */ /* 0x000fca00078e0200 */
[----:B------:R-:W-:Y:S01]  /*2100*/  LEA.HI.X R9, R4, c[0x0][0x334], R0, 0x1, P1 ;  /* 0x0000cd0004097a11 */ /* 0x000fe200008f0c00 */
[----:B------:R-:W-:Y:S05]  /*2110*/  @!P0 BRA `(.L_x_36) ;  /* 0x00005c6000008947 */ /* 0x000fea0003800000 */
[----:B------:R-:W-:Y:S01]  /*2120*/  ULDC.64 UR32, c[0x0][0x1a0] ;  /* 0x0000680000207ab9 */ /* 0x000fe20000000a00 */
[----:B------:R-:W-:Y:S01]  /*2130*/  MOV R14, UR35 ;  /* 0x00000023000e7c02 */ /* 0x000fe20008000f00 */
[----:B------:R-:W-:Y:S01]  /*2140*/  UIMAD UR5, UR27, UR32, URZ ;  /* 0x000000201b0572a4 */ /* 0x000fe2000f8e023f */
[----:B------:R-:W-:Y:S01]  /*2150*/  IMAD R3, R15, c[0x0][0x1b8], RZ ;  /* 0x00006e000f037a24 */ /* 0x000fe200078e02ff */
[----:B------:R-:W-:Y:S01]  /*2160*/  UMOV UR10, UR8 ;  /* 0x00000008000a7c82 */ /* 0x000fe20008000000 */
[----:B------:R-:W-:Y:S01]  /*2170*/  BSSY B0, `(.L_x_37) ;  /* 0x000002f000007945 */ /* 0x000fe20003800000 */
[----:B------:R-:W-:Y:S01]  /*2180*/  UIMAD UR5, UR35, UR33, UR5 ;  /* 0x00000021230572a4 */ /* 0x000fe2000f8e0205 */
[----:B------:R-:W-:Y:S01]  /*2190*/  IMAD.WIDE.U32 R4, R14, c[0x0][0x1a0], R214 ;  /* 0x000068000e047a25 */ /* 0x000fe200078e00d6 */
[----:B------:R-:W-:Y:S01]  /*21a0*/  UMOV UR12, UR30 ;  /* 0x0000001e000c7c82 */ /* 0x000fe20008000000 */
[----:B------:R-:W-:Y:S01]  /*21b0*/  MOV R188, R11 ;  /* 0x0000000b00bc7202 */ /* 0x000fe20000000f00 */
[----:B------:R-:W-:Y:S01]  /*21c0*/  UMOV UR11, UR31 ;  /* 0x0000001f000b7c82 */ /* 0x000fe20008000000 */
[----:B------:R-:W-:Y:S01]  /*21d0*/  IMAD R3, R10, c[0x0][0x1bc], R3 ;  /* 0x00006f000a037a24 */ /* 0x000fe200078e0203 */
[----:B------:R-:W-:Y:S01]  /*21e0*/  IADD3 R4, P0, R4, UR43, RZ ;  /* 0x0000002b04047c10 */ /* 0x000fe2000ff1e0ff */
[----:B------:R-:W-:Y:S01]  /*21f0*/  IMAD.MOV.U32 R187, RZ, RZ, R13 ;  /* 0x000000ffffbb7224 */ /* 0x000fe200078e000d */
[----:B------:R-:W-:Y:S01]  /*2200*/  MOV R0, UR5 ;  /* 0x0000000500007c02 */ /* 0x000fe20008000f00 */
[----:B------:R-:W-:Y:S01]  /*2210*/  UMOV UR5, UR36 ;  /* 0x0000002400057c82 */ /* 0x000fe20008000000 */
[----:B------:R-:W-:Y:S01]  /*2220*/  MOV R186, R12 ;  /* 0x0000000c00ba7202 */ /* 0x000fe20000000f00 */
[----:B------:R-:W-:Y:S01]  /*2230*/  ULEA.HI UR8, UR5, UR5, URZ, 0x1 ;  /* 0x0000000505087291 */ /* 0x000fe2000f8f083f */
[----:B------:R-:W-:Y:S01]  /*2240*/  IADD3.X R5, R5, UR44, R0, P0, !PT ;  /* 0x0000002c05057c10 */ /* 0x000fe200087fe400 */
[----:B------:R-:W-:Y:S01]  /*2250*/  IMAD.SHL.U32 R0, R252, 0x2, RZ ;  /* 0x00000002fc007824 */ /* 0x000fe200078e00ff */
[----:B------:R-:W-:Y:S01]  /*2260*/  PLOP3.LUT P0, PT, PT, PT, UP3, 0x80, 0x0 ;  /* 0x000000000000781c */ /* 0x000fe20003f0f038 */
[----:B------:R-:W-:Y:S01]  /*2270*/  ULOP3.LUT UR8, UR8, 0xfffffffe, URZ, 0xc0, !UPT ;  /* 0xfffffffe08087892 */ /* 0x000fe2000f8ec03f */
[----:B------:R-:W-:Y:S01]  /*2280*/  MOV R184, R8 ;  /* 0x0000000800b87202 */ /* 0x000fe20000000f00 */
[----:B------:R-:W-:-:S02]  /*2290*/  IMAD.WIDE.U32 R4, R10, c[0x0][0x1b8], R4 ;  /* 0x00006e000a047a25 */ /* 0x000fc400078e0004 */
[----:B------:R-:W-:Y:S02]  /*22a0*/  UIADD3 UR8, UR5, -UR8, URZ ;  /* 0x8000000805087290 */ /* 0x000fe4000fffe03f */
[----:B------:R-:W-:Y:S02]  /*22b0*/  IMAD.MOV.U32 R185, RZ, RZ, R9 ;  /* 0x000000ffffb97224 */ /* 0x000fe400078e0009 */
[----:B------:R-:W-:Y:S01]  /*22c0*/  UISETP.NE.AND UP0, UPT, UR8, 0x1, UPT ;  /* 0x000000010800788c */ /* 0x000fe2000bf05270 */
[----:B------:R-:W-:Y:S01]  /*22d0*/  IMAD.IADD R11, R5, 0x1, R3 ;  /* 0x00000001050b7824 */ /* 0x000fe200078e0203 */
[----:B------:R-:W-:Y:S02]  /*22e0*/  UIMAD UR8, UR26, -0x80, UR4 ;  /* 0xffffff801a0878a4 */ /* 0x000fe4000f8e0204 */
[----:B------:R-:W-:Y:S04]  /*22f0*/  @P0 BAR.SYNC.DEFER_BLOCKING 0x0 ;  /* 0x0000000000000b1d */ /* 0x000fe80000010000 */
[----:B------:R-:W-:-:S13]  /*2300*/  ISETP.GE.AND P2, PT, R247, UR8, PT ;  /* 0x00000008f7007c0c */ /* 0x000fda000bf46270 */
[----:B------:R1:W-:Y:S04]  /*2310*/  @P2 STS [R0+0x8000], RZ ;  /* 0x008000ff00002388 */ /* 0x0003e80000000800 */
[----:B------:R1:W-:Y:S04]  /*2320*/  @P2 STS [R0+0x8004], RZ ;  /* 0x008004ff00002388 */ /* 0x0003e80000000800 */
[----:B------:R1:W-:Y:S01]  /*2330*/  @P2 STS.64 [R0+0x8008], RZ ;  /* 0x008008ff00002388 */ /* 0x0003e20000000a00 */
[----:B------:R-:W-:Y:S05]  /*2340*/  @P2 BRA `(.L_x_38) ;  /* 0x0000011000002947 */ /* 0x000fea0003800000 */
[----:B------:R-:W-:-:S13]  /*2350*/  ISETP.GE.AND P0, PT, R214, c[0x0][0x220], PT ;  /* 0x00008800d6007a0c */ /* 0x000fda0003f06270 */
[----:B------:R2:W-:Y:S04]  /*2360*/  @P0 STS [R0+0x8000], RZ ;  /* 0x008000ff00000388 */ /* 0x0005e80000000800 */
[----:B------:R2:W-:Y:S04]  /*2370*/  @P0 STS [R0+0x8004], RZ ;  /* 0x008004ff00000388 */ /* 0x0005e80000000800 */
[----:B------:R2:W-:Y:S01]  /*2380*/  @P0 STS.64 [R0+0x8008], RZ ;  /* 0x008008ff00000388 */ /* 0x0005e20000000a00 */
[----:B------:R-:W-:Y:S05]  /*2390*/  @P0 BRA `(.L_x_38) ;  /* 0x000000c000000947 */ /* 0x000fea0003800000 */
        /* <DEDUP_REMOVED lines=8> */
[----:B------:R-:W-:Y:S01]  /*2420*/  @!PT LDS RZ, [RZ] ;  /* 0x00000000fffff984 */ /* 0x000fe20000000800 */
[----:B------:R-:W-:Y:S01]  /*2430*/  @!PT LDS RZ, [RZ] ;  /* 0x00000000fffff984 */ /* 0x000fe20000000800 */
[----:B------:R-:W-:Y:S01]  /*2440*/  @!PT LDS RZ, [RZ] ;  /* 0x00000000fffff984 */ /* 0x000fe20000000800 */
[----:B------:R3:W-:Y:S04]  /*2450*/  LDGSTS.E.BYPASS.LTC128B.128 [R0+0x8000], [R8.64] ;  /* 0x0800000008007fae */ /* 0x0007e8000b901d5c */
.L_x_38:
[----:B------:R-:W-:Y:S05]  /*2460*/  BSYNC B0 ;  /* 0x0000000000007941 */ /* 0x000fea0003800000 */
.L_x_37:
[----:B------:R-:W-:Y:S01]  /*2470*/  IADD3 R7, R247, 0x40, RZ ;  /* 0x00000040f7077810 */ /* 0x000fe20007ffe0ff */
[----:B------:R-:W-:Y:S03]  /*2480*/  BSSY B0, `(.L_x_39) ;  /* 0x0000014000007945 */ /* 0x000fe60003800000 */
[----:B------:R-:W-:-:S13]  /*2490*/  ISETP.GE.AND P1, PT, R7, UR8, PT ;  /* 0x0000000807007c0c */ /* 0x000fda000bf26270 */
[----:B------:R4:W-:Y:S01]  /*24a0*/  @P1 STS.128 [R0+0x9000], RZ ;  /* 0x009000ff00001388 */ /* 0x0009e20000000c00 */
[----:B------:R-:W-:Y:S05]  /*24b0*/  @P1 BRA `(.L_x_40) ;  /* 0x0000010000001947 */ /* 0x000fea0003800000 */
[----:B------:R-:W-:-:S13]  /*24c0*/  ISETP.GE.AND P0, PT, R214, c[0x0][0x220], PT ;  /* 0x00008800d6007a0c */ /* 0x000fda0003f06270 */
[----:B------:R1:W-:Y:S01]  /*24d0*/  @P0 STS.128 [R0+0x9000], RZ ;  /* 0x009000ff00000388 */ /* 0x0003e20000000c00 */
[----:B------:R-:W-:Y:S05]  /*24e0*/  @P0 BRA `(.L_x_40) ;  /* 0x000000d000000947 */ /* 0x000fea0003800000 */
[----:B------:R-:W-:-:S04]  /*24f0*/  IADD3 R3, P0, R247, 0x40, RZ ;  /* 0x00000040f7037810 */ /* 0x000fc80007f1e0ff */
[----:B------:R-:W-:-:S05]  /*2500*/  IADD3.X R5, RZ, R16, RZ, P0, !PT ;  /* 0x00000010ff057210 */ /* 0x000fca00007fe4ff */
[----:B------:R-:W-:Y:S01]  /*2510*/  IMAD R6, R5, c[0x0][0x1a0], RZ ;  /* 0x0000680005067a24 */ /* 0x000fe200078e02ff */
[----:B------:R-:W-:-:S05]  /*2520*/  MOV R5, R11 ;  /* 0x0000000b00057202 */ /* 0x000fca0000000f00 */
[----:B---3--:R-:W-:-:S04]  /*2530*/  IMAD.WIDE.U32 R8, R3, c[0x0][0x1a0], R4 ;  /* 0x0000680003087a25 */ /* 0x008fc800078e0004 */
[----:B------:R-:W-:Y:S01]  /*2540*/  IMAD R3, R3, c[0x0][0x1a4], R6 ;  /* 0x0000690003037a24 */ /* 0x000fe200078e0206 */
[----:B------:R-:W-:-:S04]  /*2550*/  LEA R4, P0, R8, c[0x0][0x170], 0x1 ;  /* 0x00005c0008047a11 */ /* 0x000fc800078008ff */
[----:B------:R-:W-:-:S04]  /*2560*/  IADD3 R3, R9, R3, RZ ;  /* 0x0000000309037210 */ /* 0x000fc80007ffe0ff */
[----:B------:R-:W-:-:S05]  /*2570*/  LEA.HI.X R5, R8, c[0x0][0x174], R3, 0x1, P0 ;  /* 0x00005d0008057a11 */ /* 0x000fca00000f0c03 */
[----:B------:R-:W-:Y:S01]  /*2580*/  @!PT LDS RZ, [RZ] ;  /* 0x00000000fffff984 */ /* 0x000fe20000000800 */
[----:B------:R-:W-:Y:S01]  /*2590*/  @!PT LDS RZ, [RZ] ;  /* 0x00000000fffff984 */ /* 0x000fe20000000800 */
[----:B------:R-:W-:Y:S01]  /*25a0*/  @!PT LDS RZ, [RZ] ;  /* 0x00000000fffff984 */ /* 0x000fe20000000800 */
[----:B------:R3:W-:Y:S02]  /*25b0*/  LDGSTS.E.BYPASS.LTC128B.128 [R0+0x9000], [R4.64] ;  /* 0x0900000004007fae */ /* 0x0007e4000b901d5c */
.L_x_40:
[----:B------:R-:W-:Y:S05]  /*25c0*/  BSYNC B0 ;  /* 0x0000000000007941 */ /* 0x000fea0003800000 */
.L_x_39:
[----:B------:R-:W-:Y:S01]  /*25d0*/  UIMAD UR8, UR5, -0x80, UR37 ;  /* 0xffffff80050878a4 */ /* 0x000fe2000f8e0225 */
[----:B------:R-:W0:Y:S01]  /*25e0*/  LDGDEPBAR ;  /* 0x00000000000079af */ /* 0x000e220000000000 */
[----:B------:R-:W-:Y:S04]  /*25f0*/  BSSY B0, `(.L_x_41) ;  /* 0x000000f000007945 */ /* 0x000fe80003800000 */
        /* <DEDUP_REMOVED lines=10> */
[----:B------:R-:W-:Y:S01]  /*26a0*/  @!PT LDS RZ, [RZ] ;  /* 0x00000000fffff984 */ /* 0x000fe20000000800 */
[----:B------:R-:W-:Y:S01]  /*26b0*/  @!PT LDS RZ, [RZ] ;  /* 0x00000000fffff984 */ /* 0x000fe20000000800 */
[----:B------:R-:W-:Y:S01]  /*26c0*/  @!PT LDS RZ, [RZ] ;  /* 0x00000000fffff984 */ /* 0x000fe20000000800 */
[----:B------:R1:W-:Y:S02]  /*26d0*/  LDGSTS.E.BYPASS.LTC128B.128 [R0+0x4000], [R184.64] ;  /* 0x04000000b8007fae */ /* 0x0003e4000b901d5c */
.L_x_42:
[----:B------:R-:W-:Y:S05]  /*26e0*/  BSYNC B0 ;  /* 0x0000000000007941 */ /* 0x000fea0003800000 */
.L_x_41:
[----:B------:R-:W-:Y:S01]  /*26f0*/  ISETP.GE.AND P4, PT, R7, UR8, PT ;  /* 0x0000000807007c0c */ /* 0x000fe2000bf86270 */
[----:B------:R-:W-:-:S12]  /*2700*/  BSSY B0, `(.L_x_43) ;  /* 0x000000e000007945 */ /* 0x000fd80003800000 */
[----:B------:R1:W-:Y:S01]  /*2710*/  @P4 STS.128 [R0+0x5000], RZ ;  /* 0x005000ff00004388 */ /* 0x0003e20000000c00 */
[----:B------:R-:W-:Y:S05]  /*2720*/  @P4 BRA `(.L_x_44) ;  /* 0x000000b000004947 */ /* 0x000fea0003800000 */
[----:B------:R-:W-:-:S13]  /*2730*/  ISETP.GE.AND P0, PT, R214, c[0x0][0x220], PT ;  /* 0x00008800d6007a0c */ /* 0x000fda0003f06270 */
[----:B------:R1:W-:Y:S01]  /*2740*/  @P0 STS.128 [R0+0x5000], RZ ;  /* 0x005000ff00000388 */ /* 0x0003e20000000c00 */
[----:B------:R-:W-:Y:S05]  /*2750*/  @P0 BRA `(.L_x_44) ;  /* 0x0000008000000947 */ /* 0x000fea0003800000 */
[----:B------:R-:W-:Y:S02]  /*2760*/  IMAD.MOV.U32 R3, RZ, RZ, c[0x0][0x370] ;  /* 0x0000dc00ff037624 */ /* 0x000fe400078e00ff */
[----:B---3--:R-:W-:-:S03]  /*2770*/  IMAD.MOV.U32 R5, RZ, RZ, c[0x0][0x374] ;  /* 0x0000dd00ff057624 */ /* 0x008fc600078e00ff */
[----:B------:R-:W-:-:S04]  /*2780*/  LEA R4, P0, R3, R184, 0x7 ;  /* 0x000000b803047211 */ /* 0x000fc800078038ff */
[----:B------:R-:W-:-:S05]  /*2790*/  LEA.HI.X R5, R3, R185, R5, 0x7, P0 ;  /* 0x000000b903057211 */ /* 0x000fca00000f3c05 */
[----:B------:R-:W-:Y:S01]  /*27a0*/  @!PT LDS RZ, [RZ] ;  /* 0x00000000fffff984 */ /* 0x000fe20000000800 */
[----:B------:R-:W-:Y:S01]  /*27b0*/  @!PT LDS RZ, [RZ] ;  /* 0x00000000fffff984 */ /* 0x000fe20000000800 */
[----:B------:R-:W-:Y:S01]  /*27c0*/  @!PT LDS RZ, [RZ] ;  /* 0x00000000fffff984 */ /* 0x000fe20000000800 */
[----:B------:R3:W-:Y:S04]  /*27d0*/  LDGSTS.E.BYPASS.LTC128B.128 [R0+0x5000], [R4.64] ;  /* 0x0500000004007fae */ /* 0x0007e8000b901d5c */
.L_x_44:
[----:B------:R-:W-:Y:S05]  /*27e0*/  BSYNC B0 ;  /* 0x0000000000007941 */ /* 0x000fea0003800000 */
.L_x_43:
[----:B------:R-:W-:Y:S01]  /*27f0*/  PLOP3.LUT P0, PT, PT, PT, UP0, 0x80, 0x0 ;  /* 0x000000000000781c */ /* 0x000fe20003f0f008 */
[----:B------:R-:W-:Y:S01]  /*2800*/  BSSY B0, `(.L_x_45) ;  /* 0x0000013000007945 */ /* 0x000fe20003800000 */
[----:B------:R-:W-:-:S04]  /*2810*/  IADD3 R3, R252, 0x1000, RZ ;  /* 0x00001000fc037810 */ /* 0x000fc80007ffe0ff */
[----:B------:R-:W-:-:S05]  /*2820*/  SEL R3, R3, R252, !P0 ;  /* 0x000000fc03037207 */ /* 0x000fca0004000000 */
[----:B------:R-:W-:-:S05]  /*2830*/  IMAD.SHL.U32 R163, R3, 0x2, RZ ;  /* 0x0000000203a37824 */ /* 0x000fca00078e00ff */
[----:B------:R1:W-:Y:S04]  /*2840*/  @P3 STS [R163], RZ ;  /* 0x000000ffa3003388 */ /* 0x0003e80000000800 */
[----:B------:R1:W-:Y:S04]  /*2850*/  @P3 STS [R163+0x4], RZ ;  /* 0x000004ffa3003388 */ /* 0x0003e80000000800 */
[----:B------:R1:W-:Y:S04]  /*2860*/  @P3 STS [R163+0x8], RZ ;  /* 0x000008ffa3003388 */ /* 0x0003e80000000800 */
[----:B------:R1:W-:Y:S01]  /*2870*/  @P3 STS [R163+0xc], RZ ;  /* 0x00000cffa3003388 */ /* 0x0003e20000000800 */
[----:B------:R-:W-:Y:S05]  /*2880*/  @P3 BRA `(.L_x_46) ;  /* 0x000000a000003947 */ /* 0x000fea0003800000 */
[----:B------:R-:W-:-:S13]  /*2890*/  ISETP.GE.AND P3, PT, R214, c[0x0][0x220], PT ;  /* 0x00008800d6007a0c */ /* 0x000fda0003f66270 */
[----:B------:R1:W-:Y:S04]  /*28a0*/  @P3 STS [R163], RZ ;  /* 0x000000ffa3003388 */ /* 0x0003e80000000800 */
[----:B------:R1:W-:Y:S04]  /*28b0*/  @P3 STS [R163+0x4], RZ ;  /* 0x000004ffa3003388 */ /* 0x0003e80000000800 */
[----:B------:R1:W-:Y:S04]  /*28c0*/  @P3 STS [R163+0x8], RZ ;  /* 0x000008ffa3003388 */ /* 0x0003e80000000800 */
[----:B------:R1:W-:Y:S01]  /*28d0*/  @P3 STS [R163+0xc], RZ ;  /* 0x00000cffa3003388 */ /* 0x0003e20000000800 */
[----:B------:R-:W-:Y:S05]  /*28e0*/  @P3 BRA `(.L_x_46) ;  /* 0x0000004000003947 */ /* 0x000fea0003800000 */
[----:B------:R-:W-:Y:S01]  /*28f0*/  @!PT LDS RZ, [RZ] ;  /* 0x00000000fffff984 */ /* 0x000fe20000000800 */
[----:B------:R-:W-:Y:S01]  /*2900*/  @!PT LDS RZ, [RZ] ;  /* 0x00000000fffff984 */ /* 0x000fe20000000800 */
[----:B------:R-:W-:Y:S01]  /*2910*/  @!PT LDS RZ, [RZ] ;  /* 0x00000000fffff984 */ /* 0x000fe20000000800 */
[----:B------:R1:W-:Y:S02]  /*2920*/  LDGSTS.E.BYPASS.LTC128B.128 [R163], [R186.64] ;  /* 0x00000000baa37fae */ /* 0x0003e4000b901d5c */
.L_x_46:
[----:B------:R-:W-:Y:S05]  /*2930*/  BSYNC B0 ;  /* 0x0000000000007941 */ /* 0x000fea0003800000 */
.L_x_45:
[----:B------:R1:W-:Y:S01]  /*2940*/  @P4 STS [R163+0x1000], RZ ;  /* 0x001000ffa3004388 */ /* 0x0003e20000000800 */
[----:B------:R-:W-:Y:S03]  /*2950*/  BSSY B0, `(.L_x_47) ;  /* 0x0000013000007945 */ /* 0x000fe60003800000 */
[----:B------:R1:W-:Y:S04]  /*2960*/  @P4 STS [R163+0x1004], RZ ;  /* 0x001004ffa3004388 */ /* 0x0003e80000000800 */
[----:B------:R1:W-:Y:S04]  /*2970*/  @P4 STS [R163+0x1008], RZ ;  /* 0x001008ffa3004388 */ /* 0x0003e80000000800 */
[----:B------:R1:W-:Y:S01]  /*2980*/  @P4 STS [R163+0x100c], RZ ;  /* 0x00100cffa3004388 */ /* 0x0003e20000000800 */
[----:B------:R-:W-:Y:S05]  /*2990*/  @P4 BRA `(.L_x_48) ;  /* 0x000000e000004947 */ /* 0x000fea0003800000 */
[----:B------:R-:W-:-:S13]  /*29a0*/  ISETP.GE.AND P3, PT, R214, c[0x0][0x220], PT ;  /* 0x00008800d6007a0c */ /* 0x000fda0003f66270 */
[----:B------:R1:W-:Y:S04]  /*29b0*/  @P3 STS [R163+0x1000], RZ ;  /* 0x001000ffa3003388 */ /* 0x0003e80000000800 */
[----:B------:R1:W-:Y:S04]  /*29c0*/  @P3 STS [R163+0x1004], RZ ;  /* 0x001004ffa3003388 */ /* 0x0003e80000000800 */
[----:B------:R1:W-:Y:S04]  /*29d0*/  @P3 STS [R163+0x1008], RZ ;  /* 0x001008ffa3003388 */ /* 0x0003e80000000800 */
[----:B------:R1:W-:Y:S01]  /*29e0*/  @P3 STS [R163+0x100c], RZ ;  /* 0x00100cffa3003388 */ /* 0x0003e20000000800 */
        /* <DEDUP_REMOVED lines=9> */
.L_x_48:
[----:B------:R-:W-:Y:S05]  /*2a80*/  BSYNC B0 ;  /* 0x0000000000007941 */ /* 0x000fea0003800000 */
.L_x_47:
[----:B--2---:R-:W2:Y:S01]  /*2a90*/  LDL R13, [R1+0x4] ;  /* 0x00000400010d7983 */ /* 0x004ea20000100800 */
[----:B------:R-:W-:Y:S01]  /*2aa0*/  ULDC.64 UR30, c[0x0][0x198] ;  /* 0x00006600001e7ab9 */ /* 0x000fe20000000a00 */
[----:B---3--:R-:W-:Y:S01]  /*2ab0*/  IMAD.WIDE.U32 R4, R14, c[0x0][0x198], R214 ;  /* 0x000066000e047a25 */ /* 0x008fe200078e00d6 */
[----:B------:R-:W-:-:S03]  /*2ac0*/  UIMAD UR27, UR27, UR30, URZ ;  /* 0x0000001e1b1b72a4 */ /* 0x000fc6000f8e023f */
[----:B------:R-:W-:Y:S01]  /*2ad0*/  IMAD.MOV.U32 R232, RZ, RZ, 0x7f800000 ;  /* 0x7f800000ffe87424 */ /* 0x000fe200078e00ff */
[----:B------:R-:W-:Y:S01]  /*2ae0*/  UIMAD UR27, UR35, UR31, UR27 ;  /* 0x0000001f231b72a4 */ /* 0x000fe2000f8e021b */
[----:B------:R-:W-:Y:S01]  /*2af0*/  IADD3 R6, P3, R4, UR39, RZ ;  /* 0x0000002704067c10 */ /* 0x000fe2000ff7e0ff */
[----:B------:R-:W-:Y:S02]  /*2b00*/  IMAD.MOV.U32 R233, RZ, RZ, 0x7f800000 ;  /* 0x7f800000ffe97424 */ /* 0x000fe400078e00ff */
[----:B------:R-:W-:Y:S02]  /*2b10*/  IMAD.MOV.U32 R234, RZ, RZ, 0x7f800000 ;  /* 0x7f800000ffea7424 */ /* 0x000fe400078e00ff */
[----:B------:R-:W-:Y:S02]  /*2b20*/  IMAD.U32 R3, RZ, RZ, UR27 ;  /* 0x0000001bff037e24 */ /* 0x000fe4000f8e00ff */
[----:B------:R-:W-:-:S03]  /*2b30*/  IMAD.MOV.U32 R231, RZ, RZ, 0x7f800000 ;  /* 0x7f800000ffe77424 */ /* 0x000fc600078e00ff */
[----:B------:R-:W-:Y:S02]  /*2b40*/  IADD3.X R7, R5, UR40, R3, P3, !PT ;  /* 0x0000002805077c10 */ /* 0x000fe40009ffe403 */
[C---:B--2---:R-:W-:Y:S02]  /*2b50*/  IADD3 R3, R13.reuse, 0x48, RZ ;  /* 0x000000480d037810 */ /* 0x044fe40007ffe0ff */
[----:B------:R-:W-:Y:S02]  /*2b60*/  IADD3 R4, R13, 0x8, RZ ;  /* 0x000000080d047810 */ /* 0x000fe40007ffe0ff */
[----:B------:R-:W-:Y:S02]  /*2b70*/  ISETP.GE.AND P5, PT, R3, UR8, PT ;  /* 0x0000000803007c0c */ /* 0x000fe4000bfa6270 */
[----:B------:R-:W-:Y:S02]  /*2b80*/  SHF.R.S32.HI R9, RZ, 0x1f, R3 ;  /* 0x0000001fff097819 */ /* 0x000fe40000011403 */
[----:B------:R-:W-:Y:S01]  /*2b90*/  ISETP.GE.AND P6, PT, R4, UR8, PT ;  /* 0x0000000804007c0c */ /* 0x000fe2000bfc6270 */
[----:B------:R-:W-:Y:S01]  /*2ba0*/  IMAD.SHL.U32 R4, R13, 0x4, RZ ;  /* 0x000000040d047824 */ /* 0x000fe200078e00ff */
[----:B------:R-:W-:-:S02]  /*2bb0*/  SHF.R.S32.HI R12, RZ, 0x1f, R13 ;  /* 0x0000001fff0c7819 */ /* 0x000fc4000001140d */
[C---:B------:R-:W-:Y:S02]  /*2bc0*/  IADD3 R11, R13.reuse, 0x40, RZ ;  /* 0x000000400d0b7810 */ /* 0x040fe40007ffe0ff */
[----:B------:R-:W-:Y:S02]  /*2bd0*/  IADD3 R4, P4, R4, UR10, RZ ;  /* 0x0000000a04047c10 */ /* 0x000fe4000ff9e0ff */
[----:B------:R-:W-:Y:S02]  /*2be0*/  SHF.L.U64.HI R5, R13, 0x2, R12 ;  /* 0x000000020d057819 */ /* 0x000fe4000001020c */
[----:B------:R-:W-:Y:S01]  /*2bf0*/  @!P5 LEA R8, P3, R3, UR10, 0x2 ;  /* 0x0000000a0308dc11 */ /* 0x000fe2000f8610ff */
[----:B------:R2:W-:Y:S01]  /*2c00*/  @P2 STS [R0+0x6000], RZ ;  /* 0x006000ff00002388 */ /* 0x0005e20000000800 */
[----:B------:R-:W-:Y:S02]  /*2c10*/  IADD3.X R5, R5, UR9, RZ, P4, !PT ;  /* 0x0000000905057c10 */ /* 0x000fe4000a7fe4ff */
[----:B------:R-:W-:Y:S01]  /*2c20*/  @!P5 LEA.HI.X R9, R3, UR9, R9, 0x2, P3 ;  /* 0x000000090309dc11 */ /* 0x000fe200098f1409 */
[----:B------:R2:W-:Y:S01]  /*2c30*/  @P2 STS [R0+0x6004], RZ ;  /* 0x006004ff00002388 */ /* 0x0005e20000000800 */
[----:B------:R-:W-:-:S02]  /*2c40*/  ISETP.GE.AND P3, PT, R13, UR8, PT ;  /* 0x000000080d007c0c */ /* 0x000fc4000bf66270 */
[----:B------:R-:W-:Y:S01]  /*2c50*/  ISETP.GE.AND P4, PT, R11, UR8, PT ;  /* 0x000000080b007c0c */ /* 0x000fe2000bf86270 */
[----:B------:R2:W5:Y:S04]  /*2c60*/  @!P5 LDG.E R232, [R8.64] ;  /* 0x0000001c08e8d981 */ /* 0x000568000c1e1900 */
[----:B------:R2:W-:Y:S01]  /*2c70*/  @P2 STS.64 [R0+0x6008], RZ ;  /* 0x006008ff00002388 */ /* 0x0005e20000000a00 */
[----:B------:R-:W-:Y:S01]  /*2c80*/  IMAD R3, R15, c[0x0][0x1b0], RZ ;  /* 0x00006c000f037a24 */ /* 0x000fe200078e02ff */
[----:B------:R-:W-:Y:S02]  /*2c90*/  BSSY B0, `(.L_x_49) ;  /* 0x0000019000007945 */ /* 0x000fe40003800000 */
[----:B------:R3:W5:Y:S01]  /*2ca0*/  @!P6 LDG.E R234, [R4.64+0x20] ;  /* 0x0000201c04eae981 */ /* 0x000762000c1e1900 */
[----:B------:R-:W-:-:S03]  /*2cb0*/  IMAD R3, R10, c[0x0][0x1b4], R3 ;  /* 0x00006d000a037a24 */ /* 0x000fc600078e0203 */
[----:B------:R3:W5:Y:S04]  /*2cc0*/  @!P3 LDG.E R233, [R4.64] ;  /* 0x0000001c04e9b981 */ /* 0x000768000c1e1900 */
[----:B------:R3:W5:Y:S02]  /*2cd0*/  @!P4 LDG.E R231, [R4.64+0x100] ;  /* 0x0001001c04e7c981 */ /* 0x000764000c1e1900 */
[----:B---3--:R-:W-:-:S04]  /*2ce0*/  IMAD.WIDE.U32 R4, R10, c[0x0][0x1b0], R6 ;  /* 0x00006c000a047a25 */ /* 0x008fc800078e0006 */
[----:B------:R-:W-:Y:S01]  /*2cf0*/  IMAD.IADD R10, R5, 0x1, R3 ;  /* 0x00000001050a7824 */ /* 0x000fe200078e0203 */
[----:B------:R-:W-:Y:S05]  /*2d00*/  @P2 BRA `(.L_x_50) ;  /* 0x0000011000002947 */ /* 0x000fea0003800000 */
[----:B--2---:R-:W-:-:S13]  /*2d10*/  ISETP.GE.AND P2, PT, R214, c[0x0][0x220], PT ;  /* 0x00008800d6007a0c */ /* 0x004fda0003f46270 */
        /* <DEDUP_REMOVED lines=16> */
.L_x_50:
[----:B--2---:R-:W-:Y:S05]  /*2e20*/  BSYNC B0 ;  /* 0x0000000000007941 */ /* 0x004fea0003800000 */
.L_x_49:
[----:B------:R2:W-:Y:S01]  /*2e30*/  @P1 STS.128 [R0+0x7000], RZ ;  /* 0x007000ff00001388 */ /* 0x0005e20000000c00 */
[----:B------:R-:W-:Y:S01]  /*2e40*/  BSSY B0, `(.L_x_51) ;  /* 0x0000012000007945 */ /* 0x000fe20003800000 */
        /* <DEDUP_REMOVED lines=17> */
.L_x_52:
[----:B------:R-:W-:Y:S05]  /*2f60*/  BSYNC B0 ;  /* 0x0000000000007941 */ /* 0x000fea0003800000 */
.L_x_51:
[----:B------:R-:W0:Y:S01]  /*2f70*/  LDGDEPBAR ;  /* 0x00000000000079af */ /* 0x000e220000000000 */
[C---:B-1234-:R-:W-:Y:S01]  /*2f80*/  IADD3 R0, R158.reuse, 0x1000, RZ ;  /* 0x000010009e007810 */ /* 0x05efe20007ffe0ff */
[----:B------:R-:W-:Y:S01]  /*2f90*/  IMAD.SHL.U32 R150, R158, 0x2, RZ ;  /* 0x000000029e967824 */ /* 0x000fe200078e00ff */
[----:B------:R-:W-:Y:S01]  /*2fa0*/  IADD3 R3, R152, 0x1000, RZ ;  /* 0x0000100098037810 */ /* 0x000fe20007ffe0ff */
[----:B------:R-:W-:Y:S01]  /*2fb0*/  UIADD3 UR8, UR35, 0x80, URZ ;  /* 0x0000008023087890 */ /* 0x000fe2000fffe03f */
[----:B------:R-:W-:Y:S01]  /*2fc0*/  SEL R0, R0, R158, !P0 ;  /* 0x0000009e00007207 */ /* 0x000fe20004000000 */
[----:B------:R-:W-:Y:S01]  /*2fd0*/  IMAD.MOV.U32 R204, RZ, RZ, R163 ;  /* 0x000000ffffcc7224 */ /* 0x000fe200078e00a3 */
[----:B------:R-:W-:Y:S01]  /*2fe0*/  SEL R3, R3, R152, !P0 ;  /* 0x0000009803037207 */ /* 0x000fe20004000000 */
[----:B------:R-:W-:Y:S01]  /*2ff0*/  CS2R R94, SRZ ;  /* 0x00000000005e7805 */ /* 0x000fe2000001ff00 */
[----:B------:R-:W-:Y:S01]  /*3000*/  CS2R R92, SRZ ;  /* 0x00000000005c7805 */ /* 0x000fe2000001ff00 */
[----:B------:R-:W-:Y:S01]  /*3010*/  IMAD.SHL.U32 R144, R0, 0x2, RZ ;  /* 0x0000000200907824 */ /* 0x000fe200078e00ff */
[----:B------:R-:W-:Y:S01]  /*3020*/  IADD3 R0, R13, -0x80, RZ ;  /* 0xffffff800d007810 */ /* 0x000fe20007ffe0ff */
[----:B------:R-:W-:Y:S01]  /*3030*/  CS2R R98, SRZ ;  /* 0x0000000000627805 */ /* 0x000fe2000001ff00 */
[----:B------:R-:W-:Y:S01]  /*3040*/  CS2R R96, SRZ ;  /* 0x0000000000607805 */ /* 0x000fe2000001ff00 */
[----:B------:R-:W-:Y:S01]  /*3050*/  CS2R R90, SRZ ;  /* 0x00000000005a7805 */ /* 0x000fe2000001ff00 */
[----:B------:R-:W-:Y:S01]  /*3060*/  SHF.R.S32.HI R4, RZ, 0x1f, R0 ;  /* 0x0000001fff047819 */ /* 0x000fe20000011400 */
[----:B------:R-:W-:Y:S01]  /*3070*/  CS2R R88, SRZ ;  /* 0x0000000000587805 */ /* 0x000fe2000001ff00 */
[----:B------:R-:W-:Y:S01]  /*3080*/  CS2R R86, SRZ ;  /* 0x0000000000567805 */ /* 0x000fe2000001ff00 */
[----:B------:R-:W-:Y:S01]  /*3090*/  CS2R R84, SRZ ;  /* 0x0000000000547805 */ /* 0x000fe2000001ff00 */
[----:B------:R-:W-:Y:S01]  /*30a0*/  CS2R R78, SRZ ;  /* 0x00000000004e7805 */ /* 0x000fe2000001ff00 */
[----:B------:R-:W-:Y:S01]  /*30b0*/  CS2R R76, SRZ ;  /* 0x00000000004c7805 */ /* 0x000fe2000001ff00 */
[----:B------:R-:W-:Y:S01]  /*30c0*/  CS2R R82, SRZ ;  /* 0x0000000000527805 */ /* 0x000fe2000001ff00 */
[----:B------:R-:W-:Y:S01]  /*30d0*/  CS2R R80, SRZ ;  /* 0x0000000000507805 */ /* 0x000fe2000001ff00 */
[----:B------:R-:W-:Y:S01]  /*30e0*/  CS2R R74, SRZ ;  /* 0x00000000004a7805 */ /* 0x000fe2000001ff00 */
[----:B------:R-:W-:-:S04]  /*30f0*/  DEPBAR.LE SB0, 0x1 ;  /* 0x000080400000791a */ /* 0x000fc80000000000 */
[----:B------:R-:W-:Y:S01]  /*3100*/  BAR.SYNC.DEFER_BLOCKING 0x0 ;  /* 0x0000000000007b1d */ /* 0x000fe20000010000 */
[----:B------:R-:W-:Y:S01]  /*3110*/  CS2R R72, SRZ ;  /* 0x0000000000487805 */ /* 0x000fe2000001ff00 */
[----:B------:R-:W-:Y:S01]  /*3120*/  CS2R R70, SRZ ;  /* 0x0000000000467805 */ /* 0x000fe2000001ff00 */
[----:B------:R-:W-:Y:S01]  /*3130*/  CS2R R68, SRZ ;  /* 0x0000000000447805 */ /* 0x000fe2000001ff00 */
[----:B------:R-:W-:Y:S01]  /*3140*/  IMAD.SHL.U32 R3, R3, 0x2, RZ ;  /* 0x0000000203037824 */ /* 0x000fe200078e00ff */
[C---:B------:R-:W-:Y:S01]  /*3150*/  SHF.L.U64.HI R250, R13.reuse, 0x2, R12 ;  /* 0x000000020dfa7819 */ /* 0x040fe2000001020c */
[----:B------:R-:W-:Y:S01]  /*3160*/  IMAD.SHL.U32 R251, R13, 0x4, RZ ;  /* 0x000000040dfb7824 */ /* 0x000fe200078e00ff */
[C---:B------:R-:W-:Y:S01]  /*3170*/  SHF.L.U64.HI R249, R0.reuse, 0x2, R4 ;  /* 0x0000000200f97819 */ /* 0x040fe20000010204 */
[----:B------:R-:W-:Y:S01]  /*3180*/  IMAD.SHL.U32 R248, R0, 0x4, RZ ;  /* 0x0000000400f87824 */ /* 0x000fe200078e00ff */
[----:B------:R-:W-:Y:S01]  /*3190*/  UISETP.GE.AND UP0, UPT, UR8, UR4, UPT ;  /* 0x000000040800728c */ /* 0x000fe2000bf06270 */
[----:B------:R-:W-:Y:S01]  /*31a0*/  IMAD.IADD R151, R150, 0x1, R153 ;  /* 0x0000000196977824 */ /* 0x000fe200078e0299 */
[----:B------:R1:W2:Y:S04]  /*31b0*/  LDSM.16.M88.4 R112, [R146+0x8000] ;  /* 0x008000009270783b */ /* 0x0002a80000000200 */
[----:B------:R1:W3:Y:S04]  /*31c0*/  LDSM.16.M88.4 R116, [R146+0x8400] ;  /* 0x008400009274783b */ /* 0x0002e80000000200 */
[----:B------:R1:W4:Y:S04]  /*31d0*/  LDSM.16.M88.4 R120, [R146+0x8800] ;  /* 0x008800009278783b */ /* 0x0003280000000200 */
[----:B------:R1:W1:Y:S04]  /*31e0*/  LDSM.16.M88.4 R124, [R146+0x8c00] ;  /* 0x008c0000927c783b */ /* 0x0002680000000200 */
[----:B------:R1:W1:Y:S04]  /*31f0*/  LDSM.16.M88.4 R128, [R145+0x8000] ;  /* 0x008000009180783b */ /* 0x0002680000000200 */
[----:B------:R1:W1:Y:S04]  /*3200*/  LDSM.16.M88.4 R132, [R145+0x8400] ;  /* 0x008400009184783b */ /* 0x0002680000000200 */
[----:B------:R1:W1:Y:S04]  /*3210*/  LDSM.16.M88.4 R136, [R145+0x8800] ;  /* 0x008800009188783b */ /* 0x0002680000000200 */
[----:B------:R1:W1:Y:S02]  /*3220*/  LDSM.16.M88.4 R140, [R145+0x8c00] ;  /* 0x008c0000918c783b */ /* 0x0002640000000200 */
.L_x_55:
[----:B----4-:R-:W4:Y:S01]  /*3230*/  LDL R160, [R1] ;  /* 0x0000000001a07983 */ /* 0x010f220000100800 */
[----:B------:R-:W-:Y:S01]  /*3240*/  IMAD.IADD R0, R153, 0x1, R144 ;  /* 0x0000000199007824 */ /* 0x000fe200078e0290 */
[----:B------:R-:W-:Y:S01]  /*3250*/  PLOP3.LUT P0, PT, PT, PT, UP0, 0x80, 0x0 ;  /* 0x000000000000781c */ /* 0x000fe20003f0f008 */
[----:B------:R-:W-:Y:S01]  /*3260*/  IMAD.U32 R159, RZ, RZ, UR26 ;  /* 0x0000001aff9f7e24 */ /* 0x000fe2000f8e00ff */
[----:B------:R-:W0:Y:S01]  /*3270*/  LDGDEPBAR ;  /* 0x00000000000079af */ /* 0x000e220000000000 */
[----:B------:R-:W-:Y:S01]  /*3280*/  PLOP3.LUT P1, PT, PT, PT, UP0, 0x80, 0x0 ;  /* 0x000000000000781c */ /* 0x000fe20003f2f008 */
[----:B------:R-:W-:Y:S01]  /*3290*/  UISETP.GE.AND UP5, UPT, UR5, 0x1, UPT ;  /* 0x000000010500788c */ /* 0x000fe2000bfa6270 */
[----:B------:R-:W-:Y:S02]  /*32a0*/  PLOP3.LUT P5, PT, PT, PT, UP0, 0x80, 0x0 ;  /* 0x000000000000781c */ /* 0x000fe40003faf008 */
[----:B------:R-:W-:Y:S02]  /*32b0*/  PLOP3.LUT P4, PT, PT, PT, UP0, 0x80, 0x0 ;  /* 0x000000000000781c */ /* 0x000fe40003f8f008 */
[----:B-----5:R-:W-:Y:S02]  /*32c0*/  FSETP.NEU.FTZ.AND P2, PT, R233, -INF , PT ;  /* 0xff800000e900780b */ /* 0x020fe40003f5d000 */
[----:B------:R-:W-:Y:S02]  /*32d0*/  PLOP3.LUT P3, PT, PT, PT, UP0, 0x80, 0x0 ;  /* 0x000000000000781c */ /* 0x000fe40003f6f008 */
[----:B------:R-:W-:Y:S01]  /*32e0*/  PLOP3.LUT P6, PT, PT, PT, UP0, 0x80, 0x0 ;  /* 0x000000000000781c */ /* 0x000fe20003fcf008 */
[----:B----4-:R-:W-:Y:S01]  /*32f0*/  @P0 IMAD R159, R159, 0x80, R160 ;  /* 0x000000809f9f0824 */ /* 0x010fe200078e02a0 */
[----:B------:R-:W-:Y:S04]  /*3300*/  DEPBAR.LE SB0, 0x0 ;  /* 0x000080000000791a */ /* 0x000fe80000000000 */
[----:B------:R-:W-:Y:S01]  /*3310*/  BAR.SYNC.DEFER_BLOCKING 0x0 ;  /* 0x0000000000007b1d */ /* 0x000fe20000010000 */
[----:B------:R-:W-:Y:S01]  /*3320*/  @P5 ISETP.GE.AND P5, PT, R159, UR4, PT ;  /* 0x000000049f005c0c */ /* 0x000fe2000bfa6270 */
[----:B------:R-:W-:Y:S01]  /*3330*/  FMUL.FTZ R160, R233, 1.4426950216293334961 ;  /* 0x3fb8aa3be9a07820 */ /* 0x000fe20000410000 */
[----:B------:R-:W-:Y:S04]  /*3340*/  PLOP3.LUT P0, PT, PT, PT, UP0, 0x80, 0x0 ;  /* 0x000000000000781c */ /* 0x000fe80003f0f008 */
[----:B------:R-:W-:Y:S02]  /*3350*/  FSEL R160, R160, RZ, P2 ;  /* 0x000000ffa0a07208 */ /* 0x000fe40001000000 */
[----:B------:R-:W-:Y:S01]  /*3360*/  FSETP.NEU.FTZ.AND P2, PT, R234, -INF , PT ;  /* 0xff800000ea00780b */ /* 0x000fe20003f5d000 */
[----:B------:R-:W-:Y:S08]  /*3370*/  LDSM.16.M88.4 R64, [R144] ;  /* 0x000000009040783b */ /* 0x000ff00000000200 */
[----:B------:R-:W4:Y:S08]  /*3380*/  LDSM.16.M88.4 R16, [R146+0x6000] ;  /* 0x006000009210783b */ /* 0x000f300000000200 */
[----:B------:R-:W3:Y:S08]  /*3390*/  LDSM.16.M88.4 R60, [R144+0x1000] ;  /* 0x00100000903c783b */ /* 0x000ef00000000200 */
[----:B------:R-:W2:Y:S08]  /*33a0*/  LDSM.16.M88.4 R32, [R146+0x6400] ;  /* 0x006400009220783b */ /* 0x000eb00000000200 */
[----:B------:R-:W1:Y:S08]  /*33b0*/  LDSM.16.M88.4 R48, [R146+0x6800] ;  /* 0x006800009230783b */ /* 0x000e700000000200 */
[----:B------:R-:W1:Y:S01]  /*33c0*/  LDSM.16.M88.4 R100, [R146+0x6c00] ;  /* 0x006c00009264783b */ /* 0x000e620000000200 */
[-C--:B----4-:R-:W-:Y:S07]  /*33d0*/  HMMA.16816.F32 R4, R64, R16.reuse, RZ ;  /* 0x000000104004723c */ /* 0x090fee00000018ff */
[----:B------:R-:W-:Y:S01]  /*33e0*/  LDSM.16.M88.4 R104, [R0] ;  /* 0x000000000068783b */ /* 0x000fe20000000200 */
[C---:B---3--:R-:W-:Y:S07]  /*33f0*/  HMMA.16816.F32 R8, R60.reuse, R16, RZ ;  /* 0x000000103c08723c */ /* 0x048fee00000018ff */
[----:B------:R-:W3:Y:S01]  /*3400*/  LDSM.16.M88.4 R108, [R145+0x6000] ;  /* 0x00600000916c783b */ /* 0x000ee20000000200 */
[-C--:B------:R-:W-:Y:S08]  /*3410*/  HMMA.16816.F32 R12, R60, R18.reuse, RZ ;  /* 0x000000123c0c723c */ /* 0x080ff000000018ff */
[C---:B------:R-:W-:Y:S08]  /*3420*/  HMMA.16816.F32 R16, R64.reuse, R18, RZ ;  /* 0x000000124010723c */ /* 0x040ff000000018ff */
[-C--:B--2---:R-:W-:Y:S08]  /*3430*/  HMMA.16816.F32 R20, R64, R32.reuse, RZ ;  /* 0x000000204014723c */ /* 0x084ff000000018ff */
        /* <DEDUP_REMOVED lines=11> */
[----:B------:R1:W2:Y:S07]  /*34f0*/  LDSM.16.M88.4 R100, [R0+0x1000] ;  /* 0x001000000064783b */ /* 0x0002ae0000000200 */
[-C--:B---3--:R-:W-:Y:S01]  /*3500*/  HMMA.16816.F32 R4, R104, R108.reuse, R4 ;  /* 0x0000006c6804723c */ /* 0x088fe20000001804 */
        /* <DEDUP_REMOVED lines=10> */
[C---:B--2---:R-:W-:Y:S01]  /*35b0*/  HMMA.16816.F32 R8, R100.reuse, R108, R8 ;  /* 0x0000006c6408723c */ /* 0x044fe20000001808 */
[----:B------:R-:W-:Y:S03]  /*35c0*/  PLOP3.LUT P1, PT, PT, PT, UP0, 0x80, 0x0 ;  /* 0x000000000000781c */ /* 0x000fe60003f2f008 */
[----:B------:R-:W-:Y:S01]  /*35d0*/  @P0 FSEL R6, R6, -INF , !P5 ;  /* 0xff80000006060808 */ /* 0x000fe20006800000 */
[----:B------:R-:W-:Y:S01]  /*35e0*/  FFMA.FTZ R5, R5, c[0x0][0x23c], -R160 ;  /* 0x00008f0005057a23 */ /* 0x000fe200000108a0 */
[----:B------:R-:W-:Y:S01]  /*35f0*/  PLOP3.LUT P0, PT, PT, PT, UP0, 0x80, 0x0 ;  /* 0x000000000000781c */ /* 0x000fe20003f0f008 */
[C---:B------:R-:W-:Y:S01]  /*3600*/  FMUL.FTZ R108, R231.reuse, 1.4426950216293334961 ;  /* 0x3fb8aa3be76c7820 */ /* 0x040fe20000410000 */
        /* <DEDUP_REMOVED lines=422> */
[----:B------:R-:W-:Y:S03]  /*5070*/  FADD.FTZ R9, -R111, R9 ;  /* 0x000000096f097221 */ /* 0x000fe60000010100 */
        /* <DEDUP_REMOVED lines=38> */
[----:B------:R-:W-:Y:S01]  /*52e0*/  FMUL.FTZ R16, R242, R8 ;  /* 0x00000008f2107220 */ /* 0x000fe20000410000 */
[C---:B------:R-:W-:Y:S03]  /*52f0*/  HMMA.16816.F32 R56, R104.reuse, R140, R56 ;  /* 0x0000008c6838723c */ /* 0x040fe60000001838 */
[----:B------:R-:W-:Y:S02]  /*5300*/  FMUL.FTZ R12, R241, R9 ;  /* 0x00000009f10c7220 */ /* 0x000fe40000410000 */
        /* <DEDUP_REMOVED lines=23> */
[C---:B------:R-:W-:Y:S02]  /*5480*/  FADD.FTZ R54, -R161.reuse, R54 ;  /* 0x00000036a1367221 */ /* 0x040fe40000010100 */
[C---:B------:R-:W-:Y:S02]  /*5490*/  FADD.FTZ R55, -R161.reuse, R55 ;  /* 0x00000037a1377221 */ /* 0x040fe40000010100 */
[C---:B------:R-:W-:Y:S02]  /*54a0*/  FADD.FTZ R66, -R161.reuse, R66 ;  /* 0x00000042a1427221 */ /* 0x040fe40000010100 */
[----:B------:R-:W-:Y:S02]  /*54b0*/  FADD.FTZ R67, -R161, R67 ;  /* 0x00000043a1437221 */ /* 0x000fe40000010100 */
        /* <DEDUP_REMOVED lines=71> */
[----:B------:R-:W-:Y:S02]  /*5930*/  ISETP.GE.AND P2, PT, R214, c[0x0][0x220], PT ;  /* 0x00008800d6007a0c */ /* 0x000fe40003f46270 */
[----:B------:R-:W-:Y:S01]  /*5940*/  IMAD.U32 R0, R11, -0x80, RZ ;  /* 0xffffff800b007824 */ /* 0x000fe200078e00ff */
[----:B------:R-:W-:Y:S04]  /*5950*/  UISETP.NE.U32.AND UP1, UPT, UR8, 0x1, UPT ;  /* 0x000000010800788c */ /* 0x000fe8000bf25070 */
[----:B------:R-:W-:Y:S01]  /*5960*/  USEL UR8, UR53, 0x2000, !UP1 ;  /* 0x0000200035087887 */ /* 0x000fe2000c800000 */
[C---:B------:R-:W-:Y:S04]  /*5970*/  LEA R4, P0, R0.reuse, R186, 0x1 ;  /* 0x000000ba00047211 */ /* 0x040fe800078008ff */
[----:B------:R-:W-:Y:S01]  /*5980*/  LEA.HI.X.SX32 R0, R0, R187, 0x1, P0 ;  /* 0x000000bb00007211 */ /* 0x000fe200000f0eff */
[----:B------:R-:W-:Y:S01]  /*5990*/  IMAD.MOV.U32 R186, RZ, RZ, R4 ;  /* 0x000000ffffba7224 */ /* 0x000fe200078e0004 */
[----:B------:R-:W-:Y:S01]  /*59a0*/  IADD3 R163, R163, UR8, RZ ;  /* 0x00000008a3a37c10 */ /* 0x000fe2000fffe0ff */
[----:B------:R-:W-:Y:S01]  /*59b0*/  @!P2 IMAD.MOV.U32 R5, RZ, RZ, c[0x0][0x194] ;  /* 0x00006500ff05a624 */ /* 0x000fe200078e00ff */
[----:B------:R-:W-:Y:S01]  /*59c0*/  IADD3 R204, R204, UR8, RZ ;  /* 0x00000008cccc7c10 */ /* 0x000fe2000fffe0ff */
[----:B------:R-:W-:Y:S01]  /*59d0*/  IMAD.MOV.U32 R187, RZ, RZ, R0 ;  /* 0x000000ffffbb7224 */ /* 0x000fe200078e0000 */
[C---:B------:R-:W-:Y:S01]  /*59e0*/  @!P2 LEA R4, P0, R11.reuse, R186, 0x7 ;  /* 0x000000ba0b04a211 */ /* 0x040fe200078038ff */
[----:B------:R1:W-:Y:S01]  /*59f0*/  @P2 STS [R163], RZ ;  /* 0x000000ffa3002388 */ /* 0x0003e20000000800 */
[----:B------:R-:W-:Y:S02]  /*5a00*/  IADD3 R144, R144, UR8, RZ ;  /* 0x0000000890907c10 */ /* 0x000fe4000fffe0ff */
[----:B------:R-:W-:Y:S01]  /*5a10*/  @!P2 LEA.HI.X R5, R11, R187, R5, 0x7, P0 ;  /* 0x000000bb0b05a211 */ /* 0x000fe200000f3c05 */
[----:B------:R1:W-:Y:S04]  /*5a20*/  @P2 STS [R163+0x4], RZ ;  /* 0x000004ffa3002388 */ /* 0x0003e80000000800 */
[----:B------:R1:W-:Y:S04]  /*5a30*/  @P2 STS [R163+0x8], RZ ;  /* 0x000008ffa3002388 */ /* 0x0003e80000000800 */
[----:B------:R1:W-:Y:S04]  /*5a40*/  @P2 STS [R163+0xc], RZ ;  /* 0x00000cffa3002388 */ /* 0x0003e80000000800 */
[----:B------:R-:W-:Y:S01]  /*5a50*/  @!PT LDS RZ, [RZ] ;  /* 0x00000000fffff984 */ /* 0x000fe20000000800 */
[----:B------:R-:W-:Y:S01]  /*5a60*/  @!PT LDS RZ, [RZ] ;  /* 0x00000000fffff984 */ /* 0x000fe20000000800 */
[----:B------:R-:W-:Y:S01]  /*5a70*/  @!PT LDS RZ, [RZ] ;  /* 0x00000000fffff984 */ /* 0x000fe20000000800 */
[----:B------:R1:W-:Y:S04]  /*5a80*/  @!P2 LDGSTS.E.BYPASS.LTC128B.128 [R204], [R186.64] ;  /* 0x00000000baccafae */ /* 0x0003e8000b901d46 */
[----:B------:R1:W-:Y:S04]  /*5a90*/  @P2 STS [R163+0x1000], RZ ;  /* 0x001000ffa3002388 */ /* 0x0003e80000000800 */
[----:B------:R1:W-:Y:S04]  /*5aa0*/  @P2 STS [R163+0x1004], RZ ;  /* 0x001004ffa3002388 */ /* 0x0003e80000000800 */
[----:B------:R1:W-:Y:S04]  /*5ab0*/  @P2 STS [R163+0x1008], RZ ;  /* 0x001008ffa3002388 */ /* 0x0003e80000000800 */
[----:B------:R1:W-:Y:S04]  /*5ac0*/  @P2 STS [R163+0x100c], RZ ;  /* 0x00100cffa3002388 */ /* 0x0003e80000000800 */
[----:B------:R-:W-:Y:S01]  /*5ad0*/  @!PT LDS RZ, [RZ] ;  /* 0x00000000fffff984 */ /* 0x000fe20000000800 */
[----:B------:R-:W-:Y:S01]  /*5ae0*/  @!PT LDS RZ, [RZ] ;  /* 0x00000000fffff984 */ /* 0x000fe20000000800 */
[----:B------:R-:W-:Y:S01]  /*5af0*/  @!PT LDS RZ, [RZ] ;  /* 0x00000000fffff984 */ /* 0x000fe20000000800 */
[----:B------:R1:W-:Y:S04]  /*5b00*/  @!P2 LDGSTS.E.BYPASS.LTC128B.128 [R204+0x1000], [R4.64] ;  /* 0x0100000004ccafae */ /* 0x0003e8000b901d46 */
[----:B------:R-:W0:Y:S02]  /*5b10*/  LDGDEPBAR ;  /* 0x00000000000079af */ /* 0x000e240000000000 */
.L_x_53:
[----:B------:R-:W-:Y:S02]  /*5b20*/  F2FP.PACK_AB R32, R169, R175 ;  /* 0x000000afa920723e */ /* 0x000fe400000000ff */
        /* <DEDUP_REMOVED lines=45> */
[----:B------:R-:W-:Y:S01]  /*5e00*/  F2FP.PACK_AB R33, R37, R38 ;  /* 0x000000262521723e */ /* 0x000fe200000000ff */
[----:B------:R-:W-:Y:S02]  /*5e10*/  IMAD.SHL.U32 R52, R252, 0x2, RZ ;  /* 0x00000002fc347824 */ /* 0x000fe400078e00ff */
        /* <DEDUP_REMOVED lines=78> */
[----:B------:R-:W-:Y:S03]  /*6300*/  ISETP.GE.AND P2, PT, R214, c[0x0][0x220], PT ;  /* 0x00008800d6007a0c */ /* 0x000fe60003f46270 */
[C---:B------:R-:W-:Y:S05]  /*6310*/  IMAD.U32 R4, R7.reuse, -0x80, RZ ;  /* 0xffffff8007047824 */ /* 0x040fea00078e00ff */
[C---:B------:R-:W-:Y:S04]  /*6320*/  LEA R5, P0, R4.reuse, R184, 0x1 ;  /* 0x000000b804057211 */ /* 0x040fe800078008ff */
[----:B------:R-:W-:Y:S01]  /*6330*/  LEA.HI.X.SX32 R4, R4, R185, 0x1, P0 ;  /* 0x000000b904047211 */ /* 0x000fe200000f0eff */
[----:B------:R1:W-:Y:S01]  /*6340*/  @P2 STS [R52+0x4000], RZ ;  /* 0x004000ff34002388 */ /* 0x0003e20000000800 */
[----:B------:R-:W-:Y:S02]  /*6350*/  IMAD.MOV.U32 R184, RZ, RZ, R5 ;  /* 0x000000ffffb87224 */ /* 0x000fe400078e0005 */
[----:B------:R-:W-:Y:S01]  /*6360*/  @!P2 IMAD.MOV.U32 R6, RZ, RZ, c[0x0][0x374] ;  /* 0x0000dd00ff06a624 */ /* 0x000fe200078e00ff */
[----:B------:R1:W-:Y:S01]  /*6370*/  @P2 STS [R52+0x4004], RZ ;  /* 0x004004ff34002388 */ /* 0x0003e20000000800 */
[----:B------:R-:W-:Y:S01]  /*6380*/  IMAD.MOV.U32 R185, RZ, RZ, R4 ;  /* 0x000000ffffb97224 */ /* 0x000fe200078e0004 */
[C---:B------:R-:W-:Y:S02]  /*6390*/  @!P2 LEA R4, P0, R7.reuse, R184, 0x7 ;  /* 0x000000b80704a211 */ /* 0x040fe400078038ff */
[----:B------:R1:W-:Y:S02]  /*63a0*/  @P2 STS.64 [R52+0x4008], RZ ;  /* 0x004008ff34002388 */ /* 0x0003e40000000a00 */
[----:B------:R-:W-:Y:S02]  /*63b0*/  @!P2 LEA.HI.X R5, R7, R185, R6, 0x7, P0 ;  /* 0x000000b90705a211 */ /* 0x000fe400000f3c06 */
[----:B------:R-:W-:Y:S01]  /*63c0*/  @!PT LDS RZ, [RZ] ;  /* 0x00000000fffff984 */ /* 0x000fe20000000800 */
[----:B------:R-:W-:Y:S01]  /*63d0*/  @!PT LDS RZ, [RZ] ;  /* 0x00000000fffff984 */ /* 0x000fe20000000800 */
[----:B------:R-:W-:Y:S01]  /*63e0*/  @!PT LDS RZ, [RZ] ;  /* 0x00000000fffff984 */ /* 0x000fe20000000800 */
[----:B------:R1:W-:Y:S04]  /*63f0*/  @!P2 LDGSTS.E.BYPASS.LTC128B.128 [R52+0x4000], [R184.64] ;  /* 0x04000000b834afae */ /* 0x0003e8000b901d46 */
[----:B------:R1:W-:Y:S04]  /*6400*/  @P2 STS.128 [R52+0x5000], RZ ;  /* 0x005000ff34002388 */ /* 0x0003e80000000c00 */
[----:B------:R-:W-:Y:S01]  /*6410*/  @!PT LDS RZ, [RZ] ;  /* 0x00000000fffff984 */ /* 0x000fe20000000800 */
[----:B------:R-:W-:Y:S01]  /*6420*/  @!PT LDS RZ, [RZ] ;  /* 0x00000000fffff984 */ /* 0x000fe20000000800 */
[----:B------:R-:W-:Y:S01]  /*6430*/  @!PT LDS RZ, [RZ] ;  /* 0x00000000fffff984 */ /* 0x000fe20000000800 */
[----:B------:R1:W-:Y:S04]  /*6440*/  @!P2 LDGSTS.E.BYPASS.LTC128B.128 [R52+0x5000], [R4.64] ;  /* 0x050000000434afae */ /* 0x0003e8000b901d46 */
[----:B------:R-:W0:Y:S02]  /*6450*/  LDGDEPBAR ;  /* 0x00000000000079af */ /* 0x000e240000000000 */
.L_x_54:
[----:B------:R-:W-:Y:S01]  /*6460*/  LDSM.16.M88.4 R16, [R147] ;  /* 0x000000009310783b */ /* 0x000fe20000000200 */
[----:B------:R-:W-:Y:S01]  /*6470*/  IMAD.MOV.U32 R58, RZ, RZ, c[0x0][0x22c] ;  /* 0x00008b00ff3a7624 */ /* 0x000fe200078e00ff */
[----:B------:R-:W-:Y:S01]  /*6480*/  MOV R55, c[0x0][0x22c] ;  /* 0x00008b0000377a02 */ /* 0x000fe20000000f00 */
[----:B------:R-:W-:Y:S01]  /*6490*/  IMAD.MOV.U32 R54, RZ, RZ, c[0x0][0x22c] ;  /* 0x00008b00ff367624 */ /* 0x000fe200078e00ff */
[----:B------:R-:W2:Y:S01]  /*64a0*/  LDSM.16.MT88.4 R20, [R0+0x6000] ;  /* 0x006000000014783b */ /* 0x000ea20000004200 */
[----:B------:R-:W-:Y:S01]  /*64b0*/  IMAD R58, R58, c[0x0][0x1c0], RZ ;  /* 0x000070003a3a7a24 */ /* 0x000fe200078e02ff */
[----:B------:R-:W-:Y:S01]  /*64c0*/  ULOP3.LUT UR8, UR5, 0x1, URZ, 0xc0, !UPT ;  /* 0x0000000105087892 */ /* 0x000fe2000f8ec03f */
[----:B------:R-:W-:Y:S01]  /*64d0*/  IMAD R55, R55, c[0x0][0x1c0], RZ ;  /* 0x0000700037377a24 */ /* 0x000fe200078e02ff */
[----:B------:R-:W3:Y:S01]  /*64e0*/  LDSM.16.M88.4 R12, [R147+0x2000] ;  /* 0x00200000930c783b */ /* 0x000ee20000000200 */
[----:B------:R-:W-:Y:S01]  /*64f0*/  IMAD.SHL.U32 R58, R58, 0x8, RZ ;  /* 0x000000083a3a7824 */ /* 0x000fe200078e00ff */
[----:B------:R-:W-:Y:S01]  /*6500*/  UISETP.NE.U32.AND UP1, UPT, UR8, 0x1, UPT ;  /* 0x000000010800788c */ /* 0x000fe2000bf25070 */
[----:B------:R-:W-:Y:S01]  /*6510*/  IMAD.SHL.U32 R55, R55, 0x10, RZ ;  /* 0x0000001037377824 */ /* 0x000fe200078e00ff */
[----:B------:R-:W-:Y:S01]  /*6520*/  LDSM.16.M88.4 R24, [R154] ;  /* 0x000000009a18783b */ /* 0x000fe20000000200 */
[----:B------:R-:W-:Y:S02]  /*6530*/  IMAD R54, R54, c[0x0][0x1c0], RZ ;  /* 0x0000700036367a24 */ /* 0x000fe400078e02ff */
[----:B------:R-:W-:Y:S01]  /*6540*/  IMAD.MOV.U32 R53, RZ, RZ, c[0x0][0x22c] ;  /* 0x00008b00ff357624 */ /* 0x000fe200078e00ff */
[----:B------:R-:W4:Y:S01]  /*6550*/  LDSM.16.MT88.4 R28, [R0+0x6400] ;  /* 0x00640000001c783b */ /* 0x000f220000004200 */
[----:B------:R-:W-:Y:S02]  /*6560*/  IMAD R54, R54, 0x18, RZ ;  /* 0x0000001836367824 */ /* 0x000fe400078e02ff */
[----:B------:R-:W-:Y:S01]  /*6570*/  IMAD R53, R53, c[0x0][0x1c0], RZ ;  /* 0x0000700035357a24 */ /* 0x000fe200078e02ff */
[----:B------:R-:W1:Y:S03]  /*6580*/  LDSM.16.M88.4 R32, [R157] ;  /* 0x000000009d20783b */ /* 0x000e660000000200 */
[----:B------:R-:W-:Y:S01]  /*6590*/  IMAD.SHL.U32 R53, R53, 0x20, RZ ;  /* 0x0000002035357824 */ /* 0x000fe200078e00ff */
        /* <DEDUP_REMOVED lines=53> */
[----:B------:R-:W-:Y:S03]  /*68f0*/  IMAD.U32 R45, RZ, RZ, UR17 ;  /* 0x00000011ff2d7e24 */ /* 0x000fe6000f8e00ff */
[----:B------:R-:W-:Y:S03]  /*6900*/  IMAD.U32 R47, RZ, RZ, UR14 ;  /* 0x0000000eff2f7e24 */ /* 0x000fe6000f8e00ff */
        /* <DEDUP_REMOVED lines=8> */
[----:B------:R-:W-:Y:S03]  /*6990*/  @UP5 UIADD3 UR10, UP4, UR10, -0x200, URZ ;  /* 0xfffffe000a0a5890 */ /* 0x000fe6000ff9e03f */
[----:B------:R-:W-:Y:S01]  /*69a0*/  @P1 IADD3.X R21, R249, UR9, RZ, P2, !PT ;  /* 0x00000009f9151c10 */ /* 0x000fe200097fe4ff */
[----:B------:R-:W-:Y:S01]  /*69b0*/  @UP5 UIADD3.X UR9, UR9, -0x1, URZ, UP4, !UPT ;  /* 0xffffffff09095890 */ /* 0x000fe2000a7fe43f */
[----:B------:R-:W-:Y:S01]  /*69c0*/  LEA.HI.X.SX32 R188, R0, R57, 0x2, P0 ;  /* 0x0000003900bc7211 */ /* 0x000fe200000f16ff */
[----:B------:R-:W-:Y:S01]  /*69d0*/  IMAD.U32 R0, RZ, RZ, UR24 ;  /* 0x00000018ff007e24 */ /* 0x000fe2000f8e00ff */
[-C--:B------:R-:W-:Y:S01]  /*69e0*/  HMMA.16816.F32 R12, R32, R30.reuse, R12 ;  /* 0x0000001e200c723c */ /* 0x080fe2000000180c */
[----:B------:R1:W5:Y:S03]  /*69f0*/  @P1 LDG.E R233, [R20.64] ;  /* 0x0000000614e91981 */ /* 0x000366000c1e1900 */
[----:B------:R-:W-:Y:S01]  /*6a00*/  MOV R29, UR20 ;  /* 0x00000014001d7c02 */ /* 0x000fe20008000f00 */
        /* <DEDUP_REMOVED lines=18> */
[-C--:B------:R-:W-:Y:S02]  /*6b30*/  LEA R38, P1, R38, R20.reuse, 0x2 ;  /* 0x0000001426267211 */ /* 0x080fe400078210ff */
[-C--:B------:R-:W-:Y:S02]  /*6b40*/  LEA R36, P0, R36, R20.reuse, 0x2 ;  /* 0x0000001424247211 */ /* 0x080fe400078010ff */
[-C--:B------:R-:W-:Y:S02]  /*6b50*/  LEA R32, P5, R32, R20.reuse, 0x2 ;  /* 0x0000001420207211 */ /* 0x080fe400078a10ff */
[-C--:B------:R-:W-:Y:S02]  /*6b60*/  LEA.HI.X.SX32 R41, R22, R21.reuse, 0x2, P2 ;  /* 0x0000001516297211 */ /* 0x080fe400010f16ff */
[-C--:B------:R-:W-:Y:S02]  /*6b70*/  LEA R26, P2, R26, R20.reuse, 0x2 ;  /* 0x000000141a1a7211 */ /* 0x080fe400078410ff */
[-C--:B------:R-:W-:Y:S02]  /*6b80*/  LEA.HI.X.SX32 R35, R29, R21.reuse, 0x2, P6 ;  /* 0x000000151d237211 */ /* 0x080fe400030f16ff */
[-C--:B------:R-:W-:Y:S02]  /*6b90*/  LEA R50, P6, R58, R20.reuse, 0x2 ;  /* 0x000000143a327211 */ /* 0x080fe400078c10ff */
[-C--:B------:R-:W-:Y:S02]  /*6ba0*/  LEA R42, P3, R42, R20.reuse, 0x2 ;  /* 0x000000142a2a7211 */ /* 0x080fe400078610ff */
[-C--:B------:R-:W-:Y:S02]  /*6bb0*/  LEA R30, P4, R30, R20.reuse, 0x2 ;  /* 0x000000141e1e7211 */ /* 0x080fe400078810ff */
[-C--:B------:R-:W-:Y:S02]  /*6bc0*/  LEA.HI.X.SX32 R39, R23, R21.reuse, 0x2, P1 ;  /* 0x0000001517277211 */ /* 0x080fe400008f16ff */
[-C--:B------:R-:W-:Y:S02]  /*6bd0*/  LEA R24, P1, R24, R20.reuse, 0x2 ;  /* 0x0000001418187211 */ /* 0x080fe400078210ff */
[-C--:B------:R-:W-:Y:S02]  /*6be0*/  LEA.HI.X.SX32 R37, R27, R21.reuse, 0x2, P0 ;  /* 0x000000151b257211 */ /* 0x080fe400000f16ff */
[-C--:B------:R-:W-:Y:S02]  /*6bf0*/  LEA.HI.X.SX32 R33, R31, R21.reuse, 0x2, P5 ;  /* 0x000000151f217211 */ /* 0x080fe400028f16ff */
[-C--:B------:R-:W-:Y:S02]  /*6c00*/  LEA R48, P5, R55, R20.reuse, 0x2 ;  /* 0x0000001437307211 */ /* 0x080fe400078a10ff */
[-C--:B------:R-:W-:Y:S02]  /*6c10*/  LEA.HI.X.SX32 R27, R51, R21.reuse, 0x2, P2 ;  /* 0x00000015331b7211 */ /* 0x080fe400010f16ff */
[-C--:B------:R-:W-:Y:S02]  /*6c20*/  LEA.HI.X.SX32 R51, R58, R21.reuse, 0x2, P6 ;  /* 0x000000153a337211 */ /* 0x080fe400030f16ff */
[-C--:B------:R-:W-:Y:S02]  /*6c30*/  LEA.HI.X.SX32 R43, R0, R21.reuse, 0x2, P3 ;  /* 0x00000015002b7211 */ /* 0x080fe400018f16ff */
[-C--:B------:R-:W-:Y:S01]  /*6c40*/  LEA R28, P3, R28, R20.reuse, 0x2 ;  /* 0x000000141c1c7211 */ /* 0x080fe200078610ff */
[----:B------:R-:W-:Y:S01]  /*6c50*/  RED.E.ADD.F32.FTZ.RN.STRONG.GPU [R50.64], R5 ;  /* 0x000000053200798e */ /* 0x000fe2000c10e786 */
[-C--:B------:R-:W-:Y:S02]  /*6c60*/  LEA R22, P0, R25, R20.reuse, 0x2 ;  /* 0x0000001419167211 */ /* 0x080fe400078010ff */
[-C--:B------:R-:W-:Y:S02]  /*6c70*/  LEA.HI.X.SX32 R31, R44, R21.reuse, 0x2, P4 ;  /* 0x000000152c1f7211 */ /* 0x080fe400020f16ff */
[CC--:B------:R-:W-:Y:S02]  /*6c80*/  LEA R46, P4, R54.reuse, R20.reuse, 0x2 ;  /* 0x00000014362e7211 */ /* 0x0c0fe400078810ff */
[-C--:B------:R-:W-:Y:S02]  /*6c90*/  LEA.HI.X.SX32 R25, R49, R21.reuse, 0x2, P1 ;  /* 0x0000001531197211 */ /* 0x080fe400008f16ff */
[-C--:B------:R-:W-:Y:S02]  /*6ca0*/  LEA.HI.X.SX32 R49, R55, R21.reuse, 0x2, P5 ;  /* 0x0000001537317211 */ /* 0x080fe400028f16ff */
[-C--:B------:R-:W-:Y:S02]  /*6cb0*/  LEA.HI.X.SX32 R29, R45, R21.reuse, 0x2, P3 ;  /* 0x000000152d1d7211 */ /* 0x080fe400018f16ff */
[----:B------:R-:W-:Y:S01]  /*6cc0*/  LEA R44, P3, R53, R20, 0x2 ;  /* 0x00000014352c7211 */ /* 0x000fe200078610ff */
[----:B------:R-:W-:Y:S01]  /*6cd0*/  RED.E.ADD.F32.FTZ.RN.STRONG.GPU [R48.64], R6 ;  /* 0x000000063000798e */ /* 0x000fe2000c10e786 */
[-C--:B------:R-:W-:Y:S02]  /*6ce0*/  LEA.HI.X.SX32 R23, R47, R21.reuse, 0x2, P0 ;  /* 0x000000152f177211 */ /* 0x080fe400000f16ff */
[-C--:B------:R-:W-:Y:S02]  /*6cf0*/  LEA.HI.X.SX32 R47, R54, R21.reuse, 0x2, P4 ;  /* 0x00000015362f7211 */ /* 0x080fe400020f16ff */
[----:B------:R-:W-:Y:S02]  /*6d00*/  LEA.HI.X.SX32 R45, R53, R21, 0x2, P3 ;  /* 0x00000015352d7211 */ /* 0x000fe400018f16ff */
[----:B------:R-:W-:Y:S01]  /*6d10*/  PLOP3.LUT P0, PT, PT, PT, UP1, 0x80, 0x0 ;  /* 0x000000000000781c */ /* 0x000fe20003f0f018 */
[----:B------:R-:W-:Y:S01]  /*6d20*/  RED.E.ADD.F32.FTZ.RN.STRONG.GPU [R46.64], R7 ;  /* 0x000000072e00798e */ /* 0x000fe2000c10e786 */
        /* <DEDUP_REMOVED lines=9> */
[----:B------:R-:W-:Y:S04]  /*6dc0*/  RED.E.ADD.F32.FTZ.RN.STRONG.GPU [R38.64], R11 ;  /* 0x0000000b2600798e */ /* 0x000fe8000c10e786 */
[----:B------:R-:W-:Y:S04]  /*6dd0*/  RED.E.ADD.F32.FTZ.RN.STRONG.GPU [R36.64], R16 ;  /* 0x000000102400798e */ /* 0x000fe8000c10e786 */
[----:B------:R-:W-:Y:S04]  /*6de0*/  RED.E.ADD.F32.FTZ.RN.STRONG.GPU [R34.64], R17 ;  /* 0x000000112200798e */ /* 0x000fe8000c10e786 */
[----:B------:R-:W-:Y:S04]  /*6df0*/  RED.E.ADD.F32.FTZ.RN.STRONG.GPU [R32.64], R18 ;  /* 0x000000122000798e */ /* 0x000fe8000c10e786 */
[----:B------:R-:W-:Y:S04]  /*6e00*/  RED.E.ADD.F32.FTZ.RN.STRONG.GPU [R30.64], R19 ;  /* 0x000000131e00798e */ /* 0x000fe8000c10e786 */
[----:B------:R-:W-:Y:S04]  /*6e10*/  RED.E.ADD.F32.FTZ.RN.STRONG.GPU [R28.64], R12 ;  /* 0x0000000c1c00798e */ /* 0x000fe8000c10e786 */
[----:B------:R-:W-:Y:S04]  /*6e20*/  LDSM.16.MT88.4 R4, [R2+0x8000] ;  /* 0x008000000204783b */ /* 0x000fe80000004200 */
[----:B------:R-:W1:Y:S04]  /*6e30*/  LDSM.16.MT88.4 R8, [R3] ;  /* 0x000000000308783b */ /* 0x000e680000004200 */
[----:B------:R-:W-:Y:S04]  /*6e40*/  RED.E.ADD.F32.FTZ.RN.STRONG.GPU [R26.64], R13 ;  /* 0x0000000d1a00798e */ /* 0x000fe8000c10e786 */
[----:B------:R-:W-:Y:S04]  /*6e50*/  RED.E.ADD.F32.FTZ.RN.STRONG.GPU [R24.64], R14 ;  /* 0x0000000e1800798e */ /* 0x000fe8000c10e786 */
[----:B------:R-:W-:Y:S04]  /*6e60*/  RED.E.ADD.F32.FTZ.RN.STRONG.GPU [R22.64], R15 ;  /* 0x0000000f1600798e */ /* 0x000fe8000c10e786 */
        /* <DEDUP_REMOVED lines=56> */
[----:B------:R-:W-:Y:S02]  /*71f0*/  @!UPT UIADD3 URZ, URZ, URZ, URZ ;  /* 0x0000003f3f3ff290 */ /* 0x000fe4000fffe03f */
[----:B------:R-:W2:Y:S04]  /*7200*/  LDL R54, [R1+0x8] ;  /* 0x0000080001367983 */ /* 0x000ea80000100800 */
[----:B------:R-:W3:Y:S01]  /*7210*/  LDL R53, [R1+0xc] ;  /* 0x00000c0001357983 */ /* 0x000ee20000100800 */
        /* <DEDUP_REMOVED lines=30> */
[----:B------:R-:W-:Y:S01]  /*7400*/  F2FP.PACK_AB R78, R79, R78 ;  /* 0x0000004e4f4e723e */ /* 0x000fe200000000ff */
[----:B------:R-:W-:Y:S01]  /*7410*/  FMUL.FTZ R0, R95, c[0x0][0x2e0] ;  /* 0x0000b8005f007a20 */ /* 0x000fe20000410000 */
[----:B------:R-:W-:Y:S01]  /*7420*/  F2FP.PACK_AB R3, R3, R92 ;  /* 0x0000005c0303723e */ /* 0x000fe200000000ff */
[----:B------:R-:W-:Y:S01]  /*7430*/  ULDC.64 UR10, c[0x0][0x3a0] ;  /* 0x0000e800000a7ab9 */ /* 0x000fe20000000a00 */
[----:B------:R-:W-:-:S02]  /*7440*/  PLOP3.LUT P0, PT, PT, PT, UP0, 0x80, 0x0 ;  /* 0x000000000000781c */ /* 0x000fc40003f0f008 */
[----:B------:R-:W-:Y:S01]  /*7450*/  F2FP.PACK_AB R0, R0, R94 ;  /* 0x0000005e0000723e */ /* 0x000fe200000000ff */
[----:B------:R-:W-:-:S04]  /*7460*/  @UP0 UIADD3 UR5, UR25, UR34, URZ ;  /* 0x0000002219050290 */ /* 0x000fc8000fffe03f */
[----:B------:R-:W-:-:S04]  /*7470*/  @UP0 UIMAD.WIDE.U32 UR8, UR5, UR10, URZ ;  /* 0x0000000a050802a5 */ /* 0x000fc8000f8e003f */
[----:B------:R-:W-:-:S03]  /*7480*/  @UP0 UIMAD UR30, UR5, UR11, UR9 ;  /* 0x0000000b051e02a4 */ /* 0x000fc6000f8e0209 */
[----:B------:R-:W-:Y:S01]  /*7490*/  @UP0 UMOV UR27, UR8 ;  /* 0x00000008001b0c82 */ /* 0x000fe20008000000 */
[----:B--2---:R1:W-:Y:S04]  /*74a0*/  STS [R54], R9 ;  /* 0x0000000936007388 */ /* 0x0043e80000000800 */
[----:B------:R1:W-:Y:S04]  /*74b0*/  STS [R54+0x200], R8 ;  /* 0x0002000836007388 */ /* 0x0003e80000000800 */
[----:B---3--:R1:W-:Y:S04]  /*74c0*/  STS [R53], R5 ;  /* 0x0000000535007388 */ /* 0x0083e80000000800 */
        /* <DEDUP_REMOVED lines=27> */
.L_x_56:
        /* <DEDUP_REMOVED lines=19> */
.L_x_57:
[----:B------:R-:W-:Y:S01]  /*77b0*/  BAR.SYNC.DEFER_BLOCKING 0x0 ;  /* 0x0000000000007b1d */ /* 0x000fe20000010000 */
[----:B------:R-:W-:Y:S01]  /*77c0*/  USHF.L.U32 UR5, UR26, 0x7, URZ ;  /* 0x000000071a057899 */ /* 0x000fe2000800063f */
[--C-:B-1----:R-:W-:Y:S01]  /*77d0*/  SHF.R.S32.HI R5, RZ, 0x1f, R214.reuse ;  /* 0x0000001fff057819 */ /* 0x102fe200000114d6 */
[----:B------:R-:W-:Y:S01]  /*77e0*/  IMAD.MOV.U32 R4, RZ, RZ, R214 ;  /* 0x000000ffff047224 */ /* 0x000fe200078e00d6 */
[----:B------:R-:W-:Y:S01]  /*77f0*/  UIMAD UR4, UR26, -0x80, UR4 ;  /* 0xffffff801a0478a4 */ /* 0x000fe2000f8e0204 */
[----:B------:R-:W-:Y:S01]  /*7800*/  ISETP.GE.AND P1, PT, R214, c[0x0][0x220], PT ;  /* 0x00008800d6007a0c */ /* 0x000fe20003f26270 */
[----:B------:R-:W-:Y:S01]  /*7810*/  USHF.R.S32.HI UR8, URZ, 0x1f, UR5 ;  /* 0x0000001f3f087899 */ /* 0x000fe20008011405 */
[----:B------:R-:W-:Y:S01]  /*7820*/  IMAD.U32 R12, RZ, RZ, UR5 ;  /* 0x00000005ff0c7e24 */ /* 0x000fe2000f8e00ff */
[----:B------:R-:W-:Y:S01]  /*7830*/  ULDC.64 UR28, c[0x0][0x3a0] ;  /* 0x0000e800001c7ab9 */ /* 0x000fe20000000a00 */
[----:B------:R-:W-:Y:S01]  /*7840*/  BSSY B0, `(.L_x_58) ;  /* 0x000001e000007945 */ /* 0x000fe20003800000 */
[----:B------:R-:W-:Y:S01]  /*7850*/  UIMAD UR11, UR8, UR28, URZ ;  /* 0x0000001c080b72a4 */ /* 0x000fe2000f8e023f */
[----:B------:R-:W-:Y:S01]  /*7860*/  IMAD.WIDE.U32 R6, R12, c[0x0][0x3a0], R4 ;  /* 0x0000e8000c067a25 */ /* 0x000fe200078e0004 */
[----:B------:R-:W-:Y:S01]  /*7870*/  USHF.R.S32.HI UR12, URZ, 0x1f, UR50 ;  /* 0x0000001f3f0c7899 */ /* 0x000fe20008011432 */
[----:B------:R-:W-:Y:S01]  /*7880*/  ISETP.GE.OR P2, PT, R247, UR4, P1 ;  /* 0x00000004f7007c0c */ /* 0x000fe20008f46670 */
[----:B------:R-:W-:Y:S01]  /*7890*/  UIMAD UR11, UR5, UR29, UR11 ;  /* 0x0000001d050b72a4 */ /* 0x000fe2000f8e020b */
[----:B------:R-:W-:-:S02]  /*78a0*/  SHF.R.S32.HI R13, RZ, 0x1f, R247 ;  /* 0x0000001fff0d7819 */ /* 0x000fc400000114f7 */
[----:B------:R-:W-:Y:S01]  /*78b0*/  IADD3 R6, P0, R6, UR27, RZ ;  /* 0x0000001b06067c10 */ /* 0x000fe2000ff1e0ff */
[----:B------:R-:W-:Y:S02]  /*78c0*/  ULDC.64 UR28, c[0x0][0x3b8] ;  /* 0x0000ee00001c7ab9 */ /* 0x000fe40000000a00 */
[----:B------:R-:W-:Y:S01]  /*78d0*/  IMAD.U32 R0, RZ, RZ, UR11 ;  /* 0x0000000bff007e24 */ /* 0x000fe2000f8e00ff */
[----:B------:R-:W-:Y:S01]  /*78e0*/  UIMAD UR11, UR12, UR28, URZ ;  /* 0x0000001c0c0b72a4 */ /* 0x000fe2000f8e023f */
[----:B------:R1:W2:Y:S03]  /*78f0*/  LDS.128 R16, [R52+0x7000] ;  /* 0x0070000034107984 */ /* 0x0002a60000000c00 */
[----:B------:R-:W-:Y:S01]  /*7900*/  IADD3.X R7, R7, UR30, R0, P0, !PT ;  /* 0x0000001e07077c10 */ /* 0x000fe200087fe400 */
[----:B------:R-:W-:Y:S01]  /*7910*/  IMAD.U32 R0, RZ, RZ, UR50 ;  /* 0x00000032ff007e24 */ /* 0x000fe2000f8e00ff */
[----:B------:R-:W-:Y:S01]  /*7920*/  UIMAD UR11, UR50, UR29, UR11 ;  /* 0x0000001d320b72a4 */ /* 0x000fe2000f8e020b */
[----:B------:R1:W3:Y:S02]  /*7930*/  LDS.128 R20, [R52+0x8000] ;  /* 0x0080000034147984 */ /* 0x0002e40000000c00 */
[----:B------:R-:W-:-:S02]  /*7940*/  IMAD.WIDE.U32 R6, R0, c[0x0][0x3b8], R6 ;  /* 0x0000ee0000067a25 */ /* 0x000fc400078e0006 */
[----:B------:R1:W4:Y:S03]  /*7950*/  LDS.128 R24, [R52+0x9000] ;  /* 0x0090000034187984 */ /* 0x0003260000000c00 */
[----:B------:R-:W-:Y:S01]  /*7960*/  IADD3 R3, R7, UR11, RZ ;  /* 0x0000000b07037c10 */ /* 0x000fe2000fffe0ff */
[----:B------:R-:W-:Y:S05]  /*7970*/  @P2 BRA `(.L_x_59) ;  /* 0x000000a000002947 */ /* 0x000fea0003800000 */
[----:B-1----:R-:W1:Y:S01]  /*7980*/  LDS.128 R52, [R52+0x6000] ;  /* 0x0060000034347984 */ /* 0x002e620000000c00 */
        /* <DEDUP_REMOVED lines=9> */
.L_x_59:
[----:B------:R-:W-:Y:S05]  /*7a20*/  BSYNC B0 ;  /* 0x0000000000007941 */ /* 0x000fea0003800000 */
.L_x_58:
[----:B------:R-:W-:Y:S01]  /*7a30*/  IADD3 R0, R247, 0x40, RZ ;  /* 0x00000040f7007810 */ /* 0x000fe20007ffe0ff */
[----:B------:R-:W-:Y:S03]  /*7a40*/  BSSY B0, `(.L_x_60) ;  /* 0x000000d000007945 */ /* 0x000fe60003800000 */
[----:B------:R-:W-:-:S13]  /*7a50*/  ISETP.GE.OR P1, PT, R0, UR4, P1 ;  /* 0x0000000400007c0c */ /* 0x000fda0008f26670 */
[----:B------:R-:W-:Y:S05]  /*7a60*/  @P1 BRA `(.L_x_61) ;  /* 0x000000a000001947 */ /* 0x000fea0003800000 */
[----:B------:R-:W-:-:S04]  /*7a70*/  IADD3 R0, P0, R247, 0x40, RZ ;  /* 0x00000040f7007810 */ /* 0x000fc80007f1e0ff */
        /* <DEDUP_REMOVED lines=8> */
[----:B--2---:R1:W-:Y:S02]  /*7b00*/  STG.E.128 [R6.64], R16 ;  /* 0x0000001006007986 */ /* 0x0043e4000c101d06 */
.L_x_61:
[----:B------:R-:W-:Y:S05]  /*7b10*/  BSYNC B0 ;  /* 0x0000000000007941 */ /* 0x000fea0003800000 */
.L_x_60:
        /* <DEDUP_REMOVED lines=25> */
.L_x_63:
[----:B------:R-:W-:Y:S05]  /*7cb0*/  BSYNC B0 ;  /* 0x0000000000007941 */ /* 0x000fea0003800000 */
.L_x_62:
        /* <DEDUP_REMOVED lines=12> */
.L_x_36:
        /* <DEDUP_REMOVED lines=21> */
.L_x_65:
        /* <DEDUP_REMOVED lines=19> */
.L_x_66:
[----:B------:R-:W-:Y:S01]  /*8000*/  USHF.L.U32 UR5, UR26, 0x7, URZ ;  /* 0x000000071a057899 */ /* 0x000fe2000800063f */
[----:B------:R-:W-:Y:S01]  /*8010*/  ISETP.GE.AND P1, PT, R214, c[0x0][0x220], PT ;  /* 0x00008800d6007a0c */ /* 0x000fe20003f26270 */
[----:B------:R-:W-:Y:S01]  /*8020*/  ULDC.64 UR28, c[0x0][0x3a0] ;  /* 0x0000e800001c7ab9 */ /* 0x000fe20000000a00 */
[----:B------:R-:W-:Y:S01]  /*8030*/  BSSY B0, `(.L_x_67) ;  /* 0x000001e000007945 */ /* 0x000fe20003800000 */
[----:B------:R-:W-:Y:S01]  /*8040*/  USHF.R.S32.HI UR8, URZ, 0x1f, UR5 ;  /* 0x0000001f3f087899 */ /* 0x000fe20008011405 */
[----:B------:R-:W-:Y:S01]  /*8050*/  SHF.R.S32.HI R11, RZ, 0x1f, R247 ;  /* 0x0000001fff0b7819 */ /* 0x000fe200000114f7 */
[----:B------:R-:W-:Y:S01]  /*8060*/  IMAD.U32 R10, RZ, RZ, UR5 ;  /* 0x00000005ff0a7e24 */ /* 0x000fe2000f8e00ff */
[----:B------:R-:W-:Y:S02]  /*8070*/  UIMAD UR4, UR26, -0x80, UR4 ;  /* 0xffffff801a0478a4 */ /* 0x000fe4000f8e0204 */
[----:B------:R-:W-:Y:S01]  /*8080*/  UIMAD UR11, UR8, UR28, URZ ;  /* 0x0000001c080b72a4 */ /* 0x000fe2000f8e023f */
[----:B------:R-:W-:Y:S01]  /*8090*/  IMAD.WIDE.U32 R4, R10, c[0x0][0x3a0], R214 ;  /* 0x0000e8000a047a25 */ /* 0x000fe200078e00d6 */
[----:B------:R-:W-:-:S02]  /*80a0*/  USHF.R.S32.HI UR12, URZ, 0x1f, UR50 ;  /* 0x0000001f3f0c7899 */ /* 0x000fc40008011432 */
[----:B------:R-:W-:Y:S01]  /*80b0*/  UIMAD UR11, UR5, UR29, UR11 ;  /* 0x0000001d050b72a4 */ /* 0x000fe2000f8e020b */
[----:B------:R-:W-:Y:S02]  /*80c0*/  ISETP.GE.OR P2, PT, R247, UR4, P1 ;  /* 0x00000004f7007c0c */ /* 0x000fe40008f46670 */
[----:B------:R-:W-:Y:S01]  /*80d0*/  IADD3 R4, P0, R4, UR27, RZ ;  /* 0x0000001b04047c10 */ /* 0x000fe2000ff1e0ff */
[----:B------:R-:W-:Y:S02]  /*80e0*/  ULDC.64 UR28, c[0x0][0x3b8] ;  /* 0x0000ee00001c7ab9 */ /* 0x000fe40000000a00 */
[----:B------:R-:W-:Y:S01]  /*80f0*/  IMAD.U32 R0, RZ, RZ, UR11 ;  /* 0x0000000bff007e24 */ /* 0x000fe2000f8e00ff */
[----:B------:R-:W-:-:S04]  /*8100*/  UIMAD UR11, UR12, UR28, URZ ;  /* 0x0000001c0c0b72a4 */ /* 0x000fc8000f8e023f */
[----:B------:R-:W-:Y:S01]  /*8110*/  IADD3.X R5, R5, UR30, R0, P0, !PT ;  /* 0x0000001e05057c10 */ /* 0x000fe200087fe400 */
[----:B------:R-:W-:Y:S01]  /*8120*/  IMAD.U32 R0, RZ, RZ, UR50 ;  /* 0x00000032ff007e24 */ /* 0x000fe2000f8e00ff */
[----:B------:R-:W-:-:S03]  /*8130*/  UIMAD UR11, UR50, UR29, UR11 ;  /* 0x0000001d320b72a4 */ /* 0x000fc6000f8e020b */
[----:B------:R-:W-:-:S05]  /*8140*/  IMAD.WIDE.U32 R4, R0, c[0x0][0x3b8], R4 ;  /* 0x0000ee0000047a25 */ /* 0x000fca00078e0004 */
[----:B------:R-:W-:Y:S01]  /*8150*/  IADD3 R3, R5, UR11, RZ ;  /* 0x0000000b05037c10 */ /* 0x000fe2000fffe0ff */
        /* <DEDUP_REMOVED lines=11> */
.L_x_68:
[----:B------:R-:W-:Y:S05]  /*8210*/  BSYNC B0 ;  /* 0x0000000000007941 */ /* 0x000fea0003800000 */
.L_x_67:
[----:B------:R-:W-:Y:S01]  /*8220*/  IADD3 R0, R247, 0x40, RZ ;  /* 0x00000040f7007810 */ /* 0x000fe20007ffe0ff */
[----:B------:R-:W-:Y:S03]  /*8230*/  BSSY B0, `(.L_x_69) ;  /* 0x000000e000007945 */ /* 0x000fe60003800000 */
[----:B------:R-:W-:-:S13]  /*8240*/  ISETP.GE.OR P1, PT, R0, UR4, P1 ;  /* 0x0000000400007c0c */ /* 0x000fda0008f26670 */
        /* <DEDUP_REMOVED lines=12> */
.L_x_70:
[----:B------:R-:W-:Y:S05]  /*8310*/  BSYNC B0 ;  /* 0x0000000000007941 */ /* 0x000fea0003800000 */
.L_x_69:
[----:B------:R-:W-:Y:S01]  /*8320*/  ULDC.64 UR28, c[0x0][0x3a8] ;  /* 0x0000ea00001c7ab9 */ /* 0x000fe20000000a00 */
[----:B-1----:R-:W-:Y:S01]  /*8330*/  IMAD.WIDE.U32 R4, R10, c[0x0][0x3a8], R214 ;  /* 0x0000ea000a047a25 */ /* 0x002fe200078e00d6 */
        /* <DEDUP_REMOVED lines=24> */
.L_x_72:
[----:B------:R-:W-:Y:S05]  /*84c0*/  BSYNC B0 ;  /* 0x0000000000007941 */ /* 0x000fea0003800000 */
.L_x_71:
        /* <DEDUP_REMOVED lines=12> */
.L_x_64:
[----:B------:R-:W-:Y:S05]  /*8590*/  BSYNC B1 ;  /* 0x0000000000017941 */ /* 0x000fea0003800000 */
.L_x_31:
        /* <DEDUP_REMOVED lines=11> */
.L_x_73:
[----:B------:R-:W-:Y:S05]  /*8650*/  EXIT ;  /* 0x000000000000794d */ /* 0x000fea0003800000 */
.L_x_75:
        /* <DEDUP_REMOVED lines=10> */
.L_x_1325:


//--------------------- .text._ZN5flash44flash_bwd_dq_dk_dv_loop_seqk_parallel_kernelI23Flash_bwd_kernel_traitsILi32ELi128ELi128ELi8ELi4ELi4ELi4ELb1ELb0EN7cutlass6half_tE19Flash_kernel_traitsILi32ELi128ELi128ELi8ES3_EELb0ELb0ELb1ELb0ELb0ELb0ELb0EEEvNS_16Flash_bwd_paramsE --------------------------
	.section	.text._ZN5flash44flash_bwd_dq_dk_dv_loop_seqk_parallel_kernelI23Flash_bwd_kernel_traitsILi32ELi128ELi128ELi8ELi4ELi4ELi4ELb1ELb0EN7cutlass6half_tE19Flash_kernel_traitsILi32ELi128ELi128ELi8ES3_EELb0ELb0ELb1ELb0ELb0ELb0ELb0EEEvNS_16Flash_bwd_paramsE,"ax",@progbits
	.sectioninfo	@"SHI_REGISTERS=255"
	.align	128
        .global         _ZN5flash44flash_bwd_dq_dk_dv_loop_seqk_parallel_kernelI23Flash_bwd_kernel_traitsILi32ELi128ELi128ELi8ELi4ELi4ELi4ELb1ELb0EN7cutlass6half_tE19Flash_kernel_traitsILi32ELi128ELi128ELi8ES3_EELb0ELb0ELb1ELb0ELb0ELb0ELb0EEEvNS_16Flash_bwd_paramsE
        .type           _ZN5flash44flash_bwd_dq_dk_dv_loop_seqk_parallel_kernelI23Flash_bwd_kernel_traitsILi32ELi128ELi128ELi8ELi4ELi4ELi4ELb1ELb0EN7cutlass6half_tE19Flash_kernel_traitsILi32ELi128ELi128ELi8ES3_EELb0ELb0ELb1ELb0ELb0ELb0ELb0EEEvNS_16Flash_bwd_paramsE,@function
        .size           _ZN5flash44flash_bwd_dq_dk_dv_loop_seqk_parallel_kernelI23Flash_bwd_kernel_traitsILi32ELi128ELi128ELi8ELi4ELi4ELi4ELb1ELb0EN7cutlass6half_tE19Flash_kernel_traitsILi32ELi128ELi128ELi8ES3_EELb0ELb0ELb1ELb0ELb0ELb0ELb0EEEvNS_16Flash_bwd_paramsE,(.L_x_1326 - _ZN5flash44flash_bwd_dq_dk_dv_loop_seqk_parallel_kernelI23Flash_bwd_kernel_traitsILi32ELi128ELi128ELi8ELi4ELi4ELi4ELb1ELb0EN7cutlass6half_tE19Flash_kernel_traitsILi32ELi128ELi128ELi8ES3_EELb0ELb0ELb1ELb0ELb0ELb0ELb0EEEvNS_16Flash_bwd_paramsE)
        .other          _ZN5flash44flash_bwd_dq_dk_dv_loop_seqk_parallel_kernelI23Flash_bwd_kernel_traitsILi32ELi128ELi128ELi8ELi4ELi4ELi4ELb1ELb0EN7cutlass6half_tE19Flash_kernel_traitsILi32ELi128ELi128ELi8ES3_EELb0ELb0ELb1ELb0ELb0ELb0ELb0EEEvNS_16Flash_bwd_paramsE,@"STO_CUDA_ENTRY STV_DEFAULT"
_ZN5flash44flash_bwd_dq_dk_dv_loop_seqk_parallel_kernelI23Flash_bwd_kernel_traitsILi32ELi128ELi128ELi8ELi4ELi4ELi4ELb1ELb0EN7cutlass6half_tE19Flash_kernel_traitsILi32ELi128ELi128ELi8ES3_EELb0ELb0ELb1ELb0ELb0ELb0ELb0EEEvNS_16Flash_bwd_paramsE:
.text._ZN5flash44flash_bwd_dq_dk_dv_loop_seqk_parallel_kernelI23Flash_bwd_kernel_traitsILi32ELi128ELi128ELi8ELi4ELi4ELi4ELb1ELb0EN7cutlass6half_tE19Flash_kernel_traitsILi32ELi128ELi128ELi8ES3_EELb0ELb0ELb1ELb0ELb0ELb0ELb0EEEvNS_16Flash_bwd_paramsE:
        /* <DEDUP_REMOVED lines=22> */
[----:B------:R-:W-:Y:S02]  /*0160*/  ULDC UR56, c[0x0][0x1c0] ;  /* 0x0000700000387ab9 */ /* 0x000fe40000000800 */
[----:B------:R-:W-:Y:S02]  /*0170*/  ULDC UR11, c[0x0][0x1c0] ;  /* 0x00007000000b7ab9 */ /* 0x000fe40000000800 */
[----:B------:R-:W-:Y:S02]  /*0180*/  ULDC UR16, c[0x0][0x1c8] ;  /* 0x0000720000107ab9 */ /* 0x000fe40000000800 */
[----:B------:R-:W-:Y:S02]  /*0190*/  UIMAD.WIDE UR56, UR5, UR56, URZ ;  /* 0x00000038053872a5 */ /* 0x000fe4000f8e023f */
[----:B------:R-:W-:Y:S02]  /*01a0*/  UIMAD UR11, UR5, UR11, URZ ;  /* 0x0000000b050b72a4 */ /* 0x000fe4000f8e023f */
[----:B------:R-:W-:Y:S01]  /*01b0*/  ULDC.U8 UR9, c[0x0][0x328] ;  /* 0x0000ca0000097ab9 */ /* 0x000fe20000000000 */
[----:B-1----:R-:W-:Y:S01]  /*01c0*/  SHF.R.S32.HI R8, RZ, 0x1f, R19 ;  /* 0x0000001fff087819 */ /* 0x002fe20000011413 */
[----:B--2---:R-:W-:Y:S01]  /*01d0*/  UIMAD UR19, UR58, UR5, URZ ;  /* 0x000000053a1372a4 */ /* 0x004fe2000f8e023f */
[----:B------:R-:W-:Y:S01]  /*01e0*/  IMAD.SHL.U32 R248, R19, 0x2, RZ ;  /* 0x0000000213f87824 */ /* 0x000fe200078e00ff */
[----:B------:R-:W-:Y:S01]  /*01f0*/  ULOP3.LUT UR5, UR58, UR16, URZ, 0x3c, !UPT ;  /* 0x000000103a057292 */ /* 0x000fe2000f8e3c3f */
[CC--:B------:R-:W-:Y:S01]  /*0200*/  LEA.HI R5, R8.reuse, R19.reuse, RZ, 0x5 ;  /* 0x0000001308057211 */ /* 0x0c0fe200078f28ff */
[----:B------:R-:W-:Y:S01]  /*0210*/  USHF.R.S32.HI UR6, URZ, 0x1f, UR58 ;  /* 0x0000001f3f067899 */ /* 0x000fe2000801143a */
[CC--:B------:R-:W-:Y:S01]  /*0220*/  LEA.HI R9, R8.reuse, R19.reuse, RZ, 0x4 ;  /* 0x0000001308097211 */ /* 0x0c0fe200078f20ff */
[----:B------:R-:W-:Y:S01]  /*0230*/  UISETP.NE.AND UP5, UPT, UR9, URZ, UPT ;  /* 0x0000003f0900728c */ /* 0x000fe2000bfa5270 */
[----:B------:R-:W-:Y:S01]  /*0240*/  LOP3.LUT R0, R5, 0xffffffe0, RZ, 0xc0, !PT ;  /* 0xffffffe005007812 */ /* 0x000fe200078ec0ff */
[----:B---3--:R-:W-:Y:S01]  /*0250*/  USHF.L.U32 UR7, UR53, 0x7, URZ ;  /* 0x0000000735077899 */ /* 0x008fe2000800063f */
[----:B------:R-:W-:Y:S01]  /*0260*/  SHF.R.S32.HI R2, RZ, 0x4, R9 ;  /* 0x00000004ff027819 */ /* 0x000fe20000011409 */
[----:B------:R-:W-:Y:S01]  /*0270*/  ULDC UR14, c[0x0][0x214] ;  /* 0x00008500000e7ab9 */ /* 0x000fe20000000800 */
[CC--:B------:R-:W-:Y:S01]  /*0280*/  LEA.HI R6, R8.reuse, R19.reuse, RZ, 0x2 ;  /* 0x0000001308067211 */ /* 0x0c0fe200078f10ff */
[----:B------:R-:W-:Y:S01]  /*0290*/  IMAD.IADD R0, R19, 0x1, -R0 ;  /* 0x0000000113007824 */ /* 0x000fe200078e0a00 */
[----:B------:R-:W-:Y:S01]  /*02a0*/  LEA.HI R4, R9, R2, RZ, 0x1 ;  /* 0x0000000209047211 */ /* 0x000fe200078f08ff */
[----:B------:R-:W-:Y:S01]  /*02b0*/  ULDC UR8, c[0x0][0x1c0] ;  /* 0x0000700000087ab9 */ /* 0x000fe20000000800 */
[----:B------:R-:W-:Y:S01]  /*02c0*/  SHF.R.S32.HI R7, RZ, 0x2, R6 ;  /* 0x00000002ff077819 */ /* 0x000fe20000011406 */
[----:B------:R-:W-:Y:S01]  /*02d0*/  ULDC UR18, c[0x0][0x224] ;  /* 0x0000890000127ab9 */ /* 0x000fe20000000800 */
[----:B------:R-:W-:Y:S01]  /*02e0*/  SHF.R.S32.HI R3, RZ, 0x1f, R0 ;  /* 0x0000001fff037819 */ /* 0x000fe20000011400 */
[----:B------:R-:W-:Y:S01]  /*02f0*/  ULDC UR20, c[0x0][0x224] ;  /* 0x0000890000147ab9 */ /* 0x000fe20000000800 */
[----:B------:R-:W-:Y:S01]  /*0300*/  LEA.HI R20, R8, R19, RZ, 0x3 ;  /* 0x0000001308147211 */ /* 0x000fe200078f18ff */
[----:B------:R-:W-:Y:S01]  /*0310*/  ULDC UR17, c[0x0][0x1c0] ;  /* 0x0000700000117ab9 */ /* 0x000fe20000000800 */
[----:B------:R-:W-:Y:S01]  /*0320*/  LEA.HI R243, R3, R0, RZ, 0x2 ;  /* 0x0000000003f37211 */ /* 0x000fe200078f10ff */
[----:B------:R-:W-:Y:S01]  /*0330*/  IMAD.U32 R252, RZ, RZ, UR11 ;  /* 0x0000000bfffc7e24 */ /* 0x000fe2000f8e00ff */
[----:B------:R-:W-:Y:S01]  /*0340*/  LOP3.LUT R0, R4, 0xfffffffe, RZ, 0xc0, !PT ;  /* 0xfffffffe04007812 */ /* 0x000fe200078ec0ff */
[----:B------:R-:W-:Y:S01]  /*0350*/  ULDC.U8 UR10, c[0x0][0x3d0] ;  /* 0x0000f400000a7ab9 */ /* 0x000fe20000000000 */
[----:B------:R-:W-:Y:S01]  /*0360*/  SHF.R.S32.HI R3, RZ, 0x1f, R6 ;  /* 0x0000001fff037819 */ /* 0x000fe20000011406 */
[----:B------:R-:W-:Y:S01]  /*0370*/  ULDC.64 UR12, c[0x0][0x118] ;  /* 0x00004600000c7ab9 */ /* 0x000fe20000000a00 */
[----:B------:R-:W-:Y:S01]  /*0380*/  LOP3.LUT R248, R248, 0x6, RZ, 0xc0, !PT ;  /* 0x00000006f8f87812 */ /* 0x000fe200078ec0ff */
[----:B------:R-:W-:Y:S01]  /*0390*/  IMAD.IADD R15, R2, 0x1, -R0 ;  /* 0x00000001020f7824 */ /* 0x000fe200078e0a00 */
[--C-:B------:R-:W-:Y:S01]  /*03a0*/  SHF.R.S32.HI R2, RZ, 0x5, R5.reuse ;  /* 0x00000005ff027819 */ /* 0x100fe20000011405 */
[----:B------:R-:W-:Y:S01]  /*03b0*/  UISETP.NE.AND UP6, UPT, UR10, URZ, UPT ;  /* 0x0000003f0a00728c */ /* 0x000fe2000bfc5270 */
[----:B------:R-:W-:Y:S01]  /*03c0*/  SHF.R.S32.HI R0, RZ, 0x1f, R5 ;  /* 0x0000001fff007819 */ /* 0x000fe20000011405 */
[----:B------:R-:W-:Y:S01]  /*03d0*/  USHF.L.U32 UR36, UR11, 0x3, URZ ;  /* 0x000000030b247899 */ /* 0x000fe2000800063f */
[-C--:B------:R-:W-:Y:S01]  /*03e0*/  LEA.HI R5, R6, R7.reuse, RZ, 0x1 ;  /* 0x0000000706057211 */ /* 0x080fe200078f08ff */
[----:B------:R-:W-:Y:S01]  /*03f0*/  USHF.L.U32 UR35, UR11, 0x4, URZ ;  /* 0x000000040b237899 */ /* 0x000fe2000800063f */
[----:B------:R-:W-:Y:S01]  /*0400*/  LEA.HI R0, R0, R2, RZ, 0x2 ;  /* 0x0000000200007211 */ /* 0x000fe200078f10ff */
[----:B------:R-:W-:Y:S01]  /*0410*/  UIMAD UR34, UR11, 0x18, URZ ;  /* 0x000000180b2278a4 */ /* 0x000fe2000f8e023f */
[----:B------:R-:W-:Y:S01]  /*0420*/  LEA.HI R3, R3, R7, RZ, 0x3 ;  /* 0x0000000703037211 */ /* 0x000fe200078f18ff */
[----:B------:R-:W-:Y:S01]  /*0430*/  USHF.L.U32 UR33, UR11, 0x5, URZ ;  /* 0x000000050b217899 */ /* 0x000fe2000800063f */
[----:B------:R-:W-:Y:S01]  /*0440*/  LOP3.LUT R5, R5, 0x7fffffe, RZ, 0xc0, !PT ;  /* 0x07fffffe05057812 */ /* 0x000fe200078ec0ff */
[----:B------:R-:W-:Y:S01]  /*0450*/  UIMAD UR32, UR11, 0x28, URZ ;  /* 0x000000280b2078a4 */ /* 0x000fe2000f8e023f */
[----:B------:R-:W-:Y:S01]  /*0460*/  LOP3.LUT R0, R0, 0xfffffffc, RZ, 0xc0, !PT ;  /* 0xfffffffc00007812 */ /* 0x000fe200078ec0ff */
[----:B------:R-:W-:Y:S01]  /*0470*/  UIMAD UR31, UR11, 0x30, URZ ;  /* 0x000000300b1f78a4 */ /* 0x000fe2000f8e023f */
[----:B------:R-:W-:Y:S01]  /*0480*/  LOP3.LUT R4, R3, 0xfffffff8, RZ, 0xc0, !PT ;  /* 0xfffffff803047812 */ /* 0x000fe200078ec0ff */
[C---:B------:R-:W-:Y:S01]  /*0490*/  IMAD.IADD R3, R7.reuse, 0x1, -R5 ;  /* 0x0000000107037824 */ /* 0x040fe200078e0a05 */
[----:B------:R-:W-:Y:S01]  /*04a0*/  LEA.HI R5, R8, R19, RZ, 0x7 ;  /* 0x0000001308057211 */ /* 0x000fe200078f38ff */
[----:B------:R-:W-:Y:S01]  /*04b0*/  IMAD.IADD R16, R2, 0x1, -R0 ;  /* 0x0000000102107824 */ /* 0x000fe200078e0a00 */
[----:B------:R-:W-:Y:S01]  /*04c0*/  LOP3.LUT R0, R20, 0xfffffff8, RZ, 0xc0, !PT ;  /* 0xfffffff814007812 */ /* 0x000fe200078ec0ff */
[----:B------:R-:W-:Y:S01]  /*04d0*/  IMAD R247, R2, 0x8, R3 ;  /* 0x0000000802f77824 */ /* 0x000fe200078e0203 */
[----:B------:R-:W-:Y:S01]  /*04e0*/  SHF.R.S32.HI R3, RZ, 0x3, R20 ;  /* 0x00000003ff037819 */ /* 0x000fe20000011414 */
[----:B------:R-:W-:Y:S01]  /*04f0*/  IMAD.IADD R4, R7, 0x1, -R4 ;  /* 0x0000000107047824 */ /* 0x000fe200078e0a04 */
[----:B------:R-:W-:Y:S01]  /*0500*/  LOP3.LUT R2, R6, 0xfffffffc, RZ, 0xc0, !PT ;  /* 0xfffffffc06027812 */ /* 0x000fe200078ec0ff */
[----:B------:R-:W-:Y:S01]  /*0510*/  IMAD.IADD R7, R19, 0x1, -R0 ;  /* 0x0000000113077824 */ /* 0x000fe200078e0a00 */
[----:B------:R-:W-:Y:S01]  /*0520*/  SHF.R.S32.HI R11, RZ, 0x7, R5 ;  /* 0x00000007ff0b7819 */ /* 0x000fe20000011405 */
[----:B------:R-:W-:Y:S01]  /*0530*/  IMAD.SHL.U32 R0, R3, 0x40, RZ ;  /* 0x0000004003007824 */ /* 0x000fe200078e00ff */
[----:B------:R-:W-:Y:S01]  /*0540*/  LOP3.LUT P5, RZ, R4, 0x2, RZ, 0xc0, !PT ;  /* 0x0000000204ff7812 */ /* 0x000fe200078ac0ff */
[----:B------:R-:W-:Y:S01]  /*0550*/  IMAD.IADD R10, R19, 0x1, -R2 ;  /* 0x00000001130a7824 */ /* 0x000fe200078e0a02 */
[----:B------:R-:W-:Y:S01]  /*0560*/  LEA.HI R8, R7, R7, RZ, 0x1 ;  /* 0x0000000707087211 */ /* 0x000fe200078f08ff */
[----:B------:R-:W-:Y:S01]  /*0570*/  IMAD R248, R11, 0x40, R248 ;  /* 0x000000400bf87824 */ /* 0x000fe200078e02f8 */
[----:B------:R-:W-:Y:S01]  /*0580*/  LOP3.LUT R0, R0, 0xc0, RZ, 0xc0, !PT ;  /* 0x000000c000007812 */ /* 0x000fe200078ec0ff */
[----:B------:R-:W-:Y:S01]  /*0590*/  IMAD.SHL.U32 R238, R10, 0x8, RZ ;  /* 0x000000080aee7824 */ /* 0x000fe200078e00ff */
[----:B------:R-:W-:Y:S01]  /*05a0*/  LOP3.LUT R2, R9, 0xfffffff0, RZ, 0xc0, !PT ;  /* 0xfffffff009027812 */ /* 0x000fe200078ec0ff */
[----:B------:R-:W-:Y:S01]  /*05b0*/  UIMAD UR30, UR11, 0x38, URZ ;  /* 0x000000380b1e78a4 */ /* 0x000fe2000f8e023f */
[----:B------:R-:W-:Y:S01]  /*05c0*/  LOP3.LUT R3, R8, 0x3fffffe, RZ, 0xc0, !PT ;  /* 0x03fffffe08037812 */ /* 0x000fe200078ec0ff */
[----:B------:R-:W-:Y:S01]  /*05d0*/  USHF.L.U32 UR29, UR11, 0x6, URZ ;  /* 0x000000060b1d7899 */ /* 0x000fe2000800063f */
[----:B------:R-:W-:Y:S01]  /*05e0*/  SHF.R.U32.HI R6, RZ, 0x3, R0 ;  /* 0x00000003ff067819 */ /* 0x000fe20000011600 */
[----:B------:R-:W-:Y:S01]  /*05f0*/  UIMAD UR28, UR11, 0x48, URZ ;  /* 0x000000480b1c78a4 */ /* 0x000fe2000f8e023f */
[----:B------:R-:W-:Y:S01]  /*0600*/  LOP3.LUT R5, R0, 0x18, R238, 0xf8, !PT ;  /* 0x0000001800057812 */ /* 0x000fe200078ef8ee */
[----:B------:R-:W-:Y:S01]  /*0610*/  IMAD.IADD R0, R19, 0x1, -R2 ;  /* 0x0000000113007824 */ /* 0x000fe200078e0a02 */
[----:B------:R-:W-:Y:S01]  /*0620*/  LOP3.LUT P4, RZ, R4, 0x4, RZ, 0xc0, !PT ;  /* 0x0000000404ff7812 */ /* 0x000fe2000788c0ff */
[----:B------:R-:W-:Y:S01]  /*0630*/  IMAD.IADD R3, R7, 0x1, -R3 ;  /* 0x0000000107037824 */ /* 0x000fe200078e0a03 */
[----:B------:R-:W-:Y:S01]  /*0640*/  LOP3.LUT R5, R5, R6, RZ, 0x3c, !PT ;  /* 0x0000000605057212 */ /* 0x000fe200078e3cff */
[----:B------:R-:W-:Y:S01]  /*0650*/  IMAD R2, R11, 0x8, R15 ;  /* 0x000000080b027824 */ /* 0x000fe200078e020f */
[----:B------:R-:W-:Y:S01]  /*0660*/  SHF.R.S32.HI R9, RZ, 0x1f, R0 ;  /* 0x0000001fff097819 */ /* 0x000fe20000011400 */
[----:B------:R-:W-:Y:S01]  /*0670*/  UIMAD UR27, UR11, 0x50, URZ ;  /* 0x000000500b1b78a4 */ /* 0x000fe2000f8e023f */
[----:B------:R-:W-:Y:S01]  /*0680*/  SEL R185, R166, 0xffffffe0, !P5 ;  /* 0xffffffe0a6b97807 */ /* 0x000fe20006800000 */
[----:B------:R-:W-:Y:S01]  /*0690*/  IMAD R162, R2, 0x8, R3 ;  /* 0x0000000802a27824 */ /* 0x000fe200078e0203 */
[-C--:B------:R-:W-:Y:S01]  /*06a0*/  LEA.HI R2, R0, R0.reuse, RZ, 0x1 ;  /* 0x0000000000027211 */ /* 0x080fe200078f08ff */
[----:B------:R-:W-:Y:S01]  /*06b0*/  IMAD.U32 R3, RZ, RZ, UR4 ;  /* 0x00000004ff037e24 */ /* 0x000fe2000f8e00ff */
[----:B------:R-:W-:Y:S01]  /*06c0*/  LEA.HI R9, R9, R0, RZ, 0x3 ;  /* 0x0000000009097211 */ /* 0x000fe200078f18ff */
[----:B------:R-:W-:Y:S01]  /*06d0*/  IMAD.U32 R247, R247, 0x20, R5 ;  /* 0x00000020f7f77824 */ /* 0x000fe200078e0005 */
[----:B------:R-:W-:Y:S01]  /*06e0*/  LOP3.LUT R6, R2, 0x7fffffe, RZ, 0xc0, !PT ;  /* 0x07fffffe02067812 */ /* 0x000fe200078ec0ff */
[----:B------:R-:W-:Y:S01]  /*06f0*/  UIMAD UR4, UR53, UR8, UR58 ;  /* 0x00000008350472a4 */ /* 0x000fe2000f8e023a */
[----:B------:R1:W-:Y:S01]  /*0700*/  STL [R1+0x30], R3 ;  /* 0x0000300301007387 */ /* 0x0003e20000100800 */
[----:B------:R-:W-:Y:S01]  /*0710*/  LOP3.LUT R5, R9, 0xfffffff8, RZ, 0xc0, !PT ;  /* 0xfffffff809057812 */ /* 0x000fe200078ec0ff */
[----:B------:R-:W-:Y:S01]  /*0720*/  UIMAD.WIDE.U32 UR8, UR53, UR20, URZ ;  /* 0x00000014350872a5 */ /* 0x000fe2000f8e003f */
[----:B------:R-:W-:Y:S01]  /*0730*/  IMAD.IADD R14, R0, 0x1, -R6 ;  /* 0x00000001000e7824 */ /* 0x000fe200078e0a06 */
[----:B------:R-:W-:Y:S01]  /*0740*/  UIMAD UR4, UR4, UR18, URZ ;  /* 0x00000012040472a4 */ /* 0x000fe2000f8e023f */
[----:B------:R-:W-:Y:S01]  /*0750*/  IMAD.SHL.U32 R6, R10, 0x2, RZ ;  /* 0x000000020a067824 */ /* 0x000fe200078e00ff */
[----:B------:R-:W-:Y:S01]  /*0760*/  LEA.HI R10, R4, R4, RZ, 0x1 ;  /* 0x00000004040a7211 */ /* 0x000fe200078f08ff */
[----:B------:R-:W-:Y:S01]  /*0770*/  IMAD.IADD R17, R0, 0x1, -R5 ;  /* 0x0000000100117824 */ /* 0x000fe200078e0a05 */
[----:B------:R-:W-:Y:S01]  /*0780*/  UIMAD UR26, UR11, 0x58, URZ ;  /* 0x000000580b1a78a4 */ /* 0x000fe2000f8e023f */
[----:B------:R-:W-:Y:S01]  /*0790*/  IMAD R18, R11, 0x2000, R6 ;  /* 0x000020000b127824 */ /* 0x000fe200078e0206 */
[----:B------:R-:W-:-:S02]  /*07a0*/  UIMAD UR25, UR11, 0x60, URZ ;  /* 0x000000600b1978a4 */ /* 0x000fc4000f8e023f */
[----:B------:R-:W-:Y:S02]  /*07b0*/  UIMAD UR24, UR11, 0x68, URZ ;  /* 0x000000680b1878a4 */ /* 0x000fe4000f8e023f */
[----:B------:R-:W-:Y:S02]  /*07c0*/  UIMAD UR23, UR11, 0x70, URZ ;  /* 0x000000700b1778a4 */ /* 0x000fe4000f8e023f */
[----:B------:R-:W-:Y:S02]  /*07d0*/  UIMAD UR22, UR11, 0x78, URZ ;  /* 0x000000780b1678a4 */ /* 0x000fe4000f8e023f */
[----:B------:R-:W-:Y:S01]  /*07e0*/  UMOV UR61, 0xffffe000 ;  /* 0xffffe000003d7882 */ /* 0x000fe20000000000 */
[--C-:B-1----:R-:W-:Y:S02]  /*07f0*/  SHF.R.S32.HI R3, RZ, 0x1, R2.reuse ;  /* 0x00000001ff037819 */ /* 0x102fe40000011402 */
[----:B------:R-:W-:-:S04]  /*0800*/  SHF.R.S32.HI R2, RZ, 0x1f, R2 ;  /* 0x0000001fff027819 */ /* 0x000fc80000011402 */
[----:B------:R-:W-:Y:S02]  /*0810*/  LEA.HI R0, R2, R3, RZ, 0x2 ;  /* 0x0000000302007211 */ /* 0x000fe400078f10ff */
[----:B------:R-:W-:Y:S02]  /*0820*/  LOP3.LUT R2, R4, 0x1, RZ, 0xc0, !PT ;  /* 0x0000000104027812 */ /* 0x000fe400078ec0ff */
[----:B------:R-:W-:Y:S02]  /*0830*/  LOP3.LUT R0, R0, 0xfffffffc, RZ, 0xc0, !PT ;  /* 0xfffffffc00007812 */ /* 0x000fe400078ec0ff */
[----:B------:R-:W-:Y:S01]  /*0840*/  ISETP.NE.U32.AND P6, PT, R2, 0x1, PT ;  /* 0x000000010200780c */ /* 0x000fe20003fc5070 */
[----:B------:R-:W-:Y:S02]  /*0850*/  IMAD.SHL.U32 R2, R7, 0x40, RZ ;  /* 0x0000004007027824 */ /* 0x000fe400078e00ff */
[----:B------:R-:W-:Y:S01]  /*0860*/  IMAD.IADD R13, R3, 0x1, -R0 ;  /* 0x00000001030d7824 */ /* 0x000fe200078e0a00 */
[----:B------:R-:W-:Y:S01]  /*0870*/  SEL R184, R184, 0x10, !P6 ;  /* 0x00000010b8b87807 */ /* 0x000fe20007000000 */
[----:B------:R-:W-:Y:S01]  /*0880*/  IMAD.U32 R0, RZ, RZ, UR19 ;  /* 0x00000013ff007e24 */ /* 0x000fe2000f8e00ff */
[----:B------:R-:W-:Y:S01]  /*0890*/  LOP3.LUT R7, R2, 0x1c0, RZ, 0xc0, !PT ;  /* 0x000001c002077812 */ /* 0x000fe200078ec0ff */
[----:B------:R-:W-:Y:S01]  /*08a0*/  IMAD.SHL.U32 R3, R4, 0x40, RZ ;  /* 0x0000004004037824 */ /* 0x000fe200078e00ff */
[----:B------:R-:W-:-:S02]  /*08b0*/  LOP3.LUT R2, R10, 0x3fffffe, RZ, 0xc0, !PT ;  /* 0x03fffffe0a027812 */ /* 0x000fc400078ec0ff */
[----:B------:R1:W-:Y:S02]  /*08c0*/  STL [R1+0x10], R0 ;  /* 0x0000100001007387 */ /* 0x0003e40000100800 */
[----:B------:R-:W-:Y:S01]  /*08d0*/  LOP3.LUT R3, R3, 0x1c0, RZ, 0xc0, !PT ;  /* 0x000001c003037812 */ /* 0x000fe200078ec0ff */
[----:B------:R-:W-:Y:S01]  /*08e0*/  IMAD.IADD R12, R4, 0x1, -R2 ;  /* 0x00000001040c7824 */ /* 0x000fe200078e0a02 */
[----:B------:R-:W-:Y:S01]  /*08f0*/  SHF.R.S32.HI R4, RZ, 0x3, R9 ;  /* 0x00000003ff047819 */ /* 0x000fe20000011409 */
[----:B------:R-:W-:Y:S01]  /*0900*/  IMAD.SHL.U32 R2, R16, 0x400, RZ ;  /* 0x0000040010027824 */ /* 0x000fe200078e00ff */
[----:B------:R-:W-:Y:S01]  /*0910*/  LEA.HI R3, R3, R3, RZ, 0x1d ;  /* 0x0000000303037211 */ /* 0x000fe200078fe8ff */
[----:B------:R-:W-:Y:S02]  /*0920*/  IMAD.U32 R9, RZ, RZ, UR9 ;  /* 0x00000009ff097e24 */ /* 0x000fe4000f8e00ff */
[C---:B------:R-:W-:Y:S01]  /*0930*/  IMAD R14, R4.reuse, 0x8, R14 ;  /* 0x00000008040e7824 */ /* 0x040fe200078e020e */
[--C-:B------:R-:W-:Y:S01]  /*0940*/  IADD3 R18, R3, R18, R2.reuse ;  /* 0x0000001203127210 */ /* 0x100fe20007ffe002 */
[----:B------:R-:W-:-:S04]  /*0950*/  IMAD R163, R4, 0x200, R2 ;  /* 0x0000020004a37824 */ /* 0x000fc800078e0202 */
[----:B------:R-:W-:-:S04]  /*0960*/  IMAD.SHL.U32 R190, R18, 0x2, RZ ;  /* 0x0000000212be7824 */ /* 0x000fc800078e00ff */
[C---:B------:R-:W-:Y:S01]  /*0970*/  IMAD.IADD R188, R190.reuse, 0x1, R184 ;  /* 0x00000001bebc7824 */ /* 0x040fe200078e02b8 */
[C---:B------:R-:W-:Y:S01]  /*0980*/  IADD3 R183, R190.reuse, 0x40, RZ ;  /* 0x00000040beb77810 */ /* 0x040fe20007ffe0ff */
[C-C-:B------:R-:W-:Y:S01]  /*0990*/  IMAD.IADD R189, R190.reuse, 0x1, R185.reuse ;  /* 0x00000001bebd7824 */ /* 0x140fe200078e02b9 */
[----:B------:R-:W-:Y:S01]  /*09a0*/  @P4 IADD3 R183, R190, -0x40, RZ ;  /* 0xffffffc0beb74810 */ /* 0x000fe20007ffe0ff */
[----:B------:R-:W-:Y:S02]  /*09b0*/  IMAD.IADD R187, R188, 0x1, R185 ;  /* 0x00000001bcbb7824 */ /* 0x000fe400078e02b9 */
[----:B-1----:R-:W-:Y:S01]  /*09c0*/  IMAD.U32 R0, RZ, RZ, UR5 ;  /* 0x00000005ff007e24 */ /* 0x002fe2000f8e00ff */
[----:B------:R-:W-:Y:S01]  /*09d0*/  USHF.R.S32.HI UR5, URZ, 0x1f, UR20 ;  /* 0x0000001f3f057899 */ /* 0x000fe20008011414 */
[--C-:B------:R-:W-:Y:S02]  /*09e0*/  IMAD.IADD R184, R184, 0x1, R183.reuse ;  /* 0x00000001b8b87824 */ /* 0x100fe400078e02b7 */
[C---:B------:R-:W-:Y:S01]  /*09f0*/  IMAD.IADD R186, R185.reuse, 0x1, R183 ;  /* 0x00000001b9ba7824 */ /* 0x040fe200078e02b7 */
[----:B------:R1:W-:Y:S01]  /*0a00*/  STL [R1+0x2c], R0 ;  /* 0x00002c0001007387 */ /* 0x0003e20000100800 */
[----:B------:R-:W-:Y:S01]  /*0a10*/  UIMAD UR5, UR5, UR53, URZ ;  /* 0x00000035050572a4 */ /* 0x000fe2000f8e023f */
[----:B------:R-:W-:Y:S01]  /*0a20*/  IMAD.IADD R185, R185, 0x1, R184 ;  /* 0x00000001b9b97824 */ /* 0x000fe200078e02b8 */
[----:B-1----:R-:W-:-:S04]  /*0a30*/  SHF.R.S32.HI R0, RZ, 0x1, R8 ;  /* 0x00000001ff007819 */ /* 0x002fc80000011408 */
[C---:B------:R-:W-:Y:S01]  /*0a40*/  LOP3.LUT P0, RZ, R0.reuse, 0x2, RZ, 0xc0, !PT ;  /* 0x0000000200ff7812 */ /* 0x040fe2000780c0ff */
[----:B------:R-:W-:Y:S02]  /*0a50*/  IMAD.SHL.U32 R8, R0, 0x40, RZ ;  /* 0x0000004000087824 */ /* 0x000fe400078e00ff */
[----:B------:R-:W-:Y:S01]  /*0a60*/  IMAD.SHL.U32 R0, R16, 0x10, RZ ;  /* 0x0000001010007824 */ /* 0x000fe200078e00ff */
[----:B------:R-:W-:-:S04]  /*0a70*/  SEL R161, R166, 0xffffffe0, !P0 ;  /* 0xffffffe0a6a17807 */ /* 0x000fc80004000000 */
[----:B------:R-:W-:Y:S02]  /*0a80*/  LEA.HI.SX32 R243, R243, R0, 0x1e ;  /* 0x00000000f3f37211 */ /* 0x000fe400078ff2ff */
[----:B------:R-:W-:Y:S02]  /*0a90*/  LOP3.LUT R5, R7, 0x30, R0, 0xf8, !PT ;  /* 0x0000003007057812 */ /* 0x000fe400078ef800 */
[----:B------:R-:W-:Y:S01]  /*0aa0*/  LOP3.LUT R0, R8, 0xc0, RZ, 0xc0, !PT ;  /* 0x000000c008007812 */ /* 0x000fe200078ec0ff */
[----:B------:R-:W-:Y:S01]  /*0ab0*/  IMAD.U32 R8, RZ, RZ, UR8 ;  /* 0x00000008ff087e24 */ /* 0x000fe2000f8e00ff */
[--C-:B------:R-:W-:Y:S01]  /*0ac0*/  LOP3.LUT R3, R5, 0x8, R20.reuse, 0xf8, !PT ;  /* 0x0000000805037812 */ /* 0x100fe200078ef814 */
[----:B------:R-:W-:Y:S01]  /*0ad0*/  IMAD.U32 R5, RZ, RZ, UR6 ;  /* 0x00000006ff057e24 */ /* 0x000fe2000f8e00ff */
[----:B------:R-:W-:Y:S01]  /*0ae0*/  LOP3.LUT R4, R0, 0x8, R20, 0xf8, !PT ;  /* 0x0000000800047812 */ /* 0x000fe200078ef814 */
[----:B------:R-:W-:Y:S01]  /*0af0*/  USHF.R.S32.HI UR6, URZ, 0x1f, UR53 ;  /* 0x0000001f3f067899 */ /* 0x000fe20008011435 */
[----:B------:R-:W-:-:S02]  /*0b00*/  SHF.R.U32.HI R2, RZ, 0x3, R0 ;  /* 0x00000003ff027819 */ /* 0x000fc40000011600 */
[----:B------:R-:W-:Y:S02]  /*0b10*/  SHF.R.U32.HI R0, RZ, 0x3, R7 ;  /* 0x00000003ff007819 */ /* 0x000fe40000011607 */
[----:B------:R-:W-:Y:S01]  /*0b20*/  LOP3.LUT R4, R4, R2, RZ, 0x3c, !PT ;  /* 0x0000000204047212 */ /* 0x000fe200078e3cff */
[----:B------:R-:W-:Y:S01]  /*0b30*/  IMAD R2, R16, 0x200, R6 ;  /* 0x0000020010027824 */ /* 0x000fe200078e0206 */
[----:B------:R-:W-:Y:S01]  /*0b40*/  LOP3.LUT R5, R3, R0, RZ, 0x3c, !PT ;  /* 0x0000000003057212 */ /* 0x000fe200078e3cff */
[----:B------:R-:W-:Y:S01]  /*0b50*/  IMAD.U32 R0, RZ, RZ, UR7 ;  /* 0x00000007ff007e24 */ /* 0x000fe2000f8e00ff */
[----:B------:R-:W-:Y:S01]  /*0b60*/  USHF.R.S32.HI UR7, URZ, 0x1f, UR58 ;  /* 0x0000001f3f077899 */ /* 0x000fe2000801143a */
[----:B------:R-:W-:Y:S01]  /*0b70*/  IMAD.U32 R3, RZ, RZ, UR6 ;  /* 0x00000006ff037e24 */ /* 0x000fe2000f8e00ff */
[----:B------:R-:W-:Y:S01]  /*0b80*/  IADD3 R0, R243, -0x80, RZ ;  /* 0xffffff80f3007810 */ /* 0x000fe20007ffe0ff */
[----:B------:R-:W-:Y:S01]  /*0b90*/  IMAD R12, R12, 0x20, R2 ;  /* 0x000000200c0c7824 */ /* 0x000fe200078e0202 */
[----:B------:R-:W-:Y:S01]  /*0ba0*/  @!UP5 UIMAD UR6, UR53, UR17, UR58 ;  /* 0x000000113506d2a4 */ /* 0x000fe2000f8e023a */
[----:B------:R-:W-:Y:S01]  /*0bb0*/  IMAD.U32 R162, R162, 0x20, R4 ;  /* 0x00000020a2a27824 */ /* 0x000fe200078e0004 */
[----:B------:R-:W-:Y:S01]  /*0bc0*/  SHF.R.S32.HI R2, RZ, 0x1f, R0 ;  /* 0x0000001fff027819 */ /* 0x000fe20000011400 */
[----:B------:R-:W-:Y:S01]  /*0bd0*/  IMAD.U32 R3, RZ, RZ, UR7 ;  /* 0x00000007ff037e24 */ /* 0x000fe2000f8e00ff */
[----:B------:R-:W-:Y:S01]  /*0be0*/  @UP5 UIMAD UR7, UR53, UR14, URZ ;  /* 0x0000000e350752a4 */ /* 0x000fe2000f8e023f */
[C---:B------:R-:W-:Y:S01]  /*0bf0*/  IMAD.SHL.U32 R4, R15.reuse, 0x10, RZ ;  /* 0x000000100f047824 */ /* 0x040fe200078e00ff */
[----:B------:R-:W-:Y:S01]  /*0c00*/  SHF.L.U64.HI R249, R0, 0x2, R2 ;  /* 0x0000000200f97819 */ /* 0x000fe20000010202 */
[----:B------:R-:W-:Y:S01]  /*0c10*/  IMAD.U32 R0, RZ, RZ, UR5 ;  /* 0x00000005ff007e24 */ /* 0x000fe2000f8e00ff */
[----:B------:R-:W-:Y:S01]  /*0c20*/  UIMAD.WIDE.U32 UR16, UR56, UR8, URZ ;  /* 0x00000008381072a5 */ /* 0x000fe2000f8e003f */
[----:B------:R-:W-:Y:S01]  /*0c30*/  IMAD R5, R15, 0x200, R5 ;  /* 0x000002000f057824 */ /* 0x000fe200078e0205 */
[----:B------:R-:W-:Y:S01]  /*0c40*/  UIMAD UR5, UR57, UR8, URZ ;  /* 0x00000008390572a4 */ /* 0x000fe2000f8e023f */
[----:B------:R-:W-:Y:S01]  /*0c50*/  IMAD.U32 R3, RZ, RZ, UR7 ;  /* 0x00000007ff037e24 */ /* 0x000fe2000f8e00ff */
[----:B------:R-:W-:Y:S01]  /*0c60*/  @!UP5 UIMAD UR6, UR6, UR14, URZ ;  /* 0x0000000e0606d2a4 */ /* 0x000fe2000f8e023f */
[----:B------:R-:W-:-:S02]  /*0c70*/  IMAD R161, R162, 0x2, R161 ;  /* 0x00000002a2a17824 */ /* 0x000fc400078e02a1 */
[----:B------:R-:W-:Y:S01]  /*0c80*/  IMAD.SHL.U32 R162, R162, 0x2, RZ ;  /* 0x00000002a2a27824 */ /* 0x000fe200078e00ff */
[----:B------:R1:W-:Y:S02]  /*0c90*/  STL [R1+0x28], R3 ;  /* 0x0000280301007387 */ /* 0x0003e40000100800 */
[----:B-1----:R-:W-:Y:S01]  /*0ca0*/  IMAD.U32 R3, RZ, RZ, UR4 ;  /* 0x00000004ff037e24 */ /* 0x002fe2000f8e00ff */
[----:B------:R-:W-:-:S04]  /*0cb0*/  USHF.R.S32.HI UR4, URZ, 0x1f, UR19 ;  /* 0x0000001f3f047899 */ /* 0x000fc80008011413 */
[----:B------:R1:W-:Y:S02]  /*0cc0*/  STL [R1+0x24], R3 ;  /* 0x0000240301007387 */ /* 0x0003e40000100800 */
[----:B------:R-:W-:Y:S01]  /*0cd0*/  IMAD.U32 R2, RZ, RZ, UR4 ;  /* 0x00000004ff027e24 */ /* 0x000fe2000f8e00ff */
[----:B------:R-:W-:Y:S01]  /*0ce0*/  USHF.L.U32 UR4, UR11, 0x7, URZ ;  /* 0x000000070b047899 */ /* 0x000fe2000800063f */
[----:B------:R2:W-:Y:S03]  /*0cf0*/  STL [R1+0xc], R0 ;  /* 0x00000c0001007387 */ /* 0x0005e60000100800 */
[----:B------:R-:W-:Y:S01]  /*0d00*/  UIADD3 UR21, -UR4, URZ, URZ ;  /* 0x0000003f04157290 */ /* 0x000fe2000fffe13f */
[----:B------:R3:W-:Y:S01]  /*0d10*/  STL [R1+0x8], R2 ;  /* 0x0000080201007387 */ /* 0x0007e20000100800 */
[----:B-1----:R-:W-:Y:S01]  /*0d20*/  IMAD.U32 R3, RZ, RZ, UR17 ;  /* 0x00000011ff037e24 */ /* 0x002fe2000f8e00ff */
[----:B--2---:R-:W-:Y:S01]  /*0d30*/  SHF.R.S32.HI R0, RZ, 0x1, R10 ;  /* 0x00000001ff007819 */ /* 0x004fe2000001140a */
[----:B---3--:R-:W-:-:S03]  /*0d40*/  IMAD.U32 R2, RZ, RZ, UR16 ;  /* 0x00000010ff027e24 */ /* 0x008fc6000f8e00ff */
[C---:B------:R-:W-:Y:S01]  /*0d50*/  LOP3.LUT P3, RZ, R0.reuse, 0x2, RZ, 0xc0, !PT ;  /* 0x0000000200ff7812 */ /* 0x040fe2000786c0ff */
[----:B------:R-:W-:Y:S01]  /*0d60*/  IMAD.SHL.U32 R0, R0, 0x40, RZ ;  /* 0x0000004000007824 */ /* 0x000fe200078e00ff */
[----:B------:R1:W-:Y:S02]  /*0d70*/  STL.64 [R1], R2 ;  /* 0x0000000201007387 */ /* 0x0003e40000100a00 */
[----:B------:R-:W-:Y:S02]  /*0d80*/  R2P PR, R17, 0x6 ;  /* 0x0000000611007804 */ /* 0x000fe40000000000 */
[----:B------:R-:W-:Y:S02]  /*0d90*/  LOP3.LUT R0, R0, 0xc0, RZ, 0xc0, !PT ;  /* 0x000000c000007812 */ /* 0x000fe400078ec0ff */
[----:B------:R-:W-:Y:S02]  /*0da0*/  LOP3.LUT P0, RZ, R13, 0x2, RZ, 0xc0, !PT ;  /* 0x000000020dff7812 */ /* 0x000fe4000780c0ff */
[----:B------:R-:W-:-:S02]  /*0db0*/  SEL R164, R164, 0xffffffc0, !P2 ;  /* 0xffffffc0a4a47807 */ /* 0x000fc40005000000 */
[----:B------:R-:W-:Y:S01]  /*0dc0*/  SEL R166, R166, 0xffffffe0, !P0 ;  /* 0xffffffe0a6a67807 */ /* 0x000fe20004000000 */
[----:B-1----:R-:W-:Y:S01]  /*0dd0*/  IMAD.U32 R2, RZ, RZ, UR5 ;  /* 0x00000005ff027e24 */ /* 0x002fe2000f8e00ff */
[----:B------:R-:W-:Y:S01]  /*0de0*/  USHF.R.S32.HI UR5, URZ, 0x1f, UR4 ;  /* 0x0000001f3f057899 */ /* 0x000fe20008011404 */
[----:B------:R-:W-:-:S03]  /*0df0*/  IMAD.U32 R3, RZ, RZ, UR4 ;  /* 0x00000004ff037e24 */ /* 0x000fc6000f8e00ff */
[----:B------:R1:W-:Y:S04]  /*0e00*/  STL [R1+0x20], R2 ;  /* 0x0000200201007387 */ /* 0x0003e80000100800 */
[----:B------:R2:W-:Y:S01]  /*0e10*/  STL [R1+0x1c], R3 ;  /* 0x00001c0301007387 */ /* 0x0005e20000100800 */
[----:B-1----:R-:W-:Y:S01]  /*0e20*/  IMAD.SHL.U32 R2, R11, 0x8, RZ ;  /* 0x000000080b027824 */ /* 0x002fe200078e00ff */
[----:B--2---:R-:W-:-:S04]  /*0e30*/  SHF.R.U32.HI R3, RZ, 0x3, R0 ;  /* 0x00000003ff037819 */ /* 0x004fc80000011600 */
[----:B------:R-:W-:-:S04]  /*0e40*/  LOP3.LUT R2, R2, 0x8, RZ, 0xc0, !PT ;  /* 0x0000000802027812 */ /* 0x000fc800078ec0ff */
[----:B------:R-:W-:Y:S01]  /*0e50*/  LOP3.LUT R8, R3, R0, R2, 0x1e, !PT ;  /* 0x0000000003087212 */ /* 0x000fe200078e1e02 */
[----:B------:R-:W-:Y:S01]  /*0e60*/  IMAD.SHL.U32 R0, R17, 0x40, RZ ;  /* 0x0000004011007824 */ /* 0x000fe200078e00ff */
[----:B------:R-:W-:Y:S01]  /*0e70*/  LOP3.LUT R7, R2, 0x10, R4, 0xf8, !PT ;  /* 0x0000001002077812 */ /* 0x000fe200078ef804 */
[----:B------:R-:W-:Y:S02]  /*0e80*/  IMAD.SHL.U32 R2, R13, 0x40, RZ ;  /* 0x000000400d027824 */ /* 0x000fe400078e00ff */
[----:B------:R-:W-:Y:S01]  /*0e90*/  IMAD.SHL.U32 R3, R15, 0x8, RZ ;  /* 0x000000080f037824 */ /* 0x000fe200078e00ff */
[----:B------:R-:W-:Y:S01]  /*0ea0*/  LOP3.LUT R0, R0, 0x1c0, RZ, 0xc0, !PT ;  /* 0x000001c000007812 */ /* 0x000fe200078ec0ff */
[----:B------:R-:W-:Y:S01]  /*0eb0*/  IMAD.IADD R8, R8, 0x1, R12 ;  /* 0x0000000108087824 */ /* 0x000fe200078e020c */
[----:B------:R-:W-:Y:S02]  /*0ec0*/  LOP3.LUT R2, R2, 0xc0, RZ, 0xc0, !PT ;  /* 0x000000c002027812 */ /* 0x000fe400078ec0ff */
[----:B------:R-:W-:-:S02]  /*0ed0*/  LOP3.LUT R3, R3, 0x8, RZ, 0xc0, !PT ;  /* 0x0000000803037812 */ /* 0x000fc400078ec0ff */
[----:B------:R-:W-:Y:S02]  /*0ee0*/  SHF.R.U32.HI R6, RZ, 0x3, R0 ;  /* 0x00000003ff067819 */ /* 0x000fe40000011600 */
        /* <DEDUP_REMOVED lines=8> */
[----:B------:R-:W-:Y:S01]  /*0f70*/  IMAD.IADD R167, R0, 0x1, R2 ;  /* 0x0000000100a77824 */ /* 0x000fe200078e0202 */
[----:B------:R-:W-:Y:S01]  /*0f80*/  IADD3 R251, R250, 0x20, RZ ;  /* 0x00000020fafb7810 */ /* 0x000fe20007ffe0ff */
[----:B------:R-:W-:Y:S01]  /*0f90*/  IMAD.U32 R0, RZ, RZ, UR6 ;  /* 0x00000006ff007e24 */ /* 0x000fe2000f8e00ff */
[----:B------:R-:W-:Y:S01]  /*0fa0*/  LEA R163, R163, 0x8000, 0x1 ;  /* 0x00008000a3a37811 */ /* 0x000fe200078e08ff */
[----:B------:R-:W-:Y:S01]  /*0fb0*/  IMAD.IADD R168, R4, 0x1, R3 ;  /* 0x0000000104a87824 */ /* 0x000fe200078e0203 */
[----:B------:R-:W-:Y:S01]  /*0fc0*/  @P3 IADD3 R251, R250, -0x20, RZ ;  /* 0xffffffe0fafb3810 */ /* 0x000fe20007ffe0ff */
[----:B------:R-:W-:Y:S01]  /*0fd0*/  IMAD.SHL.U32 R2, R5, 0x2, RZ ;  /* 0x0000000205027824 */ /* 0x000fe200078e00ff */
[----:B------:R1:W-:Y:S01]  /*0fe0*/  STL [R1+0x18], R0 ;  /* 0x0000180001007387 */ /* 0x0003e20000100800 */
[C---:B------:R-:W-:Y:S01]  /*0ff0*/  IADD3 R169, R163.reuse, 0x20, RZ ;  /* 0x00000020a3a97810 */ /* 0x040fe20007ffe0ff */
[C---:B------:R-:W-:Y:S01]  /*1000*/  IMAD.IADD R165, R163.reuse, 0x1, R164 ;  /* 0x00000001a3a57824 */ /* 0x040fe200078e02a4 */
[----:B------:R-:W-:-:S04]  /*1010*/  @P1 IADD3 R169, R163, -0x20, RZ ;  /* 0xffffffe0a3a91810 */ /* 0x000fc80007ffe0ff */
[C---:B------:R-:W-:Y:S01]  /*1020*/  IADD3 R172, R169.reuse, 0x2000, RZ ;  /* 0x00002000a9ac7810 */ /* 0x040fe20007ffe0ff */
[----:B------:R-:W-:Y:S01]  /*1030*/  IMAD.IADD R164, R164, 0x1, R169 ;  /* 0x00000001a4a47824 */ /* 0x000fe200078e02a9 */
[C---:B------:R-:W-:Y:S02]  /*1040*/  IADD3 R171, R169.reuse, 0x4000, RZ ;  /* 0x00004000a9ab7810 */ /* 0x040fe40007ffe0ff */
[----:B------:R-:W-:Y:S01]  /*1050*/  IADD3 R170, R169, 0x6000, RZ ;  /* 0x00006000a9aa7810 */ /* 0x000fe20007ffe0ff */
[----:B-1----:R-:W-:-:S05]  /*1060*/  IMAD.U32 R0, RZ, RZ, UR5 ;  /* 0x00000005ff007e24 */ /* 0x002fca000f8e00ff */
[----:B------:R1:W-:Y:S02]  /*1070*/  STL [R1+0x14], R0 ;  /* 0x0000140001007387 */ /* 0x0003e40000100800 */
.L_x_122:
        /* <DEDUP_REMOVED lines=12> */
[----:B-12---:R-:W-:-:S04]  /*1140*/  IMAD.U32 R8, RZ, RZ, UR6 ;  /* 0x00000006ff087e24 */ /* 0x006fc8000f8e00ff */
        /* <DEDUP_REMOVED lines=24> */
[----:B------:R-:W-:Y:S01]  /*12d0*/  ULDC UR6, c[0x0][0x218] ;  /* 0x0000860000067ab9 */ /* 0x000fe20000000800 */
[----:B--2---:R1:W2:Y:S01]  /*12e0*/  @P0 R2UR UR37, R8 ;  /* 0x00000000082503c2 */ /* 0x0042a200000e0000 */
[----:B------:R-:W-:-:S07]  /*12f0*/  ISETP.NE.U32.AND P0, PT, RZ, c[0x0][0x248], PT ;  /* 0x00009200ff007a0c */ /* 0x000fce0003f05070 */
[----:B----4-:R-:W4:Y:S01]  /*1300*/  @P2 R2UR UR4, R3 ;  /* 0x00000000030423c2 */ /* 0x010f2200000e0000 */
[----:B------:R-:W-:-:S07]  /*1310*/  ISETP.NE.AND.EX P0, PT, RZ, c[0x0][0x24c], PT, P0 ;  /* 0x00009300ff007a0c */ /* 0x000fce0003f05300 */
[----:B---3--:R-:W4:Y:S08]  /*1320*/  @P2 R2UR UR11, R6 ;  /* 0x00000000060b23c2 */ /* 0x008f3000000e0000 */
[----:B-----5:R1:W3:Y:S01]  /*1330*/  @!P1 R2UR UR42, R0 ;  /* 0x00000000002a93c2 */ /* 0x0202e200000e0000 */
[----:B----4-:R-:W-:-:S07]  /*1340*/  @UP1 UIADD3 UR11, UR11, -UR4, URZ ;  /* 0x800000040b0b1290 */ /* 0x010fce000fffe03f */
        /* <DEDUP_REMOVED lines=9> */
.L_x_76:
        /* <DEDUP_REMOVED lines=13> */
[----:B------:R-:W-:Y:S01]  /*14b0*/  @!UP2 USEL UR5, URZ, UR14, !UP0 ;  /* 0x0000000e3f05a287 */ /* 0x000fe2000c000000 */
[----:B--2---:R-:W1:Y:S02]  /*14c0*/  @P0 R2UR UR7, R0 ;  /* 0x00000000000703c2 */ /* 0x004e6400000e0000 */
[----:B-1----:R-:W-:Y:S02]  /*14d0*/  @UP2 UIADD3 UR7, UR7, -UR37, URZ ;  /* 0x8000002507072290 */ /* 0x002fe4000fffe03f */
[----:B------:R-:W-:Y:S02]  /*14e0*/  @!UP2 UIADD3 UR7, UR5, UR6, -UR37 ;  /* 0x000000060507a290 */ /* 0x000fe4000fffe825 */
[----:B------:R-:W-:-:S04]  /*14f0*/  USHF.L.U32 UR5, UR15, 0x7, URZ ;  /* 0x000000070f057899 */ /* 0x000fc8000800063f */
        /* <DEDUP_REMOVED lines=11> */
[----:B------:R-:W-:Y:S02]  /*15b0*/  UIMAD UR6, UR4, UR19, URZ ;  /* 0x00000013040672a4 */ /* 0x000fe4000f8e023f */
[----:B------:R-:W-:Y:S02]  /*15c0*/  USEL UR59, UR16, UR8, !UP3 ;  /* 0x00000008103b7287 */ /* 0x000fe4000d800000 */
[----:B------:R-:W-:Y:S02]  /*15d0*/  @UP3 UIADD3 UR55, UR9, UR6, URZ ;  /* 0x0000000609373290 */ /* 0x000fe4000fffe03f */
[----:B------:R-:W-:-:S02]  /*15e0*/  UIADD3 UR6, UR11, 0x7f, URZ ;  /* 0x0000007f0b067890 */ /* 0x000fc4000fffe03f */
[----:B------:R-:W-:Y:S02]  /*15f0*/  ULDC UR10, c[0x0][0x2e4] ;  /* 0x0000b900000a7ab9 */ /* 0x000fe40000000800 */
[----:B------:R-:W-:Y:S02]  /*1600*/  USHF.R.S32.HI UR8, URZ, 0x1f, UR6 ;  /* 0x0000001f3f087899 */ /* 0x000fe40008011406 */
[----:B------:R-:W-:Y:S02]  /*1610*/  UISETP.NE.AND UP0, UPT, UR42, -0x1, UPT ;  /* 0xffffffff2a00788c */ /* 0x000fe4000bf05270 */
[----:B------:R-:W-:Y:S02]  /*1620*/  ULEA.HI UR14, UR8, UR6, URZ, 0x7 ;  /* 0x00000006080e7291 */ /* 0x000fe4000f8f383f */
[----:B------:R-:W-:Y:S02]  /*1630*/  UIADD3 UR6, UR11, 0x80, UR5 ;  /* 0x000000800b067890 */ /* 0x000fe4000fffe005 */
[----:B------:R-:W-:Y:S01]  /*1640*/  ULDC.64 UR16, c[0x0][0x198] ;  /* 0x0000660000107ab9 */ /* 0x000fe20000000a00 */
[----:B------:R-:W-:Y:S01]  /*1650*/  PLOP3.LUT P1, PT, PT, PT, UP0, 0x80, 0x0 ;  /* 0x000000000000781c */ /* 0x000fe20003f2f008 */
[----:B------:R-:W-:-:S04]  /*1660*/  UIADD3 UR6, UR6, UR10, -UR7 ;  /* 0x0000000a06067290 */ /* 0x000fc8000fffe807 */
[----:B------:R-:W-:-:S04]  /*1670*/  UIADD3 UR6, UR6, 0x7f, URZ ;  /* 0x0000007f06067890 */ /* 0x000fc8000fffe03f */
[----:B------:R-:W-:-:S04]  /*1680*/  USHF.R.S32.HI UR8, URZ, 0x1f, UR6 ;  /* 0x0000001f3f087899 */ /* 0x000fc80008011406 */
[----:B------:R-:W-:Y:S02]  /*1690*/  ULEA.HI UR10, UR8, UR6, URZ, 0x7 ;  /* 0x00000006080a7291 */ /* 0x000fe4000f8f383f */
[----:B------:R-:W-:-:S04]  /*16a0*/  @UP0 UIADD3 UR6, UR37, UR42, URZ ;  /* 0x0000002a25060290 */ /* 0x000fc8000fffe03f */
[----:B------:R-:W-:-:S04]  /*16b0*/  @UP0 UIMAD.WIDE.U32 UR8, UR6, UR16, URZ ;  /* 0x00000010060802a5 */ /* 0x000fc8000f8e003f */
[----:B------:R-:W-:Y:S02]  /*16c0*/  @UP0 UIMAD UR46, UR6, UR17, UR9 ;  /* 0x00000011062e02a4 */ /* 0x000fe4000f8e0209 */
[----:B------:R-:W-:Y:S02]  /*16d0*/  USHF.R.S32.HI UR9, URZ, 0x7, UR14 ;  /* 0x000000073f097899 */ /* 0x000fe4000801140e */
[----:B------:R-:W-:Y:S02]  /*16e0*/  USHF.R.S32.HI UR6, URZ, 0x7, UR10 ;  /* 0x000000073f067899 */ /* 0x000fe4000801140a */
[----:B------:R-:W-:Y:S02]  /*16f0*/  @UP0 UMOV UR44, UR8 ;  /* 0x00000008002c0c82 */ /* 0x000fe40008000000 */
[----:B------:R-:W-:-:S04]  /*1700*/  UISETP.LT.AND UP2, UPT, UR9, UR6, UPT ;  /* 0x000000060900728c */ /* 0x000fc8000bf41270 */
[----:B------:R-:W-:-:S04]  /*1710*/  USEL UR50, UR9, UR6, UP2 ;  /* 0x0000000609327287 */ /* 0x000fc80009000000 */
[----:B------:R-:W-:-:S04]  /*1720*/  ULEA UR6, UR50, 0xffffff80, 0x7 ;  /* 0xffffff8032067891 */ /* 0x000fc8000f8e383f */
[----:B------:R-:W-:Y:S01]  /*1730*/  USHF.R.S32.HI UR48, URZ, 0x1f, UR6 ;  /* 0x0000001f3f307899 */ /* 0x000fe20008011406 */
[----:B------:R-:W-:Y:S05]  /*1740*/  @P1 BRA `(.L_x_78) ;  /* 0x000000c000001947 */ /* 0x000fea0003800000 */
[----:B------:R-:W-:Y:S02]  /*1750*/  USHF.R.S32.HI UR10, URZ, 0x1f, UR37 ;  /* 0x0000001f3f0a7899 */ /* 0x000fe40008011425 */
[----:B------:R-:W-:Y:S02]  /*1760*/  ULDC.64 UR8, c[0x0][0x198] ;  /* 0x0000660000087ab9 */ /* 0x000fe40000000a00 */
[----:B------:R-:W-:Y:S02]  /*1770*/  UIMAD UR10, UR10, UR8, URZ ;  /* 0x000000080a0a72a4 */ /* 0x000fe4000f8e023f */
[----:B------:R-:W-:Y:S02]  /*1780*/  ULDC.64 UR16, c[0x0][0x180] ;  /* 0x0000600000107ab9 */ /* 0x000fe40000000a00 */
[----:B------:R-:W-:Y:S02]  /*1790*/  UIMAD UR10, UR37, UR9, UR10 ;  /* 0x00000009250a72a4 */ /* 0x000fe4000f8e020a */
[----:B------:R-:W-:-:S04]  /*17a0*/  UIMAD UR9, UR60, UR16, URZ ;  /* 0x000000103c0972a4 */ /* 0x000fc8000f8e023f */
[----:B------:R-:W-:Y:S02]  /*17b0*/  UIMAD UR17, UR53, UR17, UR9 ;  /* 0x00000011351172a4 */ /* 0x000fe4000f8e0209 */
[----:B------:R-:W-:-:S04]  /*17c0*/  UIMAD.WIDE.U32 UR8, UR37, UR8, URZ ;  /* 0x00000008250872a5 */ /* 0x000fc8000f8e003f */
[----:B------:R-:W-:-:S04]  /*17d0*/  UIADD3 UR9, UR9, UR10, URZ ;  /* 0x0000000a09097290 */ /* 0x000fc8000fffe03f */
[----:B------:R-:W-:-:S04]  /*17e0*/  UIMAD.WIDE.U32 UR8, UR53, UR16, UR8 ;  /* 0x00000010350872a5 */ /* 0x000fc8000f8e0008 */
[----:B------:R-:W-:-:S03]  /*17f0*/  UIADD3 UR46, UR9, UR17, URZ ;  /* 0x00000011092e7290 */ /* 0x000fc6000fffe03f */
[----:B------:R-:W-:Y:S02]  /*1800*/  UMOV UR44, UR8 ;  /* 0x00000008002c7c82 */ /* 0x000fe40008000000 */
.L_x_78:
        /* <DEDUP_REMOVED lines=18> */
.L_x_79:
[----:B------:R-:W2:Y:S01]  /*1930*/  LDL R0, [R1+0x20] ;  /* 0x0000200001007983 */ /* 0x000ea20000100800 */
[----:B------:R-:W-:-:S03]  /*1940*/  ULDC.64 UR16, c[0x0][0x370] ;  /* 0x0000dc0000107ab9 */ /* 0x000fc60000000a00 */
[----:B------:R-:W3:Y:S04]  /*1950*/  LDL R5, [R1+0xc] ;  /* 0x00000c0001057983 */ /* 0x000ee80000100800 */
[----:B------:R-:W4:Y:S04]  /*1960*/  LDL.64 R6, [R1] ;  /* 0x0000000001067983 */ /* 0x000f280000100a00 */
[----:B------:R-:W5:Y:S04]  /*1970*/  LDL R4, [R1+0x2c] ;  /* 0x00002c0001047983 */ /* 0x000f680000100800 */
[----:B------:R-:W3:Y:S01]  /*1980*/  LDL R3, [R1+0x28] ;  /* 0x0000280001037983 */ /* 0x000ee20000100800 */
[----:B------:R-:W-:-:S02]  /*1990*/  @UP3 UIMAD.WIDE.U32 UR8, UR4, UR16, URZ ;  /* 0x00000010040832a5 */ /* 0x000fc4000f8e003f */
[----:B------:R-:W-:Y:S02]  /*19a0*/  ULDC UR20, c[0x0][0x224] ;  /* 0x0000890000147ab9 */ /* 0x000fe40000000800 */
[----:B------:R-:W-:Y:S02]  /*19b0*/  @UP3 UIMAD UR49, UR4, UR17, UR9 ;  /* 0x00000011043132a4 */ /* 0x000fe4000f8e0209 */
[----:B------:R-:W-:Y:S02]  /*19c0*/  UIMAD.WIDE.U32 UR18, UR53, UR20, URZ ;  /* 0x00000014351272a5 */ /* 0x000fe4000f8e003f */
[----:B------:R-:W-:Y:S02]  /*19d0*/  @UP3 UMOV UR41, UR8 ;  /* 0x0000000800293c82 */ /* 0x000fe40008000000 */
[----:B------:R-:W-:Y:S02]  /*19e0*/  ULDC.64 UR8, c[0x0][0x368] ;  /* 0x0000da0000087ab9 */ /* 0x000fe40000000a00 */
[----:B------:R-:W-:-:S04]  /*19f0*/  @!UP3 UIMAD UR10, UR60, UR8, URZ ;  /* 0x000000083c0ab2a4 */ /* 0x000fc8000f8e023f */
[----:B------:R-:W-:Y:S02]  /*1a00*/  @!UP3 UIMAD UR10, UR53, UR9, UR10 ;  /* 0x00000009350ab2a4 */ /* 0x000fe4000f8e020a */
[----:B------:R-:W-:Y:S01]  /*1a10*/  @!UP3 UIMAD.WIDE.U32 UR8, UR53, UR8, URZ ;  /* 0x000000083508b2a5 */ /* 0x000fe2000f8e003f */
[----:B------:R-:W1:Y:S06]  /*1a20*/  S2UR UR18, SR_CTAID.X ;  /* 0x00000000001279c3 */ /* 0x000e6c0000002500 */
[----:B------:R-:W-:Y:S02]  /*1a30*/  @!UP3 UMOV UR41, UR8 ;  /* 0x000000080029bc82 */ /* 0x000fe40008000000 */
[----:B------:R-:W-:-:S02]  /*1a40*/  @!UP3 UIADD3 UR49, UR9, UR10, URZ ;  /* 0x0000000a0931b290 */ /* 0x000fc4000fffe03f */
[----:B------:R-:W-:Y:S01]  /*1a50*/  UIMAD UR10, UR57, UR4, URZ ;  /* 0x00000004390a72a4 */ /* 0x000fe2000f8e023f */
[----:B--2---:R2:W1:Y:S02]  /*1a60*/  R2UR UR14, R0 ;  /* 0x00000000000e73c2 */ /* 0x00446400000e0000 */
[----:B--2---:R-:W2:Y:S06]  /*1a70*/  LDL R0, [R1+0x18] ;  /* 0x0000180001007983 */ /* 0x004eac0000100800 */
[----:B---3--:R-:W3:Y:S08]  /*1a80*/  R2UR UR40, R5 ;  /* 0x00000000052873c2 */ /* 0x008ef000000e0000 */
[----:B----4-:R-:W4:Y:S08]  /*1a90*/  R2UR UR17, R7 ;  /* 0x00000000071173c2 */ /* 0x010f3000000e0000 */
[----:B------:R-:W5:Y:S01]  /*1aa0*/  R2UR UR16, R6 ;  /* 0x00000000061073c2 */ /* 0x000f6200000e0000 */
[----:B---3--:R-:W-:-:S04]  /*1ab0*/  UIMAD UR8, UR60, UR20, UR40 ;  /* 0x000000143c0872a4 */ /* 0x008fc8000f8e0228 */
[----:B------:R-:W-:-:S04]  /*1ac0*/  UIADD3 UR8, UR19, UR8, URZ ;  /* 0x0000000813087290 */ /* 0x000fc8000fffe03f */
[----:B-1----:R-:W-:-:S04]  /*1ad0*/  UIMAD UR8, UR56, UR8, UR14 ;  /* 0x00000008380872a4 */ /* 0x002fc8000f8e020e */
[----:B----4-:R-:W-:Y:S02]  /*1ae0*/  UIADD3 UR14, UR17, UR8, URZ ;  /* 0x00000008110e7290 */ /* 0x010fe4000fffe03f */
[----:B------:R-:W-:-:S04]  /*1af0*/  UIMAD.WIDE.U32 UR8, UR56, UR4, URZ ;  /* 0x00000004380872a5 */ /* 0x000fc8000f8e003f */
[----:B-----5:R-:W-:Y:S02]  /*1b00*/  USEL UR40, UR16, UR8, !UP3 ;  /* 0x0000000810287287 */ /* 0x020fe4000d800000 */
[----:B------:R-:W-:Y:S02]  /*1b10*/  @UP3 UIADD3 UR14, UR9, UR10, URZ ;  /* 0x0000000a090e3290 */ /* 0x000fe4000fffe03f */
[----:B------:R-:W-:Y:S02]  /*1b20*/  ULDC.64 UR16, c[0x0][0x3d8] ;  /* 0x0000f60000107ab9 */ /* 0x000fe40000000a00 */
[----:B------:R-:W-:Y:S01]  /*1b30*/  UIMAD.WIDE.U32 UR8, UR18, UR16, URZ ;  /* 0x00000010120872a5 */ /* 0x000fe2000f8e003f */
[----:B------:R-:W-:-:S03]  /*1b40*/  IABS R6, c[0x0][0x1c8] ;  /* 0x0000720000067a13 */ /* 0x000fc60000000000 */
[----:B------:R-:W-:Y:S01]  /*1b50*/  UIMAD UR17, UR18, UR17, UR9 ;  /* 0x00000011121172a4 */ /* 0x000fe2000f8e0209 */
[----:B------:R1:W3:Y:S02]  /*1b60*/  R2UR UR18, R4 ;  /* 0x00000000041273c2 */ /* 0x0002e400000e0000 */
[----:B-1----:R-:W1:Y:S08]  /*1b70*/  I2F.RP R4, R6 ;  /* 0x0000000600047306 */ /* 0x002e700000209400 */
[----:B-1----:R-:W1:Y:S02]  /*1b80*/  MUFU.RCP R4, R4 ;  /* 0x0000000400047308 */ /* 0x002e640000001000 */
[----:B-1----:R-:W-:-:S06]  /*1b90*/  IADD3 R4, R4, 0xffffffe, RZ ;  /* 0x0ffffffe04047810 */ /* 0x002fcc0007ffe0ff */
[----:B------:R1:W4:Y:S01]  /*1ba0*/  F2I.FTZ.U32.TRUNC.NTZ R5, R4 ;  /* 0x0000000400057305 */ /* 0x000322000021f000 */
[----:B------:R5:W3:Y:S01]  /*1bb0*/  R2UR UR19, R3 ;  /* 0x00000000031373c2 */ /* 0x000ae200000e0000 */
[----:B-1----:R-:W-:Y:S01]  /*1bc0*/  IMAD.MOV.U32 R4, RZ, RZ, RZ ;  /* 0x000000ffff047224 */ /* 0x002fe200078e00ff */
[----:B-----5:R-:W-:Y:S01]  /*1bd0*/  IABS R3, UR58 ;  /* 0x0000003a00037c13 */ /* 0x020fe20008000000 */
[----:B------:R-:W-:Y:S02]  /*1be0*/  USHF.L.U32 UR43, UR53, 0x7, URZ ;  /* 0x00000007352b7899 */ /* 0x000fe4000800063f */
[----:B------:R-:W-:Y:S02]  /*1bf0*/  USEL UR20, UR8, URZ, UP6 ;  /* 0x0000003f08147287 */ /* 0x000fe4000b000000 */
[----:B------:R-:W-:Y:S02]  /*1c00*/  USHF.L.U64.HI UR8, UR53, 0x7, UR60 ;  /* 0x0000000735087899 */ /* 0x000fe4000801023c */
[----:B------:R-:W-:-:S02]  /*1c10*/  USEL UR16, UR43, URZ, UP1 ;  /* 0x0000003f2b107287 */ /* 0x000fc40008800000 */
[----:B------:R-:W-:Y:S02]  /*1c20*/  USEL UR8, UR8, URZ, UP1 ;  /* 0x0000003f08087287 */ /* 0x000fe40008800000 */
[----:B------:R-:W-:Y:S01]  /*1c30*/  UIADD3 UR16, UP1, UR6, UR16, URZ ;  /* 0x0000001006107290 */ /* 0x000fe2000ff3e03f */
[----:B------:R-:W-:-:S03]  /*1c40*/  ISETP.NE.AND P2, PT, RZ, c[0x0][0x1c8], PT ;  /* 0x00007200ff007a0c */ /* 0x000fc60003f45270 */
[----:B------:R-:W-:Y:S02]  /*1c50*/  UIADD3.X UR9, UR48, UR8, URZ, UP1, !UPT ;  /* 0x0000000830097290 */ /* 0x000fe40008ffe43f */
[----:B------:R-:W-:-:S04]  /*1c60*/  UIMAD UR8, UR57, UR16, URZ ;  /* 0x00000010390872a4 */ /* 0x000fc8000f8e023f */
[----:B------:R-:W-:Y:S02]  /*1c70*/  UIMAD UR9, UR56, UR9, UR8 ;  /* 0x00000009380972a4 */ /* 0x000fe4000f8e0208 */
[----:B---3--:R-:W-:Y:S02]  /*1c80*/  @UP5 USEL UR8, UR19, UR4, !UP3 ;  /* 0x0000000413085287 */ /* 0x008fe4000d800000 */
[----:B------:R-:W-:Y:S02]  /*1c90*/  USEL UR19, UR17, URZ, UP6 ;  /* 0x0000003f11137287 */ /* 0x000fe4000b000000 */
[----:B------:R-:W-:Y:S01]  /*1ca0*/  UIMAD.WIDE.U32 UR16, UR56, UR16, URZ ;  /* 0x00000010381072a5 */ /* 0x000fe2000f8e003f */
[----:B--2---:R4:W1:Y:S02]  /*1cb0*/  R2UR UR10, R0 ;  /* 0x00000000000a73c2 */ /* 0x00486400000e0000 */
[----:B----4-:R-:W-:-:S04]  /*1cc0*/  IMAD.MOV R0, RZ, RZ, -R5 ;  /* 0x000000ffff007224 */ /* 0x010fc800078e0a05 */
        /* <DEDUP_REMOVED lines=10> */
[----:B------:R-:W-:Y:S01]  /*1d70*/  ISETP.LE.AND P0, PT, RZ, UR18, PT ;  /* 0x00000012ff007c0c */ /* 0x000fe2000bf03270 */
[----:B------:R-:W-:-:S10]  /*1d80*/  ULDC UR18, c[0x0][0x234] ;  /* 0x00008d0000127ab9 */ /* 0x000fd40000000800 */
[----:B------:R-:W-:-:S05]  /*1d90*/  @P3 IADD3 R4, R4, 0x1, RZ ;  /* 0x0000000104043810 */ /* 0x000fca0007ffe0ff */
[----:B------:R-:W-:Y:S01]  /*1da0*/  @!P0 IMAD.MOV R4, RZ, RZ, -R4 ;  /* 0x000000ffff048224 */ /* 0x000fe200078e0a04 */
[----:B------:R-:W-:Y:S01]  /*1db0*/  PLOP3.LUT P0, PT, PT, PT, UP5, 0x80, 0x0 ;  /* 0x000000000000781c */ /* 0x000fe20003f0f058 */
[----:B------:R-:W-:Y:S01]  /*1dc0*/  @UP5 UIMAD UR8, UR58, UR18, UR8 ;  /* 0x000000123a0852a4 */ /* 0x000fe2000f8e0208 */
[----:B------:R-:W-:Y:S01]  /*1dd0*/  @!P2 LOP3.LUT R4, RZ, c[0x0][0x1c8], RZ, 0x33, !PT ;  /* 0x00007200ff04aa12 */ /* 0x000fe200078e33ff */
[----:B------:R-:W-:Y:S02]  /*1de0*/  UIADD3 UR18, UR17, UR9, URZ ;  /* 0x0000000911127290 */ /* 0x000fe4000fffe03f */
[----:B------:R-:W-:-:S03]  /*1df0*/  USHF.R.S32.HI UR9, URZ, 0x1f, UR5 ;  /* 0x0000001f3f097899 */ /* 0x000fc60008011405 */
[----:B-1----:R-:W-:Y:S01]  /*1e00*/  @!UP5 UMOV UR8, UR10 ;  /* 0x0000000a0008dc82 */ /* 0x002fe20008000000 */
[----:B------:R-:W-:-:S04]  /*1e10*/  SHF.R.S32.HI R14, RZ, 0x1f, R4 ;  /* 0x0000001fff0e7819 */ /* 0x000fc80000011404 */
        /* <DEDUP_REMOVED lines=8> */
.L_x_80:
[----:B------:R-:W2:Y:S02]  /*1ea0*/  LDL R0, [R1+0x24] ;  /* 0x0000240001007983 */ /* 0x000ea40000100800 */
[----:B--2---:R1:W2:Y:S01]  /*1eb0*/  R2UR UR10, R0 ;  /* 0x00000000000a73c2 */ /* 0x0042a200000e0000 */
[----:B------:R-:W-:-:S07]  /*1ec0*/  DEPBAR.LE SB1, 0x0, {2} ;  /* 0x000090040000791a */ /* 0x000fce0000000000 */
.L_x_81:
[----:B------:R-:W2:Y:S04]  /*1ed0*/  LDL R6, [R1+0x10] ;  /* 0x0000100001067983 */ /* 0x000ea80000100800 */
[----:B------:R-:W3:Y:S04]  /*1ee0*/  LDL R5, [R1+0x1c] ;  /* 0x00001c0001057983 */ /* 0x000ee80000100800 */
[----:B------:R-:W4:Y:S04]  /*1ef0*/  LDL R3, [R1+0x8] ;  /* 0x0000080001037983 */ /* 0x000f280000100800 */
[----:B------:R-:W5:Y:S01]  /*1f00*/  LDL R0, [R1+0x14] ;  /* 0x0000140001007983 */ /* 0x000f620000100800 */
[----:B------:R-:W-:Y:S01]  /*1f10*/  SHF.R.S32.HI R239, RZ, 0x1f, R238 ;  /* 0x0000001fffef7819 */ /* 0x000fe200000114ee */
[----:B------:R-:W-:Y:S01]  /*1f20*/  UIADD3 UR8, UR6, UR8, URZ ;  /* 0x0000000806087290 */ /* 0x000fe2000fffe03f */
[----:B------:R-:W-:Y:S01]  /*1f30*/  IMAD.U32 R10, RZ, RZ, UR6 ;  /* 0x00000006ff0a7e24 */ /* 0x000fe2000f8e00ff */
[----:B------:R-:W1:Y:S01]  /*1f40*/  S2R R11, SR_TID.X ;  /* 0x00000000000b7919 */ /* 0x000e620000002100 */
[----:B------:R-:W-:Y:S01]  /*1f50*/  BSSY B1, `(.L_x_77) ;  /* 0x00006b9000017945 */ /* 0x000fe20003800000 */
[----:B-1----:R-:W-:Y:S01]  /*1f60*/  SHF.R.S32.HI R12, RZ, 0x1f, R11 ;  /* 0x0000001fff0c7819 */ /* 0x002fe2000001140b */
[----:B--2---:R-:W1:Y:S08]  /*1f70*/  R2UR UR47, R6 ;  /* 0x00000000062f73c2 */ /* 0x004e7000000e0000 */
[----:B---3--:R-:W1:Y:S08]  /*1f80*/  R2UR UR43, R5 ;  /* 0x00000000052b73c2 */ /* 0x008e7000000e0000 */
[----:B----4-:R2:W3:Y:S08]  /*1f90*/  R2UR UR45, R3 ;  /* 0x00000000032d73c2 */ /* 0x0104f000000e0000 */
[----:B-----5:R-:W3:Y:S01]  /*1fa0*/  R2UR UR4, R0 ;  /* 0x00000000000473c2 */ /* 0x020ee200000e0000 */
[----:B-1----:R-:W-:-:S02]  /*1fb0*/  UIADD3 UR16, UP4, UP3, UR16, UR43, UR47 ;  /* 0x0000002b10107290 */ /* 0x002fc4000fb9e02f */
[----:B------:R-:W-:Y:S02]  /*1fc0*/  USHF.R.S32.HI UR43, URZ, 0x1f, UR58 ;  /* 0x0000001f3f2b7899 */ /* 0x000fe4000801143a */
[----:B------:R-:W-:Y:S02]  /*1fd0*/  UIADD3 UR51, UP2, UP1, UR20, UR16, UR40 ;  /* 0x0000001014337290 */ /* 0x000fe4000f95e028 */
[----:B------:R-:W-:Y:S01]  /*1fe0*/  UIADD3 UR40, UR6, UR10, URZ ;  /* 0x0000000a06287290 */ /* 0x000fe2000fffe03f */
[----:B--2---:R-:W-:Y:S01]  /*1ff0*/  LEA.HI R3, R12, R11, RZ, 0x2 ;  /* 0x0000000b0c037211 */ /* 0x004fe200078f10ff */
[----:B------:R-:W-:Y:S02]  /*2000*/  ULDC.64 UR16, c[0x0][0x1a8] ;  /* 0x00006a0000107ab9 */ /* 0x000fe40000000a00 */
[----:B------:R-:W-:Y:S01]  /*2010*/  UMOV UR20, 0x4 ;  /* 0x0000000400147882 */ /* 0x000fe20000000000 */
[----:B------:R-:W-:-:S04]  /*2020*/  SHF.R.S32.HI R3, RZ, 0x2, R3 ;  /* 0x00000002ff037819 */ /* 0x000fc80000011403 */
[----:B------:R-:W-:Y:S01]  /*2030*/  SHF.R.S32.HI R15, RZ, 0x1f, R3 ;  /* 0x0000001fff0f7819 */ /* 0x000fe20000011403 */
[----:B---3--:R-:W-:Y:S01]  /*2040*/  UIADD3.X UR4, UR18, UR4, UR45, UP4, UP3 ;  /* 0x0000000412047290 */ /* 0x008fe2000a7e642d */
[----:B------:R-:W-:-:S03]  /*2050*/  IADD3 R0, P0, R3, UR6, RZ ;  /* 0x0000000603007c10 */ /* 0x000fc6000ff1e0ff */
[----:B------:R-:W-:Y:S01]  /*2060*/  UIADD3.X UR47, UR19, UR4, UR14, UP2, UP1 ;  /* 0x00000004132f7290 */ /* 0x000fe200097e240e */
[----:B------:R-:W-:Y:S01]  /*2070*/  IADD3.X R5, R15, UR48, RZ, P0, !PT ;  /* 0x000000300f057c10 */ /* 0x000fe200087fe4ff */
[----:B------:R-:W-:Y:S01]  /*2080*/  UIMAD UR4, UR43, UR16, URZ ;  /* 0x000000102b0472a4 */ /* 0x000fe2000f8e023f */
[----:B------:R-:W-:Y:S01]  /*2090*/  IMAD.WIDE.U32 R6, R0, c[0x0][0x190], R238 ;  /* 0x0000640000067a25 */ /* 0x000fe200078e00ee */
[----:B------:R-:W-:Y:S02]  /*20a0*/  ULDC.64 UR18, c[0x0][0x200] ;  /* 0x0000800000127ab9 */ /* 0x000fe40000000a00 */
[----:B------:R-:W-:Y:S01]  /*20b0*/  UIMAD UR45, UR58, UR17, UR4 ;  /* 0x000000113a2d72a4 */ /* 0x000fe2000f8e0204 */
[----:B------:R-:W-:Y:S01]  /*20c0*/  IMAD R5, R5, c[0x0][0x190], RZ ;  /* 0x0000640005057a24 */ /* 0x000fe200078e02ff */
[----:B------:R-:W-:Y:S01]  /*20d0*/  UIMAD.WIDE UR18, UR8, UR20, UR18 ;  /* 0x00000014081272a5 */ /* 0x000fe2000f8e0212 */
[----:B------:R-:W-:Y:S01]  /*20e0*/  IADD3 R8, P0, R6, UR59, RZ ;  /* 0x0000003b06087c10 */ /* 0x000fe2000ff1e0ff */
[----:B------:R-:W-:Y:S01]  /*20f0*/  ULDC.64 UR16, c[0x0][0x378] ;  /* 0x0000de0000107ab9 */ /* 0x000fe20000000a00 */
[----:B------:R-:W-:Y:S01]  /*2100*/  IMAD R0, R0, c[0x0][0x194], R5 ;  /* 0x0000650000007a24 */ /* 0x000fe200078e0205 */
[----:B------:R-:W-:-:S02]  /*2110*/  UIMAD UR4, UR43, UR16, URZ ;  /* 0x000000102b0472a4 */ /* 0x000fc4000f8e023f */
[----:B------:R-:W-:Y:S02]  /*2120*/  UIADD3 UR8, UR50, -0x1, URZ ;  /* 0xffffffff32087890 */ /* 0x000fe4000fffe03f */
[----:B------:R-:W-:Y:S01]  /*2130*/  UIMAD UR43, UR58, UR17, UR4 ;  /* 0x000000113a2b72a4 */ /* 0x000fe2000f8e0204 */
[----:B------:R-:W-:Y:S02]  /*2140*/  IADD3.X R9, R7, UR55, R0, P0, !PT ;  /* 0x0000003707097c10 */ /* 0x000fe400087fe400 */
[----:B------:R-:W-:Y:S01]  /*2150*/  ULDC.64 UR16, c[0x0][0x370] ;  /* 0x0000dc0000107ab9 */ /* 0x000fe20000000a00 */
[----:B------:R-:W-:Y:S01]  /*2160*/  IADD3 R6, P0, R238, UR41, RZ ;  /* 0x00000029ee067c10 */ /* 0x000fe2000ff1e0ff */
[----:B------:R-:W-:Y:S01]  /*2170*/  UIMAD UR4, UR48, UR16, URZ ;  /* 0x00000010300472a4 */ /* 0x000fe2000f8e023f */
[----:B------:R-:W1:Y:S01]  /*2180*/  R2UR UR48, R252 ;  /* 0x00000000fc3073c2 */ /* 0x000e6200000e0000 */
[----:B------:R-:W-:Y:S01]  /*2190*/  LEA.HI R0, R12, R11, RZ, 0x5 ;  /* 0x0000000b0c007211 */ /* 0x000fe200078f28ff */
[----:B------:R-:W-:Y:S01]  /*21a0*/  UMOV UR16, UR19 ;  /* 0x0000001300107c82 */ /* 0x000fe20008000000 */
[----:B------:R-:W-:Y:S01]  /*21b0*/  IADD3.X R7, R239, UR49, RZ, P0, !PT ;  /* 0x00000031ef077c10 */ /* 0x000fe200087fe4ff */
[----:B------:R-:W-:Y:S01]  /*21c0*/  UIMAD UR14, UR6, UR17, UR4 ;  /* 0x00000011060e72a4 */ /* 0x000fe2000f8e0204 */
[----:B------:R-:W-:Y:S01]  /*21d0*/  LOP3.LUT R5, R0, 0xffffffe0, RZ, 0xc0, !PT ;  /* 0xffffffe000057812 */ /* 0x000fe200078ec0ff */
[----:B------:R-:W-:Y:S01]  /*21e0*/  UIADD3 UR4, -UR7, UR11, UR5 ;  /* 0x0000000b07047290 */ /* 0x000fe2000fffe105 */
[----:B------:R-:W-:Y:S01]  /*21f0*/  SHF.R.S32.HI R0, RZ, 0x5, R0 ;  /* 0x00000005ff007819 */ /* 0x000fe20000011400 */
[----:B------:R-:W-:Y:S01]  /*2200*/  UMOV UR17, UR18 ;  /* 0x0000001200117c82 */ /* 0x000fe20008000000 */
[----:B------:R-:W-:Y:S01]  /*2210*/  IMAD.WIDE.U32 R6, R10, c[0x0][0x370], R6 ;  /* 0x0000dc000a067a25 */ /* 0x000fe200078e0006 */
[----:B------:R-:W-:-:S02]  /*2220*/  ULDC.64 UR18, c[0x0][0x3c8] ;  /* 0x0000f20000127ab9 */ /* 0x000fc40000000a00 */
[----:B------:R-:W-:Y:S01]  /*2230*/  UIMAD.WIDE UR40, UR40, UR20, UR18 ;  /* 0x00000014282872a5 */ /* 0x000fe2000f8e0212 */
[----:B------:R-:W-:Y:S01]  /*2240*/  IMAD.IADD R5, R11, 0x1, -R5 ;  /* 0x000000010b057824 */ /* 0x000fe200078e0a05 */
[----:B------:R-:W-:Y:S01]  /*2250*/  IADD3 R7, R7, UR14, RZ ;  /* 0x0000000e07077c10 */ /* 0x000fe2000fffe0ff */
[----:B------:R-:W-:Y:S02]  /*2260*/  ULDC UR20, c[0x0][0x2e8] ;  /* 0x0000ba0000147ab9 */ /* 0x000fe40000000800 */
[----:B------:R-:W-:Y:S02]  /*2270*/  UIADD3 UR4, UR4, -UR20, URZ ;  /* 0x8000001404047290 */ /* 0x000fe4000fffe03f */
[----:B------:R-:W-:Y:S02]  /*2280*/  UMOV UR19, UR40 ;  /* 0x0000002800137c82 */ /* 0x000fe40008000000 */
[----:B------:R-:W-:Y:S02]  /*2290*/  USHF.R.S32.HI UR20, URZ, 0x1f, UR4 ;  /* 0x0000001f3f147899 */ /* 0x000fe40008011404 */
[----:B------:R-:W-:Y:S01]  /*22a0*/  UMOV UR18, UR41 ;  /* 0x0000002900127c82 */ /* 0x000fe20008000000 */
[----:B-1----:R-:W-:Y:S01]  /*22b0*/  IMAD R0, R0, UR48, R5 ;  /* 0x0000003000007c24 */ /* 0x002fe2000f8e0205 */
[----:B------:R-:W-:-:S04]  /*22c0*/  ULEA.HI UR20, UR20, UR4, URZ, 0x7 ;  /* 0x0000000414147291 */ /* 0x000fc8000f8f383f */
[----:B------:R-:W-:Y:S01]  /*22d0*/  USHF.R.S32.HI UR20, URZ, 0x7, UR20 ;  /* 0x000000073f147899 */ /* 0x000fe20008011414 */
[----:B------:R-:W-:-:S03]  /*22e0*/  IADD3 R178, P0, R0, UR51, RZ ;  /* 0x0000003300b27c10 */ /* 0x000fc6000ff1e0ff */
[----:B------:R-:W-:Y:S01]  /*22f0*/  UISETP.LT.AND UP1, UPT, URZ, UR20, UPT ;  /* 0x000000143f00728c */ /* 0x000fe2000bf21270 */
[----:B------:R-:W-:Y:S01]  /*2300*/  LEA.HI.X.SX32 R5, R0, UR47, 0x1, P0 ;  /* 0x0000002f00057c11 */ /* 0x000fe200080f0eff */
[----:B------:R-:W-:Y:S01]  /*2310*/  IMAD.U32 R0, RZ, RZ, UR58 ;  /* 0x0000003aff007e24 */ /* 0x000fe2000f8e00ff */
[----:B------:R-:W-:Y:S01]  /*2320*/  LEA R179, P2, R178, c[0x0][0x350], 0x2 ;  /* 0x0000d400b2b37a11 */ /* 0x000fe200078410ff */
[----:B------:R-:W-:Y:S02]  /*2330*/  USEL UR20, URZ, UR20, !UP1 ;  /* 0x000000143f147287 */ /* 0x000fe4000c800000 */
[----:B------:R-:W-:Y:S01]  /*2340*/  IMAD.WIDE.U32 R6, R0, c[0x0][0x378], R6 ;  /* 0x0000de0000067a25 */ /* 0x000fe200078e0006 */
[----:B------:R-:W-:Y:S01]  /*2350*/  LEA.HI.X R178, R178, c[0x0][0x354], R5, 0x2, P2 ;  /* 0x0000d500b2b27a11 */ /* 0x000fe200010f1405 */
[----:B------:R-:W-:Y:S02]  /*2360*/  UISETP.GT.AND UP1, UPT, UR50, UR20, UPT ;  /* 0x000000143200728c */ /* 0x000fe4000bf24270 */
[----:B------:R-:W-:Y:S01]  /*2370*/  IMAD.WIDE.U32 R8, R0, c[0x0][0x1a8], R8 ;  /* 0x00006a0000087a25 */ /* 0x000fe200078e0008 */
[----:B------:R-:W-:-:S03]  /*2380*/  IADD3 R7, R7, UR43, RZ ;  /* 0x0000002b07077c10 */ /* 0x000fc6000fffe0ff */
[----:B------:R-:W-:Y:S01]  /*2390*/  PLOP3.LUT P0, PT, PT, PT, UP1, 0x80, 0x0 ;  /* 0x000000000000781c */ /* 0x000fe20003f0f018 */
[----:B------:R-:W-:Y:S01]  /*23a0*/  IMAD R0, R15, c[0x0][0x370], RZ ;  /* 0x0000dc000f007a24 */ /* 0x000fe200078e02ff */
[----:B------:R-:W-:Y:S01]  /*23b0*/  IADD3 R9, R9, UR45, RZ ;  /* 0x0000002d09097c10 */ /* 0x000fe2000fffe0ff */
[----:B------:R-:W-:Y:S01]  /*23c0*/  IMAD.WIDE.U32 R6, R3, c[0x0][0x370], R6 ;  /* 0x0000dc0003067a25 */ /* 0x000fe200078e0006 */
[----:B------:R-:W-:-:S03]  /*23d0*/  LEA R194, P4, R8, c[0x0][0x160], 0x1 ;  /* 0x0000580008c27a11 */ /* 0x000fc600078808ff */
[----:B------:R-:W-:Y:S01]  /*23e0*/  IMAD R0, R3, c[0x0][0x374], R0 ;  /* 0x0000dd0003007a24 */ /* 0x000fe200078e0200 */
[----:B------:R-:W-:Y:S02]  /*23f0*/  LEA R192, P3, R6, c[0x0][0x330], 0x1 ;  /* 0x0000cc0006c07a11 */ /* 0x000fe400078608ff */
[----:B------:R-:W-:Y:S01]  /*2400*/  LEA.HI.X R195, R8, c[0x0][0x164], R9, 0x1, P4 ;  /* 0x0000590008c37a11 */ /* 0x000fe200020f0c09 */
[----:B------:R-:W-:-:S05]  /*2410*/  IMAD.IADD R0, R7, 0x1, R0 ;  /* 0x0000000107007824 */ /* 0x000fca00078e0200 */
[----:B------:R-:W-:Y:S01]  /*2420*/  LEA.HI.X R193, R6, c[0x0][0x334], R0, 0x1, P3 ;  /* 0x0000cd0006c17a11 */ /* 0x000fe200018f0c00 */
[----:B------:R-:W-:Y:S05]  /*2430*/  @P0 BRA `(.L_x_82) ;  /* 0x0000077000000947 */ /* 0x000fea0003800000 */
        /* <DEDUP_REMOVED lines=18> */
.L_x_83:
        /* <DEDUP_REMOVED lines=18> */
.L_x_84:
[----:B------:R-:W-:Y:S01]  /*2680*/  ULDC.64 UR10, c[0x0][0x3a0] ;  /* 0x0000e800000a7ab9 */ /* 0x000fe20000000a00 */
[----:B------:R-:W-:Y:S01]  /*2690*/  IMAD.U32 R11, RZ, RZ, UR5 ;  /* 0x00000005ff0b7e24 */ /* 0x000fe2000f8e00ff */
[----:B------:R-:W-:Y:S01]  /*26a0*/  UIMAD UR8, UR9, UR10, URZ ;  /* 0x0000000a090872a4 */ /* 0x000fe2000f8e023f */
[----:B------:R-:W-:Y:S01]  /*26b0*/  ISETP.GE.AND P2, PT, R238, c[0x0][0x220], PT ;  /* 0x00008800ee007a0c */ /* 0x000fe20003f46270 */
[----:B------:R-:W-:Y:S01]  /*26c0*/  UIMAD UR7, UR15, -0x80, UR7 ;  /* 0xffffff800f0778a4 */ /* 0x000fe2000f8e0207 */
[----:B------:R-:W-:Y:S01]  /*26d0*/  IMAD.WIDE.U32 R4, R11, c[0x0][0x3a0], R238 ;  /* 0x0000e8000b047a25 */ /* 0x000fe200078e00ee */
[----:B------:R-:W-:Y:S01]  /*26e0*/  UIMAD UR8, UR5, UR11, UR8 ;  /* 0x0000000b050872a4 */ /* 0x000fe2000f8e0208 */
[----:B------:R-:W-:Y:S01]  /*26f0*/  BSSY B0, `(.L_x_85) ;  /* 0x0000016000007945 */ /* 0x000fe20003800000 */
[----:B------:R-:W-:Y:S02]  /*2700*/  USHF.R.S32.HI UR16, URZ, 0x1f, UR58 ;  /* 0x0000001f3f107899 */ /* 0x000fe4000801143a */
[----:B------:R-:W-:Y:S01]  /*2710*/  IADD3 R4, P0, R4, UR14, RZ ;  /* 0x0000000e04047c10 */ /* 0x000fe2000ff1e0ff */
[----:B------:R-:W-:Y:S01]  /*2720*/  ULDC.64 UR10, c[0x0][0x3b8] ;  /* 0x0000ee00000a7ab9 */ /* 0x000fe20000000a00 */
[----:B------:R-:W-:Y:S01]  /*2730*/  IMAD.U32 R0, RZ, RZ, UR8 ;  /* 0x00000008ff007e24 */ /* 0x000fe2000f8e00ff */
[----:B------:R-:W-:Y:S01]  /*2740*/  ISETP.GE.OR P1, PT, R3, UR7, P2 ;  /* 0x0000000703007c0c */ /* 0x000fe20009726670 */
[----:B------:R-:W-:-:S03]  /*2750*/  UIMAD UR8, UR16, UR10, URZ ;  /* 0x0000000a100872a4 */ /* 0x000fc6000f8e023f */
        /* <DEDUP_REMOVED lines=14> */
[----:B------:R1:W-:Y:S04]  /*2840*/  STG.E.128 [R8.64], RZ ;  /* 0x000000ff08007986 */ /* 0x0003e8000c101d26 */
.L_x_86:
[----:B------:R-:W-:Y:S05]  /*2850*/  BSYNC B0 ;  /* 0x0000000000007941 */ /* 0x000fea0003800000 */
.L_x_85:
        /* <DEDUP_REMOVED lines=14> */
.L_x_88:
[----:B------:R-:W-:Y:S05]  /*2940*/  BSYNC B0 ;  /* 0x0000000000007941 */ /* 0x000fea0003800000 */
.L_x_87:
[----:B------:R-:W-:Y:S01]  /*2950*/  ULDC.64 UR10, c[0x0][0x3a8] ;  /* 0x0000ea00000a7ab9 */ /* 0x000fe20000000a00 */
[----:B-1----:R-:W-:Y:S01]  /*2960*/  IMAD.WIDE.U32 R4, R11, c[0x0][0x3a8], R238 ;  /* 0x0000ea000b047a25 */ /* 0x002fe200078e00ee */
[----:B------:R-:W-:Y:S01]  /*2970*/  UIMAD UR9, UR9, UR10, URZ ;  /* 0x0000000a090972a4 */ /* 0x000fe2000f8e023f */
[----:B------:R-:W-:Y:S01]  /*2980*/  BSSY B0, `(.L_x_89) ;  /* 0x0000016000007945 */ /* 0x000fe20003800000 */
[----:B------:R-:W-:Y:S02]  /*2990*/  USHF.R.S32.HI UR8, URZ, 0x1f, UR58 ;  /* 0x0000001f3f087899 */ /* 0x000fe4000801143a */
[----:B------:R-:W-:Y:S01]  /*29a0*/  UIMAD UR5, UR5, UR11, UR9 ;  /* 0x0000000b050572a4 */ /* 0x000fe2000f8e0209 */
[----:B------:R-:W-:Y:S01]  /*29b0*/  IADD3 R4, P2, R4, UR6, RZ ;  /* 0x0000000604047c10 */ /* 0x000fe2000ff5e0ff */
[----:B------:R-:W-:-:S04]  /*29c0*/  ULDC.64 UR6, c[0x0][0x3c0] ;  /* 0x0000f00000067ab9 */ /* 0x000fc80000000a00 */
[----:B------:R-:W-:Y:S01]  /*29d0*/  IMAD.U32 R0, RZ, RZ, UR5 ;  /* 0x00000005ff007e24 */ /* 0x000fe2000f8e00ff */
[----:B------:R-:W-:-:S04]  /*29e0*/  UIMAD UR5, UR8, UR6, URZ ;  /* 0x00000006080572a4 */ /* 0x000fc8000f8e023f */
[----:B------:R-:W-:Y:S01]  /*29f0*/  IADD3.X R5, R5, UR4, R0, P2, !PT ;  /* 0x0000000405057c10 */ /* 0x000fe200097fe400 */
[----:B------:R-:W-:Y:S01]  /*2a00*/  UIMAD UR5, UR58, UR7, UR5 ;  /* 0x000000073a0572a4 */ /* 0x000fe2000f8e0205 */
[----:B------:R-:W-:-:S05]  /*2a10*/  MOV R0, UR58 ;  /* 0x0000003a00007c02 */ /* 0x000fca0008000f00 */
        /* <DEDUP_REMOVED lines=12> */
.L_x_90:
[----:B------:R-:W-:Y:S05]  /*2ae0*/  BSYNC B0 ;  /* 0x0000000000007941 */ /* 0x000fea0003800000 */
.L_x_89:
        /* <DEDUP_REMOVED lines=10> */
[----:B------:R1:W-:Y:S01]  /*2b90*/  STG.E.128 [R4.64], RZ ;  /* 0x000000ff04007986 */ /* 0x0003e2000c101d26 */
[----:B------:R-:W-:Y:S05]  /*2ba0*/  BRA `(.L_x_91) ;  /* 0x00005f3000007947 */ /* 0x000fea0003800000 */
.L_x_82:
[----:B------:R-:W-:Y:S01]  /*2bb0*/  ULDC.64 UR40, c[0x0][0x1a0] ;  /* 0x0000680000287ab9 */ /* 0x000fe20000000a00 */
[----:B------:R-:W-:Y:S01]  /*2bc0*/  IMAD.U32 R13, RZ, RZ, UR5 ;  /* 0x00000005ff0d7e24 */ /* 0x000fe2000f8e00ff */
[----:B------:R-:W-:Y:S01]  /*2bd0*/  UIMAD UR4, UR9, UR40, URZ ;  /* 0x00000028090472a4 */ /* 0x000fe2000f8e023f */
[----:B------:R-:W-:Y:S01]  /*2be0*/  IMAD R5, R14, c[0x0][0x1b8], RZ ;  /* 0x00006e000e057a24 */ /* 0x000fe200078e02ff */
[----:B------:R-:W-:Y:S01]  /*2bf0*/  BSSY B0, `(.L_x_92) ;  /* 0x0000027000007945 */ /* 0x000fe20003800000 */
[----:B------:R-:W-:Y:S01]  /*2c00*/  IMAD.WIDE.U32 R6, R13, c[0x0][0x1a0], R238 ;  /* 0x000068000d067a25 */ /* 0x000fe200078e00ee */
[----:B------:R-:W-:-:S03]  /*2c10*/  UIMAD UR4, UR5, UR41, UR4 ;  /* 0x00000029050472a4 */ /* 0x000fc6000f8e0204 */
[----:B------:R-:W-:Y:S01]  /*2c20*/  IMAD R5, R4, c[0x0][0x1bc], R5 ;  /* 0x00006f0004057a24 */ /* 0x000fe200078e0205 */
[----:B------:R-:W-:Y:S02]  /*2c30*/  IADD3 R6, P0, R6, UR52, RZ ;  /* 0x0000003406067c10 */ /* 0x000fe4000ff1e0ff */
[----:B------:R-:W-:Y:S01]  /*2c40*/  IMAD.U32 R0, RZ, RZ, UR4 ;  /* 0x00000004ff007e24 */ /* 0x000fe2000f8e00ff */
[----:B------:R-:W-:-:S04]  /*2c50*/  ULEA.HI UR4, UR8, UR8, URZ, 0x1 ;  /* 0x0000000808047291 */ /* 0x000fc8000f8f083f */
[----:B------:R-:W-:Y:S01]  /*2c60*/  IADD3.X R7, R7, UR54, R0, P0, !PT ;  /* 0x0000003607077c10 */ /* 0x000fe200087fe400 */
[----:B------:R-:W-:Y:S01]  /*2c70*/  ULOP3.LUT UR4, UR4, 0xfffffffe, URZ, 0xc0, !UPT ;  /* 0xfffffffe04047892 */ /* 0x000fe2000f8ec03f */
[----:B------:R-:W-:Y:S02]  /*2c80*/  PLOP3.LUT P0, PT, PT, PT, UP6, 0x80, 0x0 ;  /* 0x000000000000781c */ /* 0x000fe40003f0f068 */
[----:B------:R-:W-:Y:S01]  /*2c90*/  SHF.L.U32 R0, R247, 0x1, RZ ;  /* 0x00000001f7007819 */ /* 0x000fe200000006ff */
[----:B------:R-:W-:Y:S01]  /*2ca0*/  UIADD3 UR4, UR8, -UR4, URZ ;  /* 0x8000000408047290 */ /* 0x000fe2000fffe03f */
[----:B------:R-:W-:-:S03]  /*2cb0*/  IMAD.WIDE.U32 R6, R4, c[0x0][0x1b8], R6 ;  /* 0x00006e0004067a25 */ /* 0x000fc600078e0006 */
[----:B------:R-:W-:Y:S02]  /*2cc0*/  UISETP.NE.AND UP0, UPT, UR4, 0x1, UPT ;  /* 0x000000010400788c */ /* 0x000fe4000bf05270 */
[----:B------:R-:W-:Y:S01]  /*2cd0*/  UIMAD UR4, UR15, -0x80, UR7 ;  /* 0xffffff800f0478a4 */ /* 0x000fe2000f8e0207 */
[----:B------:R-:W-:-:S03]  /*2ce0*/  IADD3 R12, R7, R5, RZ ;  /* 0x00000005070c7210 */ /* 0x000fc60007ffe0ff */
[----:B------:R-:W-:Y:S02]  /*2cf0*/  @P0 BAR.SYNC.DEFER_BLOCKING 0x0 ;  /* 0x0000000000000b1d */ /* 0x000fe40000010000 */
        /* <DEDUP_REMOVED lines=22> */
.L_x_93:
[----:B------:R-:W-:Y:S05]  /*2e60*/  BSYNC B0 ;  /* 0x0000000000007941 */ /* 0x000fea0003800000 */
.L_x_92:
        /* <DEDUP_REMOVED lines=21> */
.L_x_95:
[----:B------:R-:W-:Y:S05]  /*2fc0*/  BSYNC B0 ;  /* 0x0000000000007941 */ /* 0x000fea0003800000 */
.L_x_94:
        /* <DEDUP_REMOVED lines=17> */
.L_x_97:
[----:B------:R-:W-:Y:S05]  /*30e0*/  BSYNC B0 ;  /* 0x0000000000007941 */ /* 0x000fea0003800000 */
.L_x_96:
        /* <DEDUP_REMOVED lines=15> */
.L_x_99:
[----:B------:R-:W-:Y:S05]  /*31e0*/  BSYNC B0 ;  /* 0x0000000000007941 */ /* 0x000fea0003800000 */
.L_x_98:
        /* <DEDUP_REMOVED lines=20> */
.L_x_101:
[----:B------:R-:W-:Y:S05]  /*3330*/  BSYNC B0 ;  /* 0x0000000000007941 */ /* 0x000fea0003800000 */
.L_x_100:
        /* <DEDUP_REMOVED lines=20> */
.L_x_103:
[----:B------:R-:W-:Y:S05]  /*3480*/  BSYNC B0 ;  /* 0x0000000000007941 */ /* 0x000fea0003800000 */
.L_x_102:
[----:B------:R-:W-:Y:S01]  /*3490*/  ULDC.64 UR40, c[0x0][0x198] ;  /* 0x0000660000287ab9 */ /* 0x000fe20000000a00 */
[----:B---3--:R-:W-:Y:S01]  /*34a0*/  IMAD.WIDE.U32 R6, R13, c[0x0][0x198], R238 ;  /* 0x000066000d067a25 */ /* 0x008fe200078e00ee */
[----:B------:R-:W-:Y:S01]  /*34b0*/  UIMAD UR9, UR9, UR40, URZ ;  /* 0x00000028090972a4 */ /* 0x000fe2000f8e023f */
[----:B------:R-:W-:Y:S02]  /*34c0*/  SHF.R.S32.HI R13, RZ, 0x1f, R243 ;  /* 0x0000001fff0d7819 */ /* 0x000fe400000114f3 */
[C---:B------:R-:W-:Y:S01]  /*34d0*/  IADD3 R12, R243.reuse, 0x40, RZ ;  /* 0x00000040f30c7810 */ /* 0x040fe20007ffe0ff */
[----:B------:R-:W-:Y:S01]  /*34e0*/  UIMAD UR5, UR5, UR41, UR9 ;  /* 0x00000029050572a4 */ /* 0x000fe2000f8e0209 */
[----:B------:R-:W-:Y:S01]  /*34f0*/  IADD3 R8, P3, R6, UR44, RZ ;  /* 0x0000002c06087c10 */ /* 0x000fe2000ff7e0ff */
[----:B------:R-:W-:Y:S01]  /*3500*/  IMAD.MOV.U32 R241, RZ, RZ, 0x7f800000 ;  /* 0x7f800000fff17424 */ /* 0x000fe200078e00ff */
[----:B------:R-:W-:Y:S01]  /*3510*/  IADD3 R6, R243, 0x8, RZ ;  /* 0x00000008f3067810 */ /* 0x000fe20007ffe0ff */
[----:B------:R-:W-:-:S02]  /*3520*/  IMAD.MOV.U32 R242, RZ, RZ, 0x7f800000 ;  /* 0x7f800000fff27424 */ /* 0x000fc400078e00ff */
[----:B------:R-:W-:Y:S01]  /*3530*/  IMAD.U32 R5, RZ, RZ, UR5 ;  /* 0x00000005ff057e24 */ /* 0x000fe2000f8e00ff */
[----:B------:R-:W-:Y:S01]  /*3540*/  ISETP.GE.AND P6, PT, R6, UR4, PT ;  /* 0x0000000406007c0c */ /* 0x000fe2000bfc6270 */
[----:B------:R-:W-:Y:S02]  /*3550*/  IMAD.SHL.U32 R6, R243, 0x4, RZ ;  /* 0x00000004f3067824 */ /* 0x000fe400078e00ff */
[----:B------:R-:W-:Y:S01]  /*3560*/  IMAD.MOV.U32 R237, RZ, RZ, 0x7f800000 ;  /* 0x7f800000ffed7424 */ /* 0x000fe200078e00ff */
[----:B------:R-:W-:Y:S01]  /*3570*/  IADD3.X R9, R7, UR46, R5, P3, !PT ;  /* 0x0000002e07097c10 */ /* 0x000fe20009ffe405 */
[----:B------:R-:W-:Y:S01]  /*3580*/  IMAD.MOV.U32 R240, RZ, RZ, 0x7f800000 ;  /* 0x7f800000fff07424 */ /* 0x000fe200078e00ff */
[----:B------:R-:W-:Y:S02]  /*3590*/  IADD3 R5, R243, 0x48, RZ ;  /* 0x00000048f3057810 */ /* 0x000fe40007ffe0ff */
[----:B------:R-:W-:Y:S02]  /*35a0*/  IADD3 R6, P4, R6, UR17, RZ ;  /* 0x0000001106067c10 */ /* 0x000fe4000ff9e0ff */
[----:B------:R-:W-:-:S02]  /*35b0*/  ISETP.GE.AND P5, PT, R5, UR4, PT ;  /* 0x0000000405007c0c */ /* 0x000fc4000bfa6270 */
[----:B------:R-:W-:Y:S02]  /*35c0*/  SHF.R.S32.HI R11, RZ, 0x1f, R5 ;  /* 0x0000001fff0b7819 */ /* 0x000fe40000011405 */
[----:B------:R-:W-:-:S04]  /*35d0*/  SHF.L.U64.HI R7, R243, 0x2, R13 ;  /* 0x00000002f3077819 */ /* 0x000fc8000001020d */
[----:B------:R-:W-:Y:S02]  /*35e0*/  IADD3.X R7, R7, UR16, RZ, P4, !PT ;  /* 0x0000001007077c10 */ /* 0x000fe4000a7fe4ff */
[----:B------:R-:W-:-:S03]  /*35f0*/  ISETP.GE.AND P4, PT, R12, UR4, PT ;  /* 0x000000040c007c0c */ /* 0x000fc6000bf86270 */
[C---:B------:R-:W-:Y:S01]  /*3600*/  @!P5 LEA R10, P3, R5.reuse, UR17, 0x2 ;  /* 0x00000011050adc11 */ /* 0x040fe2000f8610ff */
[----:B------:R3:W5:Y:S03]  /*3610*/  @!P6 LDG.E R242, [R6.64+0x20] ;  /* 0x0000202606f2e981 */ /* 0x000766000c1e1900 */
[----:B------:R-:W-:Y:S02]  /*3620*/  @!P5 LEA.HI.X R11, R5, UR16, R11, 0x2, P3 ;  /* 0x00000010050bdc11 */ /* 0x000fe400098f140b */
[----:B------:R-:W-:-:S04]  /*3630*/  ISETP.GE.AND P3, PT, R243, UR4, PT ;  /* 0x00000004f3007c0c */ /* 0x000fc8000bf66270 */
[----:B------:R3:W5:Y:S04]  /*3640*/  @!P4 LDG.E R237, [R6.64+0x100] ;  /* 0x0001002606edc981 */ /* 0x000768000c1e1900 */
[----:B------:R3:W-:Y:S04]  /*3650*/  @P2 STS [R0+0x6000], RZ ;  /* 0x006000ff00002388 */ /* 0x0007e80000000800 */
[----:B------:R3:W-:Y:S04]  /*3660*/  @P2 STS [R0+0x6004], RZ ;  /* 0x006004ff00002388 */ /* 0x0007e80000000800 */
[----:B------:R3:W5:Y:S04]  /*3670*/  @!P3 LDG.E R241, [R6.64] ;  /* 0x0000002606f1b981 */ /* 0x000768000c1e1900 */
[----:B------:R3:W-:Y:S01]  /*3680*/  @P2 STS.64 [R0+0x6008], RZ ;  /* 0x006008ff00002388 */ /* 0x0007e20000000a00 */
[----:B------:R-:W-:-:S03]  /*3690*/  IMAD R5, R14, c[0x0][0x1b0], RZ ;  /* 0x00006c000e057a24 */ /* 0x000fc600078e02ff */
[----:B------:R1:W5:Y:S01]  /*36a0*/  @!P5 LDG.E R240, [R10.64] ;  /* 0x000000260af0d981 */ /* 0x000362000c1e1900 */
[----:B------:R-:W-:Y:S01]  /*36b0*/  BSSY B0, `(.L_x_104) ;  /* 0x0000016000007945 */ /* 0x000fe20003800000 */
[C---:B-1----:R-:W-:Y:S02]  /*36c0*/  IMAD R10, R4.reuse, c[0x0][0x1b4], R5 ;  /* 0x00006d00040a7a24 */ /* 0x042fe400078e0205 */
[----:B------:R-:W-:-:S04]  /*36d0*/  IMAD.WIDE.U32 R4, R4, c[0x0][0x1b0], R8 ;  /* 0x00006c0004047a25 */ /* 0x000fc800078e0008 */
[----:B------:R-:W-:Y:S01]  /*36e0*/  IMAD.IADD R10, R5, 0x1, R10 ;  /* 0x00000001050a7824 */ /* 0x000fe200078e020a */
[----:B------:R-:W-:Y:S05]  /*36f0*/  @P2 BRA `(.L_x_105) ;  /* 0x0000011000002947 */ /* 0x000fea0003800000 */
[----:B---3--:R-:W-:-:S13]  /*3700*/  ISETP.GE.AND P2, PT, R238, c[0x0][0x220], PT ;  /* 0x00008800ee007a0c */ /* 0x008fda0003f46270 */
        /* <DEDUP_REMOVED lines=16> */
.L_x_105:
[----:B---3--:R-:W-:Y:S05]  /*3810*/  BSYNC B0 ;  /* 0x0000000000007941 */ /* 0x008fea0003800000 */
.L_x_104:
        /* <DEDUP_REMOVED lines=19> */
.L_x_107:
[----:B------:R-:W-:Y:S05]  /*3950*/  BSYNC B0 ;  /* 0x0000000000007941 */ /* 0x000fea0003800000 */
.L_x_106:
[----:B------:R-:W0:Y:S01]  /*3960*/  LDGDEPBAR ;  /* 0x00000000000079af */ /* 0x000e220000000000 */
[----:B------:R-:W-:Y:S01]  /*3970*/  IADD3 R3, R168, 0x1000, RZ ;  /* 0x00001000a8037810 */ /* 0x000fe20007ffe0ff */
[----:B------:R-:W-:Y:S01]  /*3980*/  IMAD.MOV.U32 R228, RZ, RZ, R177 ;  /* 0x000000ffffe47224 */ /* 0x000fe200078e00b1 */
[----:B-1234-:R-:W-:Y:S01]  /*3990*/  IADD3 R0, R167, 0x1000, RZ ;  /* 0x00001000a7007810 */ /* 0x01efe20007ffe0ff */
[----:B------:R-:W-:Y:S01]  /*39a0*/  CS2R R94, SRZ ;  /* 0x00000000005e7805 */ /* 0x000fe2000001ff00 */
[----:B------:R-:W-:Y:S01]  /*39b0*/  SEL R3, R3, R168, !P0 ;  /* 0x000000a803037207 */ /* 0x000fe20004000000 */
[----:B------:R-:W-:Y:S01]  /*39c0*/  CS2R R92, SRZ ;  /* 0x00000000005c7805 */ /* 0x000fe2000001ff00 */
[----:B------:R-:W-:Y:S01]  /*39d0*/  SEL R0, R0, R167, !P0 ;  /* 0x000000a700007207 */ /* 0x000fe20004000000 */
[----:B------:R-:W-:Y:S01]  /*39e0*/  CS2R R98, SRZ ;  /* 0x0000000000627805 */ /* 0x000fe2000001ff00 */
[----:B------:R-:W-:Y:S01]  /*39f0*/  CS2R R96, SRZ ;  /* 0x0000000000607805 */ /* 0x000fe2000001ff00 */
[----:B------:R-:W-:Y:S01]  /*3a00*/  IMAD.SHL.U32 R160, R3, 0x2, RZ ;  /* 0x0000000203a07824 */ /* 0x000fe200078e00ff */
[----:B------:R-:W-:Y:S01]  /*3a10*/  CS2R R90, SRZ ;  /* 0x00000000005a7805 */ /* 0x000fe2000001ff00 */
[----:B------:R-:W-:Y:S01]  /*3a20*/  IMAD.SHL.U32 R3, R0, 0x2, RZ ;  /* 0x0000000200037824 */ /* 0x000fe200078e00ff */
[----:B------:R-:W-:Y:S01]  /*3a30*/  IADD3 R0, R243, -0x80, RZ ;  /* 0xffffff80f3007810 */ /* 0x000fe20007ffe0ff */
        /* <DEDUP_REMOVED lines=13> */
[C---:B------:R-:W-:Y:S01]  /*3b10*/  SHF.L.U64.HI R246, R243.reuse, 0x2, R13 ;  /* 0x00000002f3f67819 */ /* 0x040fe2000001020d */
[----:B------:R-:W-:Y:S02]  /*3b20*/  IMAD.SHL.U32 R245, R243, 0x4, RZ ;  /* 0x00000004f3f57824 */ /* 0x000fe400078e00ff */
[----:B------:R-:W-:Y:S01]  /*3b30*/  IMAD.SHL.U32 R244, R0, 0x4, RZ ;  /* 0x0000000400f47824 */ /* 0x000fe200078e00ff */
[----:B------:R-:W-:Y:S01]  /*3b40*/  ULDC UR14, c[0x0][0x2e4] ;  /* 0x0000b900000e7ab9 */ /* 0x000fe20000000800 */
        /* <DEDUP_REMOVED lines=8> */
.L_x_112:
[----:B------:R-:W0:Y:S01]  /*3bd0*/  LDGDEPBAR ;  /* 0x00000000000079af */ /* 0x000e220000000000 */
[----:B------:R-:W-:Y:S01]  /*3be0*/  IADD3 R4, P0, R245, UR19, RZ ;  /* 0x00000013f5047c10 */ /* 0x000fe2000ff1e0ff */
[----:B------:R-:W-:Y:S01]  /*3bf0*/  IMAD.IADD R112, R166, 0x1, R160 ;  /* 0x00000001a6707824 */ /* 0x000fe200078e02a0 */
[----:B------:R-:W-:Y:S01]  /*3c00*/  USHF.L.U32 UR10, UR15, 0x7, URZ ;  /* 0x000000070f0a7899 */ /* 0x000fe2000800063f */
[----:B------:R-:W-:Y:S01]  /*3c10*/  IMAD.MOV.U32 R226, RZ, RZ, R179 ;  /* 0x000000ffffe27224 */ /* 0x000fe200078e00b3 */
[----:B------:R-:W-:Y:S01]  /*3c20*/  IADD3.X R5, R246, UR18, RZ, P0, !PT ;  /* 0x00000012f6057c10 */ /* 0x000fe200087fe4ff */
[----:B------:R-:W-:Y:S01]  /*3c30*/  ULDC UR5, c[0x0][0x2e8] ;  /* 0x0000ba0000057ab9 */ /* 0x000fe20000000800 */
[----:B------:R-:W-:Y:S01]  /*3c40*/  IMAD.MOV.U32 R227, RZ, RZ, R178 ;  /* 0x000000ffffe37224 */ /* 0x000fe200078e00b2 */
[----:B------:R-:W-:Y:S02]  /*3c50*/  UIADD3 UR9, UR10, UR11, URZ ;  /* 0x0000000b0a097290 */ /* 0x000fe4000fffe03f */
[----:B------:R-:W-:Y:S02]  /*3c60*/  USHF.L.U32 UR6, UR8, 0x7, URZ ;  /* 0x0000000708067899 */ /* 0x000fe4000800063f */
[----:B------:R-:W-:Y:S04]  /*3c70*/  UIADD3 UR4, -UR7, 0x80, UR9 ;  /* 0x0000008007047890 */ /* 0x000fe8000fffe109 */
[----:B------:R-:W-:Y:S03]  /*3c80*/  UIADD3 UR4, UR4, -UR5, URZ ;  /* 0x8000000504047290 */ /* 0x000fe6000fffe03f */
[----:B------:R-:W-:Y:S02]  /*3c90*/  ULDC UR5, c[0x0][0x2e4] ;  /* 0x0000b90000057ab9 */ /* 0x000fe40000000800 */
[----:B------:R-:W-:Y:S01]  /*3ca0*/  UISETP.GE.AND UP0, UPT, UR6, UR4, UPT ;  /* 0x000000040600728c */ /* 0x000fe2000bf06270 */
[----:B------:R-:W-:Y:S04]  /*3cb0*/  DEPBAR.LE SB0, 0x0 ;  /* 0x000080000000791a */ /* 0x000fe80000000000 */
[----:B------:R-:W-:Y:S01]  /*3cc0*/  BAR.SYNC.DEFER_BLOCKING 0x0 ;  /* 0x0000000000007b1d */ /* 0x000fe20000010000 */
[----:B------:R-:W-:Y:S05]  /*3cd0*/  PLOP3.LUT P0, PT, PT, PT, UP0, 0x80, 0x0 ;  /* 0x000000000000781c */ /* 0x000fea0003f0f008 */
[----:B------:R-:W-:Y:S06]  /*3ce0*/  LDSM.16.M88.4 R64, [R160] ;  /* 0x00000000a040783b */ /* 0x000fec0000000200 */
[----:B------:R-:W4:Y:S06]  /*3cf0*/  LDSM.16.M88.4 R16, [R162+0x6000] ;  /* 0x00600000a210783b */ /* 0x000f2c0000000200 */
[----:B------:R-:W3:Y:S06]  /*3d00*/  LDSM.16.M88.4 R60, [R160+0x1000] ;  /* 0x00100000a03c783b */ /* 0x000eec0000000200 */
[----:B-----5:R4:W5:Y:S06]  /*3d10*/  LDG.E R176, [R4.64] ;  /* 0x0000002604b07981 */ /* 0x02096c000c1e1900 */
[----:B------:R4:W5:Y:S06]  /*3d20*/  LDG.E R175, [R4.64+0x20] ;  /* 0x0000202604af7981 */ /* 0x00096c000c1e1900 */
[----:B------:R4:W5:Y:S06]  /*3d30*/  LDG.E R174, [R4.64+0x100] ;  /* 0x0001002604ae7981 */ /* 0x00096c000c1e1900 */
[----:B------:R4:W5:Y:S06]  /*3d40*/  LDG.E R173, [R4.64+0x120] ;  /* 0x0001202604ad7981 */ /* 0x00096c000c1e1900 */
[----:B------:R-:W2:Y:S06]  /*3d50*/  LDSM.16.M88.4 R32, [R162+0x6400] ;  /* 0x00640000a220783b */ /* 0x000eac0000000200 */
[----:B------:R-:W1:Y:S06]  /*3d60*/  LDSM.16.M88.4 R48, [R162+0x6800] ;  /* 0x00680000a230783b */ /* 0x000e6c0000000200 */
[----:B------:R-:W1:Y:S06]  /*3d70*/  LDSM.16.M88.4 R100, [R162+0x6c00] ;  /* 0x006c0000a264783b */ /* 0x000e6c0000000200 */
[----:B------:R-:W-:Y:S01]  /*3d80*/  LDSM.16.M88.4 R104, [R112] ;  /* 0x000000007068783b */ /* 0x000fe20000000200 */
[-C--:B----4-:R-:W-:Y:S05]  /*3d90*/  HMMA.16816.F32 R4, R64, R16.reuse, RZ ;  /* 0x000000104004723c */ /* 0x090fea00000018ff */
[----:B------:R-:W4:Y:S03]  /*3da0*/  LDSM.16.M88.4 R108, [R161+0x6000] ;  /* 0x00600000a16c783b */ /* 0x000f260000000200 */
[C---:B---3--:R-:W-:Y:S03]  /*3db0*/  HMMA.16816.F32 R8, R60.reuse, R16, RZ ;  /* 0x000000103c08723c */ /* 0x048fe600000018ff */
[----:B------:R-:W3:Y:S05]  /*3dc0*/  LDSM.16.M88.4 R112, [R112+0x1000] ;  /* 0x001000007070783b */ /* 0x000eea0000000200 */
[-C--:B------:R-:W-:Y:S01]  /*3dd0*/  HMMA.16816.F32 R12, R60, R18.reuse, RZ ;  /* 0x000000123c0c723c */ /* 0x080fe200000018ff */
[----:B------:R-:W1:Y:S06]  /*3de0*/  LDSM.16.M88.4 R116, [R161+0x6400] ;  /* 0x00640000a174783b */ /* 0x000e6c0000000200 */
[----:B------:R-:W1:Y:S01]  /*3df0*/  LDSM.16.M88.4 R120, [R161+0x6800] ;  /* 0x00680000a178783b */ /* 0x000e620000000200 */
[C---:B------:R-:W-:Y:S05]  /*3e00*/  HMMA.16816.F32 R16, R64.reuse, R18, RZ ;  /* 0x000000124010723c */ /* 0x040fea00000018ff */
[----:B------:R-:W3:Y:S03]  /*3e10*/  LDSM.16.M88.4 R124, [R161+0x6c00] ;  /* 0x006c0000a17c783b */ /* 0x000ee60000000200 */
        /* <DEDUP_REMOVED lines=11> */
[----:B------:R-:W-:Y:S08]  /*3ed0*/  HMMA.16816.F32 R64, R64, R102, RZ ;  /* 0x000000664040723c */ /* 0x000ff000000018ff */
[-C--:B----4-:R-:W-:Y:S08]  /*3ee0*/  HMMA.16816.F32 R4, R104, R108.reuse, R4 ;  /* 0x0000006c6804723c */ /* 0x090ff00000001804 */
[C---:B---3--:R-:W-:Y:S08]  /*3ef0*/  HMMA.16816.F32 R8, R112.reuse, R108, R8 ;  /* 0x0000006c7008723c */ /* 0x048ff00000001808 */
[-C--:B------:R-:W-:Y:S08]  /*3f00*/  HMMA.16816.F32 R12, R112, R110.reuse, R12 ;  /* 0x0000006e700c723c */ /* 0x080ff0000000180c */
[C---:B------:R-:W-:Y:S08]  /*3f10*/  HMMA.16816.F32 R16, R104.reuse, R110, R16 ;  /* 0x0000006e6810723c */ /* 0x040ff00000001810 */
        /* <DEDUP_REMOVED lines=11> */
[----:B------:R-:W-:Y:S01]  /*3fd0*/  HMMA.16816.F32 R64, R104, R126, R64 ;  /* 0x0000007e6840723c */ /* 0x000fe20000001840 */
[----:B------:R-:W-:-:S07]  /*3fe0*/  @!P0 BRA `(.L_x_108) ;  /* 0x000000a000008947 */ /* 0x000fce0003800000 */
[----:B------:R-:W-:Y:S02]  /*3ff0*/  UIADD3 UR9, UR14, UR9, -UR7 ;  /* 0x000000090e097290 */ /* 0x000fe4000fffe807 */
[----:B------:R-:W-:Y:S02]  /*4000*/  UIADD3 UR4, UR6, 0x80, URZ ;  /* 0x0000008006047890 */ /* 0x000fe4000fffe03f */
[----:B------:R-:W-:Y:S02]  /*4010*/  UMOV UR5, UR14 ;  /* 0x0000000e00057c82 */ /* 0x000fe40008000000 */
[----:B------:R-:W-:Y:S02]  /*4020*/  UISETP.GE.AND UP0, UPT, UR4, UR9, UPT ;  /* 0x000000090400728c */ /* 0x000fe4000bf06270 */
[----:B------:R-:W-:Y:S04]  /*4030*/  UIADD3 UR4, UR10, 0x80, URZ ;  /* 0x000000800a047890 */ /* 0x000fe8000fffe03f */
[----:B------:R-:W-:Y:S02]  /*4040*/  PLOP3.LUT P1, PT, PT, PT, UP0, 0x80, 0x0 ;  /* 0x000000000000781c */ /* 0x000fe40003f2f008 */
[----:B------:R-:W-:Y:S05]  /*4050*/  IMAD.U32 R0, RZ, RZ, UR4 ;  /* 0x00000004ff007e24 */ /* 0x000fea000f8e00ff */
[----:B------:R-:W-:Y:S11]  /*4060*/  ISETP.LT.AND P0, PT, R0, UR7, PT ;  /* 0x0000000700007c0c */ /* 0x000ff6000bf01270 */
[----:B------:R-:W-:Y:S02]  /*4070*/  @!UPT UIADD3 URZ, URZ, URZ, URZ ;  /* 0x0000003f3f3ff290 */ /* 0x000fe4000fffe03f */
[----:B------:R-:W-:-:S05]  /*4080*/  @!P1 BRA P0, `(.L_x_109) ;  /* 0x00000ea000009947 */ /* 0x000fca0000000000 */
.L_x_108:
[----:B------:R-:W-:Y:S01]  /*4090*/  IADD3 R0, R243, UR6, RZ ;  /* 0x00000006f3007c10 */ /* 0x000fe2000fffe0ff */
[----:B------:R-:W-:Y:S02]  /*40a0*/  UIADD3 UR4, -UR5, UR7, -UR11 ;  /* 0x0000000705047290 */ /* 0x000fe4000fffe90b */
[----:B------:R-:W-:Y:S01]  /*40b0*/  ULDC UR9, c[0x0][0x2e8] ;  /* 0x0000ba0000097ab9 */ /* 0x000fe20000000800 */
[C---:B------:R-:W-:Y:S01]  /*40c0*/  IADD3 R102, R0.reuse, 0x8, RZ ;  /* 0x0000000800667810 */ /* 0x040fe20007ffe0ff */
[----:B------:R-:W-:Y:S01]  /*40d0*/  UMOV UR14, UR5 ;  /* 0x00000005000e7c82 */ /* 0x000fe20008000000 */
[C---:B------:R-:W-:Y:S02]  /*40e0*/  IADD3 R101, R0.reuse, 0x40, RZ ;  /* 0x0000004000657810 */ /* 0x040fe40007ffe0ff */
[C---:B------:R-:W-:Y:S02]  /*40f0*/  IADD3 R100, R0.reuse, 0x48, RZ ;  /* 0x0000004800647810 */ /* 0x040fe40007ffe0ff */
[----:B------:R-:W-:Y:S02]  /*4100*/  IADD3 R103, R0, UR4, RZ ;  /* 0x0000000400677c10 */ /* 0x000fe4000fffe0ff */
[----:B------:R-:W-:Y:S02]  /*4110*/  IADD3 R121, R102, UR4, RZ ;  /* 0x0000000466797c10 */ /* 0x000fe4000fffe0ff */
[----:B------:R-:W-:Y:S02]  /*4120*/  IADD3 R123, R101, UR4, RZ ;  /* 0x00000004657b7c10 */ /* 0x000fe4000fffe0ff */
[----:B------:R-:W-:Y:S01]  /*4130*/  IADD3 R124, R100, UR4, RZ ;  /* 0x00000004647c7c10 */ /* 0x000fe2000fffe0ff */
[----:B------:R-:W-:Y:S04]  /*4140*/  UIADD3 UR4, UR7, 0x1, -UR11 ;  /* 0x0000000107047890 */ /* 0x000fe8000fffe80b */
[----:B------:R-:W-:Y:S06]  /*4150*/  UIADD3 UR4, UR4, UR9, URZ ;  /* 0x0000000904047290 */ /* 0x000fec000fffe03f */
[----:B------:R-:W-:Y:S01]  /*4160*/  IADD3 R118, R0, UR4, RZ ;  /* 0x0000000400767c10 */ /* 0x000fe2000fffe0ff */
[----:B------:R-:W-:Y:S01]  /*4170*/  IMAD.U32 R0, RZ, RZ, UR15 ;  /* 0x0000000fff007e24 */ /* 0x000fe2000f8e00ff */
[----:B------:R-:W-:Y:S02]  /*4180*/  IADD3 R122, R100, UR4, RZ ;  /* 0x00000004647a7c10 */ /* 0x000fe4000fffe0ff */
[----:B------:R-:W-:Y:S01]  /*4190*/  IMNMX R100, RZ, R103, !PT ;  /* 0x00000067ff647217 */ /* 0x000fe20007800200 */
[----:B------:R-:W-:Y:S01]  /*41a0*/  IMAD R0, R0, 0x80, R248 ;  /* 0x0000008000007824 */ /* 0x000fe200078e02f8 */
[----:B------:R-:W-:Y:S02]  /*41b0*/  IADD3 R119, R102, UR4, RZ ;  /* 0x0000000466777c10 */ /* 0x000fe4000fffe0ff */
[----:B------:R-:W-:Y:S02]  /*41c0*/  IMNMX R102, R118, UR7, PT ;  /* 0x0000000776667c17 */ /* 0x000fe4000b800200 */
[C---:B------:R-:W-:Y:S02]  /*41d0*/  IADD3 R117, R0.reuse, 0x1, RZ ;  /* 0x0000000100757810 */ /* 0x040fe40007ffe0ff */
[C---:B------:R-:W-:Y:S02]  /*41e0*/  IADD3 R116, R0.reuse, 0x8, RZ ;  /* 0x0000000800747810 */ /* 0x040fe40007ffe0ff */
[C---:B------:R-:W-:Y:S02]  /*41f0*/  IADD3 R115, R0.reuse, 0x9, RZ ;  /* 0x0000000900737810 */ /* 0x040fe40007ffe0ff */
[-C--:B------:R-:W-:Y:S02]  /*4200*/  ISETP.GE.AND P0, PT, R0, R100.reuse, PT ;  /* 0x000000640000720c */ /* 0x080fe40003f06270 */
[-C--:B------:R-:W-:Y:S02]  /*4210*/  ISETP.GE.AND P6, PT, R117, R100.reuse, PT ;  /* 0x000000647500720c */ /* 0x080fe40003fc6270 */
[-C--:B------:R-:W-:Y:S02]  /*4220*/  ISETP.GE.AND P5, PT, R116, R100.reuse, PT ;  /* 0x000000647400720c */ /* 0x080fe40003fa6270 */
[----:B------:R-:W-:Y:S02]  /*4230*/  ISETP.GE.AND P4, PT, R115, R100, PT ;  /* 0x000000647300720c */ /* 0x000fe40003f86270 */
[C---:B------:R-:W-:Y:S02]  /*4240*/  IADD3 R114, R0.reuse, 0x10, RZ ;  /* 0x0000001000727810 */ /* 0x040fe40007ffe0ff */
[C---:B------:R-:W-:Y:S02]  /*4250*/  IADD3 R113, R0.reuse, 0x11, RZ ;  /* 0x0000001100717810 */ /* 0x040fe40007ffe0ff */
[C---:B------:R-:W-:Y:S02]  /*4260*/  IADD3 R112, R0.reuse, 0x18, RZ ;  /* 0x0000001800707810 */ /* 0x040fe40007ffe0ff */
[C---:B------:R-:W-:Y:S02]  /*4270*/  IADD3 R111, R0.reuse, 0x19, RZ ;  /* 0x00000019006f7810 */ /* 0x040fe40007ffe0ff */
[C---:B------:R-:W-:Y:S02]  /*4280*/  IADD3 R110, R0.reuse, 0x20, RZ ;  /* 0x00000020006e7810 */ /* 0x040fe40007ffe0ff */
[C---:B------:R-:W-:Y:S02]  /*4290*/  IADD3 R109, R0.reuse, 0x21, RZ ;  /* 0x00000021006d7810 */ /* 0x040fe40007ffe0ff */
[C---:B------:R-:W-:Y:S02]  /*42a0*/  IADD3 R108, R0.reuse, 0x28, RZ ;  /* 0x00000028006c7810 */ /* 0x040fe40007ffe0ff */
[-C--:B------:R-:W-:Y:S02]  /*42b0*/  ISETP.GE.OR P0, PT, R0, R102.reuse, !P0 ;  /* 0x000000660000720c */ /* 0x080fe40004706670 */
[-C--:B------:R-:W-:Y:S02]  /*42c0*/  ISETP.GE.OR P6, PT, R117, R102.reuse, !P6 ;  /* 0x000000667500720c */ /* 0x080fe400077c6670 */
[-C--:B------:R-:W-:Y:S02]  /*42d0*/  ISETP.GE.OR P5, PT, R116, R102.reuse, !P5 ;  /* 0x000000667400720c */ /* 0x080fe40006fa6670 */
[----:B------:R-:W-:Y:S02]  /*42e0*/  ISETP.GE.OR P4, PT, R115, R102, !P4 ;  /* 0x000000667300720c */ /* 0x000fe40006786670 */
[-C--:B------:R-:W-:Y:S02]  /*42f0*/  ISETP.GE.AND P3, PT, R114, R100.reuse, PT ;  /* 0x000000647200720c */ /* 0x080fe40003f66270 */
[-C--:B------:R-:W-:Y:S02]  /*4300*/  ISETP.GE.AND P2, PT, R113, R100.reuse, PT ;  /* 0x000000647100720c */ /* 0x080fe40003f46270 */
[-C--:B------:R-:W-:Y:S02]  /*4310*/  ISETP.GE.AND P1, PT, R112, R100.reuse, PT ;  /* 0x000000647000720c */ /* 0x080fe40003f26270 */
[----:B------:R-:W-:Y:S02]  /*4320*/  FSEL R4, R4, -INF , !P0 ;  /* 0xff80000004047808 */ /* 0x000fe40004000000 */
[-C--:B------:R-:W-:Y:S02]  /*4330*/  ISETP.GE.AND P0, PT, R111, R100.reuse, PT ;  /* 0x000000646f00720c */ /* 0x080fe40003f06270 */
[----:B------:R-:W-:Y:S02]  /*4340*/  FSEL R5, R5, -INF , !P6 ;  /* 0xff80000005057808 */ /* 0x000fe40007000000 */
[-C--:B------:R-:W-:Y:S02]  /*4350*/  ISETP.GE.AND P6, PT, R110, R100.reuse, PT ;  /* 0x000000646e00720c */ /* 0x080fe40003fc6270 */
[----:B------:R-:W-:Y:S02]  /*4360*/  FSEL R16, R16, -INF , !P5 ;  /* 0xff80000010107808 */ /* 0x000fe40006800000 */
[-C--:B------:R-:W-:Y:S02]  /*4370*/  ISETP.GE.AND P5, PT, R109, R100.reuse, PT ;  /* 0x000000646d00720c */ /* 0x080fe40003fa6270 */
[----:B------:R-:W-:Y:S02]  /*4380*/  FSEL R17, R17, -INF , !P4 ;  /* 0xff80000011117808 */ /* 0x000fe40006000000 */
[----:B------:R-:W-:Y:S02]  /*4390*/  ISETP.GE.AND P4, PT, R108, R100, PT ;  /* 0x000000646c00720c */ /* 0x000fe40003f86270 */
[----:B------:R-:W-:Y:S02]  /*43a0*/  IADD3 R120, R101, UR4, RZ ;  /* 0x0000000465787c10 */ /* 0x000fe4000fffe0ff */
[C---:B------:R-:W-:Y:S02]  /*43b0*/  IADD3 R107, R0.reuse, 0x29, RZ ;  /* 0x00000029006b7810 */ /* 0x040fe40007ffe0ff */
[C---:B------:R-:W-:Y:S02]  /*43c0*/  IADD3 R106, R0.reuse, 0x30, RZ ;  /* 0x00000030006a7810 */ /* 0x040fe40007ffe0ff */
[C---:B------:R-:W-:Y:S02]  /*43d0*/  IADD3 R105, R0.reuse, 0x31, RZ ;  /* 0x0000003100697810 */ /* 0x040fe40007ffe0ff */
[C---:B------:R-:W-:Y:S02]  /*43e0*/  IADD3 R104, R0.reuse, 0x38, RZ ;  /* 0x0000003800687810 */ /* 0x040fe40007ffe0ff */
[----:B------:R-:W-:Y:S02]  /*43f0*/  IADD3 R103, R0, 0x39, RZ ;  /* 0x0000003900677810 */ /* 0x000fe40007ffe0ff */
[-C--:B------:R-:W-:Y:S02]  /*4400*/  ISETP.GE.OR P3, PT, R114, R102.reuse, !P3 ;  /* 0x000000667200720c */ /* 0x080fe40005f66670 */
[-C--:B------:R-:W-:Y:S02]  /*4410*/  ISETP.GE.OR P2, PT, R113, R102.reuse, !P2 ;  /* 0x000000667100720c */ /* 0x080fe40005746670 */
[-C--:B------:R-:W-:Y:S02]  /*4420*/  ISETP.GE.OR P1, PT, R112, R102.reuse, !P1 ;  /* 0x000000667000720c */ /* 0x080fe40004f26670 */
[-C--:B------:R-:W-:Y:S02]  /*4430*/  ISETP.GE.OR P0, PT, R111, R102.reuse, !P0 ;  /* 0x000000666f00720c */ /* 0x080fe40004706670 */
[-C--:B------:R-:W-:Y:S02]  /*4440*/  ISETP.GE.OR P6, PT, R110, R102.reuse, !P6 ;  /* 0x000000666e00720c */ /* 0x080fe400077c6670 */
[----:B------:R-:W-:Y:S02]  /*4450*/  IMNMX R101, RZ, R121, !PT ;  /* 0x00000079ff657217 */ /* 0x000fe40007800200 */
[-C--:B------:R-:W-:Y:S02]  /*4460*/  ISETP.GE.OR P5, PT, R109, R102.reuse, !P5 ;  /* 0x000000666d00720c */ /* 0x080fe40006fa6670 */
[----:B------:R-:W-:Y:S02]  /*4470*/  ISETP.GE.OR P4, PT, R108, R102, !P4 ;  /* 0x000000666c00720c */ /* 0x000fe40006786670 */
[----:B------:R-:W-:Y:S02]  /*4480*/  FSEL R20, R20, -INF , !P3 ;  /* 0xff80000014147808 */ /* 0x000fe40005800000 */
        /* <DEDUP_REMOVED lines=9> */
[----:B------:R-:W-:Y:S02]  /*4520*/  IMNMX R100, R119, UR7, PT ;  /* 0x0000000777647c17 */ /* 0x000fe4000b800200 */
[----:B------:R-:W-:Y:S02]  /*4530*/  FSEL R37, R37, -INF , !P5 ;  /* 0xff80000025257808 */ /* 0x000fe40006800000 */
[-C--:B------:R-:W-:Y:S02]  /*4540*/  ISETP.GE.AND P5, PT, R0, R101.reuse, PT ;  /* 0x000000650000720c */ /* 0x080fe40003fa6270 */
[----:B------:R-:W-:Y:S02]  /*4550*/  FSEL R48, R48, -INF , !P4 ;  /* 0xff80000030307808 */ /* 0x000fe40006000000 */
[-C--:B------:R-:W-:Y:S02]  /*4560*/  ISETP.GE.AND P4, PT, R117, R101.reuse, PT ;  /* 0x000000657500720c */ /* 0x080fe40003f86270 */
[-C--:B------:R-:W-:Y:S02]  /*4570*/  ISETP.GE.OR P3, PT, R107, R102.reuse, !P3 ;  /* 0x000000666b00720c */ /* 0x080fe40005f66670 */
[-C--:B------:R-:W-:Y:S02]  /*4580*/  ISETP.GE.OR P2, PT, R106, R102.reuse, !P2 ;  /* 0x000000666a00720c */ /* 0x080fe40005746670 */
[-C--:B------:R-:W-:Y:S02]  /*4590*/  ISETP.GE.OR P1, PT, R105, R102.reuse, !P1 ;  /* 0x000000666900720c */ /* 0x080fe40004f26670 */
[-C--:B------:R-:W-:Y:S02]  /*45a0*/  ISETP.GE.OR P0, PT, R104, R102.reuse, !P0 ;  /* 0x000000666800720c */ /* 0x080fe40004706670 */
[----:B------:R-:W-:Y:S02]  /*45b0*/  ISETP.GE.OR P6, PT, R103, R102, !P6 ;  /* 0x000000666700720c */ /* 0x000fe400077c6670 */
[-C--:B------:R-:W-:Y:S02]  /*45c0*/  ISETP.GE.OR P5, PT, R0, R100.reuse, !P5 ;  /* 0x000000640000720c */ /* 0x080fe40006fa6670 */
[-C--:B------:R-:W-:Y:S02]  /*45d0*/  ISETP.GE.OR P4, PT, R117, R100.reuse, !P4 ;  /* 0x000000647500720c */ /* 0x080fe40006786670 */
        /* <DEDUP_REMOVED lines=18> */
[-C--:B------:R-:W-:Y:S02]  /*4700*/  ISETP.GE.OR P6, PT, R112, R100.reuse, !P6 ;  /* 0x000000647000720c */ /* 0x080fe400077c6670 */
        /* <DEDUP_REMOVED lines=16> */
[-C--:B------:R-:W-:Y:S02]  /*4810*/  ISETP.GE.OR P3, PT, R109, R100.reuse, !P3 ;  /* 0x000000646d00720c */ /* 0x080fe40005f66670 */
[-C--:B------:R-:W-:Y:S02]  /*4820*/  ISETP.GE.OR P2, PT, R108, R100.reuse, !P2 ;  /* 0x000000646c00720c */ /* 0x080fe40005746670 */
[-C--:B------:R-:W-:Y:S02]  /*4830*/  ISETP.GE.OR P1, PT, R107, R100.reuse, !P1 ;  /* 0x000000646b00720c */ /* 0x080fe40004f26670 */
[-C--:B------:R-:W-:Y:S02]  /*4840*/  ISETP.GE.OR P0, PT, R106, R100.reuse, !P0 ;  /* 0x000000646a00720c */ /* 0x080fe40004706670 */
[-C--:B------:R-:W-:Y:S02]  /*4850*/  ISETP.GE.OR P6, PT, R105, R100.reuse, !P6 ;  /* 0x000000646900720c */ /* 0x080fe400077c6670 */
[-C--:B------:R-:W-:Y:S02]  /*4860*/  ISETP.GE.OR P5, PT, R104, R100.reuse, !P5 ;  /* 0x000000646800720c */ /* 0x080fe40006fa6670 */
[----:B------:R-:W-:Y:S02]  /*4870*/  ISETP.GE.OR P4, PT, R103, R100, !P4 ;  /* 0x000000646700720c */ /* 0x000fe40006786670 */
[----:B------:R-:W-:Y:S02]  /*4880*/  IMNMX R100, RZ, R123, !PT ;  /* 0x0000007bff647217 */ /* 0x000fe40007800200 */
[----:B------:R-:W-:Y:S02]  /*4890*/  IMNMX R102, R120, UR7, PT ;  /* 0x0000000778667c17 */ /* 0x000fe4000b800200 */
        /* <DEDUP_REMOVED lines=26> */
[----:B------:R-:W-:Y:S02]  /*4a40*/  IMNMX R101, RZ, R124, !PT ;  /* 0x0000007cff657217 */ /* 0x000fe40007800200 */
[-C--:B------:R-:W-:Y:S02]  /*4a50*/  ISETP.GE.OR P6, PT, R114, R102.reuse, !P6 ;  /* 0x000000667200720c */ /* 0x080fe400077c6670 */
[-C--:B------:R-:W-:Y:S02]  /*4a60*/  ISETP.GE.OR P5, PT, R113, R102.reuse, !P5 ;  /* 0x000000667100720c */ /* 0x080fe40006fa6670 */
[-C--:B------:R-:W-:Y:S02]  /*4a70*/  ISETP.GE.OR P4, PT, R112, R102.reuse, !P4 ;  /* 0x000000667000720c */ /* 0x080fe40006786670 */
        /* <DEDUP_REMOVED lines=69> */
[----:B------:R-:W-:Y:S02]  /*4ed0*/  FSEL R46, R46, -INF , !P5 ;  /* 0xff8000002e2e7808 */ /* 0x000fe40006800000 */
[----:B------:R-:W-:Y:S02]  /*4ee0*/  FSEL R47, R47, -INF , !P4 ;  /* 0xff8000002f2f7808 */ /* 0x000fe40006000000 */
[----:B------:R-:W-:Y:S02]  /*4ef0*/  FSEL R58, R58, -INF , !P3 ;  /* 0xff8000003a3a7808 */ /* 0x000fe40005800000 */
[----:B------:R-:W-:Y:S02]  /*4f00*/  FSEL R59, R59, -INF , !P2 ;  /* 0xff8000003b3b7808 */ /* 0x000fe40005000000 */
[----:B------:R-:W-:Y:S02]  /*4f10*/  FSEL R62, R62, -INF , !P1 ;  /* 0xff8000003e3e7808 */ /* 0x000fe40004800000 */
[----:B------:R-:W-:Y:S02]  /*4f20*/  FSEL R63, R63, -INF , !P0 ;  /* 0xff8000003f3f7808 */ /* 0x000fe40004000000 */
.L_x_109:
[C---:B------:R-:W-:Y:S01]  /*4f30*/  FMUL.FTZ R100, R241.reuse, 1.4426950216293334961 ;  /* 0x3fb8aa3bf1647820 */ /* 0x040fe20000410000 */
[----:B------:R-:W-:Y:S01]  /*4f40*/  FSETP.NEU.FTZ.AND P0, PT, R241, -INF , PT ;  /* 0xff800000f100780b */ /* 0x000fe20003f1d000 */
[----:B------:R-:W-:Y:S01]  /*4f50*/  FMUL.FTZ R0, R242, 1.4426950216293334961 ;  /* 0x3fb8aa3bf2007820 */ /* 0x000fe20000410000 */
[----:B------:R-:W-:Y:S02]  /*4f60*/  UISETP.GT.AND UP3, UPT, UR8, UR20, UPT ;  /* 0x000000140800728c */ /* 0x000fe4000bf64270 */
[----:B------:R-:W-:Y:S02]  /*4f70*/  FSEL R100, R100, RZ, P0 ;  /* 0x000000ff64647208 */ /* 0x000fe40000000000 */
[----:B------:R-:W-:Y:S02]  /*4f80*/  FSETP.NEU.FTZ.AND P0, PT, R242, -INF , PT ;  /* 0xff800000f200780b */ /* 0x000fe40003f1d000 */
[----:B------:R-:W-:Y:S01]  /*4f90*/  PLOP3.LUT P1, PT, PT, PT, UP3, 0x80, 0x0 ;  /* 0x000000000000781c */ /* 0x000fe20003f2f038 */
[--C-:B------:R-:W-:Y:S02]  /*4fa0*/  FFMA.FTZ R64, R64, c[0x0][0x23c], -R100.reuse ;  /* 0x00008f0040407a23 */ /* 0x100fe40000010864 */
[--C-:B------:R-:W-:Y:S02]  /*4fb0*/  FFMA.FTZ R5, R5, c[0x0][0x23c], -R100.reuse ;  /* 0x00008f0005057a23 */ /* 0x100fe40000010864 */
[----:B------:R-:W-:Y:S01]  /*4fc0*/  MUFU.EX2 R236, R64 ;  /* 0x0000004000ec7308 */ /* 0x000fe20000000800 */
[--C-:B------:R-:W-:Y:S02]  /*4fd0*/  FFMA.FTZ R4, R4, c[0x0][0x23c], -R100.reuse ;  /* 0x00008f0004047a23 */ /* 0x100fe40000010864 */
[--C-:B------:R-:W-:Y:S02]  /*4fe0*/  FFMA.FTZ R16, R16, c[0x0][0x23c], -R100.reuse ;  /* 0x00008f0010107a23 */ /* 0x100fe40000010864 */
[--C-:B------:R-:W-:Y:S02]  /*4ff0*/  FFMA.FTZ R17, R17, c[0x0][0x23c], -R100.reuse ;  /* 0x00008f0011117a23 */ /* 0x100fe40000010864 */
[--C-:B------:R-:W-:Y:S02]  /*5000*/  FFMA.FTZ R20, R20, c[0x0][0x23c], -R100.reuse ;  /* 0x00008f0014147a23 */ /* 0x100fe40000010864 */
[--C-:B------:R-:W-:Y:S01]  /*5010*/  FFMA.FTZ R21, R21, c[0x0][0x23c], -R100.reuse ;  /* 0x00008f0015157a23 */ /* 0x100fe20000010864 */
[----:B------:R1:W-:Y:S01]  /*5020*/  MUFU.EX2 R181, R5 ;  /* 0x0000000500b57308 */ /* 0x0003e20000000800 */
[--C-:B------:R-:W-:Y:S02]  /*5030*/  FFMA.FTZ R32, R32, c[0x0][0x23c], -R100.reuse ;  /* 0x00008f0020207a23 */ /* 0x100fe40000010864 */
[--C-:B------:R-:W-:Y:S02]  /*5040*/  FFMA.FTZ R33, R33, c[0x0][0x23c], -R100.reuse ;  /* 0x00008f0021217a23 */ /* 0x100fe40000010864 */
[--C-:B------:R-:W-:Y:S02]  /*5050*/  FFMA.FTZ R36, R36, c[0x0][0x23c], -R100.reuse ;  /* 0x00008f0024247a23 */ /* 0x100fe40000010864 */
[--C-:B------:R-:W-:Y:S02]  /*5060*/  FFMA.FTZ R37, R37, c[0x0][0x23c], -R100.reuse ;  /* 0x00008f0025257a23 */ /* 0x100fe40000010864 */
[--C-:B------:R-:W-:Y:S01]  /*5070*/  FFMA.FTZ R48, R48, c[0x0][0x23c], -R100.reuse ;  /* 0x00008f0030307a23 */ /* 0x100fe20000010864 */
[----:B------:R2:W3:Y:S01]  /*5080*/  MUFU.EX2 R182, R4 ;  /* 0x0000000400b67308 */ /* 0x0004e20000000800 */
[--C-:B------:R-:W-:Y:S02]  /*5090*/  FFMA.FTZ R49, R49, c[0x0][0x23c], -R100.reuse ;  /* 0x00008f0031317a23 */ /* 0x100fe40000010864 */
[--C-:B------:R-:W-:Y:S02]  /*50a0*/  FFMA.FTZ R52, R52, c[0x0][0x23c], -R100.reuse ;  /* 0x00008f0034347a23 */ /* 0x100fe40000010864 */
[--C-:B------:R-:W-:Y:S02]  /*50b0*/  FFMA.FTZ R53, R53, c[0x0][0x23c], -R100.reuse ;  /* 0x00008f0035357a23 */ /* 0x100fe40000010864 */
[----:B------:R-:W-:Y:S03]  /*50c0*/  FFMA.FTZ R100, R65, c[0x0][0x23c], -R100 ;  /* 0x00008f0041647a23 */ /* 0x000fe60000010864 */
[----:B------:R-:W-:Y:S01]  /*50d0*/  MUFU.EX2 R120, R16 ;  /* 0x0000001000787308 */ /* 0x000fe20000000800 */
[----:B-1----:R-:W-:Y:S01]  /*50e0*/  FSEL R5, R0, RZ, P0 ;  /* 0x000000ff00057208 */ /* 0x002fe20000000000 */
[----:B------:R-:W-:Y:S01]  /*50f0*/  FMUL.FTZ R0, R240, 1.4426950216293334961 ;  /* 0x3fb8aa3bf0007820 */ /* 0x000fe20000410000 */
[----:B------:R-:W-:Y:S03]  /*5100*/  FSETP.NEU.FTZ.AND P0, PT, R237, -INF , PT ;  /* 0xff800000ed00780b */ /* 0x000fe60003f1d000 */
[--C-:B------:R-:W-:Y:S04]  /*5110*/  FFMA.FTZ R66, R66, c[0x0][0x23c], -R5.reuse ;  /* 0x00008f0042427a23 */ /* 0x100fe80000010805 */
[----:B------:R-:W-:Y:S01]  /*5120*/  MUFU.EX2 R235, R100 ;  /* 0x0000006400eb7308 */ /* 0x000fe20000000800 */
[--C-:B------:R-:W-:Y:S02]  /*5130*/  FFMA.FTZ R7, R7, c[0x0][0x23c], -R5.reuse ;  /* 0x00008f0007077a23 */ /* 0x100fe40000010805 */
[--C-:B------:R-:W-:Y:S02]  /*5140*/  FFMA.FTZ R6, R6, c[0x0][0x23c], -R5.reuse ;  /* 0x00008f0006067a23 */ /* 0x100fe40000010805 */
[--C-:B------:R-:W-:Y:S02]  /*5150*/  FFMA.FTZ R18, R18, c[0x0][0x23c], -R5.reuse ;  /* 0x00008f0012127a23 */ /* 0x100fe40000010805 */
[--C-:B------:R-:W-:Y:S02]  /*5160*/  FFMA.FTZ R19, R19, c[0x0][0x23c], -R5.reuse ;  /* 0x00008f0013137a23 */ /* 0x100fe40000010805 */
[--C-:B------:R-:W-:Y:S01]  /*5170*/  FFMA.FTZ R22, R22, c[0x0][0x23c], -R5.reuse ;  /* 0x00008f0016167a23 */ /* 0x100fe20000010805 */
        /* <DEDUP_REMOVED lines=11> */
[----:B------:R-:W-:Y:S01]  /*5230*/  FFMA.FTZ R5, R67, c[0x0][0x23c], -R5 ;  /* 0x00008f0043057a23 */ /* 0x000fe20000010805 */
[----:B------:R-:W1:Y:S01]  /*5240*/  MUFU.EX2 R180, R6 ;  /* 0x0000000600b47308 */ /* 0x000e620000000800 */
[----:B--2---:R-:W-:Y:S05]  /*5250*/  FMUL.FTZ R4, R237, 1.4426950216293334961 ;  /* 0x3fb8aa3bed047820 */ /* 0x004fea0000410000 */
[----:B------:R-:W-:Y:S02]  /*5260*/  FSEL R4, R4, RZ, P0 ;  /* 0x000000ff04047208 */ /* 0x000fe40000000000 */
[----:B------:R-:W-:Y:S02]  /*5270*/  FSETP.NEU.FTZ.AND P0, PT, R240, -INF , PT ;  /* 0xff800000f000780b */ /* 0x000fe40003f1d000 */
[----:B------:R-:W-:Y:S01]  /*5280*/  MUFU.EX2 R229, R5 ;  /* 0x0000000500e57308 */ /* 0x000fe20000000800 */
[--C-:B------:R-:W-:Y:S01]  /*5290*/  FFMA.FTZ R60, R60, c[0x0][0x23c], -R4.reuse ;  /* 0x00008f003c3c7a23 */ /* 0x100fe20000010804 */
[----:B------:R-:W-:Y:S01]  /*52a0*/  FSEL R0, R0, RZ, P0 ;  /* 0x000000ff00007208 */ /* 0x000fe20000000000 */
[--C-:B------:R-:W-:Y:S02]  /*52b0*/  FFMA.FTZ R8, R8, c[0x0][0x23c], -R4.reuse ;  /* 0x00008f0008087a23 */ /* 0x100fe40000010804 */
[----:B------:R-:W-:Y:S02]  /*52c0*/  FFMA.FTZ R9, R9, c[0x0][0x23c], -R4 ;  /* 0x00008f0009097a23 */ /* 0x000fe40000010804 */
[--C-:B------:R-:W-:Y:S02]  /*52d0*/  FFMA.FTZ R62, R62, c[0x0][0x23c], -R0.reuse ;  /* 0x00008f003e3e7a23 */ /* 0x100fe40000010800 */
[--C-:B------:R-:W-:Y:S01]  /*52e0*/  FFMA.FTZ R10, R10, c[0x0][0x23c], -R0.reuse ;  /* 0x00008f000a0a7a23 */ /* 0x100fe20000010800 */
[----:B------:R-:W-:Y:S01]  /*52f0*/  MUFU.EX2 R213, R60 ;  /* 0x0000003c00d57308 */ /* 0x000fe20000000800 */
[--C-:B------:R-:W-:Y:S02]  /*5300*/  FFMA.FTZ R11, R11, c[0x0][0x23c], -R0.reuse ;  /* 0x00008f000b0b7a23 */ /* 0x100fe40000010800 */
[--C-:B------:R-:W-:Y:S02]  /*5310*/  FFMA.FTZ R14, R14, c[0x0][0x23c], -R0.reuse ;  /* 0x00008f000e0e7a23 */ /* 0x100fe40000010800 */
[----:B------:R-:W-:Y:S02]  /*5320*/  FFMA.FTZ R15, R15, c[0x0][0x23c], -R0 ;  /* 0x00008f000f0f7a23 */ /* 0x000fe40000010800 */
        /* <DEDUP_REMOVED lines=8> */
[----:B------:R-:W2:Y:S01]  /*53b0*/  MUFU.EX2 R119, R17 ;  /* 0x0000001100777308 */ /* 0x000ea20000000800 */
[--C-:B------:R-:W-:Y:S02]  /*53c0*/  FFMA.FTZ R41, R41, c[0x0][0x23c], -R4.reuse ;  /* 0x00008f0029297a23 */ /* 0x100fe40000010804 */
[--C-:B------:R-:W-:Y:S02]  /*53d0*/  FFMA.FTZ R44, R44, c[0x0][0x23c], -R4.reuse ;  /* 0x00008f002c2c7a23 */ /* 0x100fe40000010804 */
[--C-:B------:R-:W-:Y:S02]  /*53e0*/  FFMA.FTZ R45, R45, c[0x0][0x23c], -R4.reuse ;  /* 0x00008f002d2d7a23 */ /* 0x100fe40000010804 */
[--C-:B------:R-:W-:Y:S02]  /*53f0*/  FFMA.FTZ R56, R56, c[0x0][0x23c], -R4.reuse ;  /* 0x00008f0038387a23 */ /* 0x100fe40000010804 */
[--C-:B------:R-:W-:Y:S01]  /*5400*/  FFMA.FTZ R57, R57, c[0x0][0x23c], -R4.reuse ;  /* 0x00008f0039397a23 */ /* 0x100fe20000010804 */
[----:B------:R-:W-:Y:S01]  /*5410*/  MUFU.EX2 R209, R44 ;  /* 0x0000002c00d17308 */ /* 0x000fe20000000800 */
[----:B------:R-:W-:Y:S02]  /*5420*/  FFMA.FTZ R4, R61, c[0x0][0x23c], -R4 ;  /* 0x00008f003d047a23 */ /* 0x000fe40000010804 */
        /* <DEDUP_REMOVED lines=12> */
[----:B------:R-:W-:Y:S07]  /*54f0*/  FFMA.FTZ R0, R63, c[0x0][0x23c], -R0 ;  /* 0x00008f003f007a23 */ /* 0x000fee0000010800 */
[----:B------:R-:W-:Y:S10]  /*5500*/  MUFU.EX2 R198, R0 ;  /* 0x0000000000c67308 */ /* 0x000ff40000000800 */
[----:B------:R-:W-:Y:S10]  /*5510*/  MUFU.EX2 R117, R19 ;  /* 0x0000001300757308 */ /* 0x000ff40000000800 */
[----:B------:R-:W-:Y:S10]  /*5520*/  MUFU.EX2 R178, R8 ;  /* 0x0000000800b27308 */ /* 0x000ff40000000800 */
[----:B------:R-:W4:Y:S10]  /*5530*/  MUFU.EX2 R127, R9 ;  /* 0x00000009007f7308 */ /* 0x000f340000000800 */
[----:B------:R-:W-:Y:S10]  /*5540*/  MUFU.EX2 R126, R10 ;  /* 0x0000000a007e7308 */ /* 0x000ff40000000800 */
[----:B------:R-:W1:Y:S10]  /*5550*/  MUFU.EX2 R125, R11 ;  /* 0x0000000b007d7308 */ /* 0x000e740000000800 */
[----:B------:R-:W-:Y:S10]  /*5560*/  MUFU.EX2 R122, R14 ;  /* 0x0000000e007a7308 */ /* 0x000ff40000000800 */
        /* <DEDUP_REMOVED lines=10> */
[----:B------:R-:W1:Y:S10]  /*5610*/  MUFU.EX2 R217, R35 ;  /* 0x0000002300d97308 */ /* 0x000e740000000800 */
[----:B------:R1:W-:Y:S10]  /*5620*/  MUFU.EX2 R204, R4 ;  /* 0x0000000400cc7308 */ /* 0x0003f40000000800 */
[----:B------:R-:W-:Y:S10]  /*5630*/  MUFU.EX2 R113, R24 ;  /* 0x0000001800717308 */ /* 0x000ff40000000800 */
[----:B------:R-:W1:Y:S10]  /*5640*/  MUFU.EX2 R109, R25 ;  /* 0x00000019006d7308 */ /* 0x000e740000000800 */
[----:B------:R-:W-:Y:S10]  /*5650*/  MUFU.EX2 R112, R26 ;  /* 0x0000001a00707308 */ /* 0x000ff40000000800 */
[----:B------:R-:W-:Y:S10]  /*5660*/  MUFU.EX2 R108, R27 ;  /* 0x0000001b006c7308 */ /* 0x000ff40000000800 */
[----:B------:R-:W-:Y:S10]  /*5670*/  MUFU.EX2 R111, R28 ;  /* 0x0000001c006f7308 */ /* 0x000ff40000000800 */
[----:B------:R-:W1:Y:S10]  /*5680*/  MUFU.EX2 R197, R29 ;  /* 0x0000001d00c57308 */ /* 0x000e740000000800 */
[----:B------:R-:W-:Y:S10]  /*5690*/  MUFU.EX2 R196, R30 ;  /* 0x0000001e00c47308 */ /* 0x000ff40000000800 */
[----:B------:R-:W-:Y:S10]  /*56a0*/  MUFU.EX2 R191, R31 ;  /* 0x0000001f00bf7308 */ /* 0x000ff40000000800 */
[----:B------:R-:W-:Y:S10]  /*56b0*/  MUFU.EX2 R210, R36 ;  /* 0x0000002400d27308 */ /* 0x000ff40000000800 */
[----:B------:R-:W1:Y:S10]  /*56c0*/  MUFU.EX2 R208, R37 ;  /* 0x0000002500d07308 */ /* 0x000e740000000800 */
[----:B------:R-:W-:Y:S10]  /*56d0*/  MUFU.EX2 R206, R38 ;  /* 0x0000002600ce7308 */ /* 0x000ff40000000800 */
[----:B------:R-:W1:Y:S10]  /*56e0*/  MUFU.EX2 R205, R39 ;  /* 0x0000002700cd7308 */ /* 0x000e740000000800 */
[----:B------:R-:W-:Y:S10]  /*56f0*/  MUFU.EX2 R231, R48 ;  /* 0x0000003000e77308 */ /* 0x000ff40000000800 */
[----:B------:R-:W-:Y:S10]  /*5700*/  MUFU.EX2 R230, R49 ;  /* 0x0000003100e67308 */ /* 0x000ff40000000800 */
        /* <DEDUP_REMOVED lines=13> */
[----:B------:R-:W2:Y:S10]  /*57e0*/  MUFU.EX2 R216, R57 ;  /* 0x0000003900d87308 */ /* 0x000eb40000000800 */
[----:B------:R-:W-:Y:S10]  /*57f0*/  MUFU.EX2 R215, R58 ;  /* 0x0000003a00d77308 */ /* 0x000ff40000000800 */
[----:B------:R-:W4:Y:S01]  /*5800*/  MUFU.EX2 R214, R59 ;  /* 0x0000003b00d67308 */ /* 0x000f220000000800 */
[----:B---3--:R-:W-:Y:S02]  /*5810*/  F2FP.PACK_AB R7, R181, R182 ;  /* 0x000000b6b507723e */ /* 0x008fe400000000ff */
[----:B-1----:R-:W-:Y:S02]  /*5820*/  F2FP.PACK_AB R6, R179, R180 ;  /* 0x000000b4b306723e */ /* 0x002fe400000000ff */
[----:B--2---:R-:W-:Y:S01]  /*5830*/  F2FP.PACK_AB R5, R119, R120 ;  /* 0x000000787705723e */ /* 0x004fe200000000ff */
[----:B------:R1:W-:Y:S01]  /*5840*/  STS [R190+0x10000], R7 ;  /* 0x01000007be007388 */ /* 0x0003e20000000800 */
[----:B----4-:R-:W-:Y:S02]  /*5850*/  F2FP.PACK_AB R9, R127, R178 ;  /* 0x000000b27f09723e */ /* 0x010fe400000000ff */
[----:B------:R-:W-:Y:S01]  /*5860*/  F2FP.PACK_AB R8, R125, R126 ;  /* 0x0000007e7d08723e */ /* 0x000fe200000000ff */
[----:B------:R2:W-:Y:S01]  /*5870*/  STS [R190+0x10400], R6 ;  /* 0x01040006be007388 */ /* 0x0005e20000000800 */
[----:B------:R-:W-:Y:S02]  /*5880*/  F2FP.PACK_AB R4, R217, R219 ;  /* 0x000000dbd904723e */ /* 0x000fe400000000ff */
[----:B------:R-:W-:Y:S01]  /*5890*/  F2FP.PACK_AB R0, R207, R209 ;  /* 0x000000d1cf00723e */ /* 0x000fe200000000ff */
[----:B------:R3:W-:Y:S01]  /*58a0*/  STS [R188+0x10000], R5 ;  /* 0x01000005bc007388 */ /* 0x0007e20000000800 */
[----:B-1----:R-:W-:Y:S02]  /*58b0*/  F2FP.PACK_AB R7, R117, R118 ;  /* 0x000000767507723e */ /* 0x002fe400000000ff */
[----:B--2---:R-:W-:Y:S03]  /*58c0*/  F2FP.PACK_AB R6, R123, R124 ;  /* 0x0000007c7b06723e */ /* 0x004fe600000000ff */
[----:B------:R1:W-:Y:S01]  /*58d0*/  STS [R188+0x10400], R7 ;  /* 0x01040007bc007388 */ /* 0x0003e20000000800 */
[----:B---3--:R-:W-:Y:S03]  /*58e0*/  F2FP.PACK_AB R5, R121, R122 ;  /* 0x0000007a7905723e */ /* 0x008fe600000000ff */
[----:B------:R-:W-:Y:S04]  /*58f0*/  STS [R190+0x12000], R9 ;  /* 0x01200009be007388 */ /* 0x000fe80000000800 */
[----:B------:R2:W-:Y:S04]  /*5900*/  STS [R190+0x12400], R8 ;  /* 0x01240008be007388 */ /* 0x0005e80000000800 */
[----:B------:R3:W-:Y:S04]  /*5910*/  STS [R188+0x12400], R5 ;  /* 0x01240005bc007388 */ /* 0x0007e80000000800 */
[----:B------:R4:W-:Y:S01]  /*5920*/  STS [R188+0x12000], R6 ;  /* 0x01200006bc007388 */ /* 0x0009e20000000800 */
[----:B-1----:R-:W-:Y:S05]  /*5930*/  F2FP.PACK_AB R7, R110, R114 ;  /* 0x000000726e07723e */ /* 0x002fea00000000ff */
[----:B------:R1:W-:Y:S01]  /*5940*/  STS [R189+0x10400], R7 ;  /* 0x01040007bd007388 */ /* 0x0003e20000000800 */
[----:B--2---:R-:W-:Y:S02]  /*5950*/  F2FP.PACK_AB R8, R115, R116 ;  /* 0x000000747308723e */ /* 0x004fe400000000ff */
[----:B---3--:R-:W-:Y:S03]  /*5960*/  F2FP.PACK_AB R5, R220, R221 ;  /* 0x000000dddc05723e */ /* 0x008fe600000000ff */
[----:B------:R2:W-:Y:S01]  /*5970*/  STS [R189+0x10000], R8 ;  /* 0x01000008bd007388 */ /* 0x0005e20000000800 */
[----:B----4-:R-:W-:Y:S03]  /*5980*/  F2FP.PACK_AB R6, R109, R113 ;  /* 0x000000716d06723e */ /* 0x010fe600000000ff */
[----:B------:R3:W-:Y:S04]  /*5990*/  STS [R187+0x10000], R5 ;  /* 0x01000005bb007388 */ /* 0x0007e80000000800 */
[----:B------:R4:W-:Y:S04]  /*59a0*/  STS [R187+0x10400], R4 ;  /* 0x01040004bb007388 */ /* 0x0009e80000000800 */
[----:B------:R4:W-:Y:S01]  /*59b0*/  STS [R189+0x12000], R6 ;  /* 0x01200006bd007388 */ /* 0x0009e20000000800 */
[----:B-1----:R-:W-:Y:S02]  /*59c0*/  F2FP.PACK_AB R7, R197, R111 ;  /* 0x0000006fc507723e */ /* 0x002fe400000000ff */
[----:B--2---:R-:W-:Y:S02]  /*59d0*/  F2FP.PACK_AB R8, R108, R112 ;  /* 0x000000706c08723e */ /* 0x004fe400000000ff */
[----:B---3--:R-:W-:Y:S03]  /*59e0*/  F2FP.PACK_AB R5, R208, R210 ;  /* 0x000000d2d005723e */ /* 0x008fe600000000ff */
[----:B------:R-:W-:Y:S01]  /*59f0*/  STS [R189+0x12400], R8 ;  /* 0x01240008bd007388 */ /* 0x000fe20000000800 */
[----:B----4-:R-:W-:Y:S03]  /*5a00*/  F2FP.PACK_AB R4, R205, R206 ;  /* 0x000000cecd04723e */ /* 0x010fe600000000ff */
[----:B------:R1:W-:Y:S01]  /*5a10*/  STS [R187+0x12000], R7 ;  /* 0x01200007bb007388 */ /* 0x0003e20000000800 */
[----:B------:R-:W-:Y:S05]  /*5a20*/  F2FP.PACK_AB R6, R191, R196 ;  /* 0x000000c4bf06723e */ /* 0x000fea00000000ff */
[----:B------:R2:W-:Y:S04]  /*5a30*/  STS [R187+0x12400], R6 ;  /* 0x01240006bb007388 */ /* 0x0005e80000000800 */
[----:B------:R3:W-:Y:S04]  /*5a40*/  STS [R183+0x10000], R5 ;  /* 0x01000005b7007388 */ /* 0x0007e80000000800 */
[----:B------:R4:W-:Y:S01]  /*5a50*/  STS [R183+0x10400], R4 ;  /* 0x01040004b7007388 */ /* 0x0009e20000000800 */
[----:B-1----:R-:W-:Y:S02]  /*5a60*/  F2FP.PACK_AB R7, R201, R202 ;  /* 0x000000cac907723e */ /* 0x002fe400000000ff */
[----:B--2---:R-:W-:Y:S02]  /*5a70*/  F2FP.PACK_AB R6, R203, R200 ;  /* 0x000000c8cb06723e */ /* 0x004fe400000000ff */
[----:B---3--:R-:W-:Y:S02]  /*5a80*/  F2FP.PACK_AB R5, R230, R231 ;  /* 0x000000e7e605723e */ /* 0x008fe400000000ff */
[----:B----4-:R-:W-:Y:S03]  /*5a90*/  F2FP.PACK_AB R4, R233, R234 ;  /* 0x000000eae904723e */ /* 0x010fe600000000ff */
[----:B------:R1:W-:Y:S04]  /*5aa0*/  STS [R184+0x10000], R5 ;  /* 0x01000005b8007388 */ /* 0x0003e80000000800 */
[----:B------:R2:W-:Y:S04]  /*5ab0*/  STS [R184+0x10400], R4 ;  /* 0x01040004b8007388 */ /* 0x0005e80000000800 */
[----:B------:R3:W-:Y:S04]  /*5ac0*/  STS [R183+0x12000], R7 ;  /* 0x01200007b7007388 */ /* 0x0007e80000000800 */
[----:B------:R4:W-:Y:S04]  /*5ad0*/  STS [R183+0x12400], R6 ;  /* 0x01240006b7007388 */ /* 0x0009e80000000800 */
[----:B------:R4:W-:Y:S01]  /*5ae0*/  STS [R184+0x12000], R0 ;  /* 0x01200000b8007388 */ /* 0x0009e20000000800 */
[----:B-1----:R-:W-:Y:S02]  /*5af0*/  F2FP.PACK_AB R5, R222, R223 ;  /* 0x000000dfde05723e */ /* 0x002fe400000000ff */
[----:B--2---:R-:W-:Y:S02]  /*5b00*/  F2FP.PACK_AB R4, R235, R236 ;  /* 0x000000eceb04723e */ /* 0x004fe400000000ff */
[----:B---3--:R-:W-:Y:S02]  /*5b10*/  F2FP.PACK_AB R7, R211, R212 ;  /* 0x000000d4d307723e */ /* 0x008fe400000000ff */
[----:B----4-:R-:W-:Y:S03]  /*5b20*/  F2FP.PACK_AB R6, R224, R225 ;  /* 0x000000e1e006723e */ /* 0x010fe600000000ff */
[----:B------:R1:W-:Y:S01]  /*5b30*/  STS [R184+0x12400], R7 ;  /* 0x01240007b8007388 */ /* 0x0003e20000000800 */
[----:B------:R-:W-:Y:S03]  /*5b40*/  F2FP.PACK_AB R0, R229, R232 ;  /* 0x000000e8e500723e */ /* 0x000fe600000000ff */
[----:B------:R2:W-:Y:S04]  /*5b50*/  STS [R186+0x10000], R6 ;  /* 0x01000006ba007388 */ /* 0x0005e80000000800 */
[----:B------:R3:W-:Y:S04]  /*5b60*/  STS [R186+0x10400], R5 ;  /* 0x01040005ba007388 */ /* 0x0007e80000000800 */
[----:B------:R4:W-:Y:S04]  /*5b70*/  STS [R185+0x10000], R4 ;  /* 0x01000004b9007388 */ /* 0x0009e80000000800 */
[----:B------:R4:W-:Y:S01]  /*5b80*/  STS [R185+0x10400], R0 ;  /* 0x01040000b9007388 */ /* 0x0009e20000000800 */
[----:B-1----:R-:W-:Y:S02]  /*5b90*/  F2FP.PACK_AB R7, R216, R218 ;  /* 0x000000dad807723e */ /* 0x002fe400000000ff */
[----:B--2---:R-:W-:Y:S03]  /*5ba0*/  F2FP.PACK_AB R6, R214, R215 ;  /* 0x000000d7d606723e */ /* 0x004fe600000000ff */
[----:B------:R-:W-:Y:S01]  /*5bb0*/  STS [R186+0x12000], R7 ;  /* 0x01200007ba007388 */ /* 0x000fe20000000800 */
[----:B---3--:R-:W-:Y:S03]  /*5bc0*/  F2FP.PACK_AB R5, R204, R213 ;  /* 0x000000d5cc05723e */ /* 0x008fe600000000ff */
[----:B------:R-:W-:Y:S01]  /*5bd0*/  STS [R186+0x12400], R6 ;  /* 0x01240006ba007388 */ /* 0x000fe20000000800 */
[----:B----4-:R-:W-:Y:S03]  /*5be0*/  F2FP.PACK_AB R4, R198, R199 ;  /* 0x000000c7c604723e */ /* 0x010fe600000000ff */
[----:B------:R-:W-:Y:S01]  /*5bf0*/  STS [R185+0x12000], R5 ;  /* 0x01200005b9007388 */ /* 0x000fe20000000800 */
[----:B------:R-:W-:Y:S03]  /*5c00*/  SHF.L.U32 R0, R168, 0x1, RZ ;  /* 0x00000001a8007819 */ /* 0x000fe600000006ff */
[----:B------:R-:W-:Y:S04]  /*5c10*/  STS [R185+0x12400], R4 ;  /* 0x01240004b9007388 */ /* 0x000fe80000000800 */
[----:B------:R-:W1:Y:S08]  /*5c20*/  LDSM.16.M88.4 R64, [R0+0x4000] ;  /* 0x004000000040783b */ /* 0x000e700000000200 */
[----:B------:R2:W3:Y:S02]  /*5c30*/  LDSM.16.M88.4 R60, [R0+0x5000] ;  /* 0x00500000003c783b */ /* 0x0004e40000000200 */
[----:B--2---:R-:W-:Y:S06]  /*5c40*/  IADD3 R0, R0, R166, RZ ;  /* 0x000000a600007210 */ /* 0x004fec0007ffe0ff */
[----:B------:R-:W2:Y:S01]  /*5c50*/  LDSM.16.M88.4 R100, [R0+0x4000] ;  /* 0x004000000064783b */ /* 0x000ea20000000200 */
[-C--:B-1----:R-:W-:Y:S07]  /*5c60*/  HMMA.16816.F32 R4, R64, R128.reuse, RZ ;  /* 0x000000804004723c */ /* 0x082fee00000018ff */
[----:B------:R-:W1:Y:S01]  /*5c70*/  LDSM.16.M88.4 R104, [R0+0x5000] ;  /* 0x005000000068783b */ /* 0x000e620000000200 */
[C---:B---3--:R-:W-:Y:S08]  /*5c80*/  HMMA.16816.F32 R8, R60.reuse, R128, RZ ;  /* 0x000000803c08723c */ /* 0x048ff000000018ff */
        /* <DEDUP_REMOVED lines=14> */
[-C--:B--2---:R-:W-:Y:S08]  /*5d70*/  HMMA.16816.F32 R4, R100, R144.reuse, R4 ;  /* 0x000000906404723c */ /* 0x084ff00000001804 */
[C---:B-1----:R-:W-:Y:S08]  /*5d80*/  HMMA.16816.F32 R8, R104.reuse, R144, R8 ;  /* 0x000000906808723c */ /* 0x042ff00000001808 */
[-C--:B------:R-:W-:Y:S08]  /*5d90*/  HMMA.16816.F32 R12, R104, R146.reuse, R12 ;  /* 0x00000092680c723c */ /* 0x080ff0000000180c */
[C---:B-----5:R-:W-:Y:S01]  /*5da0*/  FADD.FTZ R4, -R176.reuse, R4 ;  /* 0x00000004b0047221 */ /* 0x060fe20000010100 */
[C---:B------:R-:W-:Y:S04]  /*5db0*/  HMMA.16816.F32 R16, R100.reuse, R146, R16 ;  /* 0x000000926410723c */ /* 0x040fe80000001810 */
[----:B------:R-:W-:Y:S02]  /*5dc0*/  FADD.FTZ R5, -R176, R5 ;  /* 0x00000005b0057221 */ /* 0x000fe40000010100 */
[C---:B------:R-:W-:Y:S02]  /*5dd0*/  FADD.FTZ R6, -R175.reuse, R6 ;  /* 0x00000006af067221 */ /* 0x040fe40000010100 */
[----:B------:R-:W-:Y:S01]  /*5de0*/  FADD.FTZ R7, -R175, R7 ;  /* 0x00000007af077221 */ /* 0x000fe20000010100 */
[-C--:B------:R-:W-:Y:S03]  /*5df0*/  HMMA.16816.F32 R20, R100, R148.reuse, R20 ;  /* 0x000000946414723c */ /* 0x080fe60000001814 */
[C---:B------:R-:W-:Y:S02]  /*5e00*/  FADD.FTZ R8, -R174.reuse, R8 ;  /* 0x00000008ae087221 */ /* 0x040fe40000010100 */
[C---:B------:R-:W-:Y:S02]  /*5e10*/  FADD.FTZ R9, -R174.reuse, R9 ;  /* 0x00000009ae097221 */ /* 0x040fe40000010100 */
[C---:B------:R-:W-:Y:S01]  /*5e20*/  FADD.FTZ R10, -R173.reuse, R10 ;  /* 0x0000000aad0a7221 */ /* 0x040fe20000010100 */
[C---:B------:R-:W-:Y:S04]  /*5e30*/  HMMA.16816.F32 R24, R104.reuse, R148, R24 ;  /* 0x000000946818723c */ /* 0x040fe80000001818 */
[C---:B------:R-:W-:Y:S02]  /*5e40*/  FADD.FTZ R11, -R173.reuse, R11 ;  /* 0x0000000bad0b7221 */ /* 0x040fe40000010100 */
[C---:B------:R-:W-:Y:S02]  /*5e50*/  FADD.FTZ R12, -R174.reuse, R12 ;  /* 0x0000000cae0c7221 */ /* 0x040fe40000010100 */
[----:B------:R-:W-:Y:S01]  /*5e60*/  FADD.FTZ R13, -R174, R13 ;  /* 0x0000000dae0d7221 */ /* 0x000fe20000010100 */
[-C--:B------:R-:W-:Y:S03]  /*5e70*/  HMMA.16816.F32 R28, R104, R150.reuse, R28 ;  /* 0x00000096681c723c */ /* 0x080fe6000000181c */
[C---:B------:R-:W-:Y:S02]  /*5e80*/  FADD.FTZ R14, -R173.reuse, R14 ;  /* 0x0000000ead0e7221 */ /* 0x040fe40000010100 */
[----:B------:R-:W-:Y:S02]  /*5e90*/  FADD.FTZ R15, -R173, R15 ;  /* 0x0000000fad0f7221 */ /* 0x000fe40000010100 */
[C---:B------:R-:W-:Y:S01]  /*5ea0*/  FADD.FTZ R16, -R176.reuse, R16 ;  /* 0x00000010b0107221 */ /* 0x040fe20000010100 */
[C---:B------:R-:W-:Y:S04]  /*5eb0*/  HMMA.16816.F32 R32, R100.reuse, R150, R32 ;  /* 0x000000966420723c */ /* 0x040fe80000001820 */
[C---:B------:R-:W-:Y:S02]  /*5ec0*/  FADD.FTZ R17, -R176.reuse, R17 ;  /* 0x00000011b0117221 */ /* 0x040fe40000010100 */
[C---:B------:R-:W-:Y:S02]  /*5ed0*/  FADD.FTZ R18, -R175.reuse, R18 ;  /* 0x00000012af127221 */ /* 0x040fe40000010100 */
[C---:B------:R-:W-:Y:S01]  /*5ee0*/  FADD.FTZ R19, -R175.reuse, R19 ;  /* 0x00000013af137221 */ /* 0x040fe20000010100 */
[-C--:B------:R-:W-:Y:S03]  /*5ef0*/  HMMA.16816.F32 R36, R100, R152.reuse, R36 ;  /* 0x000000986424723c */ /* 0x080fe60000001824 */
[C---:B------:R-:W-:Y:S02]  /*5f00*/  FADD.FTZ R20, -R176.reuse, R20 ;  /* 0x00000014b0147221 */ /* 0x040fe40000010100 */
[----:B------:R-:W-:Y:S02]  /*5f10*/  FADD.FTZ R21, -R176, R21 ;  /* 0x00000015b0157221 */ /* 0x000fe40000010100 */
[C---:B------:R-:W-:Y:S01]  /*5f20*/  FADD.FTZ R22, -R175.reuse, R22 ;  /* 0x00000016af167221 */ /* 0x040fe20000010100 */
[C---:B------:R-:W-:Y:S04]  /*5f30*/  HMMA.16816.F32 R40, R104.reuse, R152, R40 ;  /* 0x000000986828723c */ /* 0x040fe80000001828 */
[----:B------:R-:W-:Y:S02]  /*5f40*/  FADD.FTZ R23, -R175, R23 ;  /* 0x00000017af177221 */ /* 0x000fe40000010100 */
[C---:B------:R-:W-:Y:S02]  /*5f50*/  FADD.FTZ R24, -R174.reuse, R24 ;  /* 0x00000018ae187221 */ /* 0x040fe40000010100 */
[C---:B------:R-:W-:Y:S01]  /*5f60*/  FADD.FTZ R25, -R174.reuse, R25 ;  /* 0x00000019ae197221 */ /* 0x040fe20000010100 */
[-C--:B------:R-:W-:Y:S03]  /*5f70*/  HMMA.16816.F32 R44, R104, R154.reuse, R44 ;  /* 0x0000009a682c723c */ /* 0x080fe6000000182c */
[C---:B------:R-:W-:Y:S02]  /*5f80*/  FADD.FTZ R26, -R173.reuse, R26 ;  /* 0x0000001aad1a7221 */ /* 0x040fe40000010100 */
[C---:B------:R-:W-:Y:S02]  /*5f90*/  FADD.FTZ R27, -R173.reuse, R27 ;  /* 0x0000001bad1b7221 */ /* 0x040fe40000010100 */
[C---:B------:R-:W-:Y:S01]  /*5fa0*/  FADD.FTZ R28, -R174.reuse, R28 ;  /* 0x0000001cae1c7221 */ /* 0x040fe20000010100 */
        /* <DEDUP_REMOVED lines=16> */
[----:B------:R-:W-:Y:S04]  /*60b0*/  HMMA.16816.F32 R64, R100, R158, R64 ;  /* 0x0000009e6440723c */ /* 0x000fe80000001840 */
[C---:B------:R-:W-:Y:S02]  /*60c0*/  FADD.FTZ R41, -R174.reuse, R41 ;  /* 0x00000029ae297221 */ /* 0x040fe40000010100 */
[C---:B------:R-:W-:Y:S02]  /*60d0*/  FADD.FTZ R42, -R173.reuse, R42 ;  /* 0x0000002aad2a7221 */ /* 0x040fe40000010100 */
[C---:B------:R-:W-:Y:S04]  /*60e0*/  FADD.FTZ R43, -R173.reuse, R43 ;  /* 0x0000002bad2b7221 */ /* 0x040fe80000010100 */
[C---:B------:R-:W-:Y:S02]  /*60f0*/  FADD.FTZ R44, -R174.reuse, R44 ;  /* 0x0000002cae2c7221 */ /* 0x040fe40000010100 */
[----:B------:R-:W-:Y:S02]  /*6100*/  FADD.FTZ R45, -R174, R45 ;  /* 0x0000002dae2d7221 */ /* 0x000fe40000010100 */
[C---:B------:R-:W-:Y:S02]  /*6110*/  FADD.FTZ R46, -R173.reuse, R46 ;  /* 0x0000002ead2e7221 */ /* 0x040fe40000010100 */
[----:B------:R-:W-:Y:S02]  /*6120*/  FADD.FTZ R47, -R173, R47 ;  /* 0x0000002fad2f7221 */ /* 0x000fe40000010100 */
[C---:B------:R-:W-:Y:S02]  /*6130*/  FADD.FTZ R48, -R176.reuse, R48 ;  /* 0x00000030b0307221 */ /* 0x040fe40000010100 */
[C---:B------:R-:W-:Y:S02]  /*6140*/  FADD.FTZ R49, -R176.reuse, R49 ;  /* 0x00000031b0317221 */ /* 0x040fe40000010100 */
[C---:B------:R-:W-:Y:S02]  /*6150*/  FADD.FTZ R50, -R175.reuse, R50 ;  /* 0x00000032af327221 */ /* 0x040fe40000010100 */
[C---:B------:R-:W-:Y:S02]  /*6160*/  FADD.FTZ R51, -R175.reuse, R51 ;  /* 0x00000033af337221 */ /* 0x040fe40000010100 */
        /* <DEDUP_REMOVED lines=13> */
[----:B------:R-:W-:Y:S02]  /*6240*/  FADD.FTZ R65, -R176, R65 ;  /* 0x00000041b0417221 */ /* 0x000fe40000010100 */
        /* <DEDUP_REMOVED lines=65> */
[----:B------:R-:W-:Y:S01]  /*6660*/  FMUL.FTZ R67, R229, R67 ;  /* 0x00000043e5437220 */ /* 0x000fe20000410000 */
        /* <DEDUP_REMOVED lines=14> */
[----:B------:R-:W-:Y:S01]  /*6750*/  @!P2 LEA R4, P0, R24, R194, 0x7 ;  /* 0x000000c21804a211 */ /* 0x000fe200078038ff */
        /* <DEDUP_REMOVED lines=19> */
.L_x_110:
        /* <DEDUP_REMOVED lines=38> */
[----:B------:R-:W-:Y:S01]  /*6af0*/  IMAD.SHL.U32 R52, R247, 0x2, RZ ;  /* 0x00000002f7347824 */ /* 0x000fe200078e00ff */
        /* <DEDUP_REMOVED lines=109> */
.L_x_111:
        /* <DEDUP_REMOVED lines=9> */
[----:B------:R-:W-:Y:S01]  /*7260*/  IMAD.U32 R55, RZ, RZ, UR24 ;  /* 0x00000018ff377e24 */ /* 0x000fe2000f8e00ff */
[----:B------:R-:W-:Y:S01]  /*7270*/  UISETP.GT.AND UP2, UPT, UR8, UR20, UPT ;  /* 0x000000140800728c */ /* 0x000fe2000bf44270 */
[----:B------:R-:W-:Y:S01]  /*7280*/  IMAD.U32 R54, RZ, RZ, UR23 ;  /* 0x00000017ff367e24 */ /* 0x000fe2000f8e00ff */
[----:B------:R-:W-:Y:S01]  /*7290*/  LDSM.16.M88.4 R24, [R169] ;  /* 0x00000000a918783b */ /* 0x000fe20000000200 */
[----:B------:R-:W-:Y:S01]  /*72a0*/  IMAD.U32 R53, RZ, RZ, UR22 ;  /* 0x00000016ff357e24 */ /* 0x000fe2000f8e00ff */
[----:B------:R-:W-:Y:S02]  /*72b0*/  UIADD3 UR4, UR8, -0x1, URZ ;  /* 0xffffffff08047890 */ /* 0x000fe4000fffe03f */
[----:B------:R-:W4:Y:S04]  /*72c0*/  LDSM.16.MT88.4 R28, [R0+0x6400] ;  /* 0x00640000001c783b */ /* 0x000f280000004200 */
[----:B------:R-:W1:Y:S01]  /*72d0*/  LDSM.16.M88.4 R32, [R172] ;  /* 0x00000000ac20783b */ /* 0x000e620000000200 */
[----:B------:R-:W-:Y:S03]  /*72e0*/  UMOV UR8, UR4 ;  /* 0x0000000400087c82 */ /* 0x000fe60008000000 */
        /* <DEDUP_REMOVED lines=133> */
[----:B------:R-:W-:Y:S01]  /*7b40*/  PLOP3.LUT P0, PT, PT, PT, UP2, 0x80, 0x0 ;  /* 0x000000000000781c */ /* 0x000fe20003f0f028 */
[----:B------:R-:W-:Y:S01]  /*7b50*/  @UP3 UIADD3 UR19, UP0, UR19, -0x200, URZ ;  /* 0xfffffe0013133890 */ /* 0x000fe2000ff1e03f */
[C---:B------:R-:W-:Y:S01]  /*7b60*/  IADD3 R0, R3.reuse, -0x2000, RZ ;  /* 0xffffe00003007810 */ /* 0x040fe20007ffe0ff */
[----:B------:R-:W-:Y:S02]  /*7b70*/  RED.E.ADD.F32.FTZ.RN.STRONG.GPU [R26.64], R13 ;  /* 0x0000000d1a00798e */ /* 0x000fe4000c10e78c */
[----:B------:R-:W-:Y:S02]  /*7b80*/  @UP3 UIADD3.X UR18, UR18, -0x1, URZ, UP0, !UPT ;  /* 0xffffffff12123890 */ /* 0x000fe400087fe43f */
        /* <DEDUP_REMOVED lines=130> */
.L_x_113:
        /* <DEDUP_REMOVED lines=10> */
[----:B------:R-:W-:Y:S02]  /*8450*/  ULDC.64 UR8, c[0x0][0x390] ;  /* 0x0000e40000087ab9 */ /* 0x000fe40000000a00 */
[----:B------:R-:W-:-:S02]  /*8460*/  UIMAD UR6, UR37, UR5, UR6 ;  /* 0x00000005250672a4 */ /* 0x000fc4000f8e0206 */
[----:B------:R-:W-:-:S04]  /*8470*/  UIMAD UR5, UR10, UR8, URZ ;  /* 0x000000080a0572a4 */ /* 0x000fc8000f8e023f */
[----:B------:R-:W-:Y:S02]  /*8480*/  UIMAD UR9, UR53, UR9, UR5 ;  /* 0x00000009350972a4 */ /* 0x000fe4000f8e0205 */
[----:B------:R-:W-:-:S04]  /*8490*/  UIMAD.WIDE.U32 UR4, UR37, UR4, URZ ;  /* 0x00000004250472a5 */ /* 0x000fc8000f8e003f */
[----:B------:R-:W-:-:S04]  /*84a0*/  UIADD3 UR5, UR5, UR6, URZ ;  /* 0x0000000605057290 */ /* 0x000fc8000fffe03f */
[----:B------:R-:W-:-:S04]  /*84b0*/  UIMAD.WIDE.U32 UR4, UR53, UR8, UR4 ;  /* 0x00000008350472a5 */ /* 0x000fc8000f8e0004 */
[----:B------:R-:W-:-:S03]  /*84c0*/  UIADD3 UR8, UR5, UR9, URZ ;  /* 0x0000000905087290 */ /* 0x000fc6000fffe03f */
[----:B------:R-:W-:Y:S02]  /*84d0*/  UMOV UR6, UR4 ;  /* 0x0000000400067c82 */ /* 0x000fe40008000000 */
.L_x_114:
[----:B------:R-:W-:Y:S01]  /*84e0*/  BAR.SYNC.DEFER_BLOCKING 0x0 ;  /* 0x0000000000007b1d */ /* 0x000fe20000010000 */
[----:B------:R-:W-:Y:S01]  /*84f0*/  USHF.L.U32 UR4, UR15, 0x7, URZ ;  /* 0x000000070f047899 */ /* 0x000fe2000800063f */
[--C-:B-1----:R-:W-:Y:S01]  /*8500*/  SHF.R.S32.HI R5, RZ, 0x1f, R238.reuse ;  /* 0x0000001fff057819 */ /* 0x102fe200000114ee */
[----:B------:R-:W-:Y:S01]  /*8510*/  IMAD.MOV.U32 R4, RZ, RZ, R238 ;  /* 0x000000ffff047224 */ /* 0x000fe200078e00ee */
[----:B------:R-:W-:Y:S01]  /*8520*/  UIMAD UR7, UR15, -0x80, UR7 ;  /* 0xffffff800f0778a4 */ /* 0x000fe2000f8e0207 */
[----:B------:R-:W-:Y:S01]  /*8530*/  ISETP.GE.AND P1, PT, R238, c[0x0][0x220], PT ;  /* 0x00008800ee007a0c */ /* 0x000fe20003f26270 */
[----:B------:R-:W-:Y:S01]  /*8540*/  USHF.R.S32.HI UR5, URZ, 0x1f, UR4 ;  /* 0x0000001f3f057899 */ /* 0x000fe20008011404 */
[----:B------:R-:W1:Y:S01]  /*8550*/  S2R R3, SR_TID.X ;  /* 0x0000000000037919 */ /* 0x000e620000002100 */
[----:B------:R-:W-:Y:S01]  /*8560*/  ULDC.64 UR10, c[0x0][0x3a0] ;  /* 0x0000e800000a7ab9 */ /* 0x000fe20000000a00 */
[----:B------:R-:W-:Y:S01]  /*8570*/  IMAD.U32 R13, RZ, RZ, UR4 ;  /* 0x00000004ff0d7e24 */ /* 0x000fe2000f8e00ff */
[----:B------:R-:W-:Y:S01]  /*8580*/  UIMAD UR9, UR5, UR10, URZ ;  /* 0x0000000a050972a4 */ /* 0x000fe2000f8e023f */
[----:B------:R-:W-:Y:S01]  /*8590*/  BSSY B0, `(.L_x_115) ;  /* 0x0000020000007945 */ /* 0x000fe20003800000 */
[----:B------:R-:W-:Y:S01]  /*85a0*/  USHF.R.S32.HI UR17, URZ, 0x1f, UR58 ;  /* 0x0000001f3f117899 */ /* 0x000fe2000801143a */
[----:B------:R-:W-:Y:S01]  /*85b0*/  IMAD.WIDE.U32 R6, R13, c[0x0][0x3a0], R4 ;  /* 0x0000e8000d067a25 */ /* 0x000fe200078e0004 */
[----:B------:R-:W-:-:S03]  /*85c0*/  UIMAD UR9, UR4, UR11, UR9 ;  /* 0x0000000b040972a4 */ /* 0x000fc6000f8e0209 */
[----:B------:R-:W-:Y:S01]  /*85d0*/  ULDC.64 UR10, c[0x0][0x3b8] ;  /* 0x0000ee00000a7ab9 */ /* 0x000fe20000000a00 */
[----:B------:R-:W-:Y:S02]  /*85e0*/  IADD3 R6, P0, R6, UR14, RZ ;  /* 0x0000000e06067c10 */ /* 0x000fe4000ff1e0ff */
[----:B------:R-:W-:Y:S01]  /*85f0*/  IMAD.U32 R0, RZ, RZ, UR9 ;  /* 0x00000009ff007e24 */ /* 0x000fe2000f8e00ff */
[----:B------:R-:W-:Y:S01]  /*8600*/  UIMAD UR9, UR17, UR10, URZ ;  /* 0x0000000a110972a4 */ /* 0x000fe2000f8e023f */
[----:B------:R2:W3:Y:S03]  /*8610*/  LDS.128 R16, [R52+0x7000] ;  /* 0x0070000034107984 */ /* 0x0004e60000000c00 */
[----:B------:R-:W-:Y:S01]  /*8620*/  IADD3.X R7, R7, UR16, R0, P0, !PT ;  /* 0x0000001007077c10 */ /* 0x000fe200087fe400 */
[----:B------:R-:W-:Y:S01]  /*8630*/  IMAD.U32 R0, RZ, RZ, UR58 ;  /* 0x0000003aff007e24 */ /* 0x000fe2000f8e00ff */
[----:B------:R-:W-:Y:S01]  /*8640*/  UIMAD UR9, UR58, UR11, UR9 ;  /* 0x0000000b3a0972a4 */ /* 0x000fe2000f8e0209 */
[----:B------:R2:W4:Y:S02]  /*8650*/  LDS.128 R20, [R52+0x8000] ;  /* 0x0080000034147984 */ /* 0x0005240000000c00 */
[----:B------:R-:W-:Y:S01]  /*8660*/  IMAD.WIDE.U32 R6, R0, c[0x0][0x3b8], R6 ;  /* 0x0000ee0000067a25 */ /* 0x000fe200078e0006 */
[----:B-1----:R-:W-:Y:S01]  /*8670*/  SHF.R.S32.HI R0, RZ, 0x1f, R3 ;  /* 0x0000001fff007819 */ /* 0x002fe20000011403 */
[----:B------:R2:W1:Y:S03]  /*8680*/  LDS.128 R24, [R52+0x9000] ;  /* 0x0090000034187984 */ /* 0x0004660000000c00 */
[----:B------:R-:W-:-:S02]  /*8690*/  LEA.HI R0, R0, R3, RZ, 0x2 ;  /* 0x0000000300007211 */ /* 0x000fc400078f10ff */
[----:B------:R-:W-:Y:S02]  /*86a0*/  IADD3 R12, R7, UR9, RZ ;  /* 0x00000009070c7c10 */ /* 0x000fe4000fffe0ff */
[----:B------:R-:W-:-:S04]  /*86b0*/  SHF.R.S32.HI R0, RZ, 0x2, R0 ;  /* 0x00000002ff007819 */ /* 0x000fc80000011400 */
[----:B------:R-:W-:Y:S02]  /*86c0*/  ISETP.GE.OR P2, PT, R0, UR7, P1 ;  /* 0x0000000700007c0c */ /* 0x000fe40008f46670 */
[----:B------:R-:W-:-:S11]  /*86d0*/  SHF.R.S32.HI R14, RZ, 0x1f, R0 ;  /* 0x0000001fff0e7819 */ /* 0x000fd60000011400 */
[----:B------:R-:W-:Y:S05]  /*86e0*/  @P2 BRA `(.L_x_116) ;  /* 0x000000a000002947 */ /* 0x000fea0003800000 */
[----:B--2---:R-:W2:Y:S01]  /*86f0*/  LDS.128 R52, [R52+0x6000] ;  /* 0x0060000034347984 */ /* 0x004ea20000000c00 */
        /* <DEDUP_REMOVED lines=8> */
[----:B--2---:R2:W-:Y:S04]  /*8780*/  STG.E.128 [R10.64], R52 ;  /* 0x000000340a007986 */ /* 0x0045e8000c101d0c */
.L_x_116:
[----:B--2---:R-:W-:Y:S05]  /*8790*/  BSYNC B0 ;  /* 0x0000000000007941 */ /* 0x004fea0003800000 */
.L_x_115:
        /* <DEDUP_REMOVED lines=13> */
[----:B---3--:R2:W-:Y:S02]  /*8870*/  STG.E.128 [R6.64], R16 ;  /* 0x0000001006007986 */ /* 0x0085e4000c101d0c */
.L_x_118:
[----:B------:R-:W-:Y:S05]  /*8880*/  BSYNC B0 ;  /* 0x0000000000007941 */ /* 0x000fea0003800000 */
.L_x_117:
        /* <DEDUP_REMOVED lines=16> */
[----:B--2---:R-:W-:Y:S01]  /*8990*/  MOV R6, R4 ;  /* 0x0000000400067202 */ /* 0x004fe20000000f00 */
[----:B------:R-:W-:Y:S01]  /*89a0*/  IMAD R8, R14, c[0x0][0x3a8], RZ ;  /* 0x0000ea000e087a24 */ /* 0x000fe200078e02ff */
[----:B------:R-:W-:-:S03]  /*89b0*/  MOV R7, R3 ;  /* 0x0000000300077202 */ /* 0x000fc60000000f00 */
[C---:B------:R-:W-:Y:S02]  /*89c0*/  IMAD R8, R0.reuse, c[0x0][0x3ac], R8 ;  /* 0x0000eb0000087a24 */ /* 0x040fe400078e0208 */
[----:B------:R-:W-:-:S05]  /*89d0*/  IMAD.WIDE.U32 R6, R0, c[0x0][0x3a8], R6 ;  /* 0x0000ea0000067a25 */ /* 0x000fca00078e0006 */
[----:B------:R-:W-:Y:S02]  /*89e0*/  IADD3 R7, R8, R7, RZ ;  /* 0x0000000708077210 */ /* 0x000fe40007ffe0ff */
[----:B------:R-:W-:-:S04]  /*89f0*/  LEA R8, P0, R6, c[0x0][0x348], 0x1 ;  /* 0x0000d20006087a11 */ /* 0x000fc800078008ff */
[----:B------:R-:W-:-:S05]  /*8a00*/  LEA.HI.X R9, R6, c[0x0][0x34c], R7, 0x1, P0 ;  /* 0x0000d30006097a11 */ /* 0x000fca00000f0c07 */
[----:B----4-:R2:W-:Y:S04]  /*8a10*/  STG.E.128 [R8.64], R20 ;  /* 0x0000001408007986 */ /* 0x0105e8000c101d0c */
.L_x_120:
[----:B------:R-:W-:Y:S05]  /*8a20*/  BSYNC B0 ;  /* 0x0000000000007941 */ /* 0x000fea0003800000 */
.L_x_119:
[----:B------:R-:W-:Y:S05]  /*8a30*/  @P1 BRA `(.L_x_91) ;  /* 0x000000a000001947 */ /* 0x000fea0003800000 */
[----:B------:R-:W-:-:S04]  /*8a40*/  IADD3 R0, P0, R0, 0x40, RZ ;  /* 0x0000004000007810 */ /* 0x000fc80007f1e0ff */
[----:B------:R-:W-:-:S05]  /*8a50*/  IADD3.X R5, RZ, R14, RZ, P0, !PT ;  /* 0x0000000eff057210 */ /* 0x000fca00007fe4ff */
[----:B--2---:R-:W-:Y:S01]  /*8a60*/  IMAD R6, R5, c[0x0][0x3a8], RZ ;  /* 0x0000ea0005067a24 */ /* 0x004fe200078e02ff */
[----:B------:R-:W-:-:S05]  /*8a70*/  MOV R5, R3 ;  /* 0x0000000300057202 */ /* 0x000fca0000000f00 */
[----:B------:R-:W-:-:S04]  /*8a80*/  IMAD.WIDE.U32 R8, R0, c[0x0][0x3a8], R4 ;  /* 0x0000ea0000087a25 */ /* 0x000fc800078e0004 */
[----:B------:R-:W-:Y:S01]  /*8a90*/  IMAD R0, R0, c[0x0][0x3ac], R6 ;  /* 0x0000eb0000007a24 */ /* 0x000fe200078e0206 */
[----:B------:R-:W-:-:S04]  /*8aa0*/  LEA R4, P0, R8, c[0x0][0x348], 0x1 ;  /* 0x0000d20008047a11 */ /* 0x000fc800078008ff */
[----:B------:R-:W-:-:S04]  /*8ab0*/  IADD3 R0, R0, R9, RZ ;  /* 0x0000000900007210 */ /* 0x000fc80007ffe0ff */
[----:B------:R-:W-:-:S05]  /*8ac0*/  LEA.HI.X R5, R8, c[0x0][0x34c], R0, 0x1, P0 ;  /* 0x0000d30008057a11 */ /* 0x000fca00000f0c00 */
[----:B-1----:R1:W-:Y:S02]  /*8ad0*/  STG.E.128 [R4.64], R24 ;  /* 0x0000001804007986 */ /* 0x0023e4000c101d0c */
.L_x_91:
[----:B------:R-:W-:Y:S05]  /*8ae0*/  BSYNC B1 ;  /* 0x0000000000017941 */ /* 0x000fea0003800000 */
.L_x_77:
        /* <DEDUP_REMOVED lines=11> */
.L_x_121:
[----:B------:R-:W-:Y:S05]  /*8ba0*/  EXIT ;  /* 0x000000000000794d */ /* 0x000fea0003800000 */
.L_x_123:
        /* <DEDUP_REMOVED lines=13> */
.L_x_1326:


//--------------------- .text._ZN5flash44flash_bwd_dq_dk_dv_loop_seqk_parallel_kernelI23Flash_bwd_kernel_traitsILi32ELi128ELi128ELi8ELi4ELi4ELi4ELb1ELb0EN7cutlass6half_tE19Flash_kernel_traitsILi32ELi128ELi128ELi8ES3_EELb0ELb0ELb0ELb0ELb1ELb1ELb0EEEvNS_16Flash_bwd_paramsE --------------------------
	.section	.text._ZN5flash44flash_bwd_dq_dk_dv_loop_seqk_parallel_kernelI23Flash_bwd_kernel_traitsILi32ELi128ELi128ELi8ELi4ELi4ELi4ELb1ELb0EN7cutlass6half_tE19Flash_kernel_traitsILi32ELi128ELi128ELi8ES3_EELb0ELb0ELb0ELb0ELb1ELb1ELb0EEEvNS_16Flash_bwd_paramsE,"ax",@progbits
	.sectioninfo	@"SHI_REGISTERS=255"
	.align	128
        .global         _ZN5flash44flash_bwd_dq_dk_dv_loop_seqk_parallel_kernelI23Flash_bwd_kernel_traitsILi32ELi128ELi128ELi8ELi4ELi4ELi4ELb1ELb0EN7cutlass6half_tE19Flash_kernel_traitsILi32ELi128ELi128ELi8ES3_EELb0ELb0ELb0ELb0ELb1ELb1ELb0EEEvNS_16Flash_bwd_paramsE
        .type           _ZN5flash44flash_bwd_dq_dk_dv_loop_seqk_parallel_kernelI23Flash_bwd_kernel_traitsILi32ELi128ELi128ELi8ELi4ELi4ELi4ELb1ELb0EN7cutlass6half_tE19Flash_kernel_traitsILi32ELi128ELi128ELi8ES3_EELb0ELb0ELb0ELb0ELb1ELb1ELb0EEEvNS_16Flash_bwd_paramsE,@function
        .size           _ZN5flash44flash_bwd_dq_dk_dv_loop_seqk_parallel_kernelI23Flash_bwd_kernel_traitsILi32ELi128ELi128ELi8ELi4ELi4ELi4ELb1ELb0EN7cutlass6half_tE19Flash_kernel_traitsILi32ELi128ELi128ELi8ES3_EELb0ELb0ELb0ELb0ELb1ELb1ELb0EEEvNS_16Flash_bwd_paramsE,(.L_x_1327 - _ZN5flash44flash_bwd_dq_dk_dv_loop_seqk_parallel_kernelI23Flash_bwd_kernel_traitsILi32ELi128ELi128ELi8ELi4ELi4ELi4ELb1ELb0EN7cutlass6half_tE19Flash_kernel_traitsILi32ELi128ELi128ELi8ES3_EELb0ELb0ELb0ELb0ELb1ELb1ELb0EEEvNS_16Flash_bwd_paramsE)
        .other          _ZN5flash44flash_bwd_dq_dk_dv_loop_seqk_parallel_kernelI23Flash_bwd_kernel_traitsILi32ELi128ELi128ELi8ELi4ELi4ELi4ELb1ELb0EN7cutlass6half_tE19Flash_kernel_traitsILi32ELi128ELi128ELi8ES3_EELb0ELb0ELb0ELb0ELb1ELb1ELb0EEEvNS_16Flash_bwd_paramsE,@"STO_CUDA_ENTRY STV_DEFAULT"
_ZN5flash44flash_bwd_dq_dk_dv_loop_seqk_parallel_kernelI23Flash_bwd_kernel_traitsILi32ELi128ELi128ELi8ELi4ELi4ELi4ELb1ELb0EN7cutlass6half_tE19Flash_kernel_traitsILi32ELi128ELi128ELi8ES3_EELb0ELb0ELb0ELb0ELb1ELb1ELb0EEEvNS_16Flash_bwd_paramsE:
.text._ZN5flash44flash_bwd_dq_dk_dv_loop_seqk_parallel_kernelI23Flash_bwd_kernel_traitsILi32ELi128ELi128ELi8ELi4ELi4ELi4ELb1ELb0EN7cutlass6half_tE19Flash_kernel_traitsILi32ELi128ELi128ELi8ES3_EELb0ELb0ELb0ELb0ELb1ELb1ELb0EEEvNS_16Flash_bwd_paramsE:
[----:B------:R-:W-:Y:S02]  /*0000*/  MOV R1, c[0x0][0x28] ;  /* 0x00000a0000017a02 */ /* 0x000fe40000000f00 */
[----:B------:R-:W1:Y:S01]  /*0010*/  S2UR UR41, SR_CTAID.X ;  /* 0x00000000002979c3 */ /* 0x000e620000002500 */
[----:B------:R-:W-:Y:S02]  /*0020*/  ULDC UR4, c[0x0][0x218] ;  /* 0x0000860000047ab9 */ /* 0x000fe40000000800 */
        /* <DEDUP_REMOVED lines=8> */
[----:B------:R-:W-:Y:S01]  /*00b0*/  IMAD.MOV.U32 R175, RZ, RZ, 0x20 ;  /* 0x00000020ffaf7424 */ /* 0x000fe200078e00ff */
[----:B------:R-:W-:Y:S01]  /*00c0*/  ULDC UR46, c[0x0][0x22c] ;  /* 0x00008b00002e7ab9 */ /* 0x000fe20000000800 */
[----:B------:R-:W-:Y:S01]  /*00d0*/  IMAD.MOV.U32 R188, RZ, RZ, -0x10 ;  /* 0xfffffff0ffbc7424 */ /* 0x000fe200078e00ff */
[----:B------:R-:W-:Y:S01]  /*00e0*/  ULDC UR54, c[0x0][0x1c0] ;  /* 0x0000700000367ab9 */ /* 0x000fe20000000800 */
[----:B------:R-:W-:Y:S01]  /*00f0*/  IMAD.MOV.U32 R165, RZ, RZ, 0x40 ;  /* 0x00000040ffa57424 */ /* 0x000fe200078e00ff */
[----:B------:R-:W-:Y:S02]  /*0100*/  UIMAD UR51, UR46, UR54, URZ ;  /* 0x000000362e3372a4 */ /* 0x000fe4000f8e023f */
[----:B------:R-:W-:Y:S02]  /*0110*/  UMOV UR56, 0x80 ;  /* 0x0000008000387882 */ /* 0x000fe40000000000 */
[----:B------:R-:W-:-:S02]  /*0120*/  ULDC UR6, c[0x0][0x210] ;  /* 0x0000840000067ab9 */ /* 0x000fc40000000800 */
[----:B------:R-:W-:Y:S02]  /*0130*/  ULDC UR57, c[0x0][0x234] ;  /* 0x00008d0000397ab9 */ /* 0x000fe40000000800 */
[----:B------:R-:W-:Y:S02]  /*0140*/  UIMAD UR57, UR56, UR6, UR57 ;  /* 0x00000006383972a4 */ /* 0x000fe4000f8e0239 */
[----:B------:R-:W-:Y:S02]  /*0150*/  USHF.R.S32.HI UR6, URZ, 0x1f, UR46 ;  /* 0x0000001f3f067899 */ /* 0x000fe4000801142e */
[----:B------:R-:W-:Y:S02]  /*0160*/  USHF.L.U32 UR53, UR51, 0x7, URZ ;  /* 0x0000000733357899 */ /* 0x000fe4000800063f */
[----:B------:R-:W-:Y:S02]  /*0170*/  ULDC UR7, c[0x0][0x224] ;  /* 0x0000890000077ab9 */ /* 0x000fe40000000800 */
[----:B------:R-:W-:Y:S01]  /*0180*/  UIMAD.WIDE.U32 UR46, UR46, UR54, URZ ;  /* 0x000000362e2e72a5 */ /* 0x000fe2000f8e003f */
[----:B-1----:R-:W-:Y:S01]  /*0190*/  SHF.R.S32.HI R4, RZ, 0x1f, R17 ;  /* 0x0000001fff047819 */ /* 0x002fe20000011411 */
[----:B------:R-:W-:-:S02]  /*01a0*/  UMOV UR59, 0x4 ;  /* 0x00000004003b7882 */ /* 0x000fc40000000000 */
[----:B------:R-:W-:Y:S01]  /*01b0*/  ULDC.64 UR4, c[0x0][0x118] ;  /* 0x0000460000047ab9 */ /* 0x000fe20000000a00 */
[CC--:B------:R-:W-:Y:S01]  /*01c0*/  LEA.HI R12, R4.reuse, R17.reuse, RZ, 0x3 ;  /* 0x00000011040c7211 */ /* 0x0c0fe200078f18ff */
[----:B------:R-:W-:Y:S01]  /*01d0*/  UMOV UR50, 0xffffe000 ;  /* 0xffffe00000327882 */ /* 0x000fe20000000000 */
[CC--:B------:R-:W-:Y:S01]  /*01e0*/  LEA.HI R11, R4.reuse, R17.reuse, RZ, 0x2 ;  /* 0x00000011040b7211 */ /* 0x0c0fe200078f10ff */
[----:B------:R-:W-:Y:S01]  /*01f0*/  UIADD3 UR56, UR56, UR7, URZ ;  /* 0x0000000738387290 */ /* 0x000fe2000fffe03f */
[CC--:B------:R-:W-:Y:S01]  /*0200*/  LEA.HI R0, R4.reuse, R17.reuse, RZ, 0x5 ;  /* 0x0000001104007211 */ /* 0x0c0fe200078f28ff */
[----:B------:R-:W-:Y:S01]  /*0210*/  UIMAD UR54, UR6, UR54, URZ ;  /* 0x00000036063672a4 */ /* 0x000fe2000f8e023f */
[CC--:B------:R-:W-:Y:S01]  /*0220*/  LEA.HI R2, R4.reuse, R17.reuse, RZ, 0x4 ;  /* 0x0000001104027211 */ /* 0x0c0fe200078f20ff */
[----:B------:R-:W-:Y:S01]  /*0230*/  USHF.L.U32 UR26, UR51, 0x3, URZ ;  /* 0x00000003331a7899 */ /* 0x000fe2000800063f */
[----:B------:R-:W-:Y:S01]  /*0240*/  LEA.HI R7, R4, R17, RZ, 0x7 ;  /* 0x0000001104077211 */ /* 0x000fe200078f38ff */
[----:B------:R-:W-:Y:S01]  /*0250*/  USHF.L.U32 UR25, UR51, 0x4, URZ ;  /* 0x0000000433197899 */ /* 0x000fe2000800063f */
[----:B------:R-:W-:Y:S01]  /*0260*/  LOP3.LUT R10, R11, 0xfffffffc, RZ, 0xc0, !PT ;  /* 0xfffffffc0b0a7812 */ /* 0x000fe200078ec0ff */
[----:B------:R-:W-:Y:S01]  /*0270*/  UIMAD UR24, UR51, 0x18, URZ ;  /* 0x00000018331878a4 */ /* 0x000fe2000f8e023f */
[----:B------:R-:W-:Y:S01]  /*0280*/  LOP3.LUT R6, R0, 0xffffffe0, RZ, 0xc0, !PT ;  /* 0xffffffe000067812 */ /* 0x000fe200078ec0ff */
[----:B------:R-:W-:Y:S01]  /*0290*/  USHF.L.U32 UR23, UR51, 0x5, URZ ;  /* 0x0000000533177899 */ /* 0x000fe2000800063f */
[----:B------:R-:W-:Y:S01]  /*02a0*/  LOP3.LUT R8, R12, 0xfffffff8, RZ, 0xc0, !PT ;  /* 0xfffffff80c087812 */ /* 0x000fe200078ec0ff */
[C---:B------:R-:W-:Y:S01]  /*02b0*/  IMAD.IADD R10, R17.reuse, 0x1, -R10 ;  /* 0x00000001110a7824 */ /* 0x040fe200078e0a0a */
[----:B------:R-:W-:Y:S01]  /*02c0*/  LOP3.LUT R4, R2, 0xfffffff0, RZ, 0xc0, !PT ;  /* 0xfffffff002047812 */ /* 0x000fe200078ec0ff */
[C---:B------:R-:W-:Y:S01]  /*02d0*/  IMAD.IADD R6, R17.reuse, 0x1, -R6 ;  /* 0x0000000111067824 */ /* 0x040fe200078e0a06 */
[--C-:B------:R-:W-:Y:S01]  /*02e0*/  SHF.R.S32.HI R14, RZ, 0x2, R11.reuse ;  /* 0x00000002ff0e7819 */ /* 0x100fe2000001140b */
[C---:B------:R-:W-:Y:S01]  /*02f0*/  IMAD.IADD R9, R17.reuse, 0x1, -R8 ;  /* 0x0000000111097824 */ /* 0x040fe200078e0a08 */
[----:B------:R-:W-:Y:S01]  /*0300*/  SHF.R.S32.HI R181, RZ, 0x5, R0 ;  /* 0x00000005ffb57819 */ /* 0x000fe20000011400 */
[----:B------:R-:W-:Y:S01]  /*0310*/  IMAD.IADD R17, R17, 0x1, -R4 ;  /* 0x0000000111117824 */ /* 0x000fe200078e0a04 */
[----:B------:R-:W-:Y:S01]  /*0320*/  SHF.R.S32.HI R4, RZ, 0x3, R12 ;  /* 0x00000003ff047819 */ /* 0x000fe2000001140c */
[C---:B------:R-:W-:Y:S01]  /*0330*/  IMAD.SHL.U32 R3, R10.reuse, 0x8, RZ ;  /* 0x000000080a037824 */ /* 0x040fe200078e00ff */
[----:B------:R-:W-:Y:S01]  /*0340*/  SHF.R.S32.HI R0, RZ, 0x1f, R0 ;  /* 0x0000001fff007819 */ /* 0x000fe20000011400 */
[----:B------:R-:W-:Y:S01]  /*0350*/  IMAD.SHL.U32 R10, R10, 0x2, RZ ;  /* 0x000000020a0a7824 */ /* 0x000fe200078e00ff */
[----:B------:R-:W-:Y:S01]  /*0360*/  SHF.R.S32.HI R13, RZ, 0x1f, R11 ;  /* 0x0000001fff0d7819 */ /* 0x000fe2000001140b */
[----:B------:R-:W-:Y:S01]  /*0370*/  IMAD.SHL.U32 R4, R4, 0x40, RZ ;  /* 0x0000004004047824 */ /* 0x000fe200078e00ff */
[----:B------:R-:W-:Y:S01]  /*0380*/  LEA.HI R11, R11, R14, RZ, 0x1 ;  /* 0x0000000e0b0b7211 */ /* 0x000fe200078f08ff */
[----:B------:R-:W-:Y:S01]  /*0390*/  UIMAD UR22, UR51, 0x28, URZ ;  /* 0x00000028331678a4 */ /* 0x000fe2000f8e023f */
[----:B------:R-:W-:Y:S01]  /*03a0*/  LEA.HI R0, R0, R181, RZ, 0x2 ;  /* 0x000000b500007211 */ /* 0x000fe200078f10ff */
[----:B------:R-:W-:Y:S01]  /*03b0*/  UIMAD UR21, UR51, 0x30, URZ ;  /* 0x00000030331578a4 */ /* 0x000fe2000f8e023f */
[----:B------:R-:W-:Y:S01]  /*03c0*/  LOP3.LUT R4, R4, 0xc0, RZ, 0xc0, !PT ;  /* 0x000000c004047812 */ /* 0x000fe200078ec0ff */
[----:B------:R-:W-:Y:S01]  /*03d0*/  UIMAD UR20, UR51, 0x38, URZ ;  /* 0x00000038331478a4 */ /* 0x000fe2000f8e023f */
[----:B------:R-:W-:Y:S01]  /*03e0*/  LOP3.LUT R11, R11, 0x7fffffe, RZ, 0xc0, !PT ;  /* 0x07fffffe0b0b7812 */ /* 0x000fe200078ec0ff */
[----:B------:R-:W-:Y:S01]  /*03f0*/  USHF.L.U32 UR19, UR51, 0x6, URZ ;  /* 0x0000000633137899 */ /* 0x000fe2000800063f */
[----:B------:R-:W-:Y:S01]  /*0400*/  LOP3.LUT R3, R4, 0x18, R3, 0xf8, !PT ;  /* 0x0000001804037812 */ /* 0x000fe200078ef803 */
[----:B------:R-:W-:Y:S01]  /*0410*/  UIMAD UR18, UR51, 0x48, URZ ;  /* 0x00000048331278a4 */ /* 0x000fe2000f8e023f */
[----:B------:R-:W-:Y:S01]  /*0420*/  LOP3.LUT R0, R0, 0xfffffffc, RZ, 0xc0, !PT ;  /* 0xfffffffc00007812 */ /* 0x000fe200078ec0ff */
[----:B------:R-:W-:Y:S01]  /*0430*/  IMAD.IADD R8, R14, 0x1, -R11 ;  /* 0x000000010e087824 */ /* 0x000fe200078e0a0b */
[----:B------:R-:W-:Y:S01]  /*0440*/  SHF.R.S32.HI R5, RZ, 0x4, R2 ;  /* 0x00000004ff057819 */ /* 0x000fe20000011402 */
[----:B------:R-:W-:Y:S01]  /*0450*/  UIMAD UR17, UR51, 0x50, URZ ;  /* 0x00000050331178a4 */ /* 0x000fe2000f8e023f */
[----:B------:R-:W-:Y:S01]  /*0460*/  SHF.R.U32.HI R4, RZ, 0x3, R4 ;  /* 0x00000003ff047819 */ /* 0x000fe20000011604 */
[C---:B------:R-:W-:Y:S01]  /*0470*/  IMAD.IADD R0, R181.reuse, 0x1, -R0 ;  /* 0x00000001b5007824 */ /* 0x040fe200078e0a00 */
[----:B------:R-:W-:Y:S01]  /*0480*/  LEA.HI R2, R2, R5, RZ, 0x1 ;  /* 0x0000000502027211 */ /* 0x000fe200078f08ff */
[----:B------:R-:W-:Y:S01]  /*0490*/  IMAD R181, R181, 0x8, R8 ;  /* 0x00000008b5b57824 */ /* 0x000fe200078e0208 */
[----:B------:R-:W-:Y:S01]  /*04a0*/  LOP3.LUT R4, R3, R4, RZ, 0x3c, !PT ;  /* 0x0000000403047212 */ /* 0x000fe200078e3cff */
[----:B------:R-:W-:Y:S01]  /*04b0*/  IMAD.SHL.U32 R16, R0, 0x10, RZ ;  /* 0x0000001000107824 */ /* 0x000fe200078e00ff */
[----:B------:R-:W-:Y:S01]  /*04c0*/  LOP3.LUT R2, R2, 0xfffffffe, RZ, 0xc0, !PT ;  /* 0xfffffffe02027812 */ /* 0x000fe200078ec0ff */
[----:B------:R-:W-:Y:S01]  /*04d0*/  UIMAD UR16, UR51, 0x58, URZ ;  /* 0x00000058331078a4 */ /* 0x000fe2000f8e023f */
[----:B------:R-:W-:Y:S01]  /*04e0*/  SHF.R.S32.HI R3, RZ, 0x1f, R6 ;  /* 0x0000001fff037819 */ /* 0x000fe20000011406 */
[----:B------:R-:W-:Y:S01]  /*04f0*/  IMAD.U32 R181, R181, 0x20, R4 ;  /* 0x00000020b5b57824 */ /* 0x000fe200078e0004 */
[----:B------:R-:W-:Y:S01]  /*0500*/  LEA.HI R11, R9, R9, RZ, 0x1 ;  /* 0x00000009090b7211 */ /* 0x000fe200078f08ff */
[----:B------:R-:W-:Y:S01]  /*0510*/  IMAD.IADD R2, R5, 0x1, -R2 ;  /* 0x0000000105027824 */ /* 0x000fe200078e0a02 */
[----:B------:R-:W-:Y:S01]  /*0520*/  SHF.R.S32.HI R4, RZ, 0x1f, R17 ;  /* 0x0000001fff047819 */ /* 0x000fe20000011411 */
[----:B------:R-:W-:Y:S01]  /*0530*/  UIMAD UR15, UR51, 0x60, URZ ;  /* 0x00000060330f78a4 */ /* 0x000fe2000f8e023f */
[----:B------:R-:W-:Y:S01]  /*0540*/  LEA.HI R3, R3, R6, RZ, 0x2 ;  /* 0x0000000603037211 */ /* 0x000fe200078f10ff */
[----:B------:R-:W-:Y:S01]  /*0550*/  IMAD.SHL.U32 R177, R2, 0x8, RZ ;  /* 0x0000000802b17824 */ /* 0x000fe200078e00ff */
[----:B------:R-:W-:Y:S01]  /*0560*/  LOP3.LUT R6, R11, 0x3fffffe, RZ, 0xc0, !PT ;  /* 0x03fffffe0b067812 */ /* 0x000fe200078ec0ff */
[----:B------:R-:W-:Y:S01]  /*0570*/  UIMAD UR14, UR51, 0x68, URZ ;  /* 0x00000068330e78a4 */ /* 0x000fe2000f8e023f */
[----:B------:R-:W-:Y:S01]  /*0580*/  LEA.HI R13, R13, R14, RZ, 0x3 ;  /* 0x0000000e0d0d7211 */ /* 0x000fe200078f18ff */
[----:B------:R-:W-:Y:S01]  /*0590*/  UIMAD UR13, UR51, 0x70, URZ ;  /* 0x00000070330d78a4 */ /* 0x000fe2000f8e023f */
[-C--:B------:R-:W-:Y:S01]  /*05a0*/  LEA.HI R5, R17, R17.reuse, RZ, 0x1 ;  /* 0x0000001111057211 */ /* 0x080fe200078f08ff */
[C---:B------:R-:W-:Y:S01]  /*05b0*/  IMAD.IADD R19, R9.reuse, 0x1, -R6 ;  /* 0x0000000109137824 */ /* 0x040fe200078e0a06 */
[----:B------:R-:W-:Y:S01]  /*05c0*/  LEA.HI R15, R4, R17, RZ, 0x3 ;  /* 0x00000011040f7211 */ /* 0x000fe200078f18ff */
[----:B------:R-:W-:Y:S01]  /*05d0*/  IMAD.SHL.U32 R9, R9, 0x40, RZ ;  /* 0x0000004009097824 */ /* 0x000fe200078e00ff */
[----:B------:R-:W-:Y:S01]  /*05e0*/  LOP3.LUT R13, R13, 0xfffffff8, RZ, 0xc0, !PT ;  /* 0xfffffff80d0d7812 */ /* 0x000fe200078ec0ff */
[----:B------:R-:W-:Y:S01]  /*05f0*/  UIMAD UR12, UR51, 0x78, URZ ;  /* 0x00000078330c78a4 */ /* 0x000fe2000f8e023f */
[----:B------:R-:W-:Y:S01]  /*0600*/  LOP3.LUT R8, R5, 0x7fffffe, RZ, 0xc0, !PT ;  /* 0x07fffffe05087812 */ /* 0x000fe200078ec0ff */
[----:B------:R-:W-:Y:S01]  /*0610*/  USHF.R.S32.HI UR55, URZ, 0x1f, UR53 ;  /* 0x0000001f3f377899 */ /* 0x000fe20008011435 */
[----:B------:R-:W-:Y:S01]  /*0620*/  LOP3.LUT R4, R15, 0xfffffff8, RZ, 0xc0, !PT ;  /* 0xfffffff80f047812 */ /* 0x000fe200078ec0ff */
[----:B------:R-:W-:Y:S01]  /*0630*/  IMAD.IADD R13, R14, 0x1, -R13 ;  /* 0x000000010e0d7824 */ /* 0x000fe200078e0a0d */
[--C-:B------:R-:W-:Y:S01]  /*0640*/  SHF.R.S32.HI R6, RZ, 0x1, R5.reuse ;  /* 0x00000001ff067819 */ /* 0x100fe20000011405 */
[C---:B------:R-:W-:Y:S01]  /*0650*/  IMAD.IADD R8, R17.reuse, 0x1, -R8 ;  /* 0x0000000111087824 */ /* 0x040fe200078e0a08 */
[----:B------:R-:W-:Y:S01]  /*0660*/  SHF.R.S32.HI R5, RZ, 0x1f, R5 ;  /* 0x0000001fff057819 */ /* 0x000fe20000011405 */
[----:B------:R-:W-:Y:S01]  /*0670*/  IMAD.IADD R4, R17, 0x1, -R4 ;  /* 0x0000000111047824 */ /* 0x000fe200078e0a04 */
[----:B------:R-:W-:Y:S01]  /*0680*/  LOP3.LUT R9, R9, 0x1c0, RZ, 0xc0, !PT ;  /* 0x000001c009097812 */ /* 0x000fe200078ec0ff */
[----:B------:R-:W-:Y:S01]  /*0690*/  IMAD.SHL.U32 R14, R0, 0x400, RZ ;  /* 0x00000400000e7824 */ /* 0x000fe200078e00ff */
[----:B------:R-:W-:Y:S01]  /*06a0*/  LEA.HI R17, R5, R6, RZ, 0x2 ;  /* 0x0000000605117211 */ /* 0x000fe200078f10ff */
[----:B------:R-:W-:Y:S01]  /*06b0*/  ULDC.64 UR60, c[0x0][0x118] ;  /* 0x00004600003c7ab9 */ /* 0x000fe20000000a00 */
[----:B------:R-:W-:-:S02]  /*06c0*/  LOP3.LUT R5, R13, 0x1, RZ, 0xc0, !PT ;  /* 0x000000010d057812 */ /* 0x000fc400078ec0ff */
[----:B------:R-:W-:Y:S02]  /*06d0*/  LOP3.LUT R17, R17, 0xfffffffc, RZ, 0xc0, !PT ;  /* 0xfffffffc11117812 */ /* 0x000fe400078ec0ff */
[----:B------:R-:W-:Y:S02]  /*06e0*/  ISETP.NE.U32.AND P6, PT, R5, 0x1, PT ;  /* 0x000000010500780c */ /* 0x000fe40003fc5070 */
[----:B------:R-:W-:Y:S01]  /*06f0*/  SHF.R.S32.HI R15, RZ, 0x3, R15 ;  /* 0x00000003ff0f7819 */ /* 0x000fe2000001140f */
[----:B------:R-:W-:Y:S01]  /*0700*/  IMAD.IADD R5, R6, 0x1, -R17 ;  /* 0x0000000106057824 */ /* 0x000fe200078e0a11 */
[----:B------:R-:W-:Y:S02]  /*0710*/  LEA.HI R6, R13, R13, RZ, 0x1 ;  /* 0x0000000d0d067211 */ /* 0x000fe400078f08ff */
[----:B------:R-:W-:Y:S01]  /*0720*/  LOP3.LUT R17, R9, 0x30, R16, 0xf8, !PT ;  /* 0x0000003009117812 */ /* 0x000fe200078ef810 */
[----:B------:R-:W-:Y:S01]  /*0730*/  IMAD R172, R15, 0x200, R14 ;  /* 0x000002000fac7824 */ /* 0x000fe200078e020e */
[----:B------:R-:W-:Y:S01]  /*0740*/  LEA.HI.SX32 R180, R3, R16, 0x1e ;  /* 0x0000001003b47211 */ /* 0x000fe200078ff2ff */
[----:B------:R-:W-:Y:S01]  /*0750*/  IMAD R3, R15, 0x8, R8 ;  /* 0x000000080f037824 */ /* 0x000fe200078e0208 */
[----:B------:R-:W-:-:S02]  /*0760*/  LOP3.LUT R190, R6, 0x3fffffe, RZ, 0xc0, !PT ;  /* 0x03fffffe06be7812 */ /* 0x000fc400078ec0ff */
[----:B------:R-:W-:Y:S01]  /*0770*/  LOP3.LUT R8, R17, 0x8, R12, 0xf8, !PT ;  /* 0x0000000811087812 */ /* 0x000fe200078ef80c */
[----:B------:R-:W-:Y:S01]  /*0780*/  IMAD.SHL.U32 R3, R3, 0x20, RZ ;  /* 0x0000002003037824 */ /* 0x000fe200078e00ff */
[----:B------:R-:W-:Y:S01]  /*0790*/  SHF.R.U32.HI R173, RZ, 0x3, R9 ;  /* 0x00000003ffad7819 */ /* 0x000fe20000011609 */
[----:B------:R-:W-:Y:S01]  /*07a0*/  IMAD.IADD R190, R13, 0x1, -R190 ;  /* 0x000000010dbe7824 */ /* 0x000fe200078e0abe */
[----:B------:R-:W-:Y:S01]  /*07b0*/  IADD3 R179, R180, -0x80, RZ ;  /* 0xffffff80b4b37810 */ /* 0x000fe20007ffe0ff */
[C---:B------:R-:W-:Y:S01]  /*07c0*/  IMAD R9, R0.reuse, 0x200, R10 ;  /* 0x0000020000097824 */ /* 0x040fe200078e020a */
[----:B------:R-:W-:Y:S01]  /*07d0*/  SHF.R.S32.HI R6, RZ, 0x1, R6 ;  /* 0x00000001ff067819 */ /* 0x000fe20000011406 */
[----:B------:R-:W-:Y:S01]  /*07e0*/  IMAD R0, R0, 0x200, R3 ;  /* 0x0000020000007824 */ /* 0x000fe200078e0203 */
[----:B------:R-:W-:Y:S01]  /*07f0*/  LOP3.LUT R173, R8, R173, RZ, 0x3c, !PT ;  /* 0x000000ad08ad7212 */ /* 0x000fe200078e3cff */
[----:B------:R-:W-:Y:S01]  /*0800*/  IMAD R190, R190, 0x20, R9 ;  /* 0x00000020bebe7824 */ /* 0x000fe200078e0209 */
[----:B------:R-:W-:Y:S01]  /*0810*/  SHF.R.S32.HI R7, RZ, 0x7, R7 ;  /* 0x00000007ff077819 */ /* 0x000fe20000011407 */
[C---:B------:R-:W-:Y:S01]  /*0820*/  IMAD.SHL.U32 R9, R2.reuse, 0x10, RZ ;  /* 0x0000001002097824 */ /* 0x040fe200078e00ff */
[----:B------:R-:W-:Y:S01]  /*0830*/  SHF.R.S32.HI R8, RZ, 0x1f, R179 ;  /* 0x0000001fff087819 */ /* 0x000fe200000114b3 */
[----:B------:R-:W-:Y:S01]  /*0840*/  IMAD R173, R2, 0x200, R173 ;  /* 0x0000020002ad7824 */ /* 0x000fe200078e02ad */
[C---:B------:R-:W-:Y:S01]  /*0850*/  LOP3.LUT P3, RZ, R6.reuse, 0x2, RZ, 0xc0, !PT ;  /* 0x0000000206ff7812 */ /* 0x040fe2000786c0ff */
[----:B------:R-:W-:Y:S01]  /*0860*/  IMAD.SHL.U32 R6, R6, 0x40, RZ ;  /* 0x0000004006067824 */ /* 0x000fe200078e00ff */
[----:B------:R-:W-:Y:S01]  /*0870*/  SHF.R.S32.HI R11, RZ, 0x1, R11 ;  /* 0x00000001ff0b7819 */ /* 0x000fe2000001140b */
[----:B------:R-:W-:Y:S01]  /*0880*/  IMAD R174, R7, 0x8, R2 ;  /* 0x0000000807ae7824 */ /* 0x000fe200078e0202 */
[----:B------:R-:W-:Y:S01]  /*0890*/  SHF.L.U64.HI R179, R179, 0x2, R8 ;  /* 0x00000002b3b37819 */ /* 0x000fe20000010208 */
[----:B------:R-:W-:Y:S01]  /*08a0*/  IMAD.SHL.U32 R8, R7, 0x8, RZ ;  /* 0x0000000807087824 */ /* 0x000fe200078e00ff */
[----:B------:R-:W-:Y:S01]  /*08b0*/  LOP3.LUT P0, RZ, R11, 0x2, RZ, 0xc0, !PT ;  /* 0x000000020bff7812 */ /* 0x000fe2000780c0ff */
[----:B------:R-:W-:Y:S01]  /*08c0*/  IMAD R182, R7, 0x2000, R10 ;  /* 0x0000200007b67824 */ /* 0x000fe200078e020a */
[----:B------:R-:W-:Y:S01]  /*08d0*/  LOP3.LUT P5, RZ, R13, 0x2, RZ, 0xc0, !PT ;  /* 0x000000020dff7812 */ /* 0x000fe200078ac0ff */
[----:B------:R-:W-:Y:S01]  /*08e0*/  IMAD.SHL.U32 R11, R11, 0x40, RZ ;  /* 0x000000400b0b7824 */ /* 0x000fe200078e00ff */
[C---:B------:R-:W-:Y:S01]  /*08f0*/  LOP3.LUT P4, RZ, R13.reuse, 0x4, RZ, 0xc0, !PT ;  /* 0x000000040dff7812 */ /* 0x040fe2000788c0ff */
[----:B------:R-:W-:Y:S01]  /*0900*/  IMAD.SHL.U32 R13, R13, 0x40, RZ ;  /* 0x000000400d0d7824 */ /* 0x000fe200078e00ff */
[----:B------:R-:W-:Y:S01]  /*0910*/  LOP3.LUT R6, R6, 0xc0, RZ, 0xc0, !PT ;  /* 0x000000c006067812 */ /* 0x000fe200078ec0ff */
[----:B------:R-:W-:Y:S01]  /*0920*/  IMAD R174, R174, 0x8, R19 ;  /* 0x00000008aeae7824 */ /* 0x000fe200078e0213 */
[----:B------:R-:W-:Y:S01]  /*0930*/  LOP3.LUT R8, R8, 0x8, RZ, 0xc0, !PT ;  /* 0x0000000808087812 */ /* 0x000fe200078ec0ff */
[----:B------:R-:W-:Y:S01]  /*0940*/  IMAD.SHL.U32 R173, R173, 0x2, RZ ;  /* 0x00000002adad7824 */ /* 0x000fe200078e00ff */
[----:B------:R-:W-:-:S02]  /*0950*/  SHF.R.U32.HI R7, RZ, 0x3, R6 ;  /* 0x00000003ff077819 */ /* 0x000fc40000011606 */
[C---:B------:R-:W-:Y:S01]  /*0960*/  R2P PR, R4.reuse, 0x6 ;  /* 0x0000000604007804 */ /* 0x040fe20000000000 */
[----:B------:R-:W-:Y:S01]  /*0970*/  IMAD.SHL.U32 R4, R4, 0x40, RZ ;  /* 0x0000004004047824 */ /* 0x000fe200078e00ff */
[----:B------:R-:W-:Y:S01]  /*0980*/  LOP3.LUT R7, R7, R6, R8, 0x1e, !PT ;  /* 0x0000000607077212 */ /* 0x000fe200078e1e08 */
[----:B------:R-:W-:Y:S01]  /*0990*/  IMAD.SHL.U32 R6, R5, 0x40, RZ ;  /* 0x0000004005067824 */ /* 0x000fe200078e00ff */
[----:B------:R-:W-:Y:S02]  /*09a0*/  SEL R167, R175, 0xffffffe0, !P0 ;  /* 0xffffffe0afa77807 */ /* 0x000fe40004000000 */
[----:B------:R-:W-:Y:S01]  /*09b0*/  LOP3.LUT P0, RZ, R5, 0x2, RZ, 0xc0, !PT ;  /* 0x0000000205ff7812 */ /* 0x000fe2000780c0ff */
[----:B------:R-:W-:Y:S01]  /*09c0*/  IMAD.IADD R190, R7, 0x1, R190 ;  /* 0x0000000107be7824 */ /* 0x000fe200078e02be */
[----:B------:R-:W-:Y:S02]  /*09d0*/  LOP3.LUT R13, R13, 0x1c0, RZ, 0xc0, !PT ;  /* 0x000001c00d0d7812 */ /* 0x000fe400078ec0ff */
[----:B------:R-:W-:-:S02]  /*09e0*/  LOP3.LUT R5, R4, 0x1c0, RZ, 0xc0, !PT ;  /* 0x000001c004057812 */ /* 0x000fc400078ec0ff */
[----:B------:R-:W-:Y:S02]  /*09f0*/  LEA.HI R13, R13, R13, RZ, 0x1d ;  /* 0x0000000d0d0d7211 */ /* 0x000fe400078fe8ff */
[----:B------:R-:W-:Y:S02]  /*0a00*/  LOP3.LUT R177, R177, 0x8, RZ, 0xc0, !PT ;  /* 0x00000008b1b17812 */ /* 0x000fe400078ec0ff */
[----:B------:R-:W-:Y:S02]  /*0a10*/  SHF.R.U32.HI R4, RZ, 0x3, R5 ;  /* 0x00000003ff047819 */ /* 0x000fe40000011605 */
[----:B------:R-:W-:Y:S02]  /*0a20*/  IADD3 R182, R13, R182, R14 ;  /* 0x000000b60db67210 */ /* 0x000fe40007ffe00e */
[----:B------:R-:W-:Y:S02]  /*0a30*/  LOP3.LUT R5, R4, R5, R177, 0x1e, !PT ;  /* 0x0000000504057212 */ /* 0x000fe400078e1eb1 */
[----:B------:R-:W-:Y:S01]  /*0a40*/  LOP3.LUT R11, R11, 0xc0, RZ, 0xc0, !PT ;  /* 0x000000c00b0b7812 */ /* 0x000fe200078ec0ff */
[----:B------:R-:W-:Y:S01]  /*0a50*/  IMAD.SHL.U32 R182, R182, 0x2, RZ ;  /* 0x00000002b6b67824 */ /* 0x000fe200078e00ff */
[----:B------:R-:W-:Y:S01]  /*0a60*/  LOP3.LUT R2, R6, 0xc0, RZ, 0xc0, !PT ;  /* 0x000000c006027812 */ /* 0x000fe200078ec0ff */
[----:B------:R-:W-:Y:S01]  /*0a70*/  IMAD.IADD R172, R172, 0x1, R5 ;  /* 0x00000001acac7824 */ /* 0x000fe200078e0205 */
[----:B------:R-:W-:-:S02]  /*0a80*/  LOP3.LUT R12, R11, 0x8, R12, 0xf8, !PT ;  /* 0x000000080b0c7812 */ /* 0x000fc400078ef80c */
[----:B------:R-:W-:Y:S02]  /*0a90*/  SHF.R.U32.HI R11, RZ, 0x3, R11 ;  /* 0x00000003ff0b7819 */ /* 0x000fe4000001160b */
[----:B------:R-:W-:Y:S02]  /*0aa0*/  LOP3.LUT R176, R8, 0x10, R9, 0xf8, !PT ;  /* 0x0000001008b07812 */ /* 0x000fe400078ef809 */
[----:B------:R-:W-:Y:S02]  /*0ab0*/  LOP3.LUT R11, R12, R11, RZ, 0x3c, !PT ;  /* 0x0000000b0c0b7212 */ /* 0x000fe400078e3cff */
[----:B------:R-:W-:Y:S02]  /*0ac0*/  SHF.R.U32.HI R9, RZ, 0x3, R2 ;  /* 0x00000003ff097819 */ /* 0x000fe40000011602 */
[----:B------:R-:W-:Y:S01]  /*0ad0*/  SEL R188, R188, 0x10, !P6 ;  /* 0x00000010bcbc7807 */ /* 0x000fe20007000000 */
[----:B------:R-:W-:Y:S01]  /*0ae0*/  IMAD.U32 R174, R174, 0x20, R11 ;  /* 0x00000020aeae7824 */ /* 0x000fe200078e000b */
[----:B------:R-:W-:-:S02]  /*0af0*/  IADD3 R183, R182, 0x40, RZ ;  /* 0x00000040b6b77810 */ /* 0x000fc40007ffe0ff */
[----:B------:R-:W-:Y:S01]  /*0b00*/  LEA R172, R172, 0x8000, 0x1 ;  /* 0x00008000acac7811 */ /* 0x000fe200078e08ff */
[C---:B------:R-:W-:Y:S01]  /*0b10*/  IMAD.IADD R185, R182.reuse, 0x1, R188 ;  /* 0x00000001b6b97824 */ /* 0x040fe200078e02bc */
[----:B------:R-:W-:Y:S01]  /*0b20*/  @P4 IADD3 R183, R182, -0x40, RZ ;  /* 0xffffffc0b6b74810 */ /* 0x000fe20007ffe0ff */
[C---:B------:R-:W-:Y:S01]  /*0b30*/  IMAD R167, R174.reuse, 0x2, R167 ;  /* 0x00000002aea77824 */ /* 0x040fe200078e02a7 */
[----:B------:R-:W-:Y:S01]  /*0b40*/  LOP3.LUT R176, R9, R176, R2, 0x1e, !PT ;  /* 0x000000b009b07212 */ /* 0x000fe200078e1e02 */
[----:B------:R-:W-:Y:S01]  /*0b50*/  IMAD.SHL.U32 R174, R174, 0x2, RZ ;  /* 0x00000002aeae7824 */ /* 0x000fe200078e00ff */
[----:B------:R-:W-:Y:S01]  /*0b60*/  SEL R186, R175, 0xffffffe0, !P5 ;  /* 0xffffffe0afba7807 */ /* 0x000fe20006800000 */
[----:B------:R-:W-:Y:S01]  /*0b70*/  IMAD.IADD R188, R188, 0x1, R183 ;  /* 0x00000001bcbc7824 */ /* 0x000fe200078e02b7 */
[----:B------:R-:W-:Y:S01]  /*0b80*/  SEL R165, R165, 0xffffffc0, !P2 ;  /* 0xffffffc0a5a57807 */ /* 0x000fe20005000000 */
[----:B------:R-:W-:Y:S01]  /*0b90*/  IMAD.IADD R176, R3, 0x1, R176 ;  /* 0x0000000103b07824 */ /* 0x000fe200078e02b0 */
[----:B------:R-:W-:Y:S01]  /*0ba0*/  IADD3 R171, R172, 0x20, RZ ;  /* 0x00000020acab7810 */ /* 0x000fe20007ffe0ff */
[--C-:B------:R-:W-:Y:S01]  /*0bb0*/  IMAD.IADD R184, R182, 0x1, R186.reuse ;  /* 0x00000001b6b87824 */ /* 0x100fe200078e02ba */
[----:B------:R-:W-:Y:S01]  /*0bc0*/  LOP3.LUT R177, R9, R2, R177, 0x1e, !PT ;  /* 0x0000000209b17212 */ /* 0x000fe200078e1eb1 */
[----:B------:R-:W-:Y:S01]  /*0bd0*/  IMAD.IADD R191, R185, 0x1, R186 ;  /* 0x00000001b9bf7824 */ /* 0x000fe200078e02ba */
[----:B------:R-:W-:Y:S01]  /*0be0*/  LEA R190, R190, 0x6000, 0x1 ;  /* 0x00006000bebe7811 */ /* 0x000fe200078e08ff */
[----:B------:R-:W-:Y:S01]  /*0bf0*/  IMAD.IADD R187, R186, 0x1, R183 ;  /* 0x00000001babb7824 */ /* 0x000fe200078e02b7 */
[C---:B------:R-:W-:Y:S01]  /*0c00*/  @P1 IADD3 R171, R172.reuse, -0x20, RZ ;  /* 0xffffffe0acab1810 */ /* 0x040fe20007ffe0ff */
[----:B------:R-:W-:Y:S01]  /*0c10*/  IMAD.IADD R170, R172, 0x1, R165 ;  /* 0x00000001acaa7824 */ /* 0x000fe200078e02a5 */
[----:B------:R-:W-:Y:S01]  /*0c20*/  IADD3 R189, R190, 0x20, RZ ;  /* 0x00000020bebd7810 */ /* 0x000fe20007ffe0ff */
[----:B------:R-:W-:Y:S01]  /*0c30*/  IMAD.IADD R177, R0, 0x1, R177 ;  /* 0x0000000100b17824 */ /* 0x000fe200078e02b1 */
[----:B------:R-:W-:Y:S01]  /*0c40*/  SEL R175, R175, 0xffffffe0, !P0 ;  /* 0xffffffe0afaf7807 */ /* 0x000fe20004000000 */
[----:B------:R-:W-:Y:S01]  /*0c50*/  IMAD.IADD R186, R186, 0x1, R188 ;  /* 0x00000001baba7824 */ /* 0x000fe200078e02bc */
[----:B------:R-:W-:Y:S01]  /*0c60*/  @P3 IADD3 R189, R190, -0x20, RZ ;  /* 0xffffffe0bebd3810 */ /* 0x000fe20007ffe0ff */
[----:B------:R-:W-:Y:S01]  /*0c70*/  IMAD.IADD R165, R165, 0x1, R171 ;  /* 0x00000001a5a57824 */ /* 0x000fe200078e02ab */
[----:B------:R-:W-:-:S02]  /*0c80*/  IADD3 R166, R171, 0x2000, RZ ;  /* 0x00002000aba67810 */ /* 0x000fc40007ffe0ff */
[C---:B------:R-:W-:Y:S02]  /*0c90*/  IADD3 R164, R171.reuse, 0x4000, RZ ;  /* 0x00004000aba47810 */ /* 0x040fe40007ffe0ff */
[----:B------:R-:W-:Y:S02]  /*0ca0*/  IADD3 R3, R171, 0x6000, RZ ;  /* 0x00006000ab037810 */ /* 0x000fe40007ffe0ff */
.L_x_132:
[----:B------:R-:W-:Y:S01]  /*0cb0*/  ULDC.64 UR6, c[0x0][0x258] ;  /* 0x0000960000067ab9 */ /* 0x000fe20000000a00 */
[----:B------:R-:W-:Y:S01]  /*0cc0*/  ISETP.NE.U32.AND P1, PT, RZ, c[0x0][0x250], PT ;  /* 0x00009400ff007a0c */ /* 0x000fe20003f25070 */
[----:B------:R-:W-:Y:S02]  /*0cd0*/  UISETP.NE.U32.AND UP1, UPT, URZ, UR6, UPT ;  /* 0x000000063f00728c */ /* 0x000fe4000bf25070 */
[----:B------:R-:W-:Y:S01]  /*0ce0*/  ULDC.64 UR8, c[0x0][0x258] ;  /* 0x0000960000087ab9 */ /* 0x000fe20000000a00 */
[----:B------:R-:W-:Y:S01]  /*0cf0*/  ISETP.NE.AND.EX P1, PT, RZ, c[0x0][0x254], PT, P1 ;  /* 0x00009500ff007a0c */ /* 0x000fe20003f25310 */
[----:B------:R-:W-:Y:S02]  /*0d00*/  UISETP.NE.AND.EX UP1, UPT, URZ, UR7, UPT, UP1 ;  /* 0x000000073f00728c */ /* 0x000fe4000bf25310 */
[----:B------:R-:W-:-:S04]  /*0d10*/  ULDC.64 UR28, c[0x0][0x118] ;  /* 0x00004600001c7ab9 */ /* 0x000fc80000000a00 */
[----:B------:R-:W-:-:S05]  /*0d20*/  PLOP3.LUT P0, PT, PT, PT, UP1, 0x80, 0x0 ;  /* 0x000000000000781c */ /* 0x000fca0003f0f018 */
[----:B------:R-:W-:Y:S01]  /*0d30*/  @UP1 UMOV UR6, 0x4 ;  /* 0x0000000400061882 */ /* 0x000fe20000000000 */
[----:B-1----:R-:W1:Y:S01]  /*0d40*/  @P1 S2R R5, SR_CTAID.Y ;  /* 0x0000000000051919 */ /* 0x002e620000002600 */
[----:B------:R-:W-:-:S06]  /*0d50*/  @P1 IMAD.MOV.U32 R0, RZ, RZ, 0x4 ;  /* 0x00000004ff001424 */ /* 0x000fcc00078e00ff */
[----:B------:R-:W2:Y:S01]  /*0d60*/  @P0 S2R R8, SR_CTAID.Y ;  /* 0x0000000000080919 */ /* 0x000ea20000002600 */
[----:B-1----:R-:W-:-:S05]  /*0d70*/  @P1 IMAD.WIDE R6, R5, R0, c[0x0][0x250] ;  /* 0x0000940005061625 */ /* 0x002fca00078e0200 */
[----:B------:R-:W3:Y:S01]  /*0d80*/  @P1 LDG.E R2, [R6.64] ;  /* 0x0000001c06021981 */ /* 0x000ee2000c1e1900 */
[----:B--2---:R-:W1:Y:S02]  /*0d90*/  @P0 R2UR UR7, R8 ;  /* 0x00000000080703c2 */ /* 0x004e6400000e0000 */
[----:B-1----:R-:W-:Y:S02]  /*0da0*/  @UP1 UIMAD.WIDE UR6, UR7, UR6, UR8 ;  /* 0x00000006070612a5 */ /* 0x002fe4000f8e0208 */
[----:B------:R-:W-:Y:S02]  /*0db0*/  UMOV UR27, URZ ;  /* 0x0000003f001b7c82 */ /* 0x000fe40008000000 */
[----:B------:R-:W-:Y:S02]  /*0dc0*/  ULDC.64 UR8, c[0x0][0x218] ;  /* 0x0000860000087ab9 */ /* 0x000fe40000000a00 */
[----:B------:R-:W-:Y:S02]  /*0dd0*/  IMAD.U32 R4, RZ, RZ, UR6 ;  /* 0x00000006ff047e24 */ /* 0x000fe4000f8e00ff */
[----:B------:R-:W-:Y:S01]  /*0de0*/  IMAD.U32 R5, RZ, RZ, UR7 ;  /* 0x00000007ff057e24 */ /* 0x000fe2000f8e00ff */
[----:B------:R-:W-:-:S04]  /*0df0*/  ULDC.64 UR6, c[0x0][0x268] ;  /* 0x00009a0000067ab9 */ /* 0x000fc80000000a00 */
[----:B------:R-:W2:Y:S01]  /*0e00*/  @P0 LDG.E R0, [R4.64] ;  /* 0x0000001c04000981 */ /* 0x000ea2000c1e1900 */
[----:B------:R-:W-:-:S04]  /*0e10*/  @!UP1 UISETP.NE.U32.AND UP0, UPT, URZ, UR6, UPT ;  /* 0x000000063f00928c */ /* 0x000fc8000bf05070 */
[----:B------:R-:W-:-:S04]  /*0e20*/  @!UP1 UISETP.NE.AND.EX UP0, UPT, URZ, UR7, UPT, UP0 ;  /* 0x000000073f00928c */ /* 0x000fc8000bf05300 */
[----:B------:R-:W-:Y:S02]  /*0e30*/  @!UP1 USEL UR9, URZ, UR9, !UP0 ;  /* 0x000000093f099287 */ /* 0x000fe4000c000000 */
[----:B------:R-:W-:Y:S01]  /*0e40*/  USHF.L.U32 UR6, UR41, 0x7, URZ ;  /* 0x0000000729067899 */ /* 0x000fe2000800063f */
[----:B---3--:R-:W1:Y:S08]  /*0e50*/  @P1 R2UR UR27, R2 ;  /* 0x00000000021b13c2 */ /* 0x008e7000000e0000 */
[----:B--2---:R-:W1:Y:S02]  /*0e60*/  @P0 R2UR UR10, R0 ;  /* 0x00000000000a03c2 */ /* 0x004e6400000e0000 */
[----:B-1----:R-:W-:-:S02]  /*0e70*/  @UP1 UIADD3 UR7, UR10, -UR27, URZ ;  /* 0x8000001b0a071290 */ /* 0x002fc4000fffe03f */
[----:B------:R-:W-:-:S04]  /*0e80*/  @!UP1 UIADD3 UR7, UR9, UR8, -UR27 ;  /* 0x0000000809079290 */ /* 0x000fc8000fffe81b */
[----:B------:R-:W-:-:S06]  /*0e90*/  UISETP.GE.AND UP0, UPT, UR6, UR7, UPT ;  /* 0x000000070600728c */ /* 0x000fcc000bf06270 */
[----:B------:R-:W-:-:S13]  /*0ea0*/  PLOP3.LUT P0, PT, PT, PT, UP0, 0x80, 0x0 ;  /* 0x000000000000781c */ /* 0x000fda0003f0f008 */
[----:B-----5:R-:W-:Y:S05]  /*0eb0*/  @P0 BRA `(.L_x_124) ;  /* 0x00004bf000000947 */ /* 0x020fea0003800000 */
[----:B------:R-:W-:Y:S01]  /*0ec0*/  IABS R4, c[0x0][0x1c8] ;  /* 0x0000720000047a13 */ /* 0x000fe20000000000 */
[----:B------:R-:W1:Y:S01]  /*0ed0*/  S2R R0, SR_CTAID.Z ;  /* 0x0000000000007919 */ /* 0x000e620000002700 */
[----:B------:R-:W2:Y:S01]  /*0ee0*/  S2UR UR32, SR_CTAID.Z ;  /* 0x00000000002079c3 */ /* 0x000ea20000002700 */
[----:B------:R-:W-:Y:S01]  /*0ef0*/  ULDC UR7, c[0x0][0x1c8] ;  /* 0x0000720000077ab9 */ /* 0x000fe20000000800 */
[----:B------:R-:W3:Y:S01]  /*0f00*/  I2F.RP R5, R4 ;  /* 0x0000000400057306 */ /* 0x000ee20000209400 */
[----:B------:R-:W-:Y:S02]  /*0f10*/  ULDC.64 UR8, c[0x0][0x240] ;  /* 0x0000900000087ab9 */ /* 0x000fe40000000a00 */
[----:B------:R-:W-:Y:S02]  /*0f20*/  UISETP.NE.U32.AND UP1, UPT, URZ, UR8, UPT ;  /* 0x000000083f00728c */ /* 0x000fe4000bf25070 */
[----:B------:R-:W-:Y:S01]  /*0f30*/  ULDC UR58, c[0x0][0x214] ;  /* 0x00008500003a7ab9 */ /* 0x000fe20000000800 */
[----:B------:R-:W4:Y:S01]  /*0f40*/  S2UR UR33, SR_CTAID.Y ;  /* 0x00000000002179c3 */ /* 0x000f220000002600 */
[----:B------:R-:W-:-:S02]  /*0f50*/  UISETP.NE.AND.EX UP1, UPT, URZ, UR9, UPT, UP1 ;  /* 0x000000093f00728c */ /* 0x000fc4000bf25310 */
[----:B------:R-:W-:Y:S02]  /*0f60*/  ULDC.U8 UR31, c[0x0][0x328] ;  /* 0x0000ca00001f7ab9 */ /* 0x000fe40000000000 */
[----:B------:R-:W-:Y:S02]  /*0f70*/  UIADD3 UR9, UR58, 0x7f, URZ ;  /* 0x0000007f3a097890 */ /* 0x000fe4000fffe03f */
[----:B------:R-:W-:Y:S02]  /*0f80*/  UISETP.NE.AND UP0, UPT, UR31, URZ, UPT ;  /* 0x0000003f1f00728c */ /* 0x000fe4000bf05270 */
[----:B------:R-:W-:Y:S01]  /*0f90*/  USHF.R.S32.HI UR8, URZ, 0x1f, UR9 ;  /* 0x0000001f3f087899 */ /* 0x000fe20008011409 */
[----:B---3--:R-:W3:Y:S01]  /*0fa0*/  MUFU.RCP R6, R5 ;  /* 0x0000000500067308 */ /* 0x008ee20000001000 */
[----:B------:R-:W-:Y:S02]  /*0fb0*/  ULDC UR30, c[0x0][0x214] ;  /* 0x00008500001e7ab9 */ /* 0x000fe40000000800 */
[----:B------:R-:W-:Y:S01]  /*0fc0*/  ULEA.HI UR35, UR8, UR9, URZ, 0x7 ;  /* 0x0000000908237291 */ /* 0x000fe2000f8f383f */
[----:B-1----:R-:W-:Y:S01]  /*0fd0*/  IABS R0, R0 ;  /* 0x0000000000007213 */ /* 0x002fe20000000000 */
[----:B--2---:R-:W-:-:S02]  /*0fe0*/  ULOP3.LUT UR7, UR32, UR7, URZ, 0x3c, !UPT ;  /* 0x0000000720077292 */ /* 0x004fc4000f8e3c3f */
[----:B------:R-:W-:Y:S02]  /*0ff0*/  ULDC UR36, c[0x0][0x22c] ;  /* 0x00008b0000247ab9 */ /* 0x000fe40000000800 */
[----:B------:R-:W-:Y:S02]  /*1000*/  ULDC UR8, c[0x0][0x1c0] ;  /* 0x0000700000087ab9 */ /* 0x000fe40000000800 */
[----:B------:R-:W-:Y:S01]  /*1010*/  ISETP.LE.AND P1, PT, RZ, UR7, PT ;  /* 0x00000007ff007c0c */ /* 0x000fe2000bf23270 */
[----:B------:R-:W-:Y:S02]  /*1020*/  ULDC.U8 UR34, c[0x0][0x3d0] ;  /* 0x0000f40000227ab9 */ /* 0x000fe40000000000 */
[----:B----4-:R-:W-:Y:S01]  /*1030*/  UIMAD.WIDE UR10, UR33, 0x80, URZ ;  /* 0x00000080210a78a5 */ /* 0x010fe2000f8e023f */
[----:B---3--:R-:W-:Y:S01]  /*1040*/  IADD3 R6, R6, 0xffffffe, RZ ;  /* 0x0ffffffe06067810 */ /* 0x008fe20007ffe0ff */
[----:B------:R-:W-:Y:S01]  /*1050*/  @UP0 UIMAD UR7, UR33, UR30, URZ ;  /* 0x0000001e210702a4 */ /* 0x000fe2000f8e023f */
[----:B------:R-:W-:Y:S01]  /*1060*/  ISETP.NE.AND P0, PT, RZ, UR34, PT ;  /* 0x00000022ff007c0c */ /* 0x000fe2000bf05270 */
[----:B------:R-:W-:Y:S01]  /*1070*/  USEL UR49, UR10, URZ, UP1 ;  /* 0x0000003f0a317287 */ /* 0x000fe20008800000 */
[----:B------:R-:W1:Y:S01]  /*1080*/  F2I.FTZ.U32.TRUNC.NTZ R7, R6 ;  /* 0x0000000600077305 */ /* 0x000e62000021f000 */
[----:B------:R-:W-:-:S02]  /*1090*/  ULOP3.LUT UR10, UR35, 0xffffff80, URZ, 0xc0, !UPT ;  /* 0xffffff80230a7892 */ /* 0x000fc4000f8ec03f */
[----:B------:R-:W-:Y:S02]  /*10a0*/  UIMAD UR36, UR32, UR36, URZ ;  /* 0x00000024202472a4 */ /* 0x000fe4000f8e023f */
[----:B------:R-:W-:Y:S02]  /*10b0*/  @!UP0 UIMAD UR8, UR33, UR8, UR32 ;  /* 0x00000008210882a4 */ /* 0x000fe4000f8e0220 */
[----:B------:R-:W-:Y:S02]  /*10c0*/  UIADD3 UR10, UR10, -0x80, URZ ;  /* 0xffffff800a0a7890 */ /* 0x000fe4000fffe03f */
[----:B------:R-:W-:Y:S02]  /*10d0*/  ULDC UR38, c[0x0][0x234] ;  /* 0x00008d0000267ab9 */ /* 0x000fe40000000800 */
[----:B------:R-:W-:Y:S02]  /*10e0*/  ULDC UR52, c[0x0][0x1c0] ;  /* 0x0000700000347ab9 */ /* 0x000fe40000000800 */
[----:B------:R-:W-:-:S02]  /*10f0*/  USEL UR48, UR11, URZ, UP1 ;  /* 0x0000003f0b307287 */ /* 0x000fc40008800000 */
[----:B------:R-:W-:Y:S01]  /*1100*/  @UP0 UIMAD UR34, UR32, UR38, UR7 ;  /* 0x00000026202202a4 */ /* 0x000fe2000f8e0207 */
[--C-:B-1----:R-:W-:Y:S01]  /*1110*/  IMAD.MOV R2, RZ, RZ, -R7.reuse ;  /* 0x000000ffff027224 */ /* 0x102fe200078e0a07 */
[----:B------:R-:W-:Y:S01]  /*1120*/  USHF.R.S32.HI UR43, URZ, 0x1f, UR27 ;  /* 0x0000001f3f2b7899 */ /* 0x000fe2000801141b */
[----:B------:R-:W-:Y:S01]  /*1130*/  IMAD.MOV.U32 R6, RZ, RZ, RZ ;  /* 0x000000ffff067224 */ /* 0x000fe200078e00ff */
[----:B------:R-:W-:Y:S01]  /*1140*/  USHF.R.S32.HI UR42, URZ, 0x1f, UR6 ;  /* 0x0000001f3f2a7899 */ /* 0x000fe20008011406 */
[----:B------:R-:W-:Y:S01]  /*1150*/  IMAD R2, R2, R4, RZ ;  /* 0x0000000402027224 */ /* 0x000fe200078e02ff */
[----:B------:R-:W-:Y:S02]  /*1160*/  USHF.R.S32.HI UR44, URZ, 0x1f, UR33 ;  /* 0x0000001f3f2c7899 */ /* 0x000fe40008011421 */
[----:B------:R-:W-:Y:S01]  /*1170*/  USHF.R.S32.HI UR37, URZ, 0x1f, UR32 ;  /* 0x0000001f3f257899 */ /* 0x000fe20008011420 */
[----:B------:R-:W-:Y:S01]  /*1180*/  IMAD.HI.U32 R7, R7, R2, R6 ;  /* 0x0000000207077227 */ /* 0x000fe200078e0006 */
[----:B------:R-:W-:-:S02]  /*1190*/  USHF.R.S32.HI UR52, URZ, 0x1f, UR52 ;  /* 0x0000001f3f347899 */ /* 0x000fc40008011434 */
[----:B------:R-:W-:Y:S02]  /*11a0*/  @!UP0 UIMAD UR34, UR8, UR30, URZ ;  /* 0x0000001e082282a4 */ /* 0x000fe4000f8e023f */
[----:B------:R-:W-:Y:S01]  /*11b0*/  USHF.R.S32.HI UR45, URZ, 0x1f, UR36 ;  /* 0x0000001f3f2d7899 */ /* 0x000fe20008011424 */
[----:B------:R-:W-:Y:S01]  /*11c0*/  IMAD.HI.U32 R10, R7, R0, RZ ;  /* 0x00000000070a7227 */ /* 0x000fe200078e00ff */
[----:B------:R-:W-:-:S03]  /*11d0*/  USHF.R.S32.HI UR11, URZ, 0x1f, UR10 ;  /* 0x0000001f3f0b7899 */ /* 0x000fc6000801140a */
[----:B------:R-:W-:-:S04]  /*11e0*/  IMAD.MOV R5, RZ, RZ, -R10 ;  /* 0x000000ffff057224 */ /* 0x000fc800078e0a0a */
[C---:B------:R-:W-:Y:S02]  /*11f0*/  IMAD R5, R4.reuse, R5, R0 ;  /* 0x0000000504057224 */ /* 0x040fe400078e0200 */
[----:B------:R-:W1:Y:S03]  /*1200*/  S2R R0, SR_CTAID.X ;  /* 0x0000000000007919 */ /* 0x000e660000002500 */
[----:B------:R-:W-:-:S13]  /*1210*/  ISETP.GT.U32.AND P2, PT, R4, R5, PT ;  /* 0x000000050400720c */ /* 0x000fda0003f44070 */
[----:B------:R-:W-:Y:S01]  /*1220*/  @!P2 IMAD.IADD R5, R5, 0x1, -R4 ;  /* 0x000000010505a824 */ /* 0x000fe200078e0a04 */
[----:B------:R-:W-:Y:S02]  /*1230*/  @!P2 IADD3 R10, R10, 0x1, RZ ;  /* 0x000000010a0aa810 */ /* 0x000fe40007ffe0ff */
[----:B------:R-:W-:Y:S02]  /*1240*/  ISETP.NE.AND P2, PT, RZ, c[0x0][0x1c8], PT ;  /* 0x00007200ff007a0c */ /* 0x000fe40003f45270 */
[----:B------:R-:W-:Y:S01]  /*1250*/  ISETP.GE.U32.AND P3, PT, R5, R4, PT ;  /* 0x000000040500720c */ /* 0x000fe20003f66070 */
[----:B-1----:R-:W-:-:S04]  /*1260*/  IMAD.WIDE.U32 R4, R0, c[0x0][0x3d8], RZ ;  /* 0x0000f60000047a25 */ /* 0x002fc800078e00ff */
[----:B------:R-:W-:Y:S01]  /*1270*/  IMAD R2, R0, c[0x0][0x3dc], R5 ;  /* 0x0000f70000027a24 */ /* 0x000fe200078e0205 */
[----:B------:R-:W-:-:S04]  /*1280*/  SEL R4, R4, RZ, P0 ;  /* 0x000000ff04047207 */ /* 0x000fc80000000000 */
[----:B------:R-:W-:-:S03]  /*1290*/  SEL R2, R2, RZ, P0 ;  /* 0x000000ff02027207 */ /* 0x000fc60000000000 */
[----:B------:R-:W-:-:S05]  /*12a0*/  @P3 IADD3 R10, R10, 0x1, RZ ;  /* 0x000000010a0a3810 */ /* 0x000fca0007ffe0ff */
[----:B------:R-:W-:Y:S01]  /*12b0*/  @!P1 IMAD.MOV R10, RZ, RZ, -R10 ;  /* 0x000000ffff0a9224 */ /* 0x000fe200078e0a0a */
[----:B------:R-:W-:Y:S02]  /*12c0*/  PLOP3.LUT P1, PT, PT, PT, UP0, 0x80, 0x0 ;  /* 0x000000000000781c */ /* 0x000fe40003f2f008 */
[----:B------:R-:W-:-:S04]  /*12d0*/  @!P2 LOP3.LUT R10, RZ, c[0x0][0x1c8], RZ, 0x33, !PT ;  /* 0x00007200ff0aaa12 */ /* 0x000fc800078e33ff */
[----:B------:R-:W-:-:S07]  /*12e0*/  SHF.R.S32.HI R9, RZ, 0x1f, R10 ;  /* 0x0000001fff097819 */ /* 0x000fce000001140a */
[----:B------:R-:W-:Y:S05]  /*12f0*/  @!P1 BRA `(.L_x_125) ;  /* 0x0000003000009947 */ /* 0x000fea0003800000 */
[----:B------:R-:W-:-:S04]  /*1300*/  UIMAD UR7, UR56, UR33, URZ ;  /* 0x00000021380772a4 */ /* 0x000fc8000f8e023f */
[----:B------:R-:W-:Y:S01]  /*1310*/  UIMAD UR38, UR57, UR32, UR7 ;  /* 0x00000020392672a4 */ /* 0x000fe2000f8e0207 */
[----:B------:R-:W-:Y:S05]  /*1320*/  BRA `(.L_x_126) ;  /* 0x0000004000007947 */ /* 0x000fea0003800000 */
.L_x_125:
[----:B------:R-:W-:Y:S02]  /*1330*/  ULDC UR7, c[0x0][0x1c0] ;  /* 0x0000700000077ab9 */ /* 0x000fe40000000800 */
[----:B------:R-:W-:Y:S02]  /*1340*/  UIMAD UR7, UR33, UR7, UR32 ;  /* 0x00000007210772a4 */ /* 0x000fe4000f8e0220 */
[----:B------:R-:W-:Y:S02]  /*1350*/  ULDC UR8, c[0x0][0x224] ;  /* 0x0000890000087ab9 */ /* 0x000fe40000000800 */
[----:B------:R-:W-:Y:S02]  /*1360*/  UIMAD UR38, UR7, UR8, URZ ;  /* 0x00000008072672a4 */ /* 0x000fe4000f8e023f */
.L_x_126:
[----:B------:R-:W1:Y:S01]  /*1370*/  S2R R5, SR_TID.X ;  /* 0x0000000000057919 */ /* 0x000e620000002100 */
[----:B------:R-:W-:Y:S01]  /*1380*/  ULDC.64 UR30, c[0x0][0x1a8] ;  /* 0x00006a00001e7ab9 */ /* 0x000fe20000000a00 */
[----:B------:R-:W-:Y:S01]  /*1390*/  SHF.R.S32.HI R193, RZ, 0x1f, R180 ;  /* 0x0000001fffc17819 */ /* 0x000fe200000114b4 */
[----:B------:R-:W-:Y:S01]  /*13a0*/  ULDC.64 UR8, c[0x0][0x378] ;  /* 0x0000de0000087ab9 */ /* 0x000fe20000000a00 */
[----:B------:R-:W2:Y:S01]  /*13b0*/  S2R R6, SR_CTAID.Y ;  /* 0x0000000000067919 */ /* 0x000ea20000002600 */
[----:B------:R-:W-:-:S02]  /*13c0*/  UIMAD UR30, UR37, UR30, URZ ;  /* 0x0000001e251e72a4 */ /* 0x000fc4000f8e023f */
[----:B------:R-:W-:Y:S02]  /*13d0*/  UIMAD UR7, UR37, UR8, URZ ;  /* 0x00000008250772a4 */ /* 0x000fe4000f8e023f */
[----:B------:R-:W-:Y:S02]  /*13e0*/  UIMAD UR40, UR32, UR31, UR30 ;  /* 0x0000001f202872a4 */ /* 0x000fe4000f8e021e */
[----:B------:R-:W-:Y:S02]  /*13f0*/  UIMAD UR39, UR32, UR9, UR7 ;  /* 0x00000009202772a4 */ /* 0x000fe4000f8e0207 */
[----:B------:R-:W-:Y:S02]  /*1400*/  ULDC.64 UR30, c[0x0][0x188] ;  /* 0x00006200001e7ab9 */ /* 0x000fe40000000a00 */
[----:B------:R-:W-:Y:S02]  /*1410*/  ULDC.64 UR8, c[0x0][0x178] ;  /* 0x00005e0000087ab9 */ /* 0x000fe40000000a00 */
[----:B------:R-:W-:-:S02]  /*1420*/  UIMAD UR7, UR44, UR8, URZ ;  /* 0x000000082c0772a4 */ /* 0x000fc4000f8e023f */
[----:B------:R-:W-:Y:S02]  /*1430*/  UIMAD UR30, UR44, UR30, URZ ;  /* 0x0000001e2c1e72a4 */ /* 0x000fe4000f8e023f */
[----:B------:R-:W-:Y:S02]  /*1440*/  UIMAD UR37, UR33, UR9, UR7 ;  /* 0x00000009212572a4 */ /* 0x000fe4000f8e0207 */
[----:B------:R-:W-:Y:S01]  /*1450*/  UIMAD UR31, UR33, UR31, UR30 ;  /* 0x0000001f211f72a4 */ /* 0x000fe2000f8e021e */
[----:B-1----:R-:W-:Y:S01]  /*1460*/  SHF.R.S32.HI R0, RZ, 0x1f, R5 ;  /* 0x0000001fff007819 */ /* 0x002fe20000011405 */
[----:B------:R-:W-:Y:S02]  /*1470*/  ULDC.64 UR8, c[0x0][0x368] ;  /* 0x0000da0000087ab9 */ /* 0x000fe40000000a00 */
[----:B------:R-:W-:Y:S01]  /*1480*/  UIMAD UR7, UR44, UR8, URZ ;  /* 0x000000082c0772a4 */ /* 0x000fe2000f8e023f */
[----:B------:R-:W-:Y:S01]  /*1490*/  LEA.HI R8, R0, R5, RZ, 0x2 ;  /* 0x0000000500087211 */ /* 0x000fe200078f10ff */
[----:B------:R-:W-:-:S02]  /*14a0*/  UIADD3 UR27, UP0, UR6, UR27, URZ ;  /* 0x0000001b061b7290 */ /* 0x000fc4000ff1e03f */
[----:B------:R-:W-:Y:S01]  /*14b0*/  UIMAD UR32, UR33, UR9, UR7 ;  /* 0x00000009212072a4 */ /* 0x000fe2000f8e0207 */
[----:B------:R-:W-:Y:S01]  /*14c0*/  LOP3.LUT R22, R8, 0xfffffffc, RZ, 0xc0, !PT ;  /* 0xfffffffc08167812 */ /* 0x000fe200078ec0ff */
[----:B------:R-:W-:Y:S01]  /*14d0*/  UIADD3.X UR30, UR43, UR42, URZ, UP0, !UPT ;  /* 0x0000002a2b1e7290 */ /* 0x000fe200087fe43f */
[----:B------:R-:W-:Y:S01]  /*14e0*/  SHF.R.S32.HI R8, RZ, 0x2, R8 ;  /* 0x00000002ff087819 */ /* 0x000fe20000011408 */
[----:B------:R-:W-:Y:S02]  /*14f0*/  ULDC.64 UR6, c[0x0][0x1a0] ;  /* 0x0000680000067ab9 */ /* 0x000fe40000000a00 */
[----:B------:R-:W-:Y:S01]  /*1500*/  IMAD.IADD R22, R5, 0x1, -R22 ;  /* 0x0000000105167824 */ /* 0x000fe200078e0a16 */
[----:B------:R-:W-:Y:S01]  /*1510*/  SHF.R.S32.HI R7, RZ, 0x1f, R8 ;  /* 0x0000001fff077819 */ /* 0x000fe20000011408 */
[----:B------:R-:W-:Y:S01]  /*1520*/  IMAD.WIDE.U32 R12, R8, c[0x0][0x1a0], RZ ;  /* 0x00006800080c7a25 */ /* 0x000fe200078e00ff */
[----:B------:R-:W-:Y:S02]  /*1530*/  UIMAD UR6, UR30, UR6, URZ ;  /* 0x000000061e0672a4 */ /* 0x000fe4000f8e023f */
[----:B------:R-:W-:Y:S01]  /*1540*/  ULDC.64 UR8, c[0x0][0x180] ;  /* 0x0000600000087ab9 */ /* 0x000fe20000000a00 */
[----:B------:R-:W-:Y:S01]  /*1550*/  IMAD.SHL.U32 R22, R22, 0x8, RZ ;  /* 0x0000000816167824 */ /* 0x000fe200078e00ff */
[----:B------:R-:W-:Y:S01]  /*1560*/  UIMAD UR6, UR27, UR7, UR6 ;  /* 0x000000071b0672a4 */ /* 0x000fe2000f8e0206 */
[----:B------:R-:W-:Y:S01]  /*1570*/  IMAD R11, R7, c[0x0][0x1a0], RZ ;  /* 0x00006800070b7a24 */ /* 0x000fe200078e02ff */
[----:B------:R-:W-:Y:S01]  /*1580*/  UIMAD UR8, UR44, UR8, URZ ;  /* 0x000000082c0872a4 */ /* 0x000fe2000f8e023f */
[----:B------:R-:W-:Y:S01]  /*1590*/  IMAD.MOV.U32 R16, RZ, RZ, R12 ;  /* 0x000000ffff107224 */ /* 0x000fe200078e000c */
[----:B------:R-:W-:Y:S01]  /*15a0*/  SHF.R.S32.HI R23, RZ, 0x1f, R22 ;  /* 0x0000001fff177819 */ /* 0x000fe20000011416 */
[C---:B------:R-:W-:Y:S01]  /*15b0*/  IMAD R11, R8.reuse, c[0x0][0x1a4], R11 ;  /* 0x00006900080b7a24 */ /* 0x040fe200078e020b */
[----:B------:R-:W-:Y:S01]  /*15c0*/  UIMAD UR8, UR33, UR9, UR8 ;  /* 0x00000009210872a4 */ /* 0x000fe2000f8e0208 */
[----:B------:R-:W-:Y:S01]  /*15d0*/  IMAD.WIDE.U32 R24, R8, c[0x0][0x198], RZ ;  /* 0x0000660008187a25 */ /* 0x000fe200078e00ff */
[----:B------:R-:W-:-:S03]  /*15e0*/  ULDC.64 UR42, c[0x0][0x200] ;  /* 0x00008000002a7ab9 */ /* 0x000fc60000000a00 */
[----:B--2---:R-:W-:-:S04]  /*15f0*/  IMAD.WIDE.U32 R14, R6, c[0x0][0x188], R22 ;  /* 0x00006200060e7a25 */ /* 0x004fc800078e0016 */
[----:B------:R-:W-:Y:S01]  /*1600*/  IMAD.IADD R17, R13, 0x1, R11 ;  /* 0x000000010d117824 */ /* 0x000fe200078e020b */
[----:B------:R-:W-:Y:S01]  /*1610*/  IADD3 R15, R15, UR31, RZ ;  /* 0x0000001f0f0f7c10 */ /* 0x000fe2000fffe0ff */
[----:B------:R-:W-:Y:S02]  /*1620*/  IMAD R13, R9, c[0x0][0x1b8], RZ ;  /* 0x00006e00090d7a24 */ /* 0x000fe400078e02ff */
[----:B------:R-:W-:Y:S02]  /*1630*/  IMAD.U32 R11, RZ, RZ, UR27 ;  /* 0x0000001bff0b7e24 */ /* 0x000fe4000f8e00ff */
[C---:B------:R-:W-:Y:S02]  /*1640*/  IMAD R13, R10.reuse, c[0x0][0x1bc], R13 ;  /* 0x00006f000a0d7a24 */ /* 0x040fe400078e020d */
[----:B------:R-:W-:-:S04]  /*1650*/  IMAD.WIDE.U32 R14, R10, c[0x0][0x1b8], R14 ;  /* 0x00006e000a0e7a25 */ /* 0x000fc800078e000e */
[----:B------:R-:W-:-:S04]  /*1660*/  IMAD.WIDE.U32 R16, R11, c[0x0][0x1a0], R16 ;  /* 0x000068000b107a25 */ /* 0x000fc800078e0010 */
[----:B------:R-:W-:Y:S01]  /*1670*/  IMAD.IADD R13, R15, 0x1, R13 ;  /* 0x000000010f0d7824 */ /* 0x000fe200078e020d */
[----:B------:R-:W-:Y:S01]  /*1680*/  IADD3 R15, P1, R14, R16, RZ ;  /* 0x000000100e0f7210 */ /* 0x000fe20007f3e0ff */
[----:B------:R-:W-:-:S03]  /*1690*/  IMAD.WIDE.U32 R18, R6, c[0x0][0x368], R22 ;  /* 0x0000da0006127a25 */ /* 0x000fc600078e0016 */
[----:B------:R-:W-:Y:S01]  /*16a0*/  IADD3.X R14, R13, UR6, R17, P1, !PT ;  /* 0x000000060d0e7c10 */ /* 0x000fe20008ffe411 */
[--C-:B------:R-:W-:Y:S01]  /*16b0*/  IMAD.WIDE.U32 R20, R6, c[0x0][0x180], R22.reuse ;  /* 0x0000600006147a25 */ /* 0x100fe200078e0016 */
[----:B------:R-:W-:Y:S01]  /*16c0*/  IADD3 R13, P1, R8, UR10, RZ ;  /* 0x0000000a080d7c10 */ /* 0x000fe2000ff3e0ff */
[----:B------:R-:W-:Y:S01]  /*16d0*/  ULDC.64 UR6, c[0x0][0x198] ;  /* 0x0000660000067ab9 */ /* 0x000fe20000000a00 */
[----:B------:R-:W-:Y:S01]  /*16e0*/  IADD3 R19, R19, UR32, RZ ;  /* 0x0000002013137c10 */ /* 0x000fe2000fffe0ff */
[----:B------:R-:W-:Y:S01]  /*16f0*/  IMAD R9, R9, c[0x0][0x1b0], RZ ;  /* 0x00006c0009097a24 */ /* 0x000fe200078e02ff */
[----:B------:R-:W-:Y:S01]  /*1700*/  IADD3.X R12, R7, UR11, RZ, P1, !PT ;  /* 0x0000000b070c7c10 */ /* 0x000fe20008ffe4ff */
[----:B------:R-:W-:Y:S01]  /*1710*/  IMAD.WIDE.U32 R22, R13, c[0x0][0x190], R22 ;  /* 0x000064000d167a25 */ /* 0x000fe200078e0016 */
[----:B------:R-:W-:Y:S01]  /*1720*/  IADD3 R17, R21, UR8, RZ ;  /* 0x0000000815117c10 */ /* 0x000fe2000fffe0ff */
[----:B------:R-:W-:Y:S02]  /*1730*/  UIMAD UR6, UR30, UR6, URZ ;  /* 0x000000061e0672a4 */ /* 0x000fe4000f8e023f */
[----:B------:R-:W-:Y:S01]  /*1740*/  IMAD R16, R12, c[0x0][0x190], RZ ;  /* 0x000064000c107a24 */ /* 0x000fe200078e02ff */
[----:B------:R-:W-:Y:S01]  /*1750*/  UIADD3 UR8, UR10, UR34, URZ ;  /* 0x000000220a087290 */ /* 0x000fe2000fffe03f */
[----:B------:R-:W-:Y:S01]  /*1760*/  IMAD R7, R7, c[0x0][0x198], RZ ;  /* 0x0000660007077a24 */ /* 0x000fe200078e02ff */
[----:B------:R-:W-:Y:S01]  /*1770*/  UIMAD UR6, UR27, UR7, UR6 ;  /* 0x000000071b0672a4 */ /* 0x000fe2000f8e0206 */
[----:B------:R-:W-:Y:S01]  /*1780*/  IMAD R11, R13, c[0x0][0x194], R16 ;  /* 0x000065000d0b7a24 */ /* 0x000fe200078e0210 */
[----:B------:R-:W-:Y:S01]  /*1790*/  UIMAD.WIDE UR8, UR8, UR59, UR42 ;  /* 0x0000003b080872a5 */ /* 0x000fe2000f8e022a */
[----:B------:R-:W-:-:S02]  /*17a0*/  IMAD.MOV.U32 R16, RZ, RZ, R20 ;  /* 0x000000ffff107224 */ /* 0x000fc400078e0014 */
[----:B------:R-:W-:Y:S02]  /*17b0*/  IMAD.IADD R23, R23, 0x1, R11 ;  /* 0x0000000117177824 */ /* 0x000fe400078e020b */
[----:B------:R-:W-:Y:S02]  /*17c0*/  IMAD R9, R10, c[0x0][0x1b4], R9 ;  /* 0x00006d000a097a24 */ /* 0x000fe400078e0209 */
[----:B------:R-:W-:-:S04]  /*17d0*/  IMAD.WIDE.U32 R22, R6, c[0x0][0x178], R22 ;  /* 0x00005e0006167a25 */ /* 0x000fc800078e0016 */
[----:B------:R-:W-:Y:S01]  /*17e0*/  IMAD R6, R8, c[0x0][0x19c], R7 ;  /* 0x0000670008067a24 */ /* 0x000fe200078e0207 */
[----:B------:R-:W-:Y:S01]  /*17f0*/  IADD3 R23, R23, UR37, RZ ;  /* 0x0000002517177c10 */ /* 0x000fe2000fffe0ff */
[----:B------:R-:W-:-:S03]  /*1800*/  IMAD.WIDE.U32 R10, R10, c[0x0][0x1b0], R16 ;  /* 0x00006c000a0a7a25 */ /* 0x000fc600078e0010 */
[----:B------:R-:W-:Y:S01]  /*1810*/  IADD3 R25, R25, R6, RZ ;  /* 0x0000000619197210 */ /* 0x000fe20007ffe0ff */
[----:B------:R-:W-:Y:S02]  /*1820*/  IMAD.U32 R6, RZ, RZ, UR27 ;  /* 0x0000001bff067e24 */ /* 0x000fe4000f8e00ff */
[----:B------:R-:W-:Y:S02]  /*1830*/  IMAD R12, R12, c[0x0][0x370], RZ ;  /* 0x0000dc000c0c7a24 */ /* 0x000fe400078e02ff */
[----:B------:R-:W-:Y:S02]  /*1840*/  IMAD.WIDE.U32 R24, R6, c[0x0][0x198], R24 ;  /* 0x0000660006187a25 */ /* 0x000fe400078e0018 */
[----:B------:R-:W1:Y:S02]  /*1850*/  S2R R6, SR_CTAID.Z ;  /* 0x0000000000067919 */ /* 0x000e640000002700 */
[----:B------:R-:W-:Y:S01]  /*1860*/  IMAD.IADD R9, R11, 0x1, R9 ;  /* 0x000000010b097824 */ /* 0x000fe200078e0209 */
[----:B------:R-:W-:Y:S01]  /*1870*/  IADD3 R7, P1, R10, R24, RZ ;  /* 0x000000180a077210 */ /* 0x000fe20007f3e0ff */
[----:B------:R-:W-:Y:S01]  /*1880*/  IMAD R12, R13, c[0x0][0x374], R12 ;  /* 0x0000dd000d0c7a24 */ /* 0x000fe200078e020c */
[----:B------:R-:W-:Y:S01]  /*1890*/  LEA R10, P2, R15, c[0x0][0x170], 0x1 ;  /* 0x00005c000f0a7a11 */ /* 0x000fe200078408ff */
[----:B------:R-:W-:Y:S01]  /*18a0*/  IMAD.WIDE.U32 R18, R13, c[0x0][0x370], R18 ;  /* 0x0000dc000d127a25 */ /* 0x000fe200078e0012 */
[----:B------:R-:W-:Y:S01]  /*18b0*/  IADD3.X R24, R9, UR6, R25, P1, !PT ;  /* 0x0000000609187c10 */ /* 0x000fe20008ffe419 */
[----:B------:R-:W-:Y:S01]  /*18c0*/  ULEA.HI.SX32 UR6, UR35, 0xffffffff, 0x19 ;  /* 0xffffffff23067891 */ /* 0x000fe2000f8fca3f */
[----:B------:R-:W-:Y:S01]  /*18d0*/  LEA R8, P1, R7, c[0x0][0x168], 0x1 ;  /* 0x00005a0007087a11 */ /* 0x000fe200078208ff */
[----:B------:R-:W-:Y:S01]  /*18e0*/  IMAD.IADD R19, R19, 0x1, R12 ;  /* 0x0000000113137824 */ /* 0x000fe200078e020c */
[----:B------:R-:W-:Y:S01]  /*18f0*/  MOV R13, c[0x0][0x198] ;  /* 0x00006600000d7a02 */ /* 0x000fe20000000f00 */
[----:B------:R-:W-:Y:S01]  /*1900*/  ULEA.HI UR7, UR6, UR6, URZ, 0x1 ;  /* 0x0000000606077291 */ /* 0x000fe2000f8f083f */
[----:B------:R-:W-:Y:S01]  /*1910*/  IMAD.MOV.U32 R17, RZ, RZ, c[0x0][0x1a0] ;  /* 0x00006800ff117624 */ /* 0x000fe200078e00ff */
[----:B------:R-:W-:Y:S01]  /*1920*/  LEA.HI.X R11, R15, c[0x0][0x174], R14, 0x1, P2 ;  /* 0x00005d000f0b7a11 */ /* 0x000fe200010f0c0e */
[----:B------:R-:W-:Y:S01]  /*1930*/  IMAD.MOV.U32 R15, RZ, RZ, c[0x0][0x1a4] ;  /* 0x00006900ff0f7624 */ /* 0x000fe200078e00ff */
[----:B------:R-:W-:Y:S01]  /*1940*/  ULOP3.LUT UR7, UR7, 0xfffffffe, URZ, 0xc0, !UPT ;  /* 0xfffffffe07077892 */ /* 0x000fe2000f8ec03f */
[----:B------:R-:W-:Y:S01]  /*1950*/  LEA.HI.X R9, R7, c[0x0][0x16c], R24, 0x1, P1 ;  /* 0x00005b0007097a11 */ /* 0x000fe200008f0c18 */
[----:B------:R-:W-:Y:S01]  /*1960*/  IMAD.MOV.U32 R7, RZ, RZ, c[0x0][0x19c] ;  /* 0x00006700ff077624 */ /* 0x000fe200078e00ff */
[----:B------:R-:W-:Y:S01]  /*1970*/  LEA R16, P2, R17, R10, 0x7 ;  /* 0x0000000a11107211 */ /* 0x000fe200078438ff */
[----:B------:R-:W-:Y:S01]  /*1980*/  UIADD3 UR7, UR6, -UR7, URZ ;  /* 0x8000000706077290 */ /* 0x000fe2000fffe03f */
[----:B------:R-:W-:-:S02]  /*1990*/  LEA R14, P1, R13, R8, 0x7 ;  /* 0x000000080d0e7211 */ /* 0x000fc400078238ff */
[----:B------:R-:W-:Y:S01]  /*19a0*/  LEA.HI.X R17, R17, R11, R15, 0x7, P2 ;  /* 0x0000000b11117211 */ /* 0x000fe200010f3c0f */
[C---:B-1----:R-:W-:Y:S01]  /*19b0*/  IMAD.WIDE.U32 R18, R6.reuse, c[0x0][0x378], R18 ;  /* 0x0000de0006127a25 */ /* 0x042fe200078e0012 */
[----:B------:R-:W-:Y:S01]  /*19c0*/  @P0 BAR.SYNC.DEFER_BLOCKING 0x0 ;  /* 0x0000000000000b1d */ /* 0x000fe20000010000 */
[----:B------:R-:W-:Y:S01]  /*19d0*/  LEA.HI.X R15, R13, R9, R7, 0x7, P1 ;  /* 0x000000090d0f7211 */ /* 0x000fe200008f3c07 */
[----:B------:R-:W-:Y:S01]  /*19e0*/  UISETP.NE.AND UP0, UPT, UR7, 0x1, UPT ;  /* 0x000000010700788c */ /* 0x000fe2000bf05270 */
[----:B------:R-:W-:Y:S01]  /*19f0*/  IMAD.WIDE.U32 R22, R6, c[0x0][0x1a8], R22 ;  /* 0x00006a0006167a25 */ /* 0x000fe200078e0016 */
[----:B------:R-:W-:Y:S02]  /*1a00*/  IADD3 R12, R19, UR39, RZ ;  /* 0x00000027130c7c10 */ /* 0x000fe4000fffe0ff */
[C---:B------:R-:W-:Y:S01]  /*1a10*/  LEA R202, P0, R18.reuse, c[0x0][0x330], 0x1 ;  /* 0x0000cc0012ca7a11 */ /* 0x040fe200078008ff */
[----:B------:R-:W-:Y:S01]  /*1a20*/  IMAD.MOV.U32 R19, RZ, RZ, c[0x0][0x370] ;  /* 0x0000dc00ff137624 */ /* 0x000fe200078e00ff */
[----:B------:R-:W-:Y:S01]  /*1a30*/  IADD3 R6, R23, UR40, RZ ;  /* 0x0000002817067c10 */ /* 0x000fe2000fffe0ff */
[----:B------:R-:W-:Y:S01]  /*1a40*/  IMAD.MOV.U32 R13, RZ, RZ, c[0x0][0x374] ;  /* 0x0000dd00ff0d7624 */ /* 0x000fe200078e00ff */
[----:B------:R-:W-:Y:S01]  /*1a50*/  LEA.HI.X R203, R18, c[0x0][0x334], R12, 0x1, P0 ;  /* 0x0000cd0012cb7a11 */ /* 0x000fe200000f0c0c */
[----:B------:R-:W-:Y:S01]  /*1a60*/  IMAD.SHL.U32 R7, R181, 0x2, RZ ;  /* 0x00000002b5077824 */ /* 0x000fe200078e00ff */
[----:B------:R-:W-:Y:S01]  /*1a70*/  LEA R204, P1, R22, c[0x0][0x160], 0x1 ;  /* 0x0000580016cc7a11 */ /* 0x000fe200078208ff */
[----:B------:R-:W-:Y:S01]  /*1a80*/  IMAD.SHL.U32 R12, R180, 0x4, RZ ;  /* 0x00000004b40c7824 */ /* 0x000fe200078e00ff */
[----:B------:R-:W-:Y:S01]  /*1a90*/  LEA R18, P0, R19, R202, 0x7 ;  /* 0x000000ca13127211 */ /* 0x000fe200078038ff */
[----:B------:R-:W-:Y:S01]  /*1aa0*/  UMOV UR7, UR9 ;  /* 0x0000000900077c82 */ /* 0x000fe20008000000 */
[----:B------:R-:W-:-:S02]  /*1ab0*/  LEA.HI.X R205, R22, c[0x0][0x164], R6, 0x1, P1 ;  /* 0x0000590016cd7a11 */ /* 0x000fc400008f0c06 */
[----:B------:R-:W-:Y:S02]  /*1ac0*/  LEA.HI.X R19, R19, R203, R13, 0x7, P0 ;  /* 0x000000cb13137211 */ /* 0x000fe400000f3c0d */
[----:B------:R-:W-:Y:S02]  /*1ad0*/  IADD3 R6, R181, 0x1000, RZ ;  /* 0x00001000b5067810 */ /* 0x000fe40007ffe0ff */
[----:B------:R-:W-:Y:S02]  /*1ae0*/  PLOP3.LUT P0, PT, PT, PT, UP0, 0x80, 0x0 ;  /* 0x000000000000781c */ /* 0x000fe40003f0f008 */
[----:B------:R-:W-:Y:S01]  /*1af0*/  MOV R13, c[0x0][0x190] ;  /* 0x00006400000d7a02 */ /* 0x000fe20000000f00 */
[----:B------:R-:W-:Y:S01]  /*1b00*/  @!PT LDS RZ, [RZ] ;  /* 0x00000000fffff984 */ /* 0x000fe20000000800 */
[----:B------:R-:W-:Y:S01]  /*1b10*/  @!PT LDS RZ, [RZ] ;  /* 0x00000000fffff984 */ /* 0x000fe20000000800 */
[----:B------:R-:W-:Y:S01]  /*1b20*/  @!PT LDS RZ, [RZ] ;  /* 0x00000000fffff984 */ /* 0x000fe20000000800 */
[----:B------:R1:W-:Y:S01]  /*1b30*/  LDGSTS.E.BYPASS.LTC128B.128 [R7+0x8000], [R10.64] ;  /* 0x080000000a077fae */ /* 0x0003e2000b901d5c */
[----:B------:R-:W-:Y:S02]  /*1b40*/  SEL R6, R6, R181, !P0 ;  /* 0x000000b506067207 */ /* 0x000fe40004000000 */
[----:B------:R-:W-:Y:S01]  /*1b50*/  IADD3 R12, P1, R12, UR8, RZ ;  /* 0x000000080c0c7c10 */ /* 0x000fe2000ff3e0ff */
[----:B------:R2:W-:Y:S02]  /*1b60*/  LDGSTS.E.BYPASS.LTC128B.128 [R7+0x9000], [R16.64] ;  /* 0x0900000010077fae */ /* 0x0005e4000b901d5c */
[----:B------:R-:W-:Y:S01]  /*1b70*/  IMAD.SHL.U32 R200, R6, 0x2, RZ ;  /* 0x0000000206c87824 */ /* 0x000fe200078e00ff */
[----:B------:R-:W-:Y:S01]  /*1b80*/  LEA.HI R6, R0, R5, RZ, 0x5 ;  /* 0x0000000500067211 */ /* 0x000fe200078f28ff */
[----:B------:R-:W0:Y:S04]  /*1b90*/  LDGDEPBAR ;  /* 0x00000000000079af */ /* 0x000e280000000000 */
[----:B------:R3:W-:Y:S01]  /*1ba0*/  LDGSTS.E.BYPASS.LTC128B.128 [R7+0x4000], [R202.64] ;  /* 0x04000000ca077fae */ /* 0x0007e2000b901d5c */
[----:B------:R-:W-:-:S03]  /*1bb0*/  LOP3.LUT R0, R6, 0xffffffe0, RZ, 0xc0, !PT ;  /* 0xffffffe006007812 */ /* 0x000fc600078ec0ff */
[----:B------:R3:W-:Y:S04]  /*1bc0*/  LDGSTS.E.BYPASS.LTC128B.128 [R7+0x5000], [R18.64] ;  /* 0x0500000012077fae */ /* 0x0007e8000b901d5c */
[----:B------:R4:W-:Y:S01]  /*1bd0*/  LDGSTS.E.BYPASS.LTC128B.128 [R200], [R204.64] ;  /* 0x00000000ccc87fae */ /* 0x0009e2000b901d5c */
[----:B-1----:R-:W-:Y:S01]  /*1be0*/  IMAD.MOV.U32 R11, RZ, RZ, c[0x0][0x194] ;  /* 0x00006500ff0b7624 */ /* 0x002fe200078e00ff */
[----:B------:R-:W-:Y:S02]  /*1bf0*/  SHF.L.U64.HI R10, R180, 0x2, R193 ;  /* 0x00000002b40a7819 */ /* 0x000fe400000102c1 */
[----:B--2---:R-:W-:-:S04]  /*1c00*/  LEA R16, P2, R13, R204, 0x7 ;  /* 0x000000cc0d107211 */ /* 0x004fc800078438ff */
[----:B------:R-:W-:Y:S01]  /*1c10*/  LEA.HI.X R17, R13, R205, R11, 0x7, P2 ;  /* 0x000000cd0d117211 */ /* 0x000fe200010f3c0b */
[----:B------:R-:W-:Y:S01]  /*1c20*/  IMAD.IADD R0, R5, 0x1, -R0 ;  /* 0x0000000105007824 */ /* 0x000fe200078e0a00 */
[----:B------:R-:W-:Y:S01]  /*1c30*/  ULDC UR32, c[0x0][0x224] ;  /* 0x0000890000207ab9 */ /* 0x000fe20000000800 */
[----:B------:R-:W-:Y:S02]  /*1c40*/  IADD3.X R13, R10, UR7, RZ, P1, !PT ;  /* 0x000000070a0d7c10 */ /* 0x000fe40008ffe4ff */
[----:B------:R4:W-:Y:S04]  /*1c50*/  LDGSTS.E.BYPASS.LTC128B.128 [R200+0x1000], [R16.64] ;  /* 0x0100000010c87fae */ /* 0x0009e8000b901d5c */
[----:B------:R3:W-:Y:S04]  /*1c60*/  LDGSTS.E.BYPASS.LTC128B.128 [R7+0x6000], [R8.64] ;  /* 0x0600000008077fae */ /* 0x0007e8000b901d5c */
[----:B------:R3:W-:Y:S04]  /*1c70*/  LDGSTS.E.BYPASS.LTC128B.128 [R7+0x7000], [R14.64] ;  /* 0x070000000e077fae */ /* 0x0007e8000b901d5c */
[----:B------:R-:W0:Y:S01]  /*1c80*/  LDGDEPBAR ;  /* 0x00000000000079af */ /* 0x000e220000000000 */
[----:B------:R-:W-:Y:S01]  /*1c90*/  SHF.R.S32.HI R5, RZ, 0x5, R6 ;  /* 0x00000005ff057819 */ /* 0x000fe20000011406 */
[----:B------:R-:W-:-:S02]  /*1ca0*/  ULDC UR31, c[0x0][0x22c] ;  /* 0x00008b00001f7ab9 */ /* 0x000fc40000000800 */
[----:B------:R-:W-:Y:S01]  /*1cb0*/  UIMAD.WIDE UR32, UR33, UR32, UR10 ;  /* 0x00000020212072a5 */ /* 0x000fe2000f8e020a */
[----:B------:R4:W5:Y:S01]  /*1cc0*/  LDG.E R199, [R12.64] ;  /* 0x0000001c0cc77981 */ /* 0x000962000c1e1900 */
[----:B------:R-:W-:Y:S02]  /*1cd0*/  IMAD R6, R5, UR51, R0 ;  /* 0x0000003305067c24 */ /* 0x000fe4000f8e0200 */
[----:B------:R-:W-:Y:S01]  /*1ce0*/  IMAD.U32 R5, RZ, RZ, UR36 ;  /* 0x00000024ff057e24 */ /* 0x000fe2000f8e00ff */
[----:B------:R-:W-:Y:S01]  /*1cf0*/  MOV R0, UR45 ;  /* 0x0000002d00007c02 */ /* 0x000fe20008000f00 */
[----:B------:R-:W-:Y:S01]  /*1d00*/  UIMAD UR11, UR52, UR31, UR54 ;  /* 0x0000001f340b72a4 */ /* 0x000fe2000f8e0236 */
[----:B------:R4:W5:Y:S02]  /*1d10*/  LDG.E R198, [R12.64+0x20] ;  /* 0x0000201c0cc67981 */ /* 0x000964000c1e1900 */
[----:B------:R-:W-:Y:S01]  /*1d20*/  IADD3 R5, P2, P1, R6, UR53, R5 ;  /* 0x0000003506057c10 */ /* 0x000fe2000f95e005 */
[----:B------:R-:W-:Y:S01]  /*1d30*/  UIADD3 UR9, UP0, UR32, UR49, URZ ;  /* 0x0000003120097290 */ /* 0x000fe2000ff1e03f */
[----:B------:R4:W5:Y:S01]  /*1d40*/  LDG.E R197, [R12.64+0x100] ;  /* 0x0001001c0cc57981 */ /* 0x000962000c1e1900 */
[----:B------:R-:W-:-:S03]  /*1d50*/  UIADD3 UR11, UR47, UR11, URZ ;  /* 0x0000000b2f0b7290 */ /* 0x000fc6000fffe03f */
[----:B------:R4:W5:Y:S01]  /*1d60*/  LDG.E R196, [R12.64+0x120] ;  /* 0x0001201c0cc47981 */ /* 0x000962000c1e1900 */
[----:B------:R-:W-:Y:S01]  /*1d70*/  UIADD3.X UR32, UR33, UR48, URZ, UP0, !UPT ;  /* 0x0000003021207290 */ /* 0x000fe200087fe43f */
[----:B------:R-:W-:Y:S01]  /*1d80*/  CS2R R94, SRZ ;  /* 0x00000000005e7805 */ /* 0x000fe2000001ff00 */
[----:B------:R-:W-:Y:S01]  /*1d90*/  UIMAD UR11, UR11, UR9, URZ ;  /* 0x000000090b0b72a4 */ /* 0x000fe2000f8e023f */
[----:B---3--:R-:W-:Y:S01]  /*1da0*/  SHF.R.S32.HI R7, RZ, 0x1f, R6 ;  /* 0x0000001fff077819 */ /* 0x008fe20000011406 */
[----:B------:R-:W-:Y:S01]  /*1db0*/  IMAD.U32 R6, RZ, RZ, UR46 ;  /* 0x0000002eff067e24 */ /* 0x000fe2000f8e00ff */
[----:B------:R-:W-:-:S04]  /*1dc0*/  DEPBAR.LE SB0, 0x1 ;  /* 0x000080400000791a */ /* 0x000fc80000000000 */
[----:B------:R-:W-:Y:S01]  /*1dd0*/  IADD3.X R7, R7, UR55, R0, P2, P1 ;  /* 0x0000003707077c10 */ /* 0x000fe200097e2400 */
[----:B------:R-:W-:Y:S01]  /*1de0*/  BAR.SYNC.DEFER_BLOCKING 0x0 ;  /* 0x0000000000007b1d */ /* 0x000fe20000010000 */
[----:B------:R-:W-:Y:S01]  /*1df0*/  IADD3 R4, P1, R5, R4, RZ ;  /* 0x0000000405047210 */ /* 0x000fe20007f3e0ff */
[----:B------:R-:W-:Y:S01]  /*1e00*/  UIMAD UR11, UR32, UR46, UR11 ;  /* 0x0000002e200b72a4 */ /* 0x000fe2000f8e020b */
[----:B------:R-:W-:Y:S01]  /*1e10*/  CS2R R92, SRZ ;  /* 0x00000000005c7805 */ /* 0x000fe2000001ff00 */
[----:B------:R-:W-:Y:S01]  /*1e20*/  UISETP.GE.AND UP0, UPT, UR58, 0x1, UPT ;  /* 0x000000013a00788c */ /* 0x000fe2000bf06270 */
[----:B------:R-:W-:Y:S01]  /*1e30*/  CS2R R98, SRZ ;  /* 0x0000000000627805 */ /* 0x000fe2000001ff00 */
[----:B------:R-:W-:Y:S01]  /*1e40*/  IMAD.X R5, R7, 0x1, R2, P1 ;  /* 0x0000000107057824 */ /* 0x000fe200008e0602 */
[----:B------:R-:W-:Y:S01]  /*1e50*/  UIADD3 UR10, UR10, UR38, URZ ;  /* 0x000000260a0a7290 */ /* 0x000fe2000fffe03f */
[----:B------:R-:W-:Y:S01]  /*1e60*/  IMAD.U32 R7, RZ, RZ, UR47 ;  /* 0x0000002fff077e24 */ /* 0x000fe2000f8e00ff */
[----:B------:R-:W-:Y:S01]  /*1e70*/  ULDC.64 UR34, c[0x0][0x3c8] ;  /* 0x0000f20000227ab9 */ /* 0x000fe20000000a00 */
[----:B------:R-:W-:Y:S01]  /*1e80*/  IMAD.WIDE.U32 R4, R6, UR9, R4 ;  /* 0x0000000906047c25 */ /* 0x000fe2000f8e0004 */
[----:B------:R-:W-:Y:S01]  /*1e90*/  CS2R R96, SRZ ;  /* 0x0000000000607805 */ /* 0x000fe2000001ff00 */
[----:B------:R-:W-:Y:S01]  /*1ea0*/  CS2R R90, SRZ ;  /* 0x00000000005a7805 */ /* 0x000fe2000001ff00 */
[----:B------:R-:W-:Y:S01]  /*1eb0*/  CS2R R88, SRZ ;  /* 0x0000000000587805 */ /* 0x000fe2000001ff00 */
[----:B------:R-:W-:Y:S01]  /*1ec0*/  CS2R R86, SRZ ;  /* 0x0000000000567805 */ /* 0x000fe2000001ff00 */
[----:B------:R-:W-:Y:S01]  /*1ed0*/  IADD3 R0, R5, UR11, RZ ;  /* 0x0000000b05007c10 */ /* 0x000fe2000fffe0ff */
[----:B------:R-:W-:Y:S01]  /*1ee0*/  UIMAD.WIDE UR10, UR10, UR59, UR34 ;  /* 0x0000003b0a0a72a5 */ /* 0x000fe2000f8e0222 */
[C---:B------:R-:W-:Y:S01]  /*1ef0*/  LEA R206, P1, R4.reuse, c[0x0][0x350], 0x2 ;  /* 0x0000d40004ce7a11 */ /* 0x040fe200078210ff */
[----:B------:R-:W-:Y:S01]  /*1f00*/  CS2R R84, SRZ ;  /* 0x0000000000547805 */ /* 0x000fe2000001ff00 */
[----:B------:R-:W-:Y:S01]  /*1f10*/  CS2R R78, SRZ ;  /* 0x00000000004e7805 */ /* 0x000fe2000001ff00 */
[----:B------:R-:W-:Y:S01]  /*1f20*/  CS2R R76, SRZ ;  /* 0x00000000004c7805 */ /* 0x000fe2000001ff00 */
[----:B------:R-:W-:Y:S01]  /*1f30*/  LEA.HI.X R207, R4, c[0x0][0x354], R0, 0x2, P1 ;  /* 0x0000d50004cf7a11 */ /* 0x000fe200008f1400 */
[----:B------:R-:W-:Y:S01]  /*1f40*/  CS2R R82, SRZ ;  /* 0x0000000000527805 */ /* 0x000fe2000001ff00 */
[----:B------:R-:W-:Y:S01]  /*1f50*/  PLOP3.LUT P1, PT, PT, PT, UP0, 0x80, 0x0 ;  /* 0x000000000000781c */ /* 0x000fe20003f2f008 */
[----:B------:R4:W1:Y:S01]  /*1f60*/  LDSM.16.M88.4 R132, [R174+0x8000] ;  /* 0x00800000ae84783b */ /* 0x0008620000000200 */
[----:B------:R-:W-:Y:S01]  /*1f70*/  CS2R R80, SRZ ;  /* 0x0000000000507805 */ /* 0x000fe2000001ff00 */
[----:B------:R-:W-:Y:S01]  /*1f80*/  CS2R R74, SRZ ;  /* 0x00000000004a7805 */ /* 0x000fe2000001ff00 */
[----:B------:R-:W-:Y:S01]  /*1f90*/  CS2R R72, SRZ ;  /* 0x0000000000487805 */ /* 0x000fe2000001ff00 */
[----:B------:R4:W2:Y:S01]  /*1fa0*/  LDSM.16.M88.4 R136, [R174+0x8400] ;  /* 0x00840000ae88783b */ /* 0x0008a20000000200 */
[----:B------:R-:W-:Y:S01]  /*1fb0*/  CS2R R70, SRZ ;  /* 0x0000000000467805 */ /* 0x000fe2000001ff00 */
[----:B------:R-:W-:-:S02]  /*1fc0*/  CS2R R68, SRZ ;  /* 0x0000000000447805 */ /* 0x000fc4000001ff00 */
[----:B------:R4:W3:Y:S04]  /*1fd0*/  LDSM.16.M88.4 R140, [R174+0x8800] ;  /* 0x00880000ae8c783b */ /* 0x0008e80000000200 */
[----:B------:R4:W1:Y:S04]  /*1fe0*/  LDSM.16.M88.4 R144, [R174+0x8c00] ;  /* 0x008c0000ae90783b */ /* 0x0008680000000200 */
[----:B------:R4:W1:Y:S04]  /*1ff0*/  LDSM.16.M88.4 R148, [R167+0x8000] ;  /* 0x00800000a794783b */ /* 0x0008680000000200 */
[----:B------:R4:W1:Y:S04]  /*2000*/  LDSM.16.M88.4 R152, [R167+0x8400] ;  /* 0x00840000a798783b */ /* 0x0008680000000200 */
[----:B------:R4:W1:Y:S04]  /*2010*/  LDSM.16.M88.4 R156, [R167+0x8800] ;  /* 0x00880000a79c783b */ /* 0x0008680000000200 */
[----:B------:R4:W1:Y:S01]  /*2020*/  LDSM.16.M88.4 R160, [R167+0x8c00] ;  /* 0x008c0000a7a0783b */ /* 0x0008620000000200 */
[----:B------:R-:W-:Y:S05]  /*2030*/  @!P1 BRA `(.L_x_127) ;  /* 0x000032a000009947 */ /* 0x000fea0003800000 */
[----:B------:R-:W-:Y:S01]  /*2040*/  IADD3 R169, R176, 0x1000, RZ ;  /* 0x00001000b0a97810 */ /* 0x000fe20007ffe0ff */
[----:B------:R-:W-:Y:S01]  /*2050*/  IMAD.MOV.U32 R95, RZ, RZ, RZ ;  /* 0x000000ffff5f7224 */ /* 0x000fe200078e00ff */
[----:B------:R-:W-:Y:S01]  /*2060*/  IADD3 R168, R177, 0x1000, RZ ;  /* 0x00001000b1a87810 */ /* 0x000fe20007ffe0ff */
[----:B------:R-:W-:Y:S01]  /*2070*/  UMOV UR9, UR11 ;  /* 0x0000000b00097c82 */ /* 0x000fe20008000000 */
[----:B------:R-:W-:-:S02]  /*2080*/  SEL R169, R169, R176, !P0 ;  /* 0x000000b0a9a97207 */ /* 0x000fc40004000000 */
[----:B------:R-:W-:-:S03]  /*2090*/  SEL R168, R168, R177, !P0 ;  /* 0x000000b1a8a87207 */ /* 0x000fc60004000000 */
[----:B------:R-:W-:Y:S02]  /*20a0*/  IMAD.SHL.U32 R169, R169, 0x2, RZ ;  /* 0x00000002a9a97824 */ /* 0x000fe400078e00ff */
[----:B------:R-:W-:Y:S02]  /*20b0*/  IMAD.SHL.U32 R168, R168, 0x2, RZ ;  /* 0x00000002a8a87824 */ /* 0x000fe400078e00ff */
[----:B------:R-:W-:Y:S01]  /*20c0*/  IMAD.MOV.U32 R195, RZ, RZ, c[0x0][0x22c] ;  /* 0x00008b00ffc37624 */ /* 0x000fe200078e00ff */
[C---:B------:R-:W-:Y:S01]  /*20d0*/  IADD3 R192, R180.reuse, -0x80, RZ ;  /* 0xffffff80b4c07810 */ /* 0x040fe20007ffe0ff */
[----:B------:R-:W-:Y:S01]  /*20e0*/  IMAD.SHL.U32 R2, R177, 0x2, RZ ;  /* 0x00000002b1027824 */ /* 0x000fe200078e00ff */
[C---:B------:R-:W-:Y:S01]  /*20f0*/  SHF.L.U64.HI R193, R180.reuse, 0x2, R193 ;  /* 0x00000002b4c17819 */ /* 0x040fe200000102c1 */
[----:B------:R-:W-:Y:S01]  /*2100*/  IMAD R195, R195, c[0x0][0x1c0], RZ ;  /* 0x00007000c3c37a24 */ /* 0x000fe200078e02ff */
[----:B------:R-:W-:Y:S01]  /*2110*/  SHF.L.U32 R194, R180, 0x2, RZ ;  /* 0x00000002b4c27819 */ /* 0x000fe200000006ff */
[----:B------:R-:W-:Y:S01]  /*2120*/  IMAD.SHL.U32 R192, R192, 0x4, RZ ;  /* 0x00000004c0c07824 */ /* 0x000fe200078e00ff */
[----:B------:R-:W-:Y:S02]  /*2130*/  IADD3 R0, R2, R175, RZ ;  /* 0x000000af02007210 */ /* 0x000fe40007ffe0ff */
[----:B------:R-:W-:-:S02]  /*2140*/  LEA R195, -R195, RZ, 0x7 ;  /* 0x000000ffc3c37211 */ /* 0x000fc400078e39ff */
.L_x_130:
[----:B------:R-:W0:Y:S01]  /*2150*/  LDGDEPBAR ;  /* 0x00000000000079af */ /* 0x000e220000000000 */
[----:B------:R-:W-:Y:S01]  /*2160*/  IADD3 R178, R175, R168, RZ ;  /* 0x000000a8afb27210 */ /* 0x000fe20007ffe0ff */
[C---:B-----5:R-:W-:Y:S01]  /*2170*/  FMUL.FTZ R209, R199.reuse, 1.4426950216293334961 ;  /* 0x3fb8aa3bc7d17820 */ /* 0x060fe20000410000 */
[----:B------:R-:W-:Y:S01]  /*2180*/  FSETP.NEU.FTZ.AND P0, PT, R199, -INF , PT ;  /* 0xff800000c700780b */ /* 0x000fe20003f1d000 */
[----:B------:R-:W-:Y:S01]  /*2190*/  FMUL.FTZ R213, R197, 1.4426950216293334961 ;  /* 0x3fb8aa3bc5d57820 */ /* 0x000fe20000410000 */
[----:B------:R-:W-:Y:S06]  /*21a0*/  UISETP.GE.AND UP2, UPT, UR6, 0x1, UPT ;  /* 0x000000010600788c */ /* 0x000fec000bf46270 */
[----:B------:R-:W-:Y:S01]  /*21b0*/  PLOP3.LUT P2, PT, PT, PT, UP2, 0x80, 0x0 ;  /* 0x000000000000781c */ /* 0x000fe20003f4f028 */
[----:B------:R-:W-:Y:S04]  /*21c0*/  DEPBAR.LE SB0, 0x0 ;  /* 0x000080000000791a */ /* 0x000fe80000000000 */
[----:B------:R-:W-:Y:S08]  /*21d0*/  BAR.SYNC.DEFER_BLOCKING 0x0 ;  /* 0x0000000000007b1d */ /* 0x000ff00000010000 */
        /* <DEDUP_REMOVED lines=11> */
[C---:B------:R-:W-:Y:S01]  /*2290*/  HMMA.16816.F32 R16, R100.reuse, R106, RZ ;  /* 0x0000006a6410723c */ /* 0x040fe200000018ff */
[----:B------:R-:W-:Y:S07]  /*22a0*/  LDSM.16.M88.4 R104, [R167+0x6400] ;  /* 0x00640000a768783b */ /* 0x000fee0000000200 */
        /* <DEDUP_REMOVED lines=9> */
[C---:B------:R-:W-:Y:S07]  /*2340*/  HMMA.16816.F32 R56, R108.reuse, R120, RZ ;  /* 0x000000786c38723c */ /* 0x040fee00000018ff */
[----:B------:R-:W-:Y:S01]  /*2350*/  FSEL R120, R209, RZ, P0 ;  /* 0x000000ffd1787208 */ /* 0x000fe20000000000 */
[-C--:B------:R-:W-:Y:S01]  /*2360*/  HMMA.16816.F32 R60, R108, R122.reuse, RZ ;  /* 0x0000007a6c3c723c */ /* 0x080fe200000018ff */
[----:B------:R-:W-:Y:S01]  /*2370*/  LDSM.16.M88.4 R108, [R167+0x6800] ;  /* 0x00680000a76c783b */ /* 0x000fe20000000200 */
[C---:B------:R-:W-:Y:S02]  /*2380*/  FSETP.NEU.FTZ.AND P0, PT, R198.reuse, -INF , PT ;  /* 0xff800000c600780b */ /* 0x040fe40003f1d000 */
[----:B------:R-:W-:Y:S04]  /*2390*/  FMUL.FTZ R209, R198, 1.4426950216293334961 ;  /* 0x3fb8aa3bc6d17820 */ /* 0x000fe80000410000 */
[----:B------:R-:W-:Y:S01]  /*23a0*/  HMMA.16816.F32 R64, R100, R122, RZ ;  /* 0x0000007a6440723c */ /* 0x000fe200000018ff */
[----:B------:R-:W1:Y:S07]  /*23b0*/  LDSM.16.M88.4 R100, [R178+0x1000] ;  /* 0x00100000b264783b */ /* 0x000e6e0000000200 */
[-C--:B---3--:R-:W-:Y:S11]  /*23c0*/  HMMA.16816.F32 R4, R124, R128.reuse, R4 ;  /* 0x000000807c04723c */ /* 0x088ff60000001804 */
[----:B------:R-:W-:Y:S11]  /*23d0*/  @!UPT UIADD3 URZ, URZ, URZ, URZ ;  /* 0x0000003f3f3ff290 */ /* 0x000ff6000fffe03f */
[----:B------:R-:W-:Y:S02]  /*23e0*/  @!UPT UIADD3 URZ, URZ, URZ, URZ ;  /* 0x0000003f3f3ff290 */ /* 0x000fe4000fffe03f */
[--C-:B------:R-:W-:Y:S01]  /*23f0*/  FFMA.FTZ R208, R5, c[0x0][0x23c], -R120.reuse ;  /* 0x00008f0005d07a23 */ /* 0x100fe20000010878 */
[----:B------:R-:W-:Y:S01]  /*2400*/  FSEL R5, R209, RZ, P0 ;  /* 0x000000ffd1057208 */ /* 0x000fe20000000000 */
[----:B------:R-:W-:Y:S01]  /*2410*/  FFMA.FTZ R201, R4, c[0x0][0x23c], -R120 ;  /* 0x00008f0004c97a23 */ /* 0x000fe20000010878 */
[----:B------:R-:W-:Y:S03]  /*2420*/  FSETP.NEU.FTZ.AND P0, PT, R197, -INF , PT ;  /* 0xff800000c500780b */ /* 0x000fe60003f1d000 */
[----:B------:R-:W-:Y:S01]  /*2430*/  MUFU.EX2 R208, R208 ;  /* 0x000000d000d07308 */ /* 0x000fe20000000800 */
[--C-:B------:R-:W-:Y:S01]  /*2440*/  FFMA.FTZ R214, R6, c[0x0][0x23c], -R5.reuse ;  /* 0x00008f0006d67a23 */ /* 0x100fe20000010805 */
[C---:B-1----:R-:W-:Y:S04]  /*2450*/  HMMA.16816.F32 R8, R100.reuse, R128, R8 ;  /* 0x000000806408723c */ /* 0x042fe80000001808 */
[----:B------:R-:W-:Y:S01]  /*2460*/  FFMA.FTZ R210, R7, c[0x0][0x23c], -R5 ;  /* 0x00008f0007d27a23 */ /* 0x000fe20000010805 */
[----:B------:R-:W-:Y:S01]  /*2470*/  FSEL R7, R213, RZ, P0 ;  /* 0x000000ffd5077208 */ /* 0x000fe20000000000 */
[C---:B------:R-:W-:Y:S02]  /*2480*/  FMUL.FTZ R213, R196.reuse, 1.4426950216293334961 ;  /* 0x3fb8aa3bc4d57820 */ /* 0x040fe40000410000 */
[----:B------:R1:W-:Y:S01]  /*2490*/  MUFU.EX2 R209, R214 ;  /* 0x000000d600d17308 */ /* 0x0003e20000000800 */
[-C--:B------:R-:W-:Y:S03]  /*24a0*/  HMMA.16816.F32 R12, R100, R130.reuse, R12 ;  /* 0x00000082640c723c */ /* 0x080fe6000000180c */
[----:B------:R-:W-:Y:S04]  /*24b0*/  FSETP.NEU.FTZ.AND P0, PT, R196, -INF , PT ;  /* 0xff800000c400780b */ /* 0x000fe80003f1d000 */
[----:B------:R-:W-:Y:S01]  /*24c0*/  FSEL R6, R213, RZ, P0 ;  /* 0x000000ffd5067208 */ /* 0x000fe20000000000 */
[C---:B------:R-:W-:Y:S01]  /*24d0*/  HMMA.16816.F32 R16, R124.reuse, R130, R16 ;  /* 0x000000827c10723c */ /* 0x040fe20000001810 */
[----:B------:R-:W-:Y:S07]  /*24e0*/  MUFU.EX2 R201, R201 ;  /* 0x000000c900c97308 */ /* 0x000fee0000000800 */
[-C--:B------:R-:W-:Y:S03]  /*24f0*/  HMMA.16816.F32 R20, R124, R104.reuse, R20 ;  /* 0x000000687c14723c */ /* 0x080fe60000001814 */
[----:B------:R-:W-:Y:S01]  /*2500*/  MUFU.EX2 R210, R210 ;  /* 0x000000d200d27308 */ /* 0x000fe20000000800 */
[--C-:B------:R-:W-:Y:S01]  /*2510*/  FFMA.FTZ R218, R10, c[0x0][0x23c], -R6.reuse ;  /* 0x00008f000ada7a23 */ /* 0x100fe20000010806 */
[----:B------:R-:W-:Y:S01]  /*2520*/  IADD3 R10, P0, R194, UR10, RZ ;  /* 0x0000000ac20a7c10 */ /* 0x000fe2000ff1e0ff */
[----:B------:R-:W-:Y:S02]  /*2530*/  FFMA.FTZ R212, R9, c[0x0][0x23c], -R7 ;  /* 0x00008f0009d47a23 */ /* 0x000fe40000010807 */
[C---:B------:R-:W-:Y:S04]  /*2540*/  HMMA.16816.F32 R24, R100.reuse, R104, R24 ;  /* 0x000000686418723c */ /* 0x040fe80000001818 */
[--C-:B-1----:R-:W-:Y:S01]  /*2550*/  FFMA.FTZ R214, R11, c[0x0][0x23c], -R6.reuse ;  /* 0x00008f000bd67a23 */ /* 0x102fe20000010806 */
[----:B------:R-:W-:Y:S01]  /*2560*/  MUFU.EX2 R213, R218 ;  /* 0x000000da00d57308 */ /* 0x000fe20000000800 */
[----:B------:R-:W-:Y:S01]  /*2570*/  IADD3.X R11, R193, UR9, RZ, P0, !PT ;  /* 0x00000009c10b7c10 */ /* 0x000fe200087fe4ff */
[----:B------:R-:W-:Y:S01]  /*2580*/  FFMA.FTZ R217, R14, c[0x0][0x23c], -R6 ;  /* 0x00008f000ed97a23 */ /* 0x000fe20000010806 */
[-C--:B------:R-:W-:Y:S03]  /*2590*/  HMMA.16816.F32 R28, R100, R106.reuse, R28 ;  /* 0x0000006a641c723c */ /* 0x080fe6000000181c */
[----:B------:R1:W2:Y:S01]  /*25a0*/  LDG.E R244, [R10.64] ;  /* 0x0000001c0af47981 */ /* 0x0002a2000c1e1900 */
[--C-:B------:R-:W-:Y:S01]  /*25b0*/  FFMA.FTZ R221, R18, c[0x0][0x23c], -R5.reuse ;  /* 0x00008f0012dd7a23 */ /* 0x100fe20000010805 */
[C---:B------:R-:W-:Y:S01]  /*25c0*/  LEA R206, P0, R195.reuse, R206, 0x2 ;  /* 0x000000cec3ce7211 */ /* 0x040fe200078010ff */
[--C-:B------:R-:W-:Y:S01]  /*25d0*/  FFMA.FTZ R219, R16, c[0x0][0x23c], -R120.reuse ;  /* 0x00008f0010db7a23 */ /* 0x100fe20000010878 */
[----:B------:R-:W-:Y:S01]  /*25e0*/  MUFU.EX2 R212, R212 ;  /* 0x000000d400d47308 */ /* 0x000fe20000000800 */
[----:B------:R1:W3:Y:S01]  /*25f0*/  LDG.E R251, [R10.64+0x20] ;  /* 0x0000201c0afb7981 */ /* 0x0002e2000c1e1900 */
[C---:B------:R-:W-:Y:S03]  /*2600*/  HMMA.16816.F32 R32, R124.reuse, R106, R32 ;  /* 0x0000006a7c20723c */ /* 0x040fe60000001820 */
[----:B------:R-:W4:Y:S01]  /*2610*/  LDSM.16.M88.4 R104, [R167+0x6c00] ;  /* 0x006c0000a768783b */ /* 0x000f220000000200 */
[----:B------:R-:W-:Y:S01]  /*2620*/  FFMA.FTZ R225, R22, c[0x0][0x23c], -R5 ;  /* 0x00008f0016e17a23 */ /* 0x000fe20000010805 */
[----:B------:R-:W-:Y:S01]  /*2630*/  LEA.HI.X.SX32 R207, R195, R207, 0x2, P0 ;  /* 0x000000cfc3cf7211 */ /* 0x000fe200000f16ff */
[----:B------:R-:W-:Y:S02]  /*2640*/  FFMA.FTZ R220, R17, c[0x0][0x23c], -R120 ;  /* 0x00008f0011dc7a23 */ /* 0x000fe40000010878 */
[----:B------:R-:W-:Y:S01]  /*2650*/  MUFU.EX2 R219, R219 ;  /* 0x000000db00db7308 */ /* 0x000fe20000000800 */
[-C--:B------:R-:W-:Y:S02]  /*2660*/  HMMA.16816.F32 R36, R124, R108.reuse, R36 ;  /* 0x0000006c7c24723c */ /* 0x080fe40000001824 */
[----:B------:R1:W2:Y:S01]  /*2670*/  LDG.E R131, [R10.64+0x100] ;  /* 0x0001001c0a837981 */ /* 0x0002a2000c1e1900 */
[--C-:B------:R-:W-:Y:S02]  /*2680*/  FFMA.FTZ R228, R25, c[0x0][0x23c], -R7.reuse ;  /* 0x00008f0019e47a23 */ /* 0x100fe40000010807 */
[----:B------:R-:W-:Y:S01]  /*2690*/  FFMA.FTZ R223, R15, c[0x0][0x23c], -R6 ;  /* 0x00008f000fdf7a23 */ /* 0x000fe20000010806 */
[----:B------:R1:W2:Y:S01]  /*26a0*/  LDG.E R117, [R10.64+0x120] ;  /* 0x0001201c0a757981 */ /* 0x0002a2000c1e1900 */
[----:B------:R-:W-:Y:S01]  /*26b0*/  FFMA.FTZ R232, R29, c[0x0][0x23c], -R7 ;  /* 0x00008f001de87a23 */ /* 0x000fe20000010807 */
[C---:B------:R-:W-:Y:S01]  /*26c0*/  HMMA.16816.F32 R40, R100.reuse, R108, R40 ;  /* 0x0000006c6428723c */ /* 0x040fe20000001828 */
[----:B------:R1:W-:Y:S03]  /*26d0*/  MUFU.EX2 R218, R223 ;  /* 0x000000df00da7308 */ /* 0x0003e60000000800 */
[----:B------:R-:W-:Y:S02]  /*26e0*/  FFMA.FTZ R222, R19, c[0x0][0x23c], -R5 ;  /* 0x00008f0013de7a23 */ /* 0x000fe40000010805 */
[--C-:B------:R-:W-:Y:S02]  /*26f0*/  FFMA.FTZ R211, R8, c[0x0][0x23c], -R7.reuse ;  /* 0x00008f0008d37a23 */ /* 0x100fe40000010807 */
[-C--:B------:R-:W-:Y:S03]  /*2700*/  HMMA.16816.F32 R44, R100, R110.reuse, R44 ;  /* 0x0000006e642c723c */ /* 0x080fe6000000182c */
[----:B------:R-:W1:Y:S01]  /*2710*/  MUFU.EX2 R220, R220 ;  /* 0x000000dc00dc7308 */ /* 0x000e620000000800 */
[--C-:B------:R-:W-:Y:S02]  /*2720*/  FFMA.FTZ R215, R12, c[0x0][0x23c], -R7.reuse ;  /* 0x00008f000cd77a23 */ /* 0x100fe40000010807 */
[--C-:B------:R-:W-:Y:S02]  /*2730*/  FFMA.FTZ R216, R13, c[0x0][0x23c], -R7.reuse ;  /* 0x00008f000dd87a23 */ /* 0x100fe40000010807 */
[C---:B------:R-:W-:Y:S04]  /*2740*/  HMMA.16816.F32 R48, R124.reuse, R110, R48 ;  /* 0x0000006e7c30723c */ /* 0x040fe80000001830 */
[--C-:B------:R-:W-:Y:S01]  /*2750*/  FFMA.FTZ R227, R24, c[0x0][0x23c], -R7.reuse ;  /* 0x00008f0018e37a23 */ /* 0x100fe20000010807 */
[----:B------:R-:W-:Y:S01]  /*2760*/  MUFU.EX2 R221, R221 ;  /* 0x000000dd00dd7308 */ /* 0x000fe20000000800 */
[--C-:B------:R-:W-:Y:S02]  /*2770*/  FFMA.FTZ R231, R28, c[0x0][0x23c], -R7.reuse ;  /* 0x00008f001ce77a23 */ /* 0x100fe40000010807 */
[--C-:B------:R-:W-:Y:S01]  /*2780*/  FFMA.FTZ R243, R40, c[0x0][0x23c], -R7.reuse ;  /* 0x00008f0028f37a23 */ /* 0x100fe20000010807 */
[-C--:B----4-:R-:W-:Y:S03]  /*2790*/  HMMA.16816.F32 R52, R124, R104.reuse, R52 ;  /* 0x000000687c34723c */ /* 0x090fe60000001834 */
[--C-:B------:R-:W-:Y:S03]  /*27a0*/  FFMA.FTZ R246, R41, c[0x0][0x23c], -R7.reuse ;  /* 0x00008f0029f67a23 */ /* 0x100fe60000010807 */
[----:B------:R-:W4:Y:S01]  /*27b0*/  MUFU.EX2 R222, R222 ;  /* 0x000000de00de7308 */ /* 0x000f220000000800 */
[--C-:B------:R-:W-:Y:S01]  /*27c0*/  FFMA.FTZ R247, R44, c[0x0][0x23c], -R7.reuse ;  /* 0x00008f002cf77a23 */ /* 0x100fe20000010807 */
[C---:B------:R-:W-:Y:S04]  /*27d0*/  HMMA.16816.F32 R56, R100.reuse, R104, R56 ;  /* 0x000000686438723c */ /* 0x040fe80000001838 */
[----:B------:R-:W-:Y:S02]  /*27e0*/  FFMA.FTZ R250, R45, c[0x0][0x23c], -R7 ;  /* 0x00008f002dfa7a23 */ /* 0x000fe40000010807 */
[--C-:B-1----:R-:W-:Y:S02]  /*27f0*/  FFMA.FTZ R223, R20, c[0x0][0x23c], -R120.reuse ;  /* 0x00008f0014df7a23 */ /* 0x102fe40000010878 */
[----:B------:R-:W1:Y:S01]  /*2800*/  MUFU.EX2 R211, R211 ;  /* 0x000000d300d37308 */ /* 0x000e620000000800 */
[-C--:B------:R-:W-:Y:S03]  /*2810*/  HMMA.16816.F32 R60, R100, R106.reuse, R60 ;  /* 0x0000006a643c723c */ /* 0x080fe6000000183c */
[--C-:B------:R-:W-:Y:S02]  /*2820*/  FFMA.FTZ R224, R21, c[0x0][0x23c], -R120.reuse ;  /* 0x00008f0015e07a23 */ /* 0x100fe40000010878 */
[----:B------:R-:W-:Y:S03]  /*2830*/  FFMA.FTZ R226, R23, c[0x0][0x23c], -R5 ;  /* 0x00008f0017e27a23 */ /* 0x000fe60000010805 */
[----:B------:R-:W-:Y:S01]  /*2840*/  HMMA.16816.F32 R64, R124, R106, R64 ;  /* 0x0000006a7c40723c */ /* 0x000fe20000001840 */
[----:B------:R-:W1:Y:S03]  /*2850*/  MUFU.EX2 R217, R217 ;  /* 0x000000d900d97308 */ /* 0x000e660000000800 */
[--C-:B------:R-:W-:Y:S02]  /*2860*/  FFMA.FTZ R9, R52, c[0x0][0x23c], -R120.reuse ;  /* 0x00008f0034097a23 */ /* 0x100fe40000010878 */
[--C-:B------:R-:W-:Y:S02]  /*2870*/  FFMA.FTZ R235, R32, c[0x0][0x23c], -R120.reuse ;  /* 0x00008f0020eb7a23 */ /* 0x100fe40000010878 */
[--C-:B------:R-:W-:Y:S03]  /*2880*/  FFMA.FTZ R13, R56, c[0x0][0x23c], -R7.reuse ;  /* 0x00008f00380d7a23 */ /* 0x100fe60000010807 */
[----:B------:R1:W-:Y:S01]  /*2890*/  MUFU.EX2 R178, R9 ;  /* 0x0000000900b27308 */ /* 0x0003e20000000800 */
[--C-:B------:R-:W-:Y:S02]  /*28a0*/  FFMA.FTZ R57, R57, c[0x0][0x23c], -R7.reuse ;  /* 0x00008f0039397a23 */ /* 0x100fe40000010807 */
[----:B------:R-:W-:Y:S02]  /*28b0*/  FFMA.FTZ R236, R33, c[0x0][0x23c], -R120 ;  /* 0x00008f0021ec7a23 */ /* 0x000fe40000010878 */
[--C-:B------:R-:W-:Y:S01]  /*28c0*/  FFMA.FTZ R125, R60, c[0x0][0x23c], -R7.reuse ;  /* 0x00008f003c7d7a23 */ /* 0x100fe20000010807 */
[----:B------:R-:W-:Y:S01]  /*28d0*/  F2FP.PACK_AB R60, R220, R219 ;  /* 0x000000dbdc3c723e */ /* 0x000fe200000000ff */
[----:B------:R-:W-:Y:S01]  /*28e0*/  FFMA.FTZ R7, R61, c[0x0][0x23c], -R7 ;  /* 0x00008f003d077a23 */ /* 0x000fe20000010807 */
[----:B------:R-:W-:Y:S01]  /*28f0*/  F2FP.PACK_AB R61, R208, R201 ;  /* 0x000000c9d03d723e */ /* 0x000fe200000000ff */
[----:B------:R-:W-:Y:S01]  /*2900*/  FFMA.FTZ R10, R62, c[0x0][0x23c], -R6 ;  /* 0x00008f003e0a7a23 */ /* 0x000fe20000010806 */
[----:B------:R-:W-:Y:S01]  /*2910*/  MUFU.EX2 R223, R223 ;  /* 0x000000df00df7308 */ /* 0x000fe20000000800 */
[----:B------:R-:W-:Y:S01]  /*2920*/  F2FP.PACK_AB R62, R210, R209 ;  /* 0x000000d1d23e723e */ /* 0x000fe200000000ff */
[--C-:B------:R-:W-:Y:S01]  /*2930*/  FFMA.FTZ R237, R34, c[0x0][0x23c], -R5.reuse ;  /* 0x00008f0022ed7a23 */ /* 0x100fe20000010805 */
[----:B------:R4:W-:Y:S01]  /*2940*/  STS [R182+0x10000], R61 ;  /* 0x0100003db6007388 */ /* 0x0009e20000000800 */
[--C-:B------:R-:W-:Y:S02]  /*2950*/  FFMA.FTZ R66, R66, c[0x0][0x23c], -R5.reuse ;  /* 0x00008f0042427a23 */ /* 0x100fe40000010805 */
[--C-:B------:R-:W-:Y:S01]  /*2960*/  FFMA.FTZ R238, R35, c[0x0][0x23c], -R5.reuse ;  /* 0x00008f0023ee7a23 */ /* 0x100fe20000010805 */
[----:B------:R-:W-:Y:S01]  /*2970*/  STS [R182+0x10400], R62 ;  /* 0x0104003eb6007388 */ /* 0x000fe20000000800 */
[--C-:B------:R-:W-:Y:S02]  /*2980*/  FFMA.FTZ R239, R36, c[0x0][0x23c], -R120.reuse ;  /* 0x00008f0024ef7a23 */ /* 0x100fe40000010878 */
[----:B------:R-:W4:Y:S01]  /*2990*/  MUFU.EX2 R224, R224 ;  /* 0x000000e000e07308 */ /* 0x000f220000000800 */
[----:B------:R4:W-:Y:S01]  /*29a0*/  STS [R185+0x10000], R60 ;  /* 0x0100003cb9007388 */ /* 0x0009e20000000800 */
[--C-:B------:R-:W-:Y:S02]  /*29b0*/  FFMA.FTZ R240, R37, c[0x0][0x23c], -R120.reuse ;  /* 0x00008f0025f07a23 */ /* 0x100fe40000010878 */
[--C-:B-1----:R-:W-:Y:S01]  /*29c0*/  FFMA.FTZ R9, R64, c[0x0][0x23c], -R120.reuse ;  /* 0x00008f0040097a23 */ /* 0x102fe20000010878 */
[----:B----4-:R-:W-:Y:S01]  /*29d0*/  F2FP.PACK_AB R64, R222, R221 ;  /* 0x000000ddde40723e */ /* 0x010fe200000000ff */
[--C-:B------:R-:W-:Y:S02]  /*29e0*/  FFMA.FTZ R122, R48, c[0x0][0x23c], -R120.reuse ;  /* 0x00008f00307a7a23 */ /* 0x100fe40000010878 */
[--C-:B------:R-:W-:Y:S02]  /*29f0*/  FFMA.FTZ R49, R49, c[0x0][0x23c], -R120.reuse ;  /* 0x00008f0031317a23 */ /* 0x100fe40000010878 */
[----:B------:R-:W-:Y:S01]  /*2a00*/  MUFU.EX2 R225, R225 ;  /* 0x000000e100e17308 */ /* 0x000fe20000000800 */
[----:B------:R1:W-:Y:S01]  /*2a10*/  STS [R185+0x10400], R64 ;  /* 0x01040040b9007388 */ /* 0x0003e20000000800 */
[--C-:B------:R-:W-:Y:S02]  /*2a20*/  FFMA.FTZ R53, R53, c[0x0][0x23c], -R120.reuse ;  /* 0x00008f0035357a23 */ /* 0x100fe40000010878 */
[----:B------:R-:W-:Y:S01]  /*2a30*/  FFMA.FTZ R120, R65, c[0x0][0x23c], -R120 ;  /* 0x00008f0041787a23 */ /* 0x000fe20000010878 */
[----:B------:R-:W-:Y:S01]  /*2a40*/  F2FP.PACK_AB R65, R212, R211 ;  /* 0x000000d3d441723e */ /* 0x000fe200000000ff */
[--C-:B------:R-:W-:Y:S01]  /*2a50*/  FFMA.FTZ R229, R26, c[0x0][0x23c], -R6.reuse ;  /* 0x00008f001ae57a23 */ /* 0x100fe20000010806 */
[----:B------:R-:W-:Y:S01]  /*2a60*/  F2FP.PACK_AB R61, R218, R217 ;  /* 0x000000d9da3d723e */ /* 0x000fe200000000ff */
[--C-:B------:R-:W-:Y:S02]  /*2a70*/  FFMA.FTZ R230, R27, c[0x0][0x23c], -R6.reuse ;  /* 0x00008f001be67a23 */ /* 0x100fe40000010806 */
[----:B------:R-:W1:Y:S01]  /*2a80*/  MUFU.EX2 R226, R226 ;  /* 0x000000e200e27308 */ /* 0x000e620000000800 */
[----:B------:R4:W-:Y:S01]  /*2a90*/  STS [R182+0x12000], R65 ;  /* 0x01200041b6007388 */ /* 0x0009e20000000800 */
[--C-:B------:R-:W-:Y:S02]  /*2aa0*/  FFMA.FTZ R233, R30, c[0x0][0x23c], -R6.reuse ;  /* 0x00008f001ee97a23 */ /* 0x100fe40000010806 */
[--C-:B------:R-:W-:Y:S01]  /*2ab0*/  FFMA.FTZ R234, R31, c[0x0][0x23c], -R6.reuse ;  /* 0x00008f001fea7a23 */ /* 0x100fe20000010806 */
[----:B------:R-:W-:Y:S01]  /*2ac0*/  F2FP.PACK_AB R60, R224, R223 ;  /* 0x000000dfe03c723e */ /* 0x000fe200000000ff */
[--C-:B------:R-:W-:Y:S02]  /*2ad0*/  FFMA.FTZ R241, R38, c[0x0][0x23c], -R5.reuse ;  /* 0x00008f0026f17a23 */ /* 0x100fe40000010805 */
[--C-:B------:R-:W-:Y:S02]  /*2ae0*/  FFMA.FTZ R242, R39, c[0x0][0x23c], -R5.reuse ;  /* 0x00008f0027f27a23 */ /* 0x100fe40000010805 */
[----:B------:R-:W-:Y:S01]  /*2af0*/  MUFU.EX2 R235, R235 ;  /* 0x000000eb00eb7308 */ /* 0x000fe20000000800 */
[--C-:B------:R-:W-:Y:S02]  /*2b00*/  FFMA.FTZ R50, R50, c[0x0][0x23c], -R5.reuse ;  /* 0x00008f0032327a23 */ /* 0x100fe40000010805 */
[--C-:B------:R-:W-:Y:S02]  /*2b10*/  FFMA.FTZ R51, R51, c[0x0][0x23c], -R5.reuse ;  /* 0x00008f0033337a23 */ /* 0x100fe40000010805 */
[--C-:B------:R-:W-:Y:S02]  /*2b20*/  FFMA.FTZ R54, R54, c[0x0][0x23c], -R5.reuse ;  /* 0x00008f0036367a23 */ /* 0x100fe40000010805 */
[--C-:B------:R-:W-:Y:S02]  /*2b30*/  FFMA.FTZ R55, R55, c[0x0][0x23c], -R5.reuse ;  /* 0x00008f0037377a23 */ /* 0x100fe40000010805 */
[----:B------:R-:W-:Y:S01]  /*2b40*/  FFMA.FTZ R5, R67, c[0x0][0x23c], -R5 ;  /* 0x00008f0043057a23 */ /* 0x000fe20000010805 */
[----:B------:R-:W4:Y:S01]  /*2b50*/  MUFU.EX2 R236, R236 ;  /* 0x000000ec00ec7308 */ /* 0x000f220000000800 */
[--C-:B------:R-:W-:Y:S02]  /*2b60*/  FFMA.FTZ R245, R42, c[0x0][0x23c], -R6.reuse ;  /* 0x00008f002af57a23 */ /* 0x100fe40000010806 */
[--C-:B------:R-:W-:Y:S01]  /*2b70*/  FFMA.FTZ R248, R43, c[0x0][0x23c], -R6.reuse ;  /* 0x00008f002bf87a23 */ /* 0x100fe20000010806 */
[----:B-1----:R-:W-:Y:S01]  /*2b80*/  F2FP.PACK_AB R64, R226, R225 ;  /* 0x000000e1e240723e */ /* 0x002fe200000000ff */
[--C-:B------:R-:W-:Y:S02]  /*2b90*/  FFMA.FTZ R249, R46, c[0x0][0x23c], -R6.reuse ;  /* 0x00008f002ef97a23 */ /* 0x100fe40000010806 */
[--C-:B------:R-:W-:Y:S02]  /*2ba0*/  FFMA.FTZ R252, R47, c[0x0][0x23c], -R6.reuse ;  /* 0x00008f002ffc7a23 */ /* 0x100fe40000010806 */
[--C-:B------:R-:W-:Y:S01]  /*2bb0*/  FFMA.FTZ R58, R58, c[0x0][0x23c], -R6.reuse ;  /* 0x00008f003a3a7a23 */ /* 0x100fe20000010806 */
[----:B------:R-:W-:Y:S01]  /*2bc0*/  MUFU.EX2 R237, R237 ;  /* 0x000000ed00ed7308 */ /* 0x000fe20000000800 */
[--C-:B------:R-:W-:Y:S02]  /*2bd0*/  FFMA.FTZ R59, R59, c[0x0][0x23c], -R6.reuse ;  /* 0x00008f003b3b7a23 */ /* 0x100fe40000010806 */
[----:B------:R-:W-:Y:S07]  /*2be0*/  FFMA.FTZ R6, R63, c[0x0][0x23c], -R6 ;  /* 0x00008f003f067a23 */ /* 0x000fee0000010806 */
[----:B------:R-:W1:Y:S01]  /*2bf0*/  MUFU.EX2 R238, R238 ;  /* 0x000000ee00ee7308 */ /* 0x000e620000000800 */
[----:B----4-:R-:W-:Y:S09]  /*2c00*/  F2FP.PACK_AB R62, R236, R235 ;  /* 0x000000ebec3e723e */ /* 0x010ff200000000ff */
[----:B------:R-:W-:Y:S10]  /*2c10*/  MUFU.EX2 R227, R227 ;  /* 0x000000e300e37308 */ /* 0x000ff40000000800 */
[----:B------:R-:W4:Y:S01]  /*2c20*/  MUFU.EX2 R228, R228 ;  /* 0x000000e400e47308 */ /* 0x000f220000000800 */
[----:B-1----:R-:W-:Y:S09]  /*2c30*/  F2FP.PACK_AB R65, R238, R237 ;  /* 0x000000edee41723e */ /* 0x002ff200000000ff */
[----:B------:R-:W-:Y:S10]  /*2c40*/  MUFU.EX2 R233, R233 ;  /* 0x000000e900e97308 */ /* 0x000ff40000000800 */
[----:B------:R-:W-:Y:S01]  /*2c50*/  MUFU.EX2 R234, R234 ;  /* 0x000000ea00ea7308 */ /* 0x000fe20000000800 */
[----:B----4-:R-:W-:Y:S09]  /*2c60*/  F2FP.PACK_AB R67, R228, R227 ;  /* 0x000000e3e443723e */ /* 0x010ff200000000ff */
        /* <DEDUP_REMOVED lines=10> */
[----:B------:R-:W-:Y:S01]  /*2d10*/  MUFU.EX2 R250, R250 ;  /* 0x000000fa00fa7308 */ /* 0x000fe20000000800 */
[----:B-1----:R-:W-:Y:S09]  /*2d20*/  F2FP.PACK_AB R66, R248, R245 ;  /* 0x000000f5f842723e */ /* 0x002ff200000000ff */
[----:B------:R-:W-:Y:S10]  /*2d30*/  MUFU.EX2 R249, R249 ;  /* 0x000000f900f97308 */ /* 0x000ff40000000800 */
[----:B------:R-:W1:Y:S10]  /*2d40*/  MUFU.EX2 R252, R252 ;  /* 0x000000fc00fc7308 */ /* 0x000e740000000800 */
[----:B------:R-:W4:Y:S10]  /*2d50*/  MUFU.EX2 R214, R214 ;  /* 0x000000d600d67308 */ /* 0x000f340000000800 */
[----:B------:R4:W-:Y:S01]  /*2d60*/  MUFU.EX2 R127, R7 ;  /* 0x00000007007f7308 */ /* 0x0009e20000000800 */
[----:B-1----:R-:W-:Y:S09]  /*2d70*/  F2FP.PACK_AB R63, R252, R249 ;  /* 0x000000f9fc3f723e */ /* 0x002ff200000000ff */
[----:B------:R-:W-:Y:S10]  /*2d80*/  MUFU.EX2 R215, R215 ;  /* 0x000000d700d77308 */ /* 0x000ff40000000800 */
[----:B------:R-:W1:Y:S01]  /*2d90*/  MUFU.EX2 R216, R216 ;  /* 0x000000d800d87308 */ /* 0x000e620000000800 */
[----:B----4-:R-:W-:Y:S05]  /*2da0*/  F2FP.PACK_AB R7, R214, R213 ;  /* 0x000000d5d607723e */ /* 0x010fea00000000ff */
[----:B------:R-:W-:Y:S04]  /*2db0*/  STS [R182+0x12400], R7 ;  /* 0x01240007b6007388 */ /* 0x000fe80000000800 */
[----:B------:R1:W-:Y:S01]  /*2dc0*/  MUFU.EX2 R124, R10 ;  /* 0x0000000a007c7308 */ /* 0x0003e20000000800 */
[----:B------:R4:W-:Y:S09]  /*2dd0*/  STS [R185+0x12400], R61 ;  /* 0x0124003db9007388 */ /* 0x0009f20000000800 */
[----:B------:R-:W-:Y:S10]  /*2de0*/  MUFU.EX2 R229, R229 ;  /* 0x000000e500e57308 */ /* 0x000ff40000000800 */
[----:B------:R-:W2:Y:S01]  /*2df0*/  MUFU.EX2 R230, R230 ;  /* 0x000000e600e67308 */ /* 0x000ea20000000800 */
[----:B-1----:R-:W-:Y:S02]  /*2e00*/  F2FP.PACK_AB R10, R216, R215 ;  /* 0x000000d7d80a723e */ /* 0x002fe400000000ff */
[----:B----4-:R-:W-:Y:S03]  /*2e10*/  F2FP.PACK_AB R61, R234, R233 ;  /* 0x000000e9ea3d723e */ /* 0x010fe600000000ff */
[----:B------:R-:W-:Y:S04]  /*2e20*/  STS [R185+0x12000], R10 ;  /* 0x0120000ab9007388 */ /* 0x000fe80000000800 */
[----:B------:R-:W-:Y:S01]  /*2e30*/  MUFU.EX2 R231, R231 ;  /* 0x000000e700e77308 */ /* 0x000fe20000000800 */
[----:B------:R1:W-:Y:S04]  /*2e40*/  STS [R184+0x10000], R60 ;  /* 0x0100003cb8007388 */ /* 0x0003e80000000800 */
[----:B------:R4:W-:Y:S05]  /*2e50*/  STS [R184+0x10400], R64 ;  /* 0x01040040b8007388 */ /* 0x0009ea0000000800 */
[----:B------:R-:W3:Y:S01]  /*2e60*/  MUFU.EX2 R232, R232 ;  /* 0x000000e800e87308 */ /* 0x000ee20000000800 */
[----:B------:R-:W-:Y:S01]  /*2e70*/  STS [R191+0x10000], R62 ;  /* 0x0100003ebf007388 */ /* 0x000fe20000000800 */
[----:B--2---:R-:W-:Y:S03]  /*2e80*/  F2FP.PACK_AB R7, R230, R229 ;  /* 0x000000e5e607723e */ /* 0x004fe600000000ff */
[----:B------:R2:W-:Y:S04]  /*2e90*/  STS [R191+0x10400], R65 ;  /* 0x01040041bf007388 */ /* 0x0005e80000000800 */
[----:B------:R2:W-:Y:S01]  /*2ea0*/  STS [R184+0x12000], R67 ;  /* 0x01200043b8007388 */ /* 0x0005e20000000800 */
[----:B------:R-:W-:Y:S03]  /*2eb0*/  MUFU.EX2 R241, R241 ;  /* 0x000000f100f17308 */ /* 0x000fe60000000800 */
[----:B------:R-:W-:Y:S04]  /*2ec0*/  STS [R184+0x12400], R7 ;  /* 0x01240007b8007388 */ /* 0x000fe80000000800 */
[----:B------:R-:W-:Y:S01]  /*2ed0*/  STS [R191+0x12400], R61 ;  /* 0x0124003dbf007388 */ /* 0x000fe20000000800 */
[----:B-1----:R-:W-:Y:S02]  /*2ee0*/  F2FP.PACK_AB R60, R240, R239 ;  /* 0x000000eff03c723e */ /* 0x002fe400000000ff */
[----:B------:R-:W1:Y:S01]  /*2ef0*/  MUFU.EX2 R242, R242 ;  /* 0x000000f200f27308 */ /* 0x000e620000000800 */
[----:B----4-:R-:W-:Y:S02]  /*2f00*/  F2FP.PACK_AB R64, R123, R122 ;  /* 0x0000007a7b40723e */ /* 0x010fe400000000ff */
[----:B---3--:R-:W-:Y:S05]  /*2f10*/  F2FP.PACK_AB R18, R232, R231 ;  /* 0x000000e7e812723e */ /* 0x008fea00000000ff */
[----:B------:R-:W-:Y:S02]  /*2f20*/  STS [R191+0x12000], R18 ;  /* 0x01200012bf007388 */ /* 0x000fe40000000800 */
[----:B------:R-:W-:Y:S01]  /*2f30*/  MUFU.EX2 R243, R243 ;  /* 0x000000f300f37308 */ /* 0x000fe20000000800 */
[----:B--2---:R-:W-:Y:S01]  /*2f40*/  F2FP.PACK_AB R65, R250, R247 ;  /* 0x000000f7fa41723e */ /* 0x004fe200000000ff */
[----:B------:R2:W-:Y:S01]  /*2f50*/  STS [R183+0x10000], R60 ;  /* 0x0100003cb7007388 */ /* 0x0005e20000000800 */
[----:B------:R-:W-:Y:S07]  /*2f60*/  F2FP.PACK_AB R67, R130, R129 ;  /* 0x000000818243723e */ /* 0x000fee00000000ff */
[----:B------:R-:W3:Y:S01]  /*2f70*/  MUFU.EX2 R246, R246 ;  /* 0x000000f600f67308 */ /* 0x000ee20000000800 */
[----:B-1----:R-:W-:Y:S05]  /*2f80*/  F2FP.PACK_AB R14, R242, R241 ;  /* 0x000000f1f20e723e */ /* 0x002fea00000000ff */
[----:B------:R-:W-:Y:S04]  /*2f90*/  STS [R183+0x10400], R14 ;  /* 0x0104000eb7007388 */ /* 0x000fe80000000800 */
[----:B------:R-:W1:Y:S01]  /*2fa0*/  MUFU.EX2 R113, R53 ;  /* 0x0000003500717308 */ /* 0x000e620000000800 */
[----:B------:R-:W-:Y:S04]  /*2fb0*/  STS [R188+0x10000], R64 ;  /* 0x01000040bc007388 */ /* 0x000fe80000000800 */
[----:B------:R-:W-:Y:S05]  /*2fc0*/  STS [R188+0x10400], R67 ;  /* 0x01040043bc007388 */ /* 0x000fea0000000800 */
[----:B------:R-:W-:Y:S01]  /*2fd0*/  MUFU.EX2 R114, R54 ;  /* 0x0000003600727308 */ /* 0x000fe20000000800 */
[----:B------:R-:W-:Y:S01]  /*2fe0*/  STS [R183+0x12400], R66 ;  /* 0x01240042b7007388 */ /* 0x000fe20000000800 */
[----:B---3--:R-:W-:Y:S05]  /*2ff0*/  F2FP.PACK_AB R10, R246, R243 ;  /* 0x000000f3f60a723e */ /* 0x008fea00000000ff */
[----:B------:R-:W-:Y:S03]  /*3000*/  STS [R183+0x12000], R10 ;  /* 0x0120000ab7007388 */ /* 0x000fe60000000800 */
[----:B------:R-:W2:Y:S01]  /*3010*/  MUFU.EX2 R115, R55 ;  /* 0x0000003700737308 */ /* 0x000ea20000000800 */
[----:B------:R-:W-:Y:S01]  /*3020*/  STS [R188+0x12000], R65 ;  /* 0x01200041bc007388 */ /* 0x000fe20000000800 */
[----:B-1----:R-:W-:Y:S03]  /*3030*/  F2FP.PACK_AB R62, R113, R178 ;  /* 0x000000b2713e723e */ /* 0x002fe600000000ff */
[----:B------:R-:W-:Y:S05]  /*3040*/  STS [R188+0x12400], R63 ;  /* 0x0124003fbc007388 */ /* 0x000fea0000000800 */
[----:B------:R-:W-:Y:S01]  /*3050*/  MUFU.EX2 R128, R9 ;  /* 0x0000000900807308 */ /* 0x000fe20000000800 */
[----:B------:R-:W-:Y:S09]  /*3060*/  STS [R187+0x10000], R62 ;  /* 0x0100003ebb007388 */ /* 0x000ff20000000800 */
[----:B------:R-:W1:Y:S01]  /*3070*/  MUFU.EX2 R109, R120 ;  /* 0x00000078006d7308 */ /* 0x000e620000000800 */
[----:B--2---:R-:W-:Y:S05]  /*3080*/  F2FP.PACK_AB R60, R115, R114 ;  /* 0x00000072733c723e */ /* 0x004fea00000000ff */
[----:B------:R-:W-:Y:S04]  /*3090*/  STS [R187+0x10400], R60 ;  /* 0x0104003cbb007388 */ /* 0x000fe80000000800 */
[----:B------:R-:W-:Y:S10]  /*30a0*/  MUFU.EX2 R118, R13 ;  /* 0x0000000d00767308 */ /* 0x000ff40000000800 */
[----:B------:R-:W2:Y:S01]  /*30b0*/  MUFU.EX2 R111, R5 ;  /* 0x00000005006f7308 */ /* 0x000ea20000000800 */
[----:B-1----:R-:W-:Y:S05]  /*30c0*/  F2FP.PACK_AB R61, R109, R128 ;  /* 0x000000806d3d723e */ /* 0x002fea00000000ff */
[----:B------:R-:W-:Y:S04]  /*30d0*/  STS [R186+0x10000], R61 ;  /* 0x0100003dba007388 */ /* 0x000fe80000000800 */
[----:B------:R-:W1:Y:S10]  /*30e0*/  MUFU.EX2 R119, R57 ;  /* 0x0000003900777308 */ /* 0x000e740000000800 */
[----:B------:R-:W-:Y:S01]  /*30f0*/  MUFU.EX2 R121, R58 ;  /* 0x0000003a00797308 */ /* 0x000fe20000000800 */
[----:B--2---:R-:W-:Y:S05]  /*3100*/  F2FP.PACK_AB R13, R111, R110 ;  /* 0x0000006e6f0d723e */ /* 0x004fea00000000ff */
[----:B------:R-:W-:Y:S04]  /*3110*/  STS [R186+0x10400], R13 ;  /* 0x0104000dba007388 */ /* 0x000fe80000000800 */
[----:B------:R-:W2:Y:S01]  /*3120*/  MUFU.EX2 R126, R59 ;  /* 0x0000003b007e7308 */ /* 0x000ea20000000800 */
[----:B-1----:R-:W-:Y:S05]  /*3130*/  F2FP.PACK_AB R18, R119, R118 ;  /* 0x000000767712723e */ /* 0x002fea00000000ff */
[----:B------:R-:W-:Y:S04]  /*3140*/  STS [R187+0x12000], R18 ;  /* 0x01200012bb007388 */ /* 0x000fe80000000800 */
[----:B------:R-:W1:Y:S10]  /*3150*/  MUFU.EX2 R125, R125 ;  /* 0x0000007d007d7308 */ /* 0x000e740000000800 */
[----:B------:R-:W3:Y:S01]  /*3160*/  MUFU.EX2 R120, R6 ;  /* 0x0000000600787308 */ /* 0x000ee20000000800 */
[----:B--2---:R-:W-:Y:S05]  /*3170*/  F2FP.PACK_AB R22, R126, R121 ;  /* 0x000000797e16723e */ /* 0x004fea00000000ff */
[----:B------:R-:W-:Y:S01]  /*3180*/  STS [R187+0x12400], R22 ;  /* 0x01240016bb007388 */ /* 0x000fe20000000800 */
[----:B-1----:R-:W-:Y:S05]  /*3190*/  F2FP.PACK_AB R25, R127, R125 ;  /* 0x0000007d7f19723e */ /* 0x002fea00000000ff */
[----:B------:R-:W-:Y:S01]  /*31a0*/  STS [R186+0x12000], R25 ;  /* 0x01200019ba007388 */ /* 0x000fe20000000800 */
[----:B---3--:R-:W-:Y:S05]  /*31b0*/  F2FP.PACK_AB R29, R120, R124 ;  /* 0x0000007c781d723e */ /* 0x008fea00000000ff */
        /* <DEDUP_REMOVED lines=24> */
[----:B------:R-:W-:Y:S01]  /*3340*/  FADD.FTZ R5, -R244, R5 ;  /* 0x00000005f4057221 */ /* 0x000fe20000010100 */
[C---:B------:R-:W-:Y:S04]  /*3350*/  HMMA.16816.F32 R16, R100.reuse, R150, R16 ;  /* 0x000000966410723c */ /* 0x040fe80000001810 */
[----:B------:R-:W-:Y:S02]  /*3360*/  FMUL.FTZ R208, R208, R5 ;  /* 0x00000005d0d07220 */ /* 0x000fe40000410000 */
[C---:B------:R-:W-:Y:S02]  /*3370*/  FADD.FTZ R6, -R251.reuse, R6 ;  /* 0x00000006fb067221 */ /* 0x040fe40000010100 */
[----:B------:R-:W-:Y:S01]  /*3380*/  FADD.FTZ R7, -R251, R7 ;  /* 0x00000007fb077221 */ /* 0x000fe20000010100 */
[-C--:B------:R-:W-:Y:S03]  /*3390*/  HMMA.16816.F32 R20, R100, R152.reuse, R20 ;  /* 0x000000986414723c */ /* 0x080fe60000001814 */
[----:B------:R-:W-:Y:S02]  /*33a0*/  FMUL.FTZ R209, R209, R6 ;  /* 0x00000006d1d17220 */ /* 0x000fe40000410000 */
[C---:B------:R-:W-:Y:S02]  /*33b0*/  FADD.FTZ R9, -R131.reuse, R9 ;  /* 0x0000000983097221 */ /* 0x040fe40000010100 */
[----:B------:R-:W-:Y:S01]  /*33c0*/  FADD.FTZ R13, -R131, R13 ;  /* 0x0000000d830d7221 */ /* 0x000fe20000010100 */
[C---:B------:R-:W-:Y:S04]  /*33d0*/  HMMA.16816.F32 R24, R104.reuse, R152, R24 ;  /* 0x000000986818723c */ /* 0x040fe80000001818 */
[C---:B------:R-:W-:Y:S02]  /*33e0*/  FADD.FTZ R10, -R117.reuse, R10 ;  /* 0x0000000a750a7221 */ /* 0x040fe40000010100 */
[----:B------:R-:W-:Y:S02]  /*33f0*/  FADD.FTZ R11, -R117, R11 ;  /* 0x0000000b750b7221 */ /* 0x000fe40000010100 */
[----:B------:R-:W-:Y:S01]  /*3400*/  FADD.FTZ R17, -R244, R17 ;  /* 0x00000011f4117221 */ /* 0x000fe20000010100 */
[-C--:B------:R-:W-:Y:S03]  /*3410*/  HMMA.16816.F32 R28, R104, R154.reuse, R28 ;  /* 0x0000009a681c723c */ /* 0x080fe6000000181c */
[----:B------:R-:W-:Y:S02]  /*3420*/  FADD.FTZ R18, -R251, R18 ;  /* 0x00000012fb127221 */ /* 0x000fe40000010100 */
[----:B------:R-:W-:Y:S02]  /*3430*/  FMUL.FTZ R220, R220, R17 ;  /* 0x00000011dcdc7220 */ /* 0x000fe40000410000 */
[C---:B------:R-:W-:Y:S01]  /*3440*/  FADD.FTZ R5, -R244.reuse, R20 ;  /* 0x00000014f4057221 */ /* 0x040fe20000010100 */
[C---:B------:R-:W-:Y:S04]  /*3450*/  HMMA.16816.F32 R32, R100.reuse, R154, R32 ;  /* 0x0000009a6420723c */ /* 0x040fe80000001820 */
[----:B------:R-:W-:Y:S02]  /*3460*/  FMUL.FTZ R223, R223, R5 ;  /* 0x00000005dfdf7220 */ /* 0x000fe40000410000 */
[----:B------:R-:W-:Y:S02]  /*3470*/  FADD.FTZ R22, -R251, R22 ;  /* 0x00000016fb167221 */ /* 0x000fe40000010100 */
[----:B------:R-:W-:Y:S01]  /*3480*/  FMUL.FTZ R221, R221, R18 ;  /* 0x00000012dddd7220 */ /* 0x000fe20000410000 */
[-C--:B------:R-:W-:Y:S03]  /*3490*/  HMMA.16816.F32 R36, R100, R156.reuse, R36 ;  /* 0x0000009c6424723c */ /* 0x080fe60000001824 */
[----:B------:R-:W-:Y:S02]  /*34a0*/  FMUL.FTZ R225, R225, R22 ;  /* 0x00000016e1e17220 */ /* 0x000fe40000410000 */
[C---:B------:R-:W-:Y:S02]  /*34b0*/  FADD.FTZ R18, -R131.reuse, R8 ;  /* 0x0000000883127221 */ /* 0x040fe40000010100 */
[----:B------:R-:W-:Y:S01]  /*34c0*/  FADD.FTZ R22, -R131, R12 ;  /* 0x0000000c83167221 */ /* 0x000fe20000010100 */
[C---:B------:R-:W-:Y:S04]  /*34d0*/  HMMA.16816.F32 R40, R104.reuse, R156, R40 ;  /* 0x0000009c6828723c */ /* 0x040fe80000001828 */
[C---:B------:R-:W-:Y:S02]  /*34e0*/  FADD.FTZ R21, -R244.reuse, R21 ;  /* 0x00000015f4157221 */ /* 0x040fe40000010100 */
[----:B------:R-:W-:Y:S02]  /*34f0*/  FMUL.FTZ R211, R211, R18 ;  /* 0x00000012d3d37220 */ /* 0x000fe40000410000 */
[C---:B------:R-:W-:Y:S01]  /*3500*/  FADD.FTZ R17, -R244.reuse, R32 ;  /* 0x00000020f4117221 */ /* 0x040fe20000010100 */
[-C--:B------:R-:W-:Y:S03]  /*3510*/  HMMA.16816.F32 R44, R104, R158.reuse, R44 ;  /* 0x0000009e682c723c */ /* 0x080fe6000000182c */
[C---:B------:R-:W-:Y:S02]  /*3520*/  FADD.FTZ R33, -R244.reuse, R33 ;  /* 0x00000021f4217221 */ /* 0x040fe40000010100 */
[----:B------:R-:W-:Y:S02]  /*3530*/  FMUL.FTZ R235, R235, R17 ;  /* 0x00000011ebeb7220 */ /* 0x000fe40000410000 */
[C---:B------:R-:W-:Y:S01]  /*3540*/  FADD.FTZ R5, -R244.reuse, R36 ;  /* 0x00000024f4057221 */ /* 0x040fe20000010100 */
[C---:B------:R-:W-:Y:S04]  /*3550*/  HMMA.16816.F32 R48, R100.reuse, R158, R48 ;  /* 0x0000009e6430723c */ /* 0x040fe80000001830 */
[----:B------:R-:W-:Y:S02]  /*3560*/  FMUL.FTZ R239, R239, R5 ;  /* 0x00000005efef7220 */ /* 0x000fe40000410000 */
[C---:B------:R-:W-:Y:S02]  /*3570*/  FADD.FTZ R37, -R244.reuse, R37 ;  /* 0x00000025f4257221 */ /* 0x040fe40000010100 */
[----:B------:R-:W-:Y:S01]  /*3580*/  FMUL.FTZ R215, R215, R22 ;  /* 0x00000016d7d77220 */ /* 0x000fe20000410000 */
        /* <DEDUP_REMOVED lines=10> */
[C---:B------:R-:W-:Y:S02]  /*3630*/  FADD.FTZ R35, -R251.reuse, R35 ;  /* 0x00000023fb237221 */ /* 0x040fe40000010100 */
[C---:B------:R-:W-:Y:S01]  /*3640*/  FADD.FTZ R5, -R244.reuse, R52 ;  /* 0x00000034f4057221 */ /* 0x040fe20000010100 */
[----:B------:R-:W-:Y:S04]  /*3650*/  HMMA.16816.F32 R64, R100, R162, R64 ;  /* 0x000000a26440723c */ /* 0x000fe80000001840 */
[C---:B------:R-:W-:Y:S02]  /*3660*/  FADD.FTZ R106, -R244.reuse, R4 ;  /* 0x00000004f46a7221 */ /* 0x040fe40000010100 */
[C---:B------:R-:W-:Y:S02]  /*3670*/  FADD.FTZ R105, -R244.reuse, R16 ;  /* 0x00000010f4697221 */ /* 0x040fe40000010100 */
[C---:B------:R-:W-:Y:S04]  /*3680*/  FADD.FTZ R53, -R244.reuse, R53 ;  /* 0x00000035f4357221 */ /* 0x040fe80000010100 */
[C---:B------:R-:W-:Y:S02]  /*3690*/  FADD.FTZ R38, -R251.reuse, R38 ;  /* 0x00000026fb267221 */ /* 0x040fe40000010100 */
[C---:B------:R-:W-:Y:S02]  /*36a0*/  FADD.FTZ R39, -R251.reuse, R39 ;  /* 0x00000027fb277221 */ /* 0x040fe40000010100 */
[C---:B------:R-:W-:Y:S02]  /*36b0*/  FADD.FTZ R50, -R251.reuse, R50 ;  /* 0x00000032fb327221 */ /* 0x040fe40000010100 */
[C---:B------:R-:W-:Y:S02]  /*36c0*/  FADD.FTZ R51, -R251.reuse, R51 ;  /* 0x00000033fb337221 */ /* 0x040fe40000010100 */
[----:B------:R-:W-:Y:S02]  /*36d0*/  FADD.FTZ R6, -R251, R55 ;  /* 0x00000037fb067221 */ /* 0x000fe40000010100 */
[----:B------:R-:W-:Y:S02]  /*36e0*/  FMUL.FTZ R227, R227, R18 ;  /* 0x00000012e3e37220 */ /* 0x000fe40000410000 */
[C---:B------:R-:W-:Y:S02]  /*36f0*/  FADD.FTZ R64, -R244.reuse, R64 ;  /* 0x00000040f4407221 */ /* 0x040fe40000010100 */
[----:B------:R-:W-:Y:S02]  /*3700*/  FADD.FTZ R244, -R244, R65 ;  /* 0x00000041f4f47221 */ /* 0x000fe40000010100 */
[----:B------:R-:W-:Y:S02]  /*3710*/  FMUL.FTZ R65, R178, R5 ;  /* 0x00000005b2417220 */ /* 0x000fe40000410000 */
[C---:B------:R-:W-:Y:S02]  /*3720*/  FADD.FTZ R5, -R251.reuse, R54 ;  /* 0x00000036fb057221 */ /* 0x040fe40000010100 */
[C---:B------:R-:W-:Y:S02]  /*3730*/  FADD.FTZ R66, -R251.reuse, R66 ;  /* 0x00000042fb427221 */ /* 0x040fe40000010100 */
[----:B------:R-:W-:Y:S02]  /*3740*/  FADD.FTZ R251, -R251, R67 ;  /* 0x00000043fbfb7221 */ /* 0x000fe40000010100 */
        /* <DEDUP_REMOVED lines=78> */
[----:B------:R-:W-:Y:S03]  /*3c30*/  ULOP3.LUT UR11, UR6, 0x1, URZ, 0xc0, !UPT ;  /* 0x00000001060b7892 */ /* 0x000fe6000f8ec03f */
[----:B------:R-:W-:Y:S01]  /*3c40*/  IMAD.U32 R7, R9, -0x80, RZ ;  /* 0xffffff8009077824 */ /* 0x000fe200078e00ff */
[----:B------:R-:W-:Y:S04]  /*3c50*/  UISETP.NE.U32.AND UP0, UPT, UR11, 0x1, UPT ;  /* 0x000000010b00788c */ /* 0x000fe8000bf05070 */
[----:B------:R-:W-:Y:S01]  /*3c60*/  USEL UR11, UR50, 0x2000, !UP0 ;  /* 0x00002000320b7887 */ /* 0x000fe2000c000000 */
[C---:B------:R-:W-:Y:S04]  /*3c70*/  LEA R204, P0, R7.reuse, R204, 0x1 ;  /* 0x000000cc07cc7211 */ /* 0x040fe800078008ff */
[----:B------:R-:W-:Y:S01]  /*3c80*/  LEA.HI.X.SX32 R205, R7, R205, 0x1, P0 ;  /* 0x000000cd07cd7211 */ /* 0x000fe200000f0eff */
[----:B------:R-:W-:Y:S01]  /*3c90*/  IMAD.MOV.U32 R7, RZ, RZ, c[0x0][0x194] ;  /* 0x00006500ff077624 */ /* 0x000fe200078e00ff */
[C---:B------:R-:W-:Y:S02]  /*3ca0*/  LEA R8, P0, R9.reuse, R204, 0x7 ;  /* 0x000000cc09087211 */ /* 0x040fe400078038ff */
[----:B------:R-:W-:Y:S02]  /*3cb0*/  IADD3 R200, R200, UR11, RZ ;  /* 0x0000000bc8c87c10 */ /* 0x000fe4000fffe0ff */
[----:B------:R-:W-:Y:S02]  /*3cc0*/  LEA.HI.X R9, R9, R205, R7, 0x7, P0 ;  /* 0x000000cd09097211 */ /* 0x000fe400000f3c07 */
[----:B------:R-:W-:Y:S01]  /*3cd0*/  IADD3 R168, R168, UR11, RZ ;  /* 0x0000000ba8a87c10 */ /* 0x000fe2000fffe0ff */
[----:B------:R-:W-:Y:S01]  /*3ce0*/  @!PT LDS RZ, [RZ] ;  /* 0x00000000fffff984 */ /* 0x000fe20000000800 */
[----:B------:R-:W-:Y:S01]  /*3cf0*/  @!PT LDS RZ, [RZ] ;  /* 0x00000000fffff984 */ /* 0x000fe20000000800 */
[----:B------:R-:W-:Y:S01]  /*3d00*/  @!PT LDS RZ, [RZ] ;  /* 0x00000000fffff984 */ /* 0x000fe20000000800 */
[----:B------:R1:W-:Y:S04]  /*3d10*/  LDGSTS.E.BYPASS.LTC128B.128 [R200], [R204.64] ;  /* 0x00000000ccc87fae */ /* 0x0003e8000b901d44 */
[----:B------:R1:W-:Y:S04]  /*3d20*/  LDGSTS.E.BYPASS.LTC128B.128 [R200+0x1000], [R8.64] ;  /* 0x0100000008c87fae */ /* 0x0003e8000b901d44 */
[----:B------:R-:W0:Y:S02]  /*3d30*/  LDGDEPBAR ;  /* 0x00000000000079af */ /* 0x000e240000000000 */
.L_x_128:
        /* <DEDUP_REMOVED lines=65> */
[----:B------:R-:W-:Y:S06]  /*4150*/  BAR.SYNC.DEFER_BLOCKING 0x0 ;  /* 0x0000000000007b1d */ /* 0x000fec0000010000 */
        /* <DEDUP_REMOVED lines=58> */
[----:B------:R-:W-:Y:S02]  /*4500*/  IMAD.MOV.U32 R7, RZ, RZ, c[0x0][0x370] ;  /* 0x0000dc00ff077624 */ /* 0x000fe400078e00ff */
[----:B------:R-:W-:Y:S02]  /*4510*/  IMAD.SHL.U32 R9, R181, 0x2, RZ ;  /* 0x00000002b5097824 */ /* 0x000fe400078e00ff */
[----:B------:R-:W-:Y:S05]  /*4520*/  IMAD.U32 R5, R7, -0x80, RZ ;  /* 0xffffff8007057824 */ /* 0x000fea00078e00ff */
[C---:B------:R-:W-:Y:S04]  /*4530*/  LEA R202, P0, R5.reuse, R202, 0x1 ;  /* 0x000000ca05ca7211 */ /* 0x040fe800078008ff */
[----:B------:R-:W-:Y:S01]  /*4540*/  LEA.HI.X.SX32 R203, R5, R203, 0x1, P0 ;  /* 0x000000cb05cb7211 */ /* 0x000fe200000f0eff */
[----:B------:R-:W-:Y:S01]  /*4550*/  IMAD.MOV.U32 R5, RZ, RZ, c[0x0][0x374] ;  /* 0x0000dd00ff057624 */ /* 0x000fe200078e00ff */
        /* <DEDUP_REMOVED lines=8> */
.L_x_129:
[----:B------:R-:W-:Y:S01]  /*45e0*/  LDSM.16.M88.4 R20, [R172] ;  /* 0x00000000ac14783b */ /* 0x000fe20000000200 */
[----:B------:R-:W-:Y:S03]  /*45f0*/  ULOP3.LUT UR11, UR6, 0x1, URZ, 0xc0, !UPT ;  /* 0x00000001060b7892 */ /* 0x000fe6000f8ec03f */
[----:B------:R-:W2:Y:S01]  /*4600*/  LDSM.16.MT88.4 R16, [R52+0x6000] ;  /* 0x006000003410783b */ /* 0x000ea20000004200 */
[----:B------:R-:W-:Y:S02]  /*4610*/  UISETP.NE.U32.AND UP0, UPT, UR11, 0x1, UPT ;  /* 0x000000010b00788c */ /* 0x000fe4000bf05070 */
[----:B------:R-:W-:Y:S01]  /*4620*/  UIADD3 UR11, UR6, -0x1, URZ ;  /* 0xffffffff060b7890 */ /* 0x000fe2000fffe03f */
[----:B------:R-:W3:Y:S04]  /*4630*/  LDSM.16.M88.4 R12, [R172+0x2000] ;  /* 0x00200000ac0c783b */ /* 0x000ee80000000200 */
[----:B------:R-:W-:Y:S04]  /*4640*/  LDSM.16.M88.4 R24, [R171] ;  /* 0x00000000ab18783b */ /* 0x000fe80000000200 */
[----:B------:R-:W4:Y:S04]  /*4650*/  LDSM.16.MT88.4 R28, [R52+0x6400] ;  /* 0x00640000341c783b */ /* 0x000f280000004200 */
[----:B------:R-:W1:Y:S04]  /*4660*/  LDSM.16.M88.4 R32, [R166] ;  /* 0x00000000a620783b */ /* 0x000e680000000200 */
[----:B------:R-:W-:Y:S04]  /*4670*/  LDSM.16.M88.4 R36, [R170] ;  /* 0x00000000aa24783b */ /* 0x000fe80000000200 */
[----:B------:R-:W1:Y:S04]  /*4680*/  LDSM.16.MT88.4 R40, [R52+0x6800] ;  /* 0x006800003428783b */ /* 0x000e680000004200 */
[----:B------:R-:W1:Y:S04]  /*4690*/  LDSM.16.M88.4 R44, [R170+0x2000] ;  /* 0x00200000aa2c783b */ /* 0x000e680000000200 */
[----:B------:R-:W-:Y:S01]  /*46a0*/  LDSM.16.MT88.4 R48, [R52+0x6c00] ;  /* 0x006c00003430783b */ /* 0x000fe20000004200 */
[-C--:B--2---:R-:W-:Y:S08]  /*46b0*/  HMMA.16816.F32 R4, R20, R16.reuse, RZ ;  /* 0x000000101404723c */ /* 0x084ff000000018ff */
[C---:B-1-3--:R-:W-:Y:S08]  /*46c0*/  HMMA.16816.F32 R8, R12.reuse, R16, RZ ;  /* 0x000000100c08723c */ /* 0x04aff000000018ff */
        /* <DEDUP_REMOVED lines=29> */
[----:B------:R-:W-:Y:S04]  /*48a0*/  LDSM.16.MT88.4 R28, [R52+0x7c00] ;  /* 0x007c0000341c783b */ /* 0x000fe80000004200 */
[----:B------:R-:W4:Y:S03]  /*48b0*/  LDSM.16.M88.4 R24, [R165+0x4000] ;  /* 0x00400000a518783b */ /* 0x000f260000000200 */
[-C--:B------:R-:W-:Y:S08]  /*48c0*/  HMMA.16816.F32 R4, R36, R40.reuse, R4 ;  /* 0x000000282404723c */ /* 0x080ff00000001804 */
[C---:B-1----:R-:W-:Y:S07]  /*48d0*/  HMMA.16816.F32 R8, R32.reuse, R40, R8 ;  /* 0x000000282008723c */ /* 0x042fee0000001808 */
[----:B------:R-:W-:Y:S01]  /*48e0*/  IMAD.U32 R41, RZ, RZ, UR24 ;  /* 0x00000018ff297e24 */ /* 0x000fe2000f8e00ff */
[-C--:B------:R-:W-:Y:S01]  /*48f0*/  HMMA.16816.F32 R12, R32, R42.reuse, R12 ;  /* 0x0000002a200c723c */ /* 0x080fe2000000180c */
[----:B------:R-:W1:Y:S07]  /*4900*/  LDSM.16.M88.4 R32, [R165+0x6000] ;  /* 0x00600000a520783b */ /* 0x000e6e0000000200 */
[----:B------:R-:W-:Y:S07]  /*4910*/  HMMA.16816.F32 R16, R36, R42, R16 ;  /* 0x0000002a2410723c */ /* 0x000fee0000001810 */
[----:B------:R-:W-:Y:S01]  /*4920*/  @P2 IADD3 R36, P0, R192, UR8, RZ ;  /* 0x00000008c0242c10 */ /* 0x000fe2000ff1e0ff */
[-C--:B--2---:R-:W-:Y:S01]  /*4930*/  HMMA.16816.F32 R4, R20, R48.reuse, R4 ;  /* 0x000000301404723c */ /* 0x084fe20000001804 */
[----:B------:R-:W-:Y:S01]  /*4940*/  IMAD.U32 R39, RZ, RZ, UR23 ;  /* 0x00000017ff277e24 */ /* 0x000fe2000f8e00ff */
[----:B------:R-:W-:Y:S03]  /*4950*/  @UP2 UIADD3 UR8, UP1, UR8, -0x200, URZ ;  /* 0xfffffe0008082890 */ /* 0x000fe6000ff3e03f */
[----:B------:R-:W-:Y:S01]  /*4960*/  @P2 IADD3.X R37, R179, UR7, RZ, P0, !PT ;  /* 0x00000007b3252c10 */ /* 0x000fe200087fe4ff */
[----:B------:R-:W-:Y:S02]  /*4970*/  @UP2 UIADD3.X UR7, UR7, -0x1, URZ, UP1, !UPT ;  /* 0xffffffff07072890 */ /* 0x000fe40008ffe43f */
[C---:B---3--:R-:W-:Y:S02]  /*4980*/  HMMA.16816.F32 R8, R44.reuse, R48, R8 ;  /* 0x000000302c08723c */ /* 0x048fe40000001808 */
[----:B------:R2:W5:Y:S04]  /*4990*/  @P2 LDG.E R199, [R36.64] ;  /* 0x0000000424c72981 */ /* 0x000568000c1e1900 */
[----:B------:R2:W5:Y:S02]  /*49a0*/  @P2 LDG.E R198, [R36.64+0x20] ;  /* 0x0000200424c62981 */ /* 0x000564000c1e1900 */
[-C--:B------:R-:W-:Y:S02]  /*49b0*/  HMMA.16816.F32 R12, R44, R50.reuse, R12 ;  /* 0x000000322c0c723c */ /* 0x080fe4000000180c */
[----:B------:R2:W5:Y:S04]  /*49c0*/  @P2 LDG.E R197, [R36.64+0x100] ;  /* 0x0001000424c52981 */ /* 0x000568000c1e1900 */
[----:B------:R2:W5:Y:S02]  /*49d0*/  @P2 LDG.E R196, [R36.64+0x120] ;  /* 0x0001200424c42981 */ /* 0x000564000c1e1900 */
[----:B------:R-:W-:Y:S02]  /*49e0*/  HMMA.16816.F32 R16, R20, R50, R16 ;  /* 0x000000321410723c */ /* 0x000fe40000001810 */
[----:B------:R-:W-:Y:S06]  /*49f0*/  LDSM.16.MT88.4 R20, [R173+0xc000] ;  /* 0x00c00000ad14783b */ /* 0x000fec0000004200 */
[-C--:B----4-:R-:W-:Y:S08]  /*4a00*/  HMMA.16816.F32 R4, R24, R28.reuse, R4 ;  /* 0x0000001c1804723c */ /* 0x090ff00000001804 */
[C---:B-1----:R-:W-:Y:S07]  /*4a10*/  HMMA.16816.F32 R8, R32.reuse, R28, R8 ;  /* 0x0000001c2008723c */ /* 0x042fee0000001808 */
[----:B------:R-:W-:Y:S01]  /*4a20*/  IMAD.U32 R29, RZ, RZ, UR26 ;  /* 0x0000001aff1d7e24 */ /* 0x000fe2000f8e00ff */
[-C--:B------:R-:W-:Y:S01]  /*4a30*/  HMMA.16816.F32 R12, R32, R30.reuse, R12 ;  /* 0x0000001e200c723c */ /* 0x080fe2000000180c */
[----:B--2---:R-:W-:Y:S06]  /*4a40*/  IMAD.U32 R37, RZ, RZ, UR19 ;  /* 0x00000013ff257e24 */ /* 0x004fec000f8e00ff */
[----:B------:R-:W-:Y:S01]  /*4a50*/  IMAD.U32 R33, RZ, RZ, UR25 ;  /* 0x00000019ff217e24 */ /* 0x000fe2000f8e00ff */
[----:B------:R-:W-:Y:S01]  /*4a60*/  HMMA.16816.F32 R16, R24, R30, R16 ;  /* 0x0000001e1810723c */ /* 0x000fe20000001810 */
[----:B------:R-:W-:Y:S01]  /*4a70*/  IMAD.U32 R35, RZ, RZ, UR26 ;  /* 0x0000001aff237e24 */ /* 0x000fe2000f8e00ff */
[----:B------:R-:W-:Y:S02]  /*4a80*/  RED.E.ADD.F32.FTZ.RN.STRONG.GPU [R206.64], R4 ;  /* 0x00000004ce00798e */ /* 0x000fe4000c10e784 */
[-C--:B------:R-:W-:Y:S01]  /*4a90*/  LEA R32, P1, R29, R206.reuse, 0x2 ;  /* 0x000000ce1d207211 */ /* 0x080fe200078210ff */
[----:B------:R-:W-:Y:S01]  /*4aa0*/  IMAD.U32 R29, RZ, RZ, UR25 ;  /* 0x00000019ff1d7e24 */ /* 0x000fe2000f8e00ff */
[-C--:B------:R-:W-:Y:S01]  /*4ab0*/  LEA R28, P0, R33, R206.reuse, 0x2 ;  /* 0x000000ce211c7211 */ /* 0x080fe200078010ff */
[----:B------:R-:W-:Y:S01]  /*4ac0*/  IMAD.U32 R25, RZ, RZ, UR24 ;  /* 0x00000018ff197e24 */ /* 0x000fe2000f8e00ff */
[-C--:B------:R-:W-:Y:S01]  /*4ad0*/  LEA.HI.X.SX32 R33, R35, R207.reuse, 0x2, P1 ;  /* 0x000000cf23217211 */ /* 0x080fe200008f16ff */
[----:B------:R-:W-:Y:S03]  /*4ae0*/  IMAD.U32 R31, RZ, RZ, UR22 ;  /* 0x00000016ff1f7e24 */ /* 0x000fe6000f8e00ff */
[-C--:B------:R-:W-:Y:S01]  /*4af0*/  LEA.HI.X.SX32 R29, R29, R207.reuse, 0x2, P0 ;  /* 0x000000cf1d1d7211 */ /* 0x080fe200000f16ff */
[----:B------:R1:W-:Y:S01]  /*4b00*/  RED.E.ADD.F32.FTZ.RN.STRONG.GPU [R32.64], R5 ;  /* 0x000000052000798e */ /* 0x0003e2000c10e784 */
[-C--:B------:R-:W-:Y:S01]  /*4b10*/  LEA R30, P0, R25, R206.reuse, 0x2 ;  /* 0x000000ce191e7211 */ /* 0x080fe200078010ff */
[----:B------:R-:W-:Y:S01]  /*4b20*/  IMAD.U32 R27, RZ, RZ, UR21 ;  /* 0x00000015ff1b7e24 */ /* 0x000fe2000f8e00ff */
[-C--:B------:R-:W-:Y:S01]  /*4b30*/  LEA R24, P1, R31, R206.reuse, 0x2 ;  /* 0x000000ce1f187211 */ /* 0x080fe200078210ff */
[----:B------:R2:W-:Y:S01]  /*4b40*/  RED.E.ADD.F32.FTZ.RN.STRONG.GPU [R28.64], R6 ;  /* 0x000000061c00798e */ /* 0x0005e2000c10e784 */
[-C--:B------:R-:W-:Y:S01]  /*4b50*/  LEA.HI.X.SX32 R31, R41, R207.reuse, 0x2, P0 ;  /* 0x000000cf291f7211 */ /* 0x080fe200000f16ff */
[----:B------:R-:W-:Y:S01]  /*4b60*/  IMAD.U32 R35, RZ, RZ, UR23 ;  /* 0x00000017ff237e24 */ /* 0x000fe2000f8e00ff */
[-C--:B------:R-:W-:Y:S01]  /*4b70*/  LEA R26, P2, R39, R206.reuse, 0x2 ;  /* 0x000000ce271a7211 */ /* 0x080fe200078410ff */
[----:B------:R-:W-:Y:S02]  /*4b80*/  IMAD.U32 R25, RZ, RZ, UR22 ;  /* 0x00000016ff197e24 */ /* 0x000fe4000f8e00ff */
[----:B------:R3:W-:Y:S01]  /*4b90*/  RED.E.ADD.F32.FTZ.RN.STRONG.GPU [R30.64], R7 ;  /* 0x000000071e00798e */ /* 0x0007e2000c10e784 */
[----:B------:R-:W-:Y:S02]  /*4ba0*/  IMAD.U32 R39, RZ, RZ, UR20 ;  /* 0x00000014ff277e24 */ /* 0x000fe4000f8e00ff */
[-C--:B------:R-:W-:Y:S01]  /*4bb0*/  LEA.HI.X.SX32 R25, R25, R207.reuse, 0x2, P1 ;  /* 0x000000cf19197211 */ /* 0x080fe200008f16ff */
[----:B-1----:R-:W-:Y:S02]  /*4bc0*/  IMAD.U32 R5, RZ, RZ, UR21 ;  /* 0x00000015ff057e24 */ /* 0x002fe4000f8e00ff */
[----:B------:R-:W-:Y:S01]  /*4bd0*/  IMAD.U32 R33, RZ, RZ, UR17 ;  /* 0x00000011ff217e24 */ /* 0x000fe2000f8e00ff */
[-C--:B--2---:R-:W-:Y:S02]  /*4be0*/  LEA R28, P0, R27, R206.reuse, 0x2 ;  /* 0x000000ce1b1c7211 */ /* 0x084fe400078010ff */
[-C--:B------:R-:W-:Y:S01]  /*4bf0*/  LEA.HI.X.SX32 R27, R35, R207.reuse, 0x2, P2 ;  /* 0x000000cf231b7211 */ /* 0x080fe200010f16ff */
[----:B------:R-:W-:Y:S01]  /*4c00*/  IMAD.U32 R35, RZ, RZ, UR18 ;  /* 0x00000012ff237e24 */ /* 0x000fe2000f8e00ff */
[-C--:B------:R-:W-:Y:S01]  /*4c10*/  LEA.HI.X.SX32 R29, R5, R207.reuse, 0x2, P0 ;  /* 0x000000cf051d7211 */ /* 0x080fe200000f16ff */
[----:B------:R-:W-:Y:S01]  /*4c20*/  IMAD.U32 R5, RZ, RZ, UR20 ;  /* 0x00000014ff057e24 */ /* 0x000fe2000f8e00ff */
[-C--:B------:R-:W-:Y:S01]  /*4c30*/  LEA R6, P2, R37, R206.reuse, 0x2 ;  /* 0x000000ce25067211 */ /* 0x080fe200078410ff */
[----:B------:R1:W-:Y:S01]  /*4c40*/  RED.E.ADD.F32.FTZ.RN.STRONG.GPU [R26.64], R8 ;  /* 0x000000081a00798e */ /* 0x0003e2000c10e784 */
[----:B---3--:R-:W-:Y:S01]  /*4c50*/  IMAD.U32 R7, RZ, RZ, UR19 ;  /* 0x00000013ff077e24 */ /* 0x008fe2000f8e00ff */
[-C--:B------:R-:W-:Y:S01]  /*4c60*/  LEA R4, P1, R35, R206.reuse, 0x2 ;  /* 0x000000ce23047211 */ /* 0x080fe200078210ff */
[----:B------:R-:W-:Y:S01]  /*4c70*/  IMAD.U32 R35, RZ, RZ, UR15 ;  /* 0x0000000fff237e24 */ /* 0x000fe2000f8e00ff */
[-C--:B------:R-:W-:Y:S01]  /*4c80*/  LEA R36, P0, R5, R206.reuse, 0x2 ;  /* 0x000000ce05247211 */ /* 0x080fe200078010ff */
[----:B------:R2:W-:Y:S01]  /*4c90*/  RED.E.ADD.F32.FTZ.RN.STRONG.GPU [R24.64], R9 ;  /* 0x000000091800798e */ /* 0x0005e2000c10e784 */
[----:B------:R-:W-:Y:S01]  /*4ca0*/  IMAD.U32 R5, RZ, RZ, UR18 ;  /* 0x00000012ff057e24 */ /* 0x000fe2000f8e00ff */
[-C--:B------:R-:W-:Y:S01]  /*4cb0*/  LEA.HI.X.SX32 R7, R7, R207.reuse, 0x2, P2 ;  /* 0x000000cf07077211 */ /* 0x080fe200010f16ff */
[----:B------:R-:W-:Y:S01]  /*4cc0*/  IMAD.U32 R31, RZ, RZ, UR14 ;  /* 0x0000000eff1f7e24 */ /* 0x000fe2000f8e00ff */
[-C--:B------:R-:W-:Y:S01]  /*4cd0*/  LEA.HI.X.SX32 R37, R39, R207.reuse, 0x2, P0 ;  /* 0x000000cf27257211 */ /* 0x080fe200000f16ff */
[----:B------:R3:W-:Y:S01]  /*4ce0*/  RED.E.ADD.F32.FTZ.RN.STRONG.GPU [R28.64], R10 ;  /* 0x0000000a1c00798e */ /* 0x0007e2000c10e784 */
[-C--:B------:R-:W-:Y:S01]  /*4cf0*/  LEA.HI.X.SX32 R5, R5, R207.reuse, 0x2, P1 ;  /* 0x000000cf05057211 */ /* 0x080fe200008f16ff */
[----:B------:R-:W-:Y:S02]  /*4d00*/  IMAD.U32 R39, RZ, RZ, UR16 ;  /* 0x00000010ff277e24 */ /* 0x000fe4000f8e00ff */
[----:B------:R4:W-:Y:S04]  /*4d10*/  RED.E.ADD.F32.FTZ.RN.STRONG.GPU [R36.64], R11 ;  /* 0x0000000b2400798e */ /* 0x0009e8000c10e784 */
[----:B------:R4:W-:Y:S04]  /*4d20*/  RED.E.ADD.F32.FTZ.RN.STRONG.GPU [R6.64], R16 ;  /* 0x000000100600798e */ /* 0x0009e8000c10e784 */
[----:B------:R4:W-:Y:S01]  /*4d30*/  RED.E.ADD.F32.FTZ.RN.STRONG.GPU [R4.64], R17 ;  /* 0x000000110400798e */ /* 0x0009e2000c10e784 */
[-C--:B-1----:R-:W-:Y:S01]  /*4d40*/  LEA R8, P0, R33, R206.reuse, 0x2 ;  /* 0x000000ce21087211 */ /* 0x082fe200078010ff */
[----:B------:R-:W-:Y:S02]  /*4d50*/  IMAD.U32 R27, RZ, RZ, UR15 ;  /* 0x0000000fff1b7e24 */ /* 0x000fe4000f8e00ff */
[----:B------:R-:W-:Y:S02]  /*4d60*/  IMAD.U32 R33, RZ, RZ, UR14 ;  /* 0x0000000eff217e24 */ /* 0x000fe4000f8e00ff */
[----:B--2---:R-:W-:Y:S01]  /*4d70*/  IMAD.U32 R9, RZ, RZ, UR17 ;  /* 0x00000011ff097e24 */ /* 0x004fe2000f8e00ff */
[-C--:B------:R-:W-:Y:S01]  /*4d80*/  LEA R32, P3, R27, R206.reuse, 0x2 ;  /* 0x000000ce1b207211 */ /* 0x080fe200078610ff */
[----:B------:R-:W-:Y:S01]  /*4d90*/  IMAD.U32 R25, RZ, RZ, UR16 ;  /* 0x00000010ff197e24 */ /* 0x000fe2000f8e00ff */
[-C--:B------:R-:W-:Y:S02]  /*4da0*/  LEA R34, P2, R33, R206.reuse, 0x2 ;  /* 0x000000ce21227211 */ /* 0x080fe400078410ff */
[-C--:B------:R-:W-:Y:S01]  /*4db0*/  LEA.HI.X.SX32 R9, R9, R207.reuse, 0x2, P0 ;  /* 0x000000cf09097211 */ /* 0x080fe200000f16ff */
[----:B---3--:R-:W-:Y:S01]  /*4dc0*/  IMAD.U32 R29, RZ, RZ, UR13 ;  /* 0x0000000dff1d7e24 */ /* 0x008fe2000f8e00ff */
[-C--:B------:R-:W-:Y:S01]  /*4dd0*/  LEA R24, P0, R25, R206.reuse, 0x2 ;  /* 0x000000ce19187211 */ /* 0x080fe200078010ff */
[----:B----4-:R-:W-:Y:S02]  /*4de0*/  IMAD.U32 R11, RZ, RZ, UR12 ;  /* 0x0000000cff0b7e24 */ /* 0x010fe4000f8e00ff */
[----:B------:R-:W-:Y:S01]  /*4df0*/  RED.E.ADD.F32.FTZ.RN.STRONG.GPU [R8.64], R18 ;  /* 0x000000120800798e */ /* 0x000fe2000c10e784 */
[-C--:B------:R-:W-:Y:S01]  /*4e00*/  LEA.HI.X.SX32 R25, R39, R207.reuse, 0x2, P0 ;  /* 0x000000cf27197211 */ /* 0x080fe200000f16ff */
[----:B------:R-:W-:Y:S01]  /*4e10*/  IMAD.U32 R7, RZ, RZ, UR13 ;  /* 0x0000000dff077e24 */ /* 0x000fe2000f8e00ff */
[-C--:B------:R-:W-:Y:S03]  /*4e20*/  LEA.HI.X.SX32 R33, R35, R207.reuse, 0x2, P3 ;  /* 0x000000cf23217211 */ /* 0x080fe600018f16ff */
[----:B------:R-:W-:Y:S01]  /*4e30*/  RED.E.ADD.F32.FTZ.RN.STRONG.GPU [R24.64], R19 ;  /* 0x000000131800798e */ /* 0x000fe2000c10e784 */
[----:B------:R-:W-:Y:S01]  /*4e40*/  IMAD.U32 R5, RZ, RZ, UR12 ;  /* 0x0000000cff057e24 */ /* 0x000fe2000f8e00ff */
[-C--:B------:R-:W-:Y:S02]  /*4e50*/  LEA R36, P1, R29, R206.reuse, 0x2 ;  /* 0x000000ce1d247211 */ /* 0x080fe400078210ff */
[----:B------:R-:W-:Y:S01]  /*4e60*/  LEA R38, P0, R11, R206, 0x2 ;  /* 0x000000ce0b267211 */ /* 0x000fe200078010ff */
[----:B------:R-:W-:Y:S01]  /*4e70*/  RED.E.ADD.F32.FTZ.RN.STRONG.GPU [R32.64], R12 ;  /* 0x0000000c2000798e */ /* 0x000fe2000c10e784 */
[-C--:B------:R-:W-:Y:S02]  /*4e80*/  LEA.HI.X.SX32 R35, R31, R207.reuse, 0x2, P2 ;  /* 0x000000cf1f237211 */ /* 0x080fe400010f16ff */
[-C--:B------:R-:W-:Y:S01]  /*4e90*/  LEA.HI.X.SX32 R37, R7, R207.reuse, 0x2, P1 ;  /* 0x000000cf07257211 */ /* 0x080fe200008f16ff */
[----:B------:R-:W-:Y:S01]  /*4ea0*/  LDSM.16.MT88.4 R8, [R169] ;  /* 0x00000000a908783b */ /* 0x000fe20000004200 */
[----:B------:R-:W-:Y:S02]  /*4eb0*/  LEA.HI.X.SX32 R39, R5, R207, 0x2, P0 ;  /* 0x000000cf05277211 */ /* 0x000fe400000f16ff */
[----:B------:R-:W-:Y:S01]  /*4ec0*/  PLOP3.LUT P0, PT, PT, PT, UP0, 0x80, 0x0 ;  /* 0x000000000000781c */ /* 0x000fe20003f0f008 */
[----:B------:R-:W1:Y:S01]  /*4ed0*/  LDSM.16.MT88.4 R4, [R173+0x8000] ;  /* 0x00800000ad04783b */ /* 0x000e620000004200 */
[----:B------:R-:W-:Y:S01]  /*4ee0*/  ISETP.LT.AND P1, PT, RZ, UR6, PT ;  /* 0x00000006ff007c0c */ /* 0x000fe2000bf21270 */
[----:B------:R-:W-:Y:S02]  /*4ef0*/  @UP2 UIADD3 UR10, UP0, UR10, -0x200, URZ ;  /* 0xfffffe000a0a2890 */ /* 0x000fe4000ff1e03f */
[----:B------:R-:W-:Y:S01]  /*4f00*/  RED.E.ADD.F32.FTZ.RN.STRONG.GPU [R34.64], R13 ;  /* 0x0000000d2200798e */ /* 0x000fe2000c10e784 */
[----:B------:R-:W-:Y:S02]  /*4f10*/  UMOV UR6, UR11 ;  /* 0x0000000b00067c82 */ /* 0x000fe40008000000 */
[----:B------:R-:W-:Y:S01]  /*4f20*/  @UP2 UIADD3.X UR9, UR9, -0x1, URZ, UP0, !UPT ;  /* 0xffffffff09092890 */ /* 0x000fe200087fe43f */
[----:B------:R-:W-:Y:S04]  /*4f30*/  RED.E.ADD.F32.FTZ.RN.STRONG.GPU [R36.64], R14 ;  /* 0x0000000e2400798e */ /* 0x000fe8000c10e784 */
[----:B------:R-:W-:Y:S04]  /*4f40*/  RED.E.ADD.F32.FTZ.RN.STRONG.GPU [R38.64], R15 ;  /* 0x0000000f2600798e */ /* 0x000fe8000c10e784 */
[----:B------:R-:W-:Y:S04]  /*4f50*/  LDSM.16.MT88.4 R16, [R173+0x8800] ;  /* 0x00880000ad10783b */ /* 0x000fe80000004200 */
[----:B------:R-:W2:Y:S04]  /*4f60*/  LDSM.16.MT88.4 R24, [R169+0x400] ;  /* 0x00040000a918783b */ /* 0x000ea80000004200 */
[----:B------:R-:W3:Y:S04]  /*4f70*/  LDSM.16.MT88.4 R28, [R173+0xc800] ;  /* 0x00c80000ad1c783b */ /* 0x000ee80000004200 */
[----:B------:R-:W-:Y:S04]  /*4f80*/  LDSM.16.MT88.4 R12, [R169+0x800] ;  /* 0x00080000a90c783b */ /* 0x000fe80000004200 */
[----:B------:R-:W-:Y:S01]  /*4f90*/  LDSM.16.MT88.4 R32, [R173+0xd000] ;  /* 0x00d00000ad20783b */ /* 0x000fe20000004200 */
[-C--:B-1----:R-:W-:Y:S08]  /*4fa0*/  HMMA.16816.F32 R84, R4, R8.reuse, R84 ;  /* 0x000000080454723c */ /* 0x082ff00000001854 */
[C---:B------:R-:W-:Y:S08]  /*4fb0*/  HMMA.16816.F32 R88, R20.reuse, R8, R88 ;  /* 0x000000081458723c */ /* 0x040ff00000001858 */
[-C--:B------:R-:W-:Y:S01]  /*4fc0*/  HMMA.16816.F32 R92, R20, R10.reuse, R92 ;  /* 0x0000000a145c723c */ /* 0x080fe2000000185c */
[----:B------:R-:W1:Y:S07]  /*4fd0*/  LDSM.16.MT88.4 R20, [R173+0x9000] ;  /* 0x00900000ad14783b */ /* 0x000e6e0000004200 */
[----:B------:R-:W-:Y:S01]  /*4fe0*/  HMMA.16816.F32 R96, R4, R10, R96 ;  /* 0x0000000a0460723c */ /* 0x000fe20000001860 */
[----:B------:R-:W-:Y:S04]  /*4ff0*/  LDSM.16.MT88.4 R4, [R173+0x9800] ;  /* 0x00980000ad04783b */ /* 0x000fe80000004200 */
[----:B------:R-:W4:Y:S03]  /*5000*/  LDSM.16.MT88.4 R8, [R169+0xc00] ;  /* 0x000c0000a908783b */ /* 0x000f260000004200 */
[-C--:B--2---:R-:W-:Y:S08]  /*5010*/  HMMA.16816.F32 R84, R16, R24.reuse, R84 ;  /* 0x000000181054723c */ /* 0x084ff00000001854 */
[C---:B---3--:R-:W-:Y:S08]  /*5020*/  HMMA.16816.F32 R88, R28.reuse, R24, R88 ;  /* 0x000000181c58723c */ /* 0x048ff00000001858 */
[-C--:B------:R-:W-:Y:S01]  /*5030*/  HMMA.16816.F32 R92, R28, R26.reuse, R92 ;  /* 0x0000001a1c5c723c */ /* 0x080fe2000000185c */
[----:B------:R-:W2:Y:S07]  /*5040*/  LDSM.16.MT88.4 R28, [R173+0xd800] ;  /* 0x00d80000ad1c783b */ /* 0x000eae0000004200 */
[----:B------:R-:W-:Y:S01]  /*5050*/  HMMA.16816.F32 R96, R16, R26, R96 ;  /* 0x0000001a1060723c */ /* 0x000fe20000001860 */
[----:B------:R-:W-:Y:S04]  /*5060*/  LDSM.16.MT88.4 R16, [R173+0xa000] ;  /* 0x00a00000ad10783b */ /* 0x000fe80000004200 */
[----:B------:R-:W3:Y:S03]  /*5070*/  LDSM.16.MT88.4 R24, [R169+0x1000] ;  /* 0x00100000a918783b */ /* 0x000ee60000004200 */
[-C--:B-1----:R-:W-:Y:S08]  /*5080*/  HMMA.16816.F32 R84, R20, R12.reuse, R84 ;  /* 0x0000000c1454723c */ /* 0x082ff00000001854 */
[C---:B------:R-:W-:Y:S08]  /*5090*/  HMMA.16816.F32 R88, R32.reuse, R12, R88 ;  /* 0x0000000c2058723c */ /* 0x040ff00000001858 */
[-C--:B------:R-:W-:Y:S01]  /*50a0*/  HMMA.16816.F32 R92, R32, R14.reuse, R92 ;  /* 0x0000000e205c723c */ /* 0x080fe2000000185c */
[----:B------:R-:W1:Y:S07]  /*50b0*/  LDSM.16.MT88.4 R32, [R173+0xe000] ;  /* 0x00e00000ad20783b */ /* 0x000e6e0000004200 */
[----:B------:R-:W-:Y:S01]  /*50c0*/  HMMA.16816.F32 R96, R20, R14, R96 ;  /* 0x0000000e1460723c */ /* 0x000fe20000001860 */
[----:B------:R-:W-:Y:S04]  /*50d0*/  LDSM.16.MT88.4 R12, [R173+0xa800] ;  /* 0x00a80000ad0c783b */ /* 0x000fe80000004200 */
[----:B------:R-:W1:Y:S03]  /*50e0*/  LDSM.16.MT88.4 R20, [R169+0x1400] ;  /* 0x00140000a914783b */ /* 0x000e660000004200 */
[-C--:B----4-:R-:W-:Y:S08]  /*50f0*/  HMMA.16816.F32 R84, R4, R8.reuse, R84 ;  /* 0x000000080454723c */ /* 0x090ff00000001854 */
[C---:B--2---:R-:W-:Y:S08]  /*5100*/  HMMA.16816.F32 R88, R28.reuse, R8, R88 ;  /* 0x000000081c58723c */ /* 0x044ff00000001858 */
[-C--:B------:R-:W-:Y:S01]  /*5110*/  HMMA.16816.F32 R92, R28, R10.reuse, R92 ;  /* 0x0000000a1c5c723c */ /* 0x080fe2000000185c */
[----:B------:R-:W2:Y:S07]  /*5120*/  LDSM.16.MT88.4 R28, [R173+0xe800] ;  /* 0x00e80000ad1c783b */ /* 0x000eae0000004200 */
[----:B------:R-:W-:Y:S01]  /*5130*/  HMMA.16816.F32 R96, R4, R10, R96 ;  /* 0x0000000a0460723c */ /* 0x000fe20000001860 */
[----:B------:R-:W-:Y:S04]  /*5140*/  LDSM.16.MT88.4 R4, [R173+0xb000] ;  /* 0x00b00000ad04783b */ /* 0x000fe80000004200 */
[----:B------:R-:W4:Y:S03]  /*5150*/  LDSM.16.MT88.4 R8, [R169+0x1800] ;  /* 0x00180000a908783b */ /* 0x000f260000004200 */
[-C--:B---3--:R-:W-:Y:S08]  /*5160*/  HMMA.16816.F32 R84, R16, R24.reuse, R84 ;  /* 0x000000181054723c */ /* 0x088ff00000001854 */
[C---:B-1----:R-:W-:Y:S08]  /*5170*/  HMMA.16816.F32 R88, R32.reuse, R24, R88 ;  /* 0x000000182058723c */ /* 0x042ff00000001858 */
[-C--:B------:R-:W-:Y:S01]  /*5180*/  HMMA.16816.F32 R92, R32, R26.reuse, R92 ;  /* 0x0000001a205c723c */ /* 0x080fe2000000185c */
[----:B------:R-:W1:Y:S07]  /*5190*/  LDSM.16.MT88.4 R32, [R173+0xf000] ;  /* 0x00f00000ad20783b */ /* 0x000e6e0000004200 */
[----:B------:R-:W-:Y:S01]  /*51a0*/  HMMA.16816.F32 R96, R16, R26, R96 ;  /* 0x0000001a1060723c */ /* 0x000fe20000001860 */
[----:B------:R-:W-:Y:S04]  /*51b0*/  LDSM.16.MT88.4 R16, [R173+0xb800] ;  /* 0x00b80000ad10783b */ /* 0x000fe80000004200 */
[----:B------:R-:W3:Y:S03]  /*51c0*/  LDSM.16.MT88.4 R24, [R169+0x1c00] ;  /* 0x001c0000a918783b */ /* 0x000ee60000004200 */
[-C--:B------:R-:W-:Y:S08]  /*51d0*/  HMMA.16816.F32 R84, R12, R20.reuse, R84 ;  /* 0x000000140c54723c */ /* 0x080ff00000001854 */
[C---:B--2---:R-:W-:Y:S08]  /*51e0*/  HMMA.16816.F32 R88, R28.reuse, R20, R88 ;  /* 0x000000141c58723c */ /* 0x044ff00000001858 */
[-C--:B------:R-:W-:Y:S01]  /*51f0*/  HMMA.16816.F32 R92, R28, R22.reuse, R92 ;  /* 0x000000161c5c723c */ /* 0x080fe2000000185c */
[----:B------:R-:W2:Y:S07]  /*5200*/  LDSM.16.MT88.4 R28, [R173+0xf800] ;  /* 0x00f80000ad1c783b */ /* 0x000eae0000004200 */
[----:B------:R-:W-:Y:S08]  /*5210*/  HMMA.16816.F32 R96, R12, R22, R96 ;  /* 0x000000160c60723c */ /* 0x000ff00000001860 */
[-C--:B----4-:R-:W-:Y:S08]  /*5220*/  HMMA.16816.F32 R84, R4, R8.reuse, R84 ;  /* 0x000000080454723c */ /* 0x090ff00000001854 */
[C---:B-1----:R-:W-:Y:S08]  /*5230*/  HMMA.16816.F32 R88, R32.reuse, R8, R88 ;  /* 0x000000082058723c */ /* 0x042ff00000001858 */
[-C--:B------:R-:W-:Y:S08]  /*5240*/  HMMA.16816.F32 R92, R32, R10.reuse, R92 ;  /* 0x0000000a205c723c */ /* 0x080ff0000000185c */
[----:B------:R-:W-:Y:S07]  /*5250*/  HMMA.16816.F32 R96, R4, R10, R96 ;  /* 0x0000000a0460723c */ /* 0x000fee0000001860 */
[C---:B------:R-:W-:Y:S01]  /*5260*/  IADD3 R4, R169.reuse, -0x2000, RZ ;  /* 0xffffe000a9047810 */ /* 0x040fe20007ffe0ff */
[-C--:B---3--:R-:W-:Y:S05]  /*5270*/  HMMA.16816.F32 R84, R16, R24.reuse, R84 ;  /* 0x000000181054723c */ /* 0x088fea0000001854 */
[----:B------:R-:W-:Y:S03]  /*5280*/  @P0 IADD3 R4, R169, 0x2000, RZ ;  /* 0x00002000a9040810 */ /* 0x000fe60007ffe0ff */
[C---:B--2---:R-:W-:Y:S04]  /*5290*/  HMMA.16816.F32 R88, R28.reuse, R24, R88 ;  /* 0x000000181c58723c */ /* 0x044fe80000001858 */
[----:B------:R-:W-:Y:S04]  /*52a0*/  IMAD.MOV.U32 R169, RZ, RZ, R4 ;  /* 0x000000ffffa97224 */ /* 0x000fe800078e0004 */
[-C--:B------:R-:W-:Y:S08]  /*52b0*/  HMMA.16816.F32 R92, R28, R26.reuse, R92 ;  /* 0x0000001a1c5c723c */ /* 0x080ff0000000185c */
[----:B------:R-:W-:Y:S01]  /*52c0*/  HMMA.16816.F32 R96, R16, R26, R96 ;  /* 0x0000001a1060723c */ /* 0x000fe20000001860 */
[----:B------:R-:W-:-:S07]  /*52d0*/  @P1 BRA `(.L_x_130) ;  /* 0xffffce7000001947 */ /* 0x000fce000383ffff */
.L_x_127:
[----:B------:R-:W-:Y:S07]  /*52e0*/  @!UPT UIADD3 URZ, URZ, URZ, URZ ;  /* 0x0000003f3f3ff290 */ /* 0x000fee000fffe03f */
[----:B------:R-:W4:Y:S01]  /*52f0*/  S2R R0, SR_TID.X ;  /* 0x0000000000007919 */ /* 0x000f220000002100 */
[----:B------:R-:W-:Y:S01]  /*5300*/  FMUL.FTZ R84, R84, c[0x0][0x2e0] ;  /* 0x0000b80054547a20 */ /* 0x000fe20000410000 */
[----:B------:R-:W-:Y:S01]  /*5310*/  F2FP.PACK_AB R69, R69, R68 ;  /* 0x000000444545723e */ /* 0x000fe200000000ff */
[----:B------:R-:W-:Y:S01]  /*5320*/  FMUL.FTZ R85, R85, c[0x0][0x2e0] ;  /* 0x0000b80055557a20 */ /* 0x000fe20000410000 */
[----:B------:R-:W-:Y:S01]  /*5330*/  BAR.SYNC.DEFER_BLOCKING 0x0 ;  /* 0x0000000000007b1d */ /* 0x000fe20000010000 */
[----:B------:R-:W-:Y:S01]  /*5340*/  FMUL.FTZ R86, R86, c[0x0][0x2e0] ;  /* 0x0000b80056567a20 */ /* 0x000fe20000410000 */
[----:B------:R-:W-:Y:S01]  /*5350*/  F2FP.PACK_AB R71, R71, R70 ;  /* 0x000000464747723e */ /* 0x000fe200000000ff */
[----:B------:R-:W-:Y:S01]  /*5360*/  FMUL.FTZ R87, R87, c[0x0][0x2e0] ;  /* 0x0000b80057577a20 */ /* 0x000fe20000410000 */
[----:B------:R-:W-:Y:S01]  /*5370*/  F2FP.PACK_AB R85, R85, R84 ;  /* 0x000000545555723e */ /* 0x000fe200000000ff */
[----:B------:R-:W-:Y:S01]  /*5380*/  FMUL.FTZ R96, R96, c[0x0][0x2e0] ;  /* 0x0000b80060607a20 */ /* 0x000fe20000410000 */
[----:B------:R-:W3:Y:S01]  /*5390*/  S2R R2, SR_CTAID.Y ;  /* 0x0000000000027919 */ /* 0x000ee20000002600 */
        /* <DEDUP_REMOVED lines=13> */
[----:B----4-:R-:W-:Y:S01]  /*5470*/  SHF.R.S32.HI R5, RZ, 0x1f, R0 ;  /* 0x0000001fff057819 */ /* 0x010fe20000011400 */
[----:B------:R-:W-:Y:S01]  /*5480*/  FMUL.FTZ R92, R92, c[0x0][0x2e0] ;  /* 0x0000b8005c5c7a20 */ /* 0x000fe20000410000 */
[----:B------:R-:W-:Y:S01]  /*5490*/  F2FP.PACK_AB R89, R89, R88 ;  /* 0x000000585959723e */ /* 0x000fe200000000ff */
[----:B------:R-:W-:Y:S01]  /*54a0*/  FMUL.FTZ R93, R93, c[0x0][0x2e0] ;  /* 0x0000b8005d5d7a20 */ /* 0x000fe20000410000 */
[----:B------:R-:W-:Y:S01]  /*54b0*/  LEA.HI R5, R5, R0, RZ, 0x2 ;  /* 0x0000000005057211 */ /* 0x000fe200078f10ff */
[----:B------:R-:W-:Y:S01]  /*54c0*/  FMUL.FTZ R94, R94, c[0x0][0x2e0] ;  /* 0x0000b8005e5e7a20 */ /* 0x000fe20000410000 */
[----:B------:R-:W-:Y:S01]  /*54d0*/  F2FP.PACK_AB R91, R91, R90 ;  /* 0x0000005a5b5b723e */ /* 0x000fe200000000ff */
[----:B------:R-:W-:Y:S01]  /*54e0*/  FMUL.FTZ R95, R95, c[0x0][0x2e0] ;  /* 0x0000b8005f5f7a20 */ /* 0x000fe20000410000 */
[----:B------:R-:W-:Y:S01]  /*54f0*/  LOP3.LUT R7, R5, 0xfffffffc, RZ, 0xc0, !PT ;  /* 0xfffffffc05077812 */ /* 0x000fe200078ec0ff */
[----:B------:R-:W-:Y:S01]  /*5500*/  STS [R190], R85 ;  /* 0x00000055be007388 */ /* 0x000fe20000000800 */
[----:B------:R-:W-:Y:S01]  /*5510*/  SHF.R.S32.HI R5, RZ, 0x2, R5 ;  /* 0x00000002ff057819 */ /* 0x000fe20000011405 */
[----:B------:R-:W-:Y:S01]  /*5520*/  IMAD.SHL.U32 R22, R181, 0x2, RZ ;  /* 0x00000002b5167824 */ /* 0x000fe200078e00ff */
[----:B------:R-:W-:Y:S01]  /*5530*/  F2FP.PACK_AB R92, R93, R92 ;  /* 0x0000005c5d5c723e */ /* 0x000fe200000000ff */
[----:B------:R-:W-:Y:S01]  /*5540*/  STS [R190+0x200], R87 ;  /* 0x00020057be007388 */ /* 0x000fe20000000800 */
[----:B------:R-:W-:Y:S01]  /*5550*/  F2FP.PACK_AB R94, R95, R94 ;  /* 0x0000005e5f5e723e */ /* 0x000fe200000000ff */
[----:B------:R-:W-:Y:S01]  /*5560*/  IMAD.WIDE.U32 R8, R5, c[0x0][0x3a0], RZ ;  /* 0x0000e80005087a25 */ /* 0x000fe200078e00ff */
[----:B------:R-:W-:Y:S01]  /*5570*/  F2FP.PACK_AB R75, R75, R74 ;  /* 0x0000004a4b4b723e */ /* 0x000fe200000000ff */
[----:B------:R-:W-:Y:S01]  /*5580*/  STS [R189], R96 ;  /* 0x00000060bd007388 */ /* 0x000fe20000000800 */
[----:B------:R-:W-:Y:S01]  /*5590*/  SHF.R.S32.HI R4, RZ, 0x1f, R5 ;  /* 0x0000001fff047819 */ /* 0x000fe20000011405 */
[----:B------:R-:W-:Y:S01]  /*55a0*/  IMAD.U32 R24, RZ, RZ, UR27 ;  /* 0x0000001bff187e24 */ /* 0x000fe2000f8e00ff */
[----:B------:R-:W-:Y:S01]  /*55b0*/  F2FP.PACK_AB R76, R77, R76 ;  /* 0x0000004c4d4c723e */ /* 0x000fe200000000ff */
[----:B------:R-:W-:Y:S01]  /*55c0*/  STS [R189+0x200], R98 ;  /* 0x00020062bd007388 */ /* 0x000fe20000000800 */
[----:B------:R-:W-:Y:S01]  /*55d0*/  F2FP.PACK_AB R78, R79, R78 ;  /* 0x0000004e4f4e723e */ /* 0x000fe200000000ff */
[C---:B------:R-:W-:Y:S01]  /*55e0*/  IMAD R6, R4.reuse, c[0x0][0x3a8], RZ ;  /* 0x0000ea0004067a24 */ /* 0x040fe200078e02ff */
[----:B------:R-:W-:Y:S01]  /*55f0*/  IADD3 R7, -R7, R0, RZ ;  /* 0x0000000007077210 */ /* 0x000fe20007ffe1ff */
[----:B------:R-:W-:Y:S01]  /*5600*/  STS [R190+0x1000], R89 ;  /* 0x00100059be007388 */ /* 0x000fe20000000800 */
[----:B------:R-:W-:Y:S01]  /*5610*/  IMAD R0, R4, c[0x0][0x3a0], RZ ;  /* 0x0000e80004007a24 */ /* 0x000fe200078e02ff */
[----:B---3--:R-:W-:Y:S01]  /*5620*/  SHF.R.S32.HI R11, RZ, 0x1f, R2 ;  /* 0x0000001fff0b7819 */ /* 0x008fe20000011402 */
[C---:B------:R-:W-:Y:S01]  /*5630*/  IMAD R6, R5.reuse, c[0x0][0x3ac], R6 ;  /* 0x0000eb0005067a24 */ /* 0x040fe200078e0206 */
[----:B------:R-:W-:Y:S01]  /*5640*/  STS [R190+0x1200], R91 ;  /* 0x0012005bbe007388 */ /* 0x000fe20000000800 */
[----:B------:R-:W-:Y:S01]  /*5650*/  IMAD R15, R5, c[0x0][0x3a4], R0 ;  /* 0x0000e900050f7a24 */ /* 0x000fe200078e0200 */
[----:B------:R-:W-:Y:S01]  /*5660*/  SHF.L.U32 R32, R7, 0x3, RZ ;  /* 0x0000000307207819 */ /* 0x000fe200000006ff */
[----:B------:R-:W-:Y:S01]  /*5670*/  IMAD R13, R11, c[0x0][0x388], RZ ;  /* 0x0000e2000b0d7a24 */ /* 0x000fe200078e02ff */
[----:B------:R-:W-:Y:S01]  /*5680*/  STS [R189+0x1000], R92 ;  /* 0x0010005cbd007388 */ /* 0x000fe20000000800 */
[----:B------:R-:W-:Y:S01]  /*5690*/  IMAD.IADD R9, R9, 0x1, R15 ;  /* 0x0000000109097824 */ /* 0x000fe200078e020f */
[--C-:B------:R-:W-:Y:S01]  /*56a0*/  SHF.R.S32.HI R33, RZ, 0x1f, R32.reuse ;  /* 0x0000001fff217819 */ /* 0x100fe20000011420 */
[----:B------:R-:W-:Y:S01]  /*56b0*/  IMAD.WIDE.U32 R14, R5, c[0x0][0x3a8], RZ ;  /* 0x0000ea00050e7a25 */ /* 0x000fe200078e00ff */
[----:B------:R-:W-:Y:S01]  /*56c0*/  STS [R189+0x1200], R94 ;  /* 0x0012005ebd007388 */ /* 0x000fe20000000800 */
[----:B------:R-:W-:Y:S01]  /*56d0*/  MOV R26, UR27 ;  /* 0x0000001b001a7c02 */ /* 0x000fe20008000f00 */
[----:B------:R-:W-:Y:S01]  /*56e0*/  ULDC.64 UR6, c[0x0][0x3a0] ;  /* 0x0000e80000067ab9 */ /* 0x000fe20000000a00 */
[----:B------:R-:W-:Y:S01]  /*56f0*/  IMAD R11, R11, c[0x0][0x390], RZ ;  /* 0x0000e4000b0b7a24 */ /* 0x000fe200078e02ff */
[----:B------:R-:W-:Y:S01]  /*5700*/  STS [R190+0x2000], R69 ;  /* 0x00200045be007388 */ /* 0x000fe20000000800 */
[----:B------:R-:W-:Y:S01]  /*5710*/  IADD3 R7, R15, R6, RZ ;  /* 0x000000060f077210 */ /* 0x000fe20007ffe0ff */
[C---:B------:R-:W-:Y:S01]  /*5720*/  IMAD R5, R2.reuse, c[0x0][0x38c], R13 ;  /* 0x0000e30002057a24 */ /* 0x040fe200078e020d */
[----:B------:R-:W-:Y:S01]  /*5730*/  ULDC.64 UR8, c[0x0][0x3a8] ;  /* 0x0000ea0000087ab9 */ /* 0x000fe20000000a00 */
[----:B------:R-:W-:Y:S01]  /*5740*/  STS [R190+0x2200], R71 ;  /* 0x00220047be007388 */ /* 0x000fe20000000800 */
[----:B------:R-:W-:Y:S01]  /*5750*/  IMAD.WIDE.U32 R30, R2, c[0x0][0x388], R32 ;  /* 0x0000e200021e7a25 */ /* 0x000fe200078e0020 */
[----:B------:R-:W-:-:S02]  /*5760*/  UIMAD UR6, UR30, UR6, URZ ;  /* 0x000000061e0672a4 */ /* 0x000fc4000f8e023f */
[----:B------:R-:W-:Y:S01]  /*5770*/  STS [R189+0x2000], R80 ;  /* 0x00200050bd007388 */ /* 0x000fe20000000800 */
[----:B------:R-:W-:Y:S01]  /*5780*/  IMAD.MOV.U32 R6, RZ, RZ, R14 ;  /* 0x000000ffff067224 */ /* 0x000fe200078e000e */
[----:B------:R-:W-:Y:S01]  /*5790*/  IADD3 R31, R31, R5, RZ ;  /* 0x000000051f1f7210 */ /* 0x000fe20007ffe0ff */
[----:B------:R-:W-:Y:S01]  /*57a0*/  IMAD R28, R2, c[0x0][0x394], R11 ;  /* 0x0000e500021c7a24 */ /* 0x000fe200078e020b */
[----:B------:R-:W-:Y:S01]  /*57b0*/  STS [R189+0x2200], R82 ;  /* 0x00220052bd007388 */ /* 0x000fe20000000800 */
[----:B------:R-:W-:Y:S01]  /*57c0*/  IMAD.WIDE.U32 R26, R26, c[0x0][0x3a0], R8 ;  /* 0x0000e8001a1a7a25 */ /* 0x000fe200078e0008 */
[----:B------:R-:W-:Y:S02]  /*57d0*/  UIMAD UR30, UR30, UR8, URZ ;  /* 0x000000081e1e72a4 */ /* 0x000fe4000f8e023f */
[----:B------:R-:W-:Y:S01]  /*57e0*/  STS [R190+0x3000], R73 ;  /* 0x00300049be007388 */ /* 0x000fe20000000800 */
[----:B------:R-:W-:Y:S01]  /*57f0*/  IMAD.WIDE.U32 R24, R24, c[0x0][0x3a8], R6 ;  /* 0x0000ea0018187a25 */ /* 0x000fe200078e0006 */
[----:B------:R-:W-:-:S02]  /*5800*/  UIMAD UR6, UR27, UR7, UR6 ;  /* 0x000000071b0672a4 */ /* 0x000fc4000f8e0206 */
[----:B------:R-:W-:Y:S01]  /*5810*/  STS [R190+0x3200], R75 ;  /* 0x0032004bbe007388 */ /* 0x000fe20000000800 */
[----:B------:R-:W-:Y:S01]  /*5820*/  IMAD.WIDE.U32 R32, R2, c[0x0][0x390], R32 ;  /* 0x0000e40002207a25 */ /* 0x000fe200078e0020 */
[----:B------:R-:W-:Y:S02]  /*5830*/  UIMAD UR27, UR27, UR9, UR30 ;  /* 0x000000091b1b72a4 */ /* 0x000fe4000f8e021e */
[----:B------:R-:W-:Y:S02]  /*5840*/  STS [R189+0x3000], R76 ;  /* 0x0030004cbd007388 */ /* 0x000fe40000000800 */
[----:B------:R-:W-:Y:S01]  /*5850*/  IADD3 R29, R33, R28, RZ ;  /* 0x0000001c211d7210 */ /* 0x000fe20007ffe0ff */
[----:B------:R-:W-:Y:S01]  /*5860*/  IMAD.MOV.U32 R28, RZ, RZ, R32 ;  /* 0x000000ffff1c7224 */ /* 0x000fe200078e0020 */
[----:B------:R-:W-:Y:S04]  /*5870*/  STS [R189+0x3200], R78 ;  /* 0x0032004ebd007388 */ /* 0x000fe80000000800 */
[----:B------:R-:W-:Y:S06]  /*5880*/  BAR.SYNC.DEFER_BLOCKING 0x0 ;  /* 0x0000000000007b1d */ /* 0x000fec0000010000 */
[----:B------:R-:W3:Y:S04]  /*5890*/  S2R R0, SR_CTAID.Z ;  /* 0x0000000000007919 */ /* 0x000ee80000002700 */
[----:B------:R-:W4:Y:S04]  /*58a0*/  LDS.128 R16, [R22+0x6000] ;  /* 0x0060000016107984 */ /* 0x000f280000000c00 */
[----:B------:R-:W2:Y:S01]  /*58b0*/  LDS.128 R12, [R22+0x7000] ;  /* 0x00700000160c7984 */ /* 0x000ea20000000c00 */
[----:B---3--:R-:W-:Y:S01]  /*58c0*/  SHF.R.S32.HI R21, RZ, 0x1f, R0 ;  /* 0x0000001fff157819 */ /* 0x008fe20000011400 */
[----:B------:R-:W-:-:S02]  /*58d0*/  IMAD.WIDE.U32 R28, R0, c[0x0][0x3c0], R28 ;  /* 0x0000f000001c7a25 */ /* 0x000fc400078e001c */
[----:B------:R-:W3:Y:S02]  /*58e0*/  LDS.128 R8, [R22+0x8000] ;  /* 0x0080000016087984 */ /* 0x000ee40000000c00 */
[C---:B------:R-:W-:Y:S02]  /*58f0*/  IMAD R23, R21.reuse, c[0x0][0x3b8], RZ ;  /* 0x0000ee0015177a24 */ /* 0x040fe400078e02ff */
[----:B------:R1:W2:Y:S01]  /*5900*/  LDS.128 R4, [R22+0x9000] ;  /* 0x0090000016047984 */ /* 0x0002a20000000c00 */
[----:B------:R-:W-:Y:S02]  /*5910*/  IMAD R21, R21, c[0x0][0x3c0], RZ ;  /* 0x0000f00015157a24 */ /* 0x000fe400078e02ff */
[C---:B------:R-:W-:Y:S02]  /*5920*/  IMAD R20, R0.reuse, c[0x0][0x3bc], R23 ;  /* 0x0000ef0000147a24 */ /* 0x040fe400078e0217 */
[----:B------:R-:W-:Y:S01]  /*5930*/  IMAD R2, R0, c[0x0][0x3c4], R21 ;  /* 0x0000f10000027a24 */ /* 0x000fe200078e0215 */
[----:B------:R-:W-:Y:S01]  /*5940*/  IADD3 R21, P0, R28, R24, RZ ;  /* 0x000000181c157210 */ /* 0x000fe20007f1e0ff */
[----:B------:R-:W-:-:S04]  /*5950*/  IMAD.WIDE.U32 R30, R0, c[0x0][0x3b8], R30 ;  /* 0x0000ee00001e7a25 */ /* 0x000fc800078e001e */
[----:B------:R-:W-:Y:S01]  /*5960*/  IMAD.IADD R2, R29, 0x1, R2 ;  /* 0x000000011d027824 */ /* 0x000fe200078e0202 */
[----:B------:R-:W-:Y:S02]  /*5970*/  IADD3 R0, R31, R20, RZ ;  /* 0x000000141f007210 */ /* 0x000fe40007ffe0ff */
[----:B------:R-:W-:Y:S02]  /*5980*/  IADD3 R20, P1, R30, R26, RZ ;  /* 0x0000001a1e147210 */ /* 0x000fe40007f3e0ff */
[----:B------:R-:W-:Y:S02]  /*5990*/  IADD3.X R2, R2, UR27, R25, P0, !PT ;  /* 0x0000001b02027c10 */ /* 0x000fe400087fe419 */
[----:B------:R-:W-:Y:S02]  /*59a0*/  LEA R26, P0, R21, c[0x0][0x348], 0x1 ;  /* 0x0000d200151a7a11 */ /* 0x000fe400078008ff */
[----:B------:R-:W-:Y:S02]  /*59b0*/  IADD3.X R23, R0, UR6, R27, P1, !PT ;  /* 0x0000000600177c10 */ /* 0x000fe40008ffe41b */
[----:B------:R-:W-:-:S02]  /*59c0*/  LEA R24, P1, R20, c[0x0][0x340], 0x1 ;  /* 0x0000d00014187a11 */ /* 0x000fc400078208ff */
[----:B------:R-:W-:Y:S02]  /*59d0*/  MOV R0, c[0x0][0x3a0] ;  /* 0x0000e80000007a02 */ /* 0x000fe40000000f00 */
[----:B------:R-:W-:Y:S01]  /*59e0*/  LEA.HI.X R27, R21, c[0x0][0x34c], R2, 0x1, P0 ;  /* 0x0000d300151b7a11 */ /* 0x000fe200000f0c02 */
[----:B------:R-:W-:Y:S01]  /*59f0*/  IMAD.MOV.U32 R21, RZ, RZ, c[0x0][0x3a8] ;  /* 0x0000ea00ff157624 */ /* 0x000fe200078e00ff */
[----:B------:R-:W-:Y:S01]  /*5a00*/  LEA.HI.X R25, R20, c[0x0][0x344], R23, 0x1, P1 ;  /* 0x0000d10014197a11 */ /* 0x000fe200008f0c17 */
[----:B------:R-:W-:Y:S01]  /*5a10*/  IMAD.MOV.U32 R2, RZ, RZ, c[0x0][0x3ac] ;  /* 0x0000eb00ff027624 */ /* 0x000fe200078e00ff */
[----:B------:R-:W-:Y:S02]  /*5a20*/  MOV R23, c[0x0][0x3a4] ;  /* 0x0000e90000177a02 */ /* 0x000fe40000000f00 */
[----:B-1----:R-:W-:Y:S01]  /*5a30*/  LEA R22, P1, R0, R24, 0x7 ;  /* 0x0000001800167211 */ /* 0x002fe200078238ff */
[----:B----4-:R1:W-:Y:S01]  /*5a40*/  STG.E.128 [R24.64], R16 ;  /* 0x0000001018007986 */ /* 0x0103e2000c101d3c */
[----:B------:R-:W-:-:S02]  /*5a50*/  LEA R20, P0, R21, R26, 0x7 ;  /* 0x0000001a15147211 */ /* 0x000fc400078038ff */
[----:B------:R-:W-:Y:S02]  /*5a60*/  LEA.HI.X R23, R0, R25, R23, 0x7, P1 ;  /* 0x0000001900177211 */ /* 0x000fe400008f3c17 */
[----:B------:R-:W-:-:S03]  /*5a70*/  LEA.HI.X R21, R21, R27, R2, 0x7, P0 ;  /* 0x0000001b15157211 */ /* 0x000fc600000f3c02 */
[----:B--2---:R1:W-:Y:S04]  /*5a80*/  STG.E.128 [R22.64], R12 ;  /* 0x0000000c16007986 */ /* 0x0043e8000c101d3c */
[----:B---3--:R1:W-:Y:S04]  /*5a90*/  STG.E.128 [R26.64], R8 ;  /* 0x000000081a007986 */ /* 0x0083e8000c101d3c */
[----:B------:R1:W-:Y:S02]  /*5aa0*/  STG.E.128 [R20.64], R4 ;  /* 0x0000000414007986 */ /* 0x0003e4000c101d3c */
.L_x_124:
        /* <DEDUP_REMOVED lines=11> */
.L_x_131:
[----:B------:R-:W-:Y:S05]  /*5b60*/  EXIT ;  /* 0x000000000000794d */ /* 0x000fea0003800000 */
.L_x_133:
        /* <DEDUP_REMOVED lines=9> */
.L_x_1327:


//--------------------- .text._ZN5flash44flash_bwd_dq_dk_dv_loop_seqk_parallel_kernelI23Flash_bwd_kernel_traitsILi32ELi128ELi128ELi8ELi4ELi4ELi4ELb1ELb0EN7cutlass6half_tE19Flash_kernel_traitsILi32ELi128ELi128ELi8ES3_EELb0ELb0ELb0ELb1ELb0ELb0ELb0EEEvNS_16Flash_bwd_paramsE --------------------------
	.section	.text._ZN5flash44flash_bwd_dq_dk_dv_loop_seqk_parallel_kernelI23Flash_bwd_kernel_traitsILi32ELi128ELi128ELi8ELi4ELi4ELi4ELb1ELb0EN7cutlass6half_tE19Flash_kernel_traitsILi32ELi128ELi128ELi8ES3_EELb0ELb0ELb0ELb1ELb0ELb0ELb0EEEvNS_16Flash_bwd_paramsE,"ax",@progbits
	.sectioninfo	@"SHI_REGISTERS=255"
	.align	128
        .global         _ZN5flash44flash_bwd_dq_dk_dv_loop_seqk_parallel_kernelI23Flash_bwd_kernel_traitsILi32ELi128ELi128ELi8ELi4ELi4ELi4ELb1ELb0EN7cutlass6half_tE19Flash_kernel_traitsILi32ELi128ELi128ELi8ES3_EELb0ELb0ELb0ELb1ELb0ELb0ELb0EEEvNS_16Flash_bwd_paramsE
        .type           _ZN5flash44flash_bwd_dq_dk_dv_loop_seqk_parallel_kernelI23Flash_bwd_kernel_traitsILi32ELi128ELi128ELi8ELi4ELi4ELi4ELb1ELb0EN7cutlass6half_tE19Flash_kernel_traitsILi32ELi128ELi128ELi8ES3_EELb0ELb0ELb0ELb1ELb0ELb0ELb0EEEvNS_16Flash_bwd_paramsE,@function
        .size           _ZN5flash44flash_bwd_dq_dk_dv_loop_seqk_parallel_kernelI23Flash_bwd_kernel_traitsILi32ELi128ELi128ELi8ELi4ELi4ELi4ELb1ELb0EN7cutlass6half_tE19Flash_kernel_traitsILi32ELi128ELi128ELi8ES3_EELb0ELb0ELb0ELb1ELb0ELb0ELb0EEEvNS_16Flash_bwd_paramsE,(.L_x_1328 - _ZN5flash44flash_bwd_dq_dk_dv_loop_seqk_parallel_kernelI23Flash_bwd_kernel_traitsILi32ELi128ELi128ELi8ELi4ELi4ELi4ELb1ELb0EN7cutlass6half_tE19Flash_kernel_traitsILi32ELi128ELi128ELi8ES3_EELb0ELb0ELb0ELb1ELb0ELb0ELb0EEEvNS_16Flash_bwd_paramsE)
        .other          _ZN5flash44flash_bwd_dq_dk_dv_loop_seqk_parallel_kernelI23Flash_bwd_kernel_traitsILi32ELi128ELi128ELi8ELi4ELi4ELi4ELb1ELb0EN7cutlass6half_tE19Flash_kernel_traitsILi32ELi128ELi128ELi8ES3_EELb0ELb0ELb0ELb1ELb0ELb0ELb0EEEvNS_16Flash_bwd_paramsE,@"STO_CUDA_ENTRY STV_DEFAULT"
_ZN5flash44flash_bwd_dq_dk_dv_loop_seqk_parallel_kernelI23Flash_bwd_kernel_traitsILi32ELi128ELi128ELi8ELi4ELi4ELi4ELb1ELb0EN7cutlass6half_tE19Flash_kernel_traitsILi32ELi128ELi128ELi8ES3_EELb0ELb0ELb0ELb1ELb0ELb0ELb0EEEvNS_16Flash_bwd_paramsE:
.text._ZN5flash44flash_bwd_dq_dk_dv_loop_seqk_parallel_kernelI23Flash_bwd_kernel_traitsILi32ELi128ELi128ELi8ELi4ELi4ELi4ELb1ELb0EN7cutlass6half_tE19Flash_kernel_traitsILi32ELi128ELi128ELi8ES3_EELb0ELb0ELb0ELb1ELb0ELb0ELb0EEEvNS_16Flash_bwd_paramsE:
        /* <DEDUP_REMOVED lines=28> */
[----:B------:R-:W-:Y:S01]  /*01c0*/  ULDC UR17, c[0x0][0x224] ;  /* 0x0000890000117ab9 */ /* 0x000fe20000000800 */
[----:B-1----:R-:W-:Y:S01]  /*01d0*/  SHF.R.S32.HI R8, RZ, 0x1f, R19 ;  /* 0x0000001fff087819 */ /* 0x002fe20000011413 */
[----:B------:R-:W-:-:S02]  /*01e0*/  USHF.R.S32.HI UR5, URZ, 0x1f, UR19 ;  /* 0x0000001f3f057899 */ /* 0x000fc40008011413 */
[----:B--2---:R-:W-:Y:S01]  /*01f0*/  UIMAD UR18, UR50, UR57, URZ ;  /* 0x00000039321272a4 */ /* 0x004fe2000f8e023f */
[CC--:B------:R-:W-:Y:S01]  /*0200*/  LEA.HI R5, R8.reuse, R19.reuse, RZ, 0x5 ;  /* 0x0000001308057211 */ /* 0x0c0fe200078f28ff */
[----:B------:R-:W-:Y:S01]  /*0210*/  ULOP3.LUT UR6, UR50, UR14, URZ, 0x3c, !UPT ;  /* 0x0000000e32067292 */ /* 0x000fe2000f8e3c3f */
[CC--:B------:R-:W-:Y:S01]  /*0220*/  LEA.HI R9, R8.reuse, R19.reuse, RZ, 0x4 ;  /* 0x0000001308097211 */ /* 0x0c0fe200078f20ff */
[----:B------:R-:W-:Y:S01]  /*0230*/  ULDC UR52, c[0x0][0x1c0] ;  /* 0x0000700000347ab9 */ /* 0x000fe20000000800 */
[----:B------:R-:W-:Y:S01]  /*0240*/  LOP3.LUT R0, R5, 0xffffffe0, RZ, 0xc0, !PT ;  /* 0xffffffe005007812 */ /* 0x000fe200078ec0ff */
[----:B------:R-:W-:Y:S01]  /*0250*/  ULDC UR13, c[0x0][0x1c0] ;  /* 0x00007000000d7ab9 */ /* 0x000fe20000000800 */
[----:B------:R-:W-:Y:S01]  /*0260*/  SHF.R.S32.HI R2, RZ, 0x4, R9 ;  /* 0x00000004ff027819 */ /* 0x000fe20000011409 */
[----:B---3--:R-:W-:Y:S01]  /*0270*/  UIMAD UR5, UR5, UR46, URZ ;  /* 0x0000002e050572a4 */ /* 0x008fe2000f8e023f */
[CC--:B------:R-:W-:Y:S01]  /*0280*/  LEA.HI R6, R8.reuse, R19.reuse, RZ, 0x2 ;  /* 0x0000001308067211 */ /* 0x0c0fe200078f10ff */
[----:B------:R-:W-:Y:S01]  /*0290*/  IMAD.IADD R0, R19, 0x1, -R0 ;  /* 0x0000000113007824 */ /* 0x000fe200078e0a00 */
[----:B------:R-:W-:Y:S01]  /*02a0*/  LEA.HI R4, R9, R2, RZ, 0x1 ;  /* 0x0000000209047211 */ /* 0x000fe200078f08ff */
[----:B------:R-:W-:Y:S01]  /*02b0*/  UIMAD.WIDE UR52, UR57, UR52, URZ ;  /* 0x00000034393472a5 */ /* 0x000fe2000f8e023f */
[----:B------:R-:W-:Y:S01]  /*02c0*/  SHF.R.S32.HI R7, RZ, 0x2, R6 ;  /* 0x00000002ff077819 */ /* 0x000fe20000011406 */
[----:B------:R-:W-:Y:S01]  /*02d0*/  UIMAD.WIDE.U32 UR60, UR46, UR19, URZ ;  /* 0x000000132e3c72a5 */ /* 0x000fe2000f8e003f */
[----:B------:R-:W-:Y:S01]  /*02e0*/  SHF.R.S32.HI R3, RZ, 0x1f, R0 ;  /* 0x0000001fff037819 */ /* 0x000fe20000011400 */
[----:B------:R-:W-:Y:S01]  /*02f0*/  UIMAD UR57, UR57, UR13, URZ ;  /* 0x0000000d393972a4 */ /* 0x000fe2000f8e023f */
[----:B------:R-:W-:Y:S01]  /*0300*/  LEA.HI R20, R8, R19, RZ, 0x3 ;  /* 0x0000001308147211 */ /* 0x000fe200078f18ff */
[----:B------:R-:W-:Y:S01]  /*0310*/  ULDC UR16, c[0x0][0x1c0] ;  /* 0x0000700000107ab9 */ /* 0x000fe20000000800 */
[----:B------:R-:W-:Y:S01]  /*0320*/  LEA.HI R18, R3, R0, RZ, 0x2 ;  /* 0x0000000003127211 */ /* 0x000fe200078f10ff */
[----:B------:R-:W-:Y:S01]  /*0330*/  ULDC.U8 UR12, c[0x0][0x3d0] ;  /* 0x0000f400000c7ab9 */ /* 0x000fe20000000000 */
[----:B------:R-:W-:Y:S01]  /*0340*/  LOP3.LUT R0, R4, 0xfffffffe, RZ, 0xc0, !PT ;  /* 0xfffffffe04007812 */ /* 0x000fe200078ec0ff */
[----:B------:R-:W-:Y:S01]  /*0350*/  ULDC.64 UR8, c[0x0][0x118] ;  /* 0x0000460000087ab9 */ /* 0x000fe20000000a00 */
[----:B------:R-:W-:Y:S01]  /*0360*/  SHF.R.S32.HI R3, RZ, 0x1f, R6 ;  /* 0x0000001fff037819 */ /* 0x000fe20000011406 */
[----:B------:R-:W-:-:S02]  /*0370*/  UMOV UR56, 0xffffe000 ;  /* 0xffffe00000387882 */ /* 0x000fc40000000000 */
[----:B------:R-:W-:Y:S01]  /*0380*/  IMAD.IADD R15, R2, 0x1, -R0 ;  /* 0x00000001020f7824 */ /* 0x000fe200078e0a00 */
[--C-:B------:R-:W-:Y:S01]  /*0390*/  SHF.R.S32.HI R2, RZ, 0x5, R5.reuse ;  /* 0x00000005ff027819 */ /* 0x100fe20000011405 */
[----:B------:R-:W-:Y:S01]  /*03a0*/  UISETP.NE.AND UP3, UPT, UR12, URZ, UPT ;  /* 0x0000003f0c00728c */ /* 0x000fe2000bf65270 */
[----:B------:R-:W-:Y:S01]  /*03b0*/  SHF.R.S32.HI R0, RZ, 0x1f, R5 ;  /* 0x0000001fff007819 */ /* 0x000fe20000011405 */
[----:B------:R-:W-:Y:S01]  /*03c0*/  UIMAD.WIDE.U32 UR58, UR52, UR60, URZ ;  /* 0x0000003c343a72a5 */ /* 0x000fe2000f8e003f */
[-C--:B------:R-:W-:Y:S01]  /*03d0*/  LEA.HI R5, R6, R7.reuse, RZ, 0x1 ;  /* 0x0000000706057211 */ /* 0x080fe200078f08ff */
[----:B------:R-:W-:Y:S01]  /*03e0*/  USHF.L.U32 UR30, UR57, 0x3, URZ ;  /* 0x00000003391e7899 */ /* 0x000fe2000800063f */
[----:B------:R-:W-:Y:S01]  /*03f0*/  LEA.HI R3, R3, R7, RZ, 0x3 ;  /* 0x0000000703037211 */ /* 0x000fe200078f18ff */
[----:B------:R-:W-:Y:S01]  /*0400*/  USHF.L.U32 UR29, UR57, 0x4, URZ ;  /* 0x00000004391d7899 */ /* 0x000fe2000800063f */
[----:B------:R-:W-:Y:S01]  /*0410*/  LEA.HI R0, R0, R2, RZ, 0x2 ;  /* 0x0000000200007211 */ /* 0x000fe200078f10ff */
[----:B------:R-:W-:Y:S01]  /*0420*/  UIMAD UR28, UR57, 0x18, URZ ;  /* 0x00000018391c78a4 */ /* 0x000fe2000f8e023f */
[----:B------:R-:W-:Y:S01]  /*0430*/  LOP3.LUT R5, R5, 0x7fffffe, RZ, 0xc0, !PT ;  /* 0x07fffffe05057812 */ /* 0x000fe200078ec0ff */
[----:B------:R-:W-:Y:S01]  /*0440*/  USHF.L.U32 UR27, UR57, 0x5, URZ ;  /* 0x00000005391b7899 */ /* 0x000fe2000800063f */
[----:B------:R-:W-:Y:S01]  /*0450*/  LOP3.LUT R4, R3, 0xfffffff8, RZ, 0xc0, !PT ;  /* 0xfffffff803047812 */ /* 0x000fe200078ec0ff */
[----:B------:R-:W-:Y:S01]  /*0460*/  UIMAD UR26, UR57, 0x28, URZ ;  /* 0x00000028391a78a4 */ /* 0x000fe2000f8e023f */
[----:B------:R-:W-:Y:S01]  /*0470*/  LOP3.LUT R0, R0, 0xfffffffc, RZ, 0xc0, !PT ;  /* 0xfffffffc00007812 */ /* 0x000fe200078ec0ff */
[C---:B------:R-:W-:Y:S01]  /*0480*/  IMAD.IADD R3, R7.reuse, 0x1, -R5 ;  /* 0x0000000107037824 */ /* 0x040fe200078e0a05 */
[----:B------:R-:W-:Y:S01]  /*0490*/  LEA.HI R5, R8, R19, RZ, 0x7 ;  /* 0x0000001308057211 */ /* 0x000fe200078f38ff */
[----:B------:R-:W-:Y:S01]  /*04a0*/  IMAD.IADD R4, R7, 0x1, -R4 ;  /* 0x0000000107047824 */ /* 0x000fe200078e0a04 */
[----:B------:R-:W-:Y:S01]  /*04b0*/  UIMAD UR25, UR57, 0x30, URZ ;  /* 0x00000030391978a4 */ /* 0x000fe2000f8e023f */
[----:B------:R-:W-:Y:S01]  /*04c0*/  IMAD.IADD R158, R2, 0x1, -R0 ;  /* 0x00000001029e7824 */ /* 0x000fe200078e0a00 */
[----:B------:R-:W-:Y:S01]  /*04d0*/  LOP3.LUT R0, R20, 0xfffffff8, RZ, 0xc0, !PT ;  /* 0xfffffff814007812 */ /* 0x000fe200078ec0ff */
[----:B------:R-:W-:Y:S01]  /*04e0*/  IMAD.U32 R7, RZ, RZ, UR4 ;  /* 0x00000004ff077e24 */ /* 0x000fe2000f8e00ff */
[----:B------:R-:W-:Y:S01]  /*04f0*/  SHF.R.S32.HI R11, RZ, 0x7, R5 ;  /* 0x00000007ff0b7819 */ /* 0x000fe20000011405 */
[----:B------:R-:W-:Y:S01]  /*0500*/  IMAD R12, R2, 0x8, R3 ;  /* 0x00000008020c7824 */ /* 0x000fe200078e0203 */
[----:B------:R-:W-:Y:S01]  /*0510*/  SHF.R.S32.HI R3, RZ, 0x3, R20 ;  /* 0x00000003ff037819 */ /* 0x000fe20000011414 */
[----:B------:R-:W-:Y:S01]  /*0520*/  UIMAD UR4, UR46, UR7, UR50 ;  /* 0x000000072e0472a4 */ /* 0x000fe2000f8e0232 */
[----:B------:R-:W-:Y:S01]  /*0530*/  LOP3.LUT R2, R6, 0xfffffffc, RZ, 0xc0, !PT ;  /* 0xfffffffc06027812 */ /* 0x000fe200078ec0ff */
[----:B------:R1:W-:Y:S01]  /*0540*/  STL [R1+0x48], R7 ;  /* 0x0000480701007387 */ /* 0x0003e20000100800 */
[C---:B------:R-:W-:Y:S01]  /*0550*/  LOP3.LUT P5, RZ, R4.reuse, 0x2, RZ, 0xc0, !PT ;  /* 0x0000000204ff7812 */ /* 0x040fe200078ac0ff */
[----:B------:R-:W-:Y:S01]  /*0560*/  USHF.L.U32 UR7, UR46, 0x7, URZ ;  /* 0x000000072e077899 */ /* 0x000fe2000800063f */
[----:B------:R-:W-:Y:S01]  /*0570*/  LOP3.LUT P4, RZ, R4, 0x4, RZ, 0xc0, !PT ;  /* 0x0000000404ff7812 */ /* 0x000fe2000788c0ff */
[----:B------:R-:W-:Y:S01]  /*0580*/  IMAD.IADD R8, R19, 0x1, -R2 ;  /* 0x0000000113087824 */ /* 0x000fe200078e0a02 */
[----:B------:R-:W-:Y:S01]  /*0590*/  LOP3.LUT R2, R9, 0xfffffff0, RZ, 0xc0, !PT ;  /* 0xfffffff009027812 */ /* 0x000fe200078ec0ff */
[----:B------:R-:W-:Y:S01]  /*05a0*/  UIMAD UR4, UR4, UR17, URZ ;  /* 0x00000011040472a4 */ /* 0x000fe2000f8e023f */
[----:B------:R-:W-:Y:S01]  /*05b0*/  SEL R200, R153, 0xffffffe0, !P5 ;  /* 0xffffffe099c87807 */ /* 0x000fe20006800000 */
[C---:B------:R-:W-:Y:S01]  /*05c0*/  IMAD.SHL.U32 R226, R8.reuse, 0x8, RZ ;  /* 0x0000000808e27824 */ /* 0x040fe200078e00ff */
[----:B------:R-:W-:Y:S01]  /*05d0*/  UIMAD UR24, UR57, 0x38, URZ ;  /* 0x00000038391878a4 */ /* 0x000fe2000f8e023f */
[----:B------:R-:W-:Y:S01]  /*05e0*/  IMAD.SHL.U32 R8, R8, 0x2, RZ ;  /* 0x0000000208087824 */ /* 0x000fe200078e00ff */
[----:B------:R-:W-:-:S02]  /*05f0*/  USHF.L.U32 UR23, UR57, 0x6, URZ ;  /* 0x0000000639177899 */ /* 0x000fc4000800063f */
[----:B------:R-:W-:Y:S01]  /*0600*/  UIMAD UR22, UR57, 0x48, URZ ;  /* 0x00000048391678a4 */ /* 0x000fe2000f8e023f */
[----:B------:R-:W-:Y:S01]  /*0610*/  IMAD R17, R11, 0x2000, R8 ;  /* 0x000020000b117824 */ /* 0x000fe200078e0208 */
[----:B------:R-:W-:Y:S02]  /*0620*/  UIMAD UR21, UR57, 0x50, URZ ;  /* 0x00000050391578a4 */ /* 0x000fe4000f8e023f */
[----:B------:R-:W-:Y:S02]  /*0630*/  UIMAD UR20, UR57, 0x58, URZ ;  /* 0x00000058391478a4 */ /* 0x000fe4000f8e023f */
[----:B------:R-:W-:Y:S02]  /*0640*/  UIMAD UR19, UR57, 0x60, URZ ;  /* 0x00000060391378a4 */ /* 0x000fe4000f8e023f */
[----:B------:R-:W-:Y:S01]  /*0650*/  UIMAD UR17, UR57, 0x70, URZ ;  /* 0x00000070391178a4 */ /* 0x000fe2000f8e023f */
[----:B-1----:R-:W-:Y:S02]  /*0660*/  IMAD.IADD R7, R19, 0x1, -R0 ;  /* 0x0000000113077824 */ /* 0x002fe400078e0a00 */
[----:B------:R-:W-:-:S03]  /*0670*/  IMAD.SHL.U32 R0, R3, 0x40, RZ ;  /* 0x0000004003007824 */ /* 0x000fc600078e00ff */
[----:B------:R-:W-:Y:S02]  /*0680*/  LEA.HI R10, R7, R7, RZ, 0x1 ;  /* 0x00000007070a7211 */ /* 0x000fe400078f08ff */
[----:B------:R-:W-:Y:S02]  /*0690*/  LOP3.LUT R0, R0, 0xc0, RZ, 0xc0, !PT ;  /* 0x000000c000007812 */ /* 0x000fe400078ec0ff */
[----:B------:R-:W-:Y:S02]  /*06a0*/  LOP3.LUT R3, R10, 0x3fffffe, RZ, 0xc0, !PT ;  /* 0x03fffffe0a037812 */ /* 0x000fe400078ec0ff */
[----:B------:R-:W-:Y:S02]  /*06b0*/  SHF.R.U32.HI R6, RZ, 0x3, R0 ;  /* 0x00000003ff067819 */ /* 0x000fe40000011600 */
[----:B------:R-:W-:Y:S01]  /*06c0*/  LOP3.LUT R5, R0, 0x18, R226, 0xf8, !PT ;  /* 0x0000001800057812 */ /* 0x000fe200078ef8e2 */
[----:B------:R-:W-:Y:S02]  /*06d0*/  IMAD.IADD R0, R19, 0x1, -R2 ;  /* 0x0000000113007824 */ /* 0x000fe400078e0a02 */
[----:B------:R-:W-:Y:S01]  /*06e0*/  IMAD.IADD R3, R7, 0x1, -R3 ;  /* 0x0000000107037824 */ /* 0x000fe200078e0a03 */
[----:B------:R-:W-:Y:S01]  /*06f0*/  LOP3.LUT R5, R5, R6, RZ, 0x3c, !PT ;  /* 0x0000000605057212 */ /* 0x000fe200078e3cff */
[----:B------:R-:W-:Y:S01]  /*0700*/  IMAD R2, R11, 0x8, R15 ;  /* 0x000000080b027824 */ /* 0x000fe200078e020f */
[----:B------:R-:W-:-:S03]  /*0710*/  SHF.R.S32.HI R9, RZ, 0x1f, R0 ;  /* 0x0000001fff097819 */ /* 0x000fc60000011400 */
[----:B------:R-:W-:Y:S01]  /*0720*/  IMAD R146, R2, 0x8, R3 ;  /* 0x0000000802927824 */ /* 0x000fe200078e0203 */
[-C--:B------:R-:W-:Y:S01]  /*0730*/  LEA.HI R2, R0, R0.reuse, RZ, 0x1 ;  /* 0x0000000000027211 */ /* 0x080fe200078f08ff */
[----:B------:R-:W-:Y:S01]  /*0740*/  IMAD.U32 R3, R12, 0x20, R5 ;  /* 0x000000200c037824 */ /* 0x000fe200078e0005 */
[----:B------:R-:W-:Y:S02]  /*0750*/  LEA.HI R9, R9, R0, RZ, 0x3 ;  /* 0x0000000009097211 */ /* 0x000fe400078f18ff */
[----:B------:R-:W-:Y:S02]  /*0760*/  LOP3.LUT R6, R2, 0x7fffffe, RZ, 0xc0, !PT ;  /* 0x07fffffe02067812 */ /* 0x000fe400078ec0ff */
[----:B------:R1:W-:Y:S01]  /*0770*/  STL [R1+0x10], R3 ;  /* 0x0000100301007387 */ /* 0x0003e20000100800 */
[----:B------:R-:W-:Y:S02]  /*0780*/  LOP3.LUT R5, R9, 0xfffffff8, RZ, 0xc0, !PT ;  /* 0xfffffff809057812 */ /* 0x000fe400078ec0ff */
[----:B------:R-:W-:Y:S01]  /*0790*/  IMAD.IADD R14, R0, 0x1, -R6 ;  /* 0x00000001000e7824 */ /* 0x000fe200078e0a06 */
[----:B------:R-:W-:-:S02]  /*07a0*/  LEA.HI R12, R4, R4, RZ, 0x1 ;  /* 0x00000004040c7211 */ /* 0x000fc400078f08ff */
[----:B------:R-:W-:Y:S02]  /*07b0*/  IMAD.IADD R16, R0, 0x1, -R5 ;  /* 0x0000000100107824 */ /* 0x000fe400078e0a05 */
[----:B------:R-:W-:-:S05]  /*07c0*/  IMAD.U32 R5, RZ, RZ, UR18 ;  /* 0x00000012ff057e24 */ /* 0x000fca000f8e00ff */
[----:B------:R-:W-:Y:S01]  /*07d0*/  STL [R1+0x44], R5 ;  /* 0x0000440501007387 */ /* 0x000fe20000100800 */
[--C-:B-1----:R-:W-:Y:S02]  /*07e0*/  SHF.R.S32.HI R3, RZ, 0x1, R2.reuse ;  /* 0x00000001ff037819 */ /* 0x102fe40000011402 */
[----:B------:R-:W-:-:S04]  /*07f0*/  SHF.R.S32.HI R2, RZ, 0x1f, R2 ;  /* 0x0000001fff027819 */ /* 0x000fc80000011402 */
[----:B------:R-:W-:Y:S02]  /*0800*/  LEA.HI R0, R2, R3, RZ, 0x2 ;  /* 0x0000000302007211 */ /* 0x000fe400078f10ff */
[----:B------:R-:W-:Y:S02]  /*0810*/  LOP3.LUT R2, R4, 0x1, RZ, 0xc0, !PT ;  /* 0x0000000104027812 */ /* 0x000fe400078ec0ff */
[----:B------:R-:W-:Y:S02]  /*0820*/  LOP3.LUT R0, R0, 0xfffffffc, RZ, 0xc0, !PT ;  /* 0xfffffffc00007812 */ /* 0x000fe400078ec0ff */
[----:B------:R-:W-:Y:S01]  /*0830*/  ISETP.NE.U32.AND P6, PT, R2, 0x1, PT ;  /* 0x000000010200780c */ /* 0x000fe20003fc5070 */
[----:B------:R-:W-:Y:S01]  /*0840*/  IMAD.U32 R2, RZ, RZ, UR6 ;  /* 0x00000006ff027e24 */ /* 0x000fe2000f8e00ff */
[----:B------:R-:W-:Y:S01]  /*0850*/  USHF.R.S32.HI UR6, URZ, 0x1f, UR50 ;  /* 0x0000001f3f067899 */ /* 0x000fe20008011432 */
[----:B------:R-:W-:Y:S01]  /*0860*/  IMAD.IADD R13, R3, 0x1, -R0 ;  /* 0x00000001030d7824 */ /* 0x000fe200078e0a00 */
[----:B------:R-:W-:-:S02]  /*0870*/  SHF.R.S32.HI R0, RZ, 0x1, R10 ;  /* 0x00000001ff007819 */ /* 0x000fc4000001140a */
[----:B------:R1:W-:Y:S01]  /*0880*/  STL [R1+0x40], R2 ;  /* 0x0000400201007387 */ /* 0x0003e20000100800 */
[----:B------:R-:W-:Y:S01]  /*0890*/  SEL R199, R199, 0x10, !P6 ;  /* 0x00000010c7c77807 */ /* 0x000fe20007000000 */
[----:B------:R-:W-:Y:S01]  /*08a0*/  IMAD.U32 R3, RZ, RZ, UR6 ;  /* 0x00000006ff037e24 */ /* 0x000fe2000f8e00ff */
[----:B------:R-:W-:Y:S01]  /*08b0*/  LOP3.LUT P0, RZ, R0, 0x2, RZ, 0xc0, !PT ;  /* 0x0000000200ff7812 */ /* 0x000fe2000780c0ff */
[----:B------:R-:W-:Y:S01]  /*08c0*/  IMAD.SHL.U32 R3, R4, 0x40, RZ ;  /* 0x0000004004037824 */ /* 0x000fe200078e00ff */
[----:B------:R-:W-:Y:S01]  /*08d0*/  USHF.R.S32.HI UR6, URZ, 0x1f, UR46 ;  /* 0x0000001f3f067899 */ /* 0x000fe2000801142e */
[----:B------:R-:W-:Y:S01]  /*08e0*/  IMAD.SHL.U32 R6, R0, 0x40, RZ ;  /* 0x0000004000067824 */ /* 0x000fe200078e00ff */
[----:B------:R-:W-:Y:S01]  /*08f0*/  SEL R145, R153, 0xffffffe0, !P0 ;  /* 0xffffffe099917807 */ /* 0x000fe20004000000 */
[----:B------:R-:W-:Y:S01]  /*0900*/  IMAD.SHL.U32 R0, R158, 0x10, RZ ;  /* 0x000000109e007824 */ /* 0x000fe200078e00ff */
[----:B------:R-:W-:-:S04]  /*0910*/  LOP3.LUT R3, R3, 0x1c0, RZ, 0xc0, !PT ;  /* 0x000001c003037812 */ /* 0x000fc800078ec0ff */
[----:B------:R-:W-:Y:S02]  /*0920*/  LEA.HI R3, R3, R3, RZ, 0x1d ;  /* 0x0000000303037211 */ /* 0x000fe400078fe8ff */
[----:B------:R-:W-:-:S05]  /*0930*/  LEA.HI.SX32 R18, R18, R0, 0x1e ;  /* 0x0000000012127211 */ /* 0x000fca00078ff2ff */
[----:B------:R-:W-:Y:S01]  /*0940*/  STL [R1+0x1c], R18 ;  /* 0x00001c1201007387 */ /* 0x000fe20000100800 */
[----:B-1----:R-:W-:-:S05]  /*0950*/  IMAD.SHL.U32 R2, R7, 0x40, RZ ;  /* 0x0000004007027824 */ /* 0x002fca00078e00ff */
[----:B------:R-:W-:Y:S02]  /*0960*/  LOP3.LUT R7, R2, 0x1c0, RZ, 0xc0, !PT ;  /* 0x000001c002077812 */ /* 0x000fe400078ec0ff */
[----:B------:R-:W-:Y:S02]  /*0970*/  LOP3.LUT R2, R12, 0x3fffffe, RZ, 0xc0, !PT ;  /* 0x03fffffe0c027812 */ /* 0x000fe400078ec0ff */
[----:B------:R-:W-:Y:S02]  /*0980*/  LOP3.LUT R5, R7, 0x30, R0, 0xf8, !PT ;  /* 0x0000003007057812 */ /* 0x000fe400078ef800 */
[----:B------:R-:W-:Y:S01]  /*0990*/  LOP3.LUT R0, R6, 0xc0, RZ, 0xc0, !PT ;  /* 0x000000c006007812 */ /* 0x000fe200078ec0ff */
[----:B------:R-:W-:Y:S01]  /*09a0*/  IMAD.IADD R10, R4, 0x1, -R2 ;  /* 0x00000001040a7824 */ /* 0x000fe200078e0a02 */
[----:B------:R-:W-:Y:S01]  /*09b0*/  SHF.R.S32.HI R4, RZ, 0x3, R9 ;  /* 0x00000003ff047819 */ /* 0x000fe20000011409 */
[----:B------:R-:W-:-:S04]  /*09c0*/  IMAD.SHL.U32 R2, R158, 0x400, RZ ;  /* 0x000004009e027824 */ /* 0x000fc800078e00ff */
[C---:B------:R-:W-:Y:S01]  /*09d0*/  IMAD R14, R4.reuse, 0x8, R14 ;  /* 0x00000008040e7824 */ /* 0x040fe200078e020e */
[--C-:B------:R-:W-:Y:S01]  /*09e0*/  IADD3 R17, R3, R17, R2.reuse ;  /* 0x0000001103117210 */ /* 0x100fe20007ffe002 */
[----:B------:R-:W-:Y:S01]  /*09f0*/  IMAD R147, R4, 0x200, R2 ;  /* 0x0000020004937824 */ /* 0x000fe200078e0202 */
[--C-:B------:R-:W-:Y:S01]  /*0a00*/  LOP3.LUT R3, R5, 0x8, R20.reuse, 0xf8, !PT ;  /* 0x0000000805037812 */ /* 0x100fe200078ef814 */
[----:B------:R-:W-:Y:S01]  /*0a10*/  IMAD.U32 R5, RZ, RZ, UR7 ;  /* 0x00000007ff057e24 */ /* 0x000fe2000f8e00ff */
[----:B------:R-:W-:Y:S01]  /*0a20*/  LOP3.LUT R4, R0, 0x8, R20, 0xf8, !PT ;  /* 0x0000000800047812 */ /* 0x000fe200078ef814 */
[----:B------:R-:W-:Y:S01]  /*0a30*/  USHF.R.S32.HI UR7, URZ, 0x1f, UR50 ;  /* 0x0000001f3f077899 */ /* 0x000fe20008011432 */
[----:B------:R-:W-:Y:S01]  /*0a40*/  SHF.R.U32.HI R2, RZ, 0x3, R0 ;  /* 0x00000003ff027819 */ /* 0x000fe20000011600 */
[----:B------:R-:W-:Y:S01]  /*0a50*/  IMAD.SHL.U32 R205, R17, 0x2, RZ ;  /* 0x0000000211cd7824 */ /* 0x000fe200078e00ff */
[----:B------:R-:W-:Y:S02]  /*0a60*/  SHF.R.U32.HI R0, RZ, 0x3, R7 ;  /* 0x00000003ff007819 */ /* 0x000fe40000011607 */
        /* <DEDUP_REMOVED lines=16> */
[C---:B------:R-:W-:Y:S01]  /*0b70*/  @P4 IADD3 R198, R205.reuse, -0x40, RZ ;  /* 0xffffffc0cdc64810 */ /* 0x040fe20007ffe0ff */
[----:B------:R-:W-:Y:S01]  /*0b80*/  IMAD.IADD R203, R205, 0x1, R199 ;  /* 0x00000001cdcb7824 */ /* 0x000fe200078e02c7 */
[----:B------:R-:W-:Y:S01]  /*0b90*/  SHF.L.U64.HI R2, R0, 0x2, R2 ;  /* 0x0000000200027819 */ /* 0x000fe20000010202 */
[----:B------:R-:W-:Y:S01]  /*0ba0*/  IMAD.U32 R0, RZ, RZ, UR5 ;  /* 0x00000005ff007e24 */ /* 0x000fe2000f8e00ff */
[----:B------:R1:W-:Y:S01]  /*0bb0*/  STL [R1+0x3c], R3 ;  /* 0x00003c0301007387 */ /* 0x0003e20000100800 */
[----:B------:R-:W-:Y:S01]  /*0bc0*/  UIMAD UR5, UR53, UR60, URZ ;  /* 0x0000003c350572a4 */ /* 0x000fe2000f8e023f */
[----:B------:R-:W-:Y:S01]  /*0bd0*/  IMAD.IADD R199, R199, 0x1, R198 ;  /* 0x00000001c7c77824 */ /* 0x000fe200078e02c6 */
[----:B------:R-:W-:Y:S01]  /*0be0*/  UIMAD UR16, UR57, 0x78, URZ ;  /* 0x00000078391078a4 */ /* 0x000fe2000f8e023f */
[----:B------:R-:W-:-:S02]  /*0bf0*/  IMAD R145, R146, 0x2, R145 ;  /* 0x0000000292917824 */ /* 0x000fc400078e0291 */
[--C-:B------:R-:W-:Y:S02]  /*0c00*/  IMAD.IADD R204, R205, 0x1, R200.reuse ;  /* 0x00000001cdcc7824 */ /* 0x100fe400078e02c8 */
[----:B------:R-:W-:Y:S02]  /*0c10*/  IMAD.IADD R202, R203, 0x1, R200 ;  /* 0x00000001cbca7824 */ /* 0x000fe400078e02c8 */
[----:B------:R-:W-:Y:S02]  /*0c20*/  IMAD.IADD R201, R200, 0x1, R198 ;  /* 0x00000001c8c97824 */ /* 0x000fe400078e02c6 */
[----:B------:R-:W-:Y:S02]  /*0c30*/  IMAD.SHL.U32 R146, R146, 0x2, RZ ;  /* 0x0000000292927824 */ /* 0x000fe400078e00ff */
[----:B------:R-:W-:Y:S02]  /*0c40*/  IMAD.IADD R200, R200, 0x1, R199 ;  /* 0x00000001c8c87824 */ /* 0x000fe400078e02c7 */
[----:B-1----:R-:W-:Y:S01]  /*0c50*/  IMAD.U32 R3, RZ, RZ, UR4 ;  /* 0x00000004ff037e24 */ /* 0x002fe2000f8e00ff */
[----:B------:R-:W-:-:S02]  /*0c60*/  USHF.R.S32.HI UR4, URZ, 0x1f, UR18 ;  /* 0x0000001f3f047899 */ /* 0x000fc40008011412 */
[----:B------:R-:W-:Y:S02]  /*0c70*/  UIMAD UR18, UR57, 0x68, URZ ;  /* 0x00000068391278a4 */ /* 0x000fe4000f8e023f */
[----:B------:R1:W-:Y:S04]  /*0c80*/  STL [R1+0x38], R3 ;  /* 0x0000380301007387 */ /* 0x0003e80000100800 */
[----:B------:R2:W-:Y:S04]  /*0c90*/  STL [R1+0x18], R2 ;  /* 0x0000180201007387 */ /* 0x0005e80000100800 */
[----:B------:R3:W-:Y:S01]  /*0ca0*/  STL [R1+0x34], R0 ;  /* 0x0000340001007387 */ /* 0x0007e20000100800 */
[----:B-1----:R-:W-:Y:S01]  /*0cb0*/  IMAD.U32 R3, RZ, RZ, UR4 ;  /* 0x00000004ff037e24 */ /* 0x002fe2000f8e00ff */
[----:B------:R-:W-:Y:S01]  /*0cc0*/  USHF.L.U32 UR4, UR57, 0x7, URZ ;  /* 0x0000000739047899 */ /* 0x000fe2000800063f */
[----:B--2---:R-:W-:-:S03]  /*0cd0*/  IMAD.SHL.U32 R2, R19, 0x2, RZ ;  /* 0x0000000213027824 */ /* 0x004fc600078e00ff */
[----:B------:R1:W-:Y:S01]  /*0ce0*/  STL [R1+0x28], R3 ;  /* 0x0000280301007387 */ /* 0x0003e20000100800 */
[----:B------:R-:W-:Y:S01]  /*0cf0*/  UIADD3 UR15, -UR4, URZ, URZ ;  /* 0x0000003f040f7290 */ /* 0x000fe2000fffe13f */
[----:B---3--:R-:W-:Y:S02]  /*0d00*/  SHF.R.S32.HI R0, RZ, 0x1, R12 ;  /* 0x00000001ff007819 */ /* 0x008fe4000001140c */
[----:B------:R-:W-:Y:S02]  /*0d10*/  LOP3.LUT R2, R2, 0x6, RZ, 0xc0, !PT ;  /* 0x0000000602027812 */ /* 0x000fe400078ec0ff */
[C---:B------:R-:W-:Y:S01]  /*0d20*/  LOP3.LUT P3, RZ, R0.reuse, 0x2, RZ, 0xc0, !PT ;  /* 0x0000000200ff7812 */ /* 0x040fe2000786c0ff */
[----:B------:R-:W-:Y:S02]  /*0d30*/  IMAD.SHL.U32 R0, R0, 0x40, RZ ;  /* 0x0000004000007824 */ /* 0x000fe400078e00ff */
[C---:B------:R-:W-:Y:S01]  /*0d40*/  IMAD R4, R11.reuse, 0x40, R2 ;  /* 0x000000400b047824 */ /* 0x040fe200078e0202 */
[----:B------:R-:W-:Y:S01]  /*0d50*/  R2P PR, R16, 0x6 ;  /* 0x0000000610007804 */ /* 0x000fe20000000000 */
[----:B------:R-:W-:Y:S01]  /*0d60*/  IMAD.SHL.U32 R2, R11, 0x8, RZ ;  /* 0x000000080b027824 */ /* 0x000fe200078e00ff */
[----:B------:R-:W-:-:S02]  /*0d70*/  LOP3.LUT R0, R0, 0xc0, RZ, 0xc0, !PT ;  /* 0x000000c000007812 */ /* 0x000fc400078ec0ff */
[----:B------:R2:W-:Y:S01]  /*0d80*/  STL [R1+0x14], R4 ;  /* 0x0000140401007387 */ /* 0x0005e20000100800 */
[----:B------:R-:W-:Y:S02]  /*0d90*/  SEL R148, R148, 0xffffffc0, !P2 ;  /* 0xffffffc094947807 */ /* 0x000fe40005000000 */
[----:B------:R-:W-:Y:S02]  /*0da0*/  LOP3.LUT R2, R2, 0x8, RZ, 0xc0, !PT ;  /* 0x0000000802027812 */ /* 0x000fe400078ec0ff */
[----:B------:R-:W-:-:S04]  /*0db0*/  LOP3.LUT P0, RZ, R13, 0x2, RZ, 0xc0, !PT ;  /* 0x000000020dff7812 */ /* 0x000fc8000780c0ff */
[----:B------:R-:W-:Y:S01]  /*0dc0*/  SEL R153, R153, 0xffffffe0, !P0 ;  /* 0xffffffe099997807 */ /* 0x000fe20004000000 */
[----:B-1----:R-:W-:Y:S01]  /*0dd0*/  IMAD.U32 R3, RZ, RZ, UR5 ;  /* 0x00000005ff037e24 */ /* 0x002fe2000f8e00ff */
[----:B------:R-:W-:Y:S01]  /*0de0*/  USHF.R.S32.HI UR5, URZ, 0x1f, UR4 ;  /* 0x0000001f3f057899 */ /* 0x000fe20008011404 */
[----:B------:R-:W-:Y:S01]  /*0df0*/  IMAD.U32 R3, RZ, RZ, UR4 ;  /* 0x00000004ff037e24 */ /* 0x000fe2000f8e00ff */
[----:B------:R-:W-:-:S04]  /*0e00*/  SHF.R.U32.HI R3, RZ, 0x3, R0 ;  /* 0x00000003ff037819 */ /* 0x000fc80000011600 */
[----:B------:R-:W-:Y:S01]  /*0e10*/  LOP3.LUT R8, R3, R0, R2, 0x1e, !PT ;  /* 0x0000000003087212 */ /* 0x000fe200078e1e02 */
[----:B------:R-:W-:Y:S02]  /*0e20*/  IMAD.SHL.U32 R0, R16, 0x40, RZ ;  /* 0x0000004010007824 */ /* 0x000fe400078e00ff */
[C---:B------:R-:W-:Y:S02]  /*0e30*/  IMAD R3, R15.reuse, 0x200, R5 ;  /* 0x000002000f037824 */ /* 0x040fe400078e0205 */
[C---:B------:R-:W-:Y:S01]  /*0e40*/  IMAD.SHL.U32 R5, R15.reuse, 0x8, RZ ;  /* 0x000000080f057824 */ /* 0x040fe200078e00ff */
[----:B------:R-:W-:Y:S01]  /*0e50*/  LOP3.LUT R0, R0, 0x1c0, RZ, 0xc0, !PT ;  /* 0x000001c000007812 */ /* 0x000fe200078ec0ff */
[----:B------:R-:W-:Y:S02]  /*0e60*/  IMAD.IADD R8, R8, 0x1, R10 ;  /* 0x0000000108087824 */ /* 0x000fe400078e020a */
[----:B--2---:R-:W-:Y:S01]  /*0e70*/  IMAD.SHL.U32 R4, R15, 0x10, RZ ;  /* 0x000000100f047824 */ /* 0x004fe200078e00ff */
[----:B------:R-:W-:-:S02]  /*0e80*/  LOP3.LUT R5, R5, 0x8, RZ, 0xc0, !PT ;  /* 0x0000000805057812 */ /* 0x000fc400078ec0ff */
[----:B------:R-:W-:Y:S02]  /*0e90*/  SHF.R.U32.HI R6, RZ, 0x3, R0 ;  /* 0x00000003ff067819 */ /* 0x000fe40000011600 */
[----:B------:R-:W-:Y:S01]  /*0ea0*/  LOP3.LUT R7, R2, 0x10, R4, 0xf8, !PT ;  /* 0x0000001002077812 */ /* 0x000fe200078ef804 */
[----:B------:R-:W-:Y:S01]  /*0eb0*/  IMAD.SHL.U32 R2, R13, 0x40, RZ ;  /* 0x000000400d027824 */ /* 0x000fe200078e00ff */
[----:B------:R-:W-:Y:S01]  /*0ec0*/  LOP3.LUT R6, R6, R0, R5, 0x1e, !PT ;  /* 0x0000000006067212 */ /* 0x000fe200078e1e05 */
[----:B------:R-:W-:-:S03]  /*0ed0*/  IMAD.SHL.U32 R0, R14, 0x20, RZ ;  /* 0x000000200e007824 */ /* 0x000fc600078e00ff */
[----:B------:R-:W-:Y:S01]  /*0ee0*/  LOP3.LUT R2, R2, 0xc0, RZ, 0xc0, !PT ;  /* 0x000000c002027812 */ /* 0x000fe200078ec0ff */
[----:B------:R-:W-:Y:S02]  /*0ef0*/  IMAD R158, R158, 0x200, R0 ;  /* 0x000002009e9e7824 */ /* 0x000fe400078e0200 */
[----:B------:R-:W-:Y:S01]  /*0f00*/  IMAD.IADD R147, R147, 0x1, R6 ;  /* 0x0000000193937824 */ /* 0x000fe200078e0206 */
[----:B------:R-:W-:-:S04]  /*0f10*/  SHF.R.U32.HI R4, RZ, 0x3, R2 ;  /* 0x00000003ff047819 */ /* 0x000fc80000011602 */
[C---:B------:R-:W-:Y:S02]  /*0f20*/  LOP3.LUT R5, R4.reuse, R2, R5, 0x1e, !PT ;  /* 0x0000000204057212 */ /* 0x040fe400078e1e05 */
[----:B------:R-:W-:Y:S02]  /*0f30*/  LOP3.LUT R2, R4, R7, R2, 0x1e, !PT ;  /* 0x0000000704027212 */ /* 0x000fe400078e1e02 */
[----:B------:R-:W-:Y:S01]  /*0f40*/  LEA R4, R8, 0x6000, 0x1 ;  /* 0x0000600008047811 */ /* 0x000fe200078e08ff */
[----:B------:R-:W-:Y:S01]  /*0f50*/  IMAD.IADD R158, R158, 0x1, R5 ;  /* 0x000000019e9e7824 */ /* 0x000fe200078e0205 */
[----:B------:R-:W-:Y:S01]  /*0f60*/  LEA R147, R147, 0x8000, 0x1 ;  /* 0x0000800093937811 */ /* 0x000fe200078e08ff */
[----:B------:R-:W-:Y:S02]  /*0f70*/  IMAD.IADD R152, R0, 0x1, R2 ;  /* 0x0000000100987824 */ /* 0x000fe400078e0202 */
[----:B------:R-:W-:Y:S01]  /*0f80*/  IMAD.U32 R0, RZ, RZ, UR6 ;  /* 0x00000006ff007e24 */ /* 0x000fe2000f8e00ff */
[C---:B------:R-:W-:Y:S01]  /*0f90*/  IADD3 R154, R147.reuse, 0x20, RZ ;  /* 0x00000020939a7810 */ /* 0x040fe20007ffe0ff */
[C---:B------:R-:W-:Y:S01]  /*0fa0*/  IMAD.IADD R149, R147.reuse, 0x1, R148 ;  /* 0x0000000193957824 */ /* 0x040fe200078e0294 */
[----:B------:R-:W-:Y:S01]  /*0fb0*/  @P1 IADD3 R154, R147, -0x20, RZ ;  /* 0xffffffe0939a1810 */ /* 0x000fe20007ffe0ff */
[----:B------:R-:W-:Y:S01]  /*0fc0*/  IMAD.SHL.U32 R2, R3, 0x2, RZ ;  /* 0x0000000203027824 */ /* 0x000fe200078e00ff */
[----:B------:R1:W-:Y:S02]  /*0fd0*/  STL [R1+0x30], R0 ;  /* 0x0000300001007387 */ /* 0x0003e40000100800 */
[----:B------:R-:W-:Y:S01]  /*0fe0*/  IADD3 R157, R154, 0x2000, RZ ;  /* 0x000020009a9d7810 */ /* 0x000fe20007ffe0ff */
[----:B------:R-:W-:Y:S01]  /*0ff0*/  IMAD.IADD R148, R148, 0x1, R154 ;  /* 0x0000000194947824 */ /* 0x000fe200078e029a */
[----:B------:R-:W-:-:S02]  /*1000*/  IADD3 R156, R154, 0x4000, RZ ;  /* 0x000040009a9c7810 */ /* 0x000fc40007ffe0ff */
[----:B------:R-:W-:Y:S01]  /*1010*/  IADD3 R155, R154, 0x6000, RZ ;  /* 0x000060009a9b7810 */ /* 0x000fe20007ffe0ff */
[----:B-1----:R-:W-:-:S05]  /*1020*/  IMAD.U32 R0, RZ, RZ, UR5 ;  /* 0x00000005ff007e24 */ /* 0x002fca000f8e00ff */
[----:B------:R1:W-:Y:S04]  /*1030*/  STL [R1+0x2c], R0 ;  /* 0x00002c0001007387 */ /* 0x0003e80000100800 */
[----:B------:R2:W-:Y:S01]  /*1040*/  STL [R1+0x20], R4 ;  /* 0x0000200401007387 */ /* 0x0005e20000100800 */
[C---:B-1----:R-:W-:Y:S02]  /*1050*/  IADD3 R0, R4.reuse, 0x20, RZ ;  /* 0x0000002004007810 */ /* 0x042fe40007ffe0ff */
[----:B------:R-:W-:-:S05]  /*1060*/  @P3 IADD3 R0, R4, -0x20, RZ ;  /* 0xffffffe004003810 */ /* 0x000fca0007ffe0ff */
[----:B------:R2:W-:Y:S02]  /*1070*/  STL [R1+0x24], R0 ;  /* 0x0000240001007387 */ /* 0x0005e40000100800 */
.L_x_178:
        /* <DEDUP_REMOVED lines=54> */
.L_x_134:
        /* <DEDUP_REMOVED lines=32> */
[----:B------:R-:W-:Y:S01]  /*15e0*/  ULDC.64 UR12, c[0x0][0x198] ;  /* 0x00006600000c7ab9 */ /* 0x000fe20000000a00 */
[----:B------:R-:W-:Y:S01]  /*15f0*/  PLOP3.LUT P0, PT, PT, PT, UP0, 0x80, 0x0 ;  /* 0x000000000000781c */ /* 0x000fe20003f0f008 */
[----:B------:R-:W-:-:S02]  /*1600*/  @UP1 UIADD3 UR51, UR7, UR6, URZ ;  /* 0x0000000607331290 */ /* 0x000fc4000fffe03f */
        /* <DEDUP_REMOVED lines=23> */
.L_x_136:
        /* <DEDUP_REMOVED lines=18> */
.L_x_137:
        /* <DEDUP_REMOVED lines=13> */
[----:B------:R-:W-:Y:S01]  /*1970*/  @!UP1 UIADD3 UR44, UR13, UR7, URZ ;  /* 0x000000070d2c9290 */ /* 0x000fe2000fffe03f */
[----:B------:R-:W-:Y:S01]  /*1980*/  IABS R6, c[0x0][0x1c8] ;  /* 0x0000720000067a13 */ /* 0x000fe20000000000 */
[----:B------:R-:W-:Y:S01]  /*1990*/  ULDC.64 UR36, c[0x0][0x3d8] ;  /* 0x0000f60000247ab9 */ /* 0x000fe20000000a00 */
[----:B--2---:R1:W2:Y:S02]  /*19a0*/  R2UR UR35, R0 ;  /* 0x00000000002373c2 */ /* 0x0042a400000e0000 */
[----:B-1----:R-:W5:Y:S01]  /*19b0*/  LDL R0, [R1+0x3c] ;  /* 0x00003c0001007983 */ /* 0x002f620000100800 */
[----:B--2---:R-:W-:-:S04]  /*19c0*/  UIMAD UR7, UR55, UR14, UR35 ;  /* 0x0000000e370772a4 */ /* 0x004fc8000f8e0223 */
[----:B------:R-:W-:Y:S01]  /*19d0*/  UIADD3 UR7, UR61, UR7, URZ ;  /* 0x000000073d077290 */ /* 0x000fe2000fffe03f */
[----:B---3--:R1:W2:Y:S03]  /*19e0*/  R2UR UR35, R4 ;  /* 0x00000000042373c2 */ /* 0x0082a600000e0000 */
[----:B------:R-:W-:-:S05]  /*19f0*/  UIMAD UR7, UR52, UR7, UR11 ;  /* 0x00000007340772a4 */ /* 0x000fca000f8e020b */
[----:B------:R-:W3:Y:S01]  /*1a00*/  S2UR UR11, SR_CTAID.X ;  /* 0x00000000000b79c3 */ /* 0x000ee20000002500 */
[----:B-1----:R-:W1:Y:S01]  /*1a10*/  I2F.RP R4, R6 ;  /* 0x0000000600047306 */ /* 0x002e620000209400 */
[----:B------:R-:W-:Y:S02]  /*1a20*/  @!UP1 UMOV UR39, UR12 ;  /* 0x0000000c00279c82 */ /* 0x000fe40008000000 */
[----:B------:R-:W-:Y:S02]  /*1a30*/  UIADD3 UR14, UR59, UR7, URZ ;  /* 0x000000073b0e7290 */ /* 0x000fe4000fffe03f */
[----:B------:R-:W-:Y:S02]  /*1a40*/  UIMAD UR7, UR53, UR4, URZ ;  /* 0x00000004350772a4 */ /* 0x000fe4000f8e023f */
[----:B------:R-:W-:Y:S01]  /*1a50*/  UIMAD.WIDE.U32 UR12, UR52, UR4, URZ ;  /* 0x00000004340c72a5 */ /* 0x000fe2000f8e003f */
[----:B-1----:R-:W1:Y:S03]  /*1a60*/  MUFU.RCP R4, R4 ;  /* 0x0000000400047308 */ /* 0x002e660000001000 */
[----:B------:R-:W-:-:S02]  /*1a70*/  @UP1 UIADD3 UR14, UR13, UR7, URZ ;  /* 0x000000070d0e1290 */ /* 0x000fc4000fffe03f */
[----:B------:R-:W-:Y:S02]  /*1a80*/  USEL UR38, UR58, UR12, !UP1 ;  /* 0x0000000c3a267287 */ /* 0x000fe4000c800000 */
[----:B---3--:R-:W-:-:S04]  /*1a90*/  UIMAD.WIDE.U32 UR12, UR11, UR36, URZ ;  /* 0x000000240b0c72a5 */ /* 0x008fc8000f8e003f */
[----:B------:R-:W-:Y:S02]  /*1aa0*/  UIMAD UR37, UR11, UR37, UR13 ;  /* 0x000000250b2572a4 */ /* 0x000fe4000f8e020d */
[----:B------:R-:W-:Y:S02]  /*1ab0*/  USHF.L.U32 UR11, UR46, 0x7, URZ ;  /* 0x000000072e0b7899 */ /* 0x000fe4000800063f */
[----:B------:R-:W-:Y:S02]  /*1ac0*/  USEL UR36, UR12, URZ, UP3 ;  /* 0x0000003f0c247287 */ /* 0x000fe40009800000 */
[----:B------:R-:W-:Y:S01]  /*1ad0*/  USHF.L.U64.HI UR7, UR46, 0x7, UR55 ;  /* 0x000000072e077899 */ /* 0x000fe20008010237 */
[----:B-1----:R-:W-:Y:S01]  /*1ae0*/  IADD3 R4, R4, 0xffffffe, RZ ;  /* 0x0ffffffe04047810 */ /* 0x002fe20007ffe0ff */
[----:B------:R-:W-:Y:S02]  /*1af0*/  USEL UR12, UR11, URZ, UP6 ;  /* 0x0000003f0b0c7287 */ /* 0x000fe4000b000000 */
[----:B------:R-:W-:Y:S01]  /*1b00*/  USEL UR7, UR7, URZ, UP6 ;  /* 0x0000003f07077287 */ /* 0x000fe2000b000000 */
[----:B------:R1:W3:Y:S01]  /*1b10*/  F2I.FTZ.U32.TRUNC.NTZ R5, R4 ;  /* 0x0000000400057305 */ /* 0x0002e2000021f000 */
[----:B------:R-:W-:-:S04]  /*1b20*/  UIADD3 UR12, UP0, UR6, UR12, URZ ;  /* 0x0000000c060c7290 */ /* 0x000fc8000ff1e03f */
[----:B------:R-:W-:Y:S02]  /*1b30*/  UIADD3.X UR11, UR45, UR7, URZ, UP0, !UPT ;  /* 0x000000072d0b7290 */ /* 0x000fe400087fe43f */
[----:B------:R-:W-:-:S04]  /*1b40*/  UIMAD UR7, UR53, UR12, URZ ;  /* 0x0000000c350772a4 */ /* 0x000fc8000f8e023f */
[----:B------:R-:W-:Y:S01]  /*1b50*/  UIMAD UR7, UR52, UR11, UR7 ;  /* 0x0000000b340772a4 */ /* 0x000fe2000f8e0207 */
[----:B----4-:R4:W2:Y:S01]  /*1b60*/  R2UR UR13, R3 ;  /* 0x00000000030d73c2 */ /* 0x0108a200000e0000 */
[----:B-1----:R-:W-:Y:S01]  /*1b70*/  IMAD.MOV.U32 R4, RZ, RZ, RZ ;  /* 0x000000ffff047224 */ /* 0x002fe200078e00ff */
[----:B----4-:R-:W-:Y:S02]  /*1b80*/  IABS R3, UR50 ;  /* 0x0000003200037c13 */ /* 0x010fe40008000000 */
[----:B------:R-:W-:Y:S01]  /*1b90*/  ISETP.NE.AND P1, PT, RZ, c[0x0][0x1c8], PT ;  /* 0x00007200ff007a0c */ /* 0x000fe20003f25270 */
[----:B------:R-:W-:-:S03]  /*1ba0*/  USEL UR37, UR37, URZ, UP3 ;  /* 0x0000003f25257287 */ /* 0x000fc60009800000 */
        /* <DEDUP_REMOVED lines=14> */
[----:B------:R-:W-:Y:S02]  /*1c90*/  ULDC UR35, c[0x0][0x234] ;  /* 0x00008d0000237ab9 */ /* 0x000fe40000000800 */
[----:B------:R-:W-:-:S06]  /*1ca0*/  @UP2 UIMAD UR11, UR50, UR35, UR11 ;  /* 0x00000023320b22a4 */ /* 0x000fcc000f8e020b */
[----:B------:R-:W-:-:S05]  /*1cb0*/  @P2 IADD3 R4, R4, 0x1, RZ ;  /* 0x0000000104042810 */ /* 0x000fca0007ffe0ff */
[----:B------:R-:W-:Y:S01]  /*1cc0*/  @!P0 IMAD.MOV R4, RZ, RZ, -R4 ;  /* 0x000000ffff048224 */ /* 0x000fe200078e0a04 */
[----:B------:R-:W-:Y:S01]  /*1cd0*/  PLOP3.LUT P0, PT, PT, PT, UP2, 0x80, 0x0 ;  /* 0x000000000000781c */ /* 0x000fe20003f0f028 */
[----:B------:R-:W-:Y:S02]  /*1ce0*/  @!UP2 UMOV UR11, UR13 ;  /* 0x0000000d000bac82 */ /* 0x000fe40008000000 */
[----:B------:R-:W-:Y:S01]  /*1cf0*/  UIMAD.WIDE.U32 UR12, UR52, UR12, URZ ;  /* 0x0000000c340c72a5 */ /* 0x000fe2000f8e003f */
[----:B------:R-:W-:-:S03]  /*1d00*/  @!P1 LOP3.LUT R4, RZ, c[0x0][0x1c8], RZ, 0x33, !PT ;  /* 0x00007200ff049a12 */ /* 0x000fc600078e33ff */
[----:B------:R-:W-:Y:S02]  /*1d10*/  UIADD3 UR35, UR13, UR7, URZ ;  /* 0x000000070d237290 */ /* 0x000fe4000fffe03f */
[----:B------:R-:W-:Y:S01]  /*1d20*/  USHF.R.S32.HI UR7, URZ, 0x1f, UR40 ;  /* 0x0000001f3f077899 */ /* 0x000fe20008011428 */
[----:B------:R-:W-:-:S03]  /*1d30*/  SHF.R.S32.HI R15, RZ, 0x1f, R4 ;  /* 0x0000001fff0f7819 */ /* 0x000fc60000011404 */
[----:B------:R-:W-:Y:S05]  /*1d40*/  @!P0 BRA `(.L_x_138) ;  /* 0x0000009000008947 */ /* 0x000fea0003800000 */
[----:B------:R-:W2:Y:S01]  /*1d50*/  LDL R7, [R1+0x48] ;  /* 0x0000480001077983 */ /* 0x000ea20000100800 */
[----:B------:R-:W-:Y:S02]  /*1d60*/  ULDC UR50, c[0x0][0x224] ;  /* 0x0000890000327ab9 */ /* 0x000fe40000000800 */
[----:B------:R-:W-:Y:S02]  /*1d70*/  @!UP1 UIMAD UR4, UR46, UR50, URZ ;  /* 0x000000322e0492a4 */ /* 0x000fe4000f8e023f */
[----:B------:R-:W1:Y:S02]  /*1d80*/  S2UR UR50, SR_CTAID.Z ;  /* 0x00000000003279c3 */ /* 0x000e640000002700 */
[----:B------:R-:W-:-:S06]  /*1d90*/  ULEA UR4, UR46, UR4, 0x7 ;  /* 0x000000042e047291 */ /* 0x000fcc000f8e383f */
[----:B--2---:R-:W1:Y:S02]  /*1da0*/  R2UR UR56, R7 ;  /* 0x00000000073873c2 */ /* 0x004e6400000e0000 */
[----:B-1----:R-:W-:-:S03]  /*1db0*/  UIMAD UR4, UR56, UR50, UR4 ;  /* 0x00000032380472a4 */ /* 0x002fc6000f8e0204 */
[----:B------:R-:W-:Y:S01]  /*1dc0*/  UMOV UR56, 0xffffe000 ;  /* 0xffffe00000387882 */ /* 0x000fe20000000000 */
[----:B------:R-:W-:Y:S05]  /*1dd0*/  BRA `(.L_x_139) ;  /* 0x0000003000007947 */ /* 0x000fea0003800000 */
.L_x_138:
[----:B------:R-:W2:Y:S02]  /*1de0*/  LDL R0, [R1+0x38] ;  /* 0x0000380001007983 */ /* 0x000ea40000100800 */
[----:B--2---:R1:W2:Y:S01]  /*1df0*/  R2UR UR4, R0 ;  /* 0x00000000000473c2 */ /* 0x0042a200000e0000 */
[----:B------:R-:W-:-:S07]  /*1e00*/  DEPBAR.LE SB1, 0x0, {2} ;  /* 0x000090040000791a */ /* 0x000fce0000000000 */
.L_x_139:
[----:B------:R-:W2:Y:S04]  /*1e10*/  LDL R5, [R1+0x44] ;  /* 0x0000440001057983 */ /* 0x000ea80000100800 */
[----:B------:R-:W3:Y:S04]  /*1e20*/  LDL R3, [R1+0x2c] ;  /* 0x00002c0001037983 */ /* 0x000ee80000100800 */
[----:B------:R-:W4:Y:S01]  /*1e30*/  LDL R0, [R1+0x28] ;  /* 0x0000280001007983 */ /* 0x000f220000100800 */
[----:B------:R-:W-:Y:S01]  /*1e40*/  USHF.L.U32 UR46, UR57, 0x7, URZ ;  /* 0x00000007392e7899 */ /* 0x000fe2000800063f */
[----:B------:R-:W-:Y:S01]  /*1e50*/  SHF.R.S32.HI R227, RZ, 0x1f, R226 ;  /* 0x0000001fffe37819 */ /* 0x000fe200000114e2 */
[----:B------:R-:W-:Y:S01]  /*1e60*/  IMAD.U32 R10, RZ, RZ, UR6 ;  /* 0x00000006ff0a7e24 */ /* 0x000fe2000f8e00ff */
[----:B------:R-:W1:Y:S01]  /*1e70*/  S2R R11, SR_TID.X ;  /* 0x00000000000b7919 */ /* 0x000e620000002100 */
[----:B------:R-:W-:Y:S01]  /*1e80*/  UIADD3 UR11, UR6, UR11, URZ ;  /* 0x0000000b060b7290 */ /* 0x000fe2000fffe03f */
[----:B------:R-:W-:Y:S01]  /*1e90*/  BSSY B1, `(.L_x_135) ;  /* 0x0000788000017945 */ /* 0x000fe20003800000 */
[----:B-1----:R-:W-:Y:S01]  /*1ea0*/  SHF.R.S32.HI R12, RZ, 0x1f, R11 ;  /* 0x0000001fff0c7819 */ /* 0x002fe2000001140b */
[----:B--2---:R-:W1:Y:S08]  /*1eb0*/  R2UR UR50, R5 ;  /* 0x00000000053273c2 */ /* 0x004e7000000e0000 */
[----:B---3--:R2:W3:Y:S01]  /*1ec0*/  R2UR UR13, R3 ;  /* 0x00000000030d73c2 */ /* 0x0084e200000e0000 */
[----:B-1----:R-:W-:-:S07]  /*1ed0*/  UIADD3 UR12, UP5, UP4, UR12, UR46, UR50 ;  /* 0x0000002e0c0c7290 */ /* 0x002fce000fcbe032 */
[----:B------:R-:W1:Y:S01]  /*1ee0*/  S2UR UR50, SR_CTAID.Z ;  /* 0x00000000003279c3 */ /* 0x000e620000002700 */
[----:B------:R-:W-:Y:S01]  /*1ef0*/  UIADD3 UR38, UP1, UP0, UR36, UR12, UR38 ;  /* 0x0000000c24267290 */ /* 0x000fe2000f83e026 */
[----:B--2---:R-:W-:-:S06]  /*1f00*/  LEA.HI R3, R12, R11, RZ, 0x2 ;  /* 0x0000000b0c037211 */ /* 0x004fcc00078f10ff */
[----:B------:R-:W2:Y:S01]  /*1f10*/  S2UR UR46, SR_CTAID.Y ;  /* 0x00000000002e79c3 */ /* 0x000ea20000002600 */
[----:B------:R-:W-:-:S04]  /*1f20*/  SHF.R.S32.HI R3, RZ, 0x2, R3 ;  /* 0x00000002ff037819 */ /* 0x000fc80000011403 */
[----:B------:R-:W-:-:S03]  /*1f30*/  SHF.R.S32.HI R16, RZ, 0x1f, R3 ;  /* 0x0000001fff107819 */ /* 0x000fc60000011403 */
[----:B----4-:R4:W3:Y:S01]  /*1f40*/  R2UR UR12, R0 ;  /* 0x00000000000c73c2 */ /* 0x0108e200000e0000 */
[----:B-1----:R-:W-:Y:S01]  /*1f50*/  USHF.R.S32.HI UR36, URZ, 0x1f, UR50 ;  /* 0x0000001f3f247899 */ /* 0x002fe20008011432 */
[----:B----4-:R-:W-:Y:S01]  /*1f60*/  IADD3 R0, P0, R3, UR6, RZ ;  /* 0x0000000603007c10 */ /* 0x010fe2000ff1e0ff */
[----:B---3--:R-:W-:-:S03]  /*1f70*/  UIADD3.X UR12, UR35, UR13, UR12, UP5, UP4 ;  /* 0x0000000d230c7290 */ /* 0x008fc6000afe840c */
[----:B------:R-:W-:Y:S01]  /*1f80*/  IADD3.X R5, R16, UR45, RZ, P0, !PT ;  /* 0x0000002d10057c10 */ /* 0x000fe200087fe4ff */
[----:B------:R-:W-:Y:S01]  /*1f90*/  IMAD.WIDE.U32 R6, R0, c[0x0][0x190], R226 ;  /* 0x0000640000067a25 */ /* 0x000fe200078e00e2 */
[----:B------:R-:W-:Y:S02]  /*1fa0*/  UIADD3.X UR37, UR37, UR12, UR14, UP1, UP0 ;  /* 0x0000000c25257290 */ /* 0x000fe40008fe040e */
[----:B------:R-:W-:Y:S01]  /*1fb0*/  UISETP.GE.AND UP0, UPT, UR42, 0x1, UPT ;  /* 0x000000012a00788c */ /* 0x000fe2000bf06270 */
[----:B------:R-:W-:Y:S01]  /*1fc0*/  IMAD R5, R5, c[0x0][0x190], RZ ;  /* 0x0000640005057a24 */ /* 0x000fe200078e02ff */
[----:B------:R-:W-:Y:S01]  /*1fd0*/  ULDC.64 UR12, c[0x0][0x1a8] ;  /* 0x00006a00000c7ab9 */ /* 0x000fe20000000a00 */
[----:B------:R-:W-:Y:S01]  /*1fe0*/  IADD3 R8, P0, R6, UR54, RZ ;  /* 0x0000003606087c10 */ /* 0x000fe2000ff1e0ff */
[----:B------:R-:W-:Y:S01]  /*1ff0*/  UIMAD UR12, UR36, UR12, URZ ;  /* 0x0000000c240c72a4 */ /* 0x000fe2000f8e023f */
[----:B------:R-:W-:-:S03]  /*2000*/  IMAD R0, R0, c[0x0][0x194], R5 ;  /* 0x0000650000007a24 */ /* 0x000fc600078e0205 */
[----:B------:R-:W-:Y:S02]  /*2010*/  UIMAD UR35, UR50, UR13, UR12 ;  /* 0x0000000d322372a4 */ /* 0x000fe4000f8e020c */
[----:B------:R-:W-:Y:S01]  /*2020*/  IADD3.X R9, R7, UR51, R0, P0, !PT ;  /* 0x0000003307097c10 */ /* 0x000fe200087fe400 */
[----:B------:R-:W-:Y:S01]  /*2030*/  ULDC.64 UR12, c[0x0][0x378] ;  /* 0x0000de00000c7ab9 */ /* 0x000fe20000000a00 */
[----:B------:R-:W-:Y:S01]  /*2040*/  LEA.HI R0, R12, R11, RZ, 0x5 ;  /* 0x0000000b0c007211 */ /* 0x000fe200078f28ff */
[----:B------:R-:W-:Y:S01]  /*2050*/  UIMAD UR12, UR36, UR12, URZ ;  /* 0x0000000c240c72a4 */ /* 0x000fe2000f8e023f */
[----:B------:R-:W-:Y:S01]  /*2060*/  IADD3 R6, P0, R226, UR39, RZ ;  /* 0x00000027e2067c10 */ /* 0x000fe2000ff1e0ff */
[----:B------:R-:W-:Y:S01]  /*2070*/  UIADD3 UR36, UR6, UR4, URZ ;  /* 0x0000000406247290 */ /* 0x000fe2000fffe03f */
[----:B------:R-:W-:Y:S01]  /*2080*/  LOP3.LUT R5, R0, 0xffffffe0, RZ, 0xc0, !PT ;  /* 0xffffffe000057812 */ /* 0x000fe200078ec0ff */
[----:B------:R-:W-:Y:S01]  /*2090*/  UIMAD UR14, UR50, UR13, UR12 ;  /* 0x0000000d320e72a4 */ /* 0x000fe2000f8e020c */
[----:B------:R-:W-:-:S02]  /*20a0*/  SHF.R.S32.HI R0, RZ, 0x5, R0 ;  /* 0x00000005ff007819 */ /* 0x000fc40000011400 */
[----:B------:R-:W-:Y:S01]  /*20b0*/  ULDC.64 UR12, c[0x0][0x370] ;  /* 0x0000dc00000c7ab9 */ /* 0x000fe20000000a00 */
[----:B------:R-:W-:Y:S01]  /*20c0*/  IMAD.IADD R5, R11, 0x1, -R5 ;  /* 0x000000010b057824 */ /* 0x000fe200078e0a05 */
[----:B------:R-:W-:Y:S01]  /*20d0*/  UIMAD UR12, UR45, UR12, URZ ;  /* 0x0000000c2d0c72a4 */ /* 0x000fe2000f8e023f */
[----:B------:R-:W-:Y:S02]  /*20e0*/  IADD3.X R7, R227, UR44, RZ, P0, !PT ;  /* 0x0000002ce3077c10 */ /* 0x000fe400087fe4ff */
[----:B------:R-:W-:Y:S01]  /*20f0*/  IMAD R0, R0, UR57, R5 ;  /* 0x0000003900007c24 */ /* 0x000fe2000f8e0205 */
[----:B------:R-:W-:Y:S02]  /*2100*/  UIMAD UR12, UR6, UR13, UR12 ;  /* 0x0000000d060c72a4 */ /* 0x000fe4000f8e020c */
[----:B------:R-:W-:Y:S01]  /*2110*/  IMAD.WIDE.U32 R6, R10, c[0x0][0x370], R6 ;  /* 0x0000dc000a067a25 */ /* 0x000fe200078e0006 */
[----:B------:R-:W-:Y:S01]  /*2120*/  UMOV UR45, 0x4 ;  /* 0x00000004002d7882 */ /* 0x000fe20000000000 */
[----:B------:R-:W-:Y:S01]  /*2130*/  IADD3 R5, P0, R0, UR38, RZ ;  /* 0x0000002600057c10 */ /* 0x000fe2000ff1e0ff */
[----:B------:R-:W-:-:S02]  /*2140*/  ULDC.64 UR38, c[0x0][0x3c8] ;  /* 0x0000f20000267ab9 */ /* 0x000fc40000000a00 */
[----:B------:R-:W-:Y:S01]  /*2150*/  IADD3 R7, R7, UR12, RZ ;  /* 0x0000000c07077c10 */ /* 0x000fe2000fffe0ff */
[----:B------:R-:W-:Y:S01]  /*2160*/  ULDC.64 UR12, c[0x0][0x200] ;  /* 0x00008000000c7ab9 */ /* 0x000fe20000000a00 */
[----:B------:R-:W-:Y:S01]  /*2170*/  LEA.HI.X.SX32 R210, R0, UR37, 0x1, P0 ;  /* 0x0000002500d27c11 */ /* 0x000fe200080f0eff */
[----:B------:R-:W-:Y:S01]  /*2180*/  IMAD.U32 R0, RZ, RZ, UR50 ;  /* 0x00000032ff007e24 */ /* 0x000fe2000f8e00ff */
[C---:B------:R-:W-:Y:S01]  /*2190*/  LEA R211, P0, R5.reuse, c[0x0][0x350], 0x2 ;  /* 0x0000d40005d37a11 */ /* 0x040fe200078010ff */
[----:B------:R-:W-:Y:S02]  /*21a0*/  ULEA.HI.SX32 UR6, UR49, 0xffffffff, 0x19 ;  /* 0xffffffff31067891 */ /* 0x000fe4000f8fca3f */
[C---:B------:R-:W-:Y:S01]  /*21b0*/  IMAD.WIDE.U32 R6, R0.reuse, c[0x0][0x378], R6 ;  /* 0x0000de0000067a25 */ /* 0x040fe200078e0006 */
[----:B------:R-:W-:Y:S01]  /*21c0*/  LEA.HI.X R210, R5, c[0x0][0x354], R210, 0x2, P0 ;  /* 0x0000d50005d27a11 */ /* 0x000fe200000f14d2 */
[----:B------:R-:W-:Y:S01]  /*21d0*/  UIMAD.WIDE UR12, UR11, UR45, UR12 ;  /* 0x0000002d0b0c72a5 */ /* 0x000fe2000f8e020c */
[----:B------:R-:W-:Y:S01]  /*21e0*/  PLOP3.LUT P0, PT, PT, PT, UP0, 0x80, 0x0 ;  /* 0x000000000000781c */ /* 0x000fe20003f0f008 */
[----:B------:R-:W-:Y:S01]  /*21f0*/  IMAD.WIDE.U32 R8, R0, c[0x0][0x1a8], R8 ;  /* 0x00006a0000087a25 */ /* 0x000fe200078e0008 */
[----:B------:R-:W-:Y:S01]  /*2200*/  IADD3 R7, R7, UR14, RZ ;  /* 0x0000000e07077c10 */ /* 0x000fe2000fffe0ff */
[----:B------:R-:W-:-:S02]  /*2210*/  UIMAD.WIDE UR36, UR36, UR45, UR38 ;  /* 0x0000002d242472a5 */ /* 0x000fc4000f8e0226 */
        /* <DEDUP_REMOVED lines=9> */
[----:B--2---:R-:W-:Y:S05]  /*22b0*/  @!P0 BRA `(.L_x_140) ;  /* 0x00006c0000008947 */ /* 0x004fea0003800000 */
[----:B------:R-:W2:Y:S01]  /*22c0*/  LDL R17, [R1+0x10] ;  /* 0x0000100001117983 */ /* 0x000ea20000100800 */
[----:B------:R-:W-:Y:S01]  /*22d0*/  ULDC.64 UR38, c[0x0][0x1a0] ;  /* 0x0000680000267ab9 */ /* 0x000fe20000000a00 */
[----:B------:R-:W-:Y:S01]  /*22e0*/  IMAD.U32 R14, RZ, RZ, UR40 ;  /* 0x00000028ff0e7e24 */ /* 0x000fe2000f8e00ff */
[----:B------:R-:W-:Y:S01]  /*22f0*/  UIMAD UR4, UR7, UR38, URZ ;  /* 0x00000026070472a4 */ /* 0x000fe2000f8e023f */
[----:B------:R-:W-:Y:S01]  /*2300*/  IMAD R5, R15, c[0x0][0x1b8], RZ ;  /* 0x00006e000f057a24 */ /* 0x000fe200078e02ff */
[----:B------:R-:W-:Y:S01]  /*2310*/  UMOV UR11, UR13 ;  /* 0x0000000d000b7c82 */ /* 0x000fe20008000000 */
[----:B------:R-:W-:Y:S01]  /*2320*/  IMAD.WIDE.U32 R6, R14, c[0x0][0x1a0], R226 ;  /* 0x000068000e067a25 */ /* 0x000fe200078e00e2 */
[----:B------:R-:W-:Y:S01]  /*2330*/  UIMAD UR4, UR40, UR39, UR4 ;  /* 0x00000027280472a4 */ /* 0x000fe2000f8e0204 */
[----:B------:R-:W-:Y:S01]  /*2340*/  BSSY B0, `(.L_x_141) ;  /* 0x000002b000007945 */ /* 0x000fe20003800000 */
[----:B------:R-:W-:Y:S01]  /*2350*/  UMOV UR14, UR36 ;  /* 0x00000024000e7c82 */ /* 0x000fe20008000000 */
[----:B------:R-:W-:Y:S01]  /*2360*/  IMAD R5, R4, c[0x0][0x1bc], R5 ;  /* 0x00006f0004057a24 */ /* 0x000fe200078e0205 */
[----:B------:R-:W-:Y:S01]  /*2370*/  IADD3 R6, P0, R6, UR47, RZ ;  /* 0x0000002f06067c10 */ /* 0x000fe2000ff1e0ff */
[----:B------:R-:W-:Y:S01]  /*2380*/  UMOV UR13, UR37 ;  /* 0x00000025000d7c82 */ /* 0x000fe20008000000 */
[----:B------:R-:W-:Y:S01]  /*2390*/  IMAD.U32 R0, RZ, RZ, UR4 ;  /* 0x00000004ff007e24 */ /* 0x000fe2000f8e00ff */
[----:B------:R-:W-:Y:S01]  /*23a0*/  ULEA.HI UR4, UR6, UR6, URZ, 0x1 ;  /* 0x0000000606047291 */ /* 0x000fe2000f8f083f */
[----:B------:R-:W-:Y:S01]  /*23b0*/  IMAD.MOV.U32 R208, RZ, RZ, R12 ;  /* 0x000000ffffd07224 */ /* 0x000fe200078e000c */
[----:B------:R-:W-:Y:S01]  /*23c0*/  MOV R209, R13 ;  /* 0x0000000d00d17202 */ /* 0x000fe20000000f00 */
[----:B------:R-:W-:Y:S01]  /*23d0*/  IMAD.MOV.U32 R206, RZ, RZ, R10 ;  /* 0x000000ffffce7224 */ /* 0x000fe200078e000a */
[----:B------:R-:W-:Y:S01]  /*23e0*/  IADD3.X R7, R7, UR48, R0, P0, !PT ;  /* 0x0000003007077c10 */ /* 0x000fe200087fe400 */
[----:B------:R-:W-:Y:S01]  /*23f0*/  ULOP3.LUT UR4, UR4, 0xfffffffe, URZ, 0xc0, !UPT ;  /* 0xfffffffe04047892 */ /* 0x000fe2000f8ec03f */
[----:B------:R-:W-:-:S02]  /*2400*/  PLOP3.LUT P0, PT, PT, PT, UP3, 0x80, 0x0 ;  /* 0x000000000000781c */ /* 0x000fc40003f0f038 */
[----:B------:R-:W-:Y:S01]  /*2410*/  MOV R207, R11 ;  /* 0x0000000b00cf7202 */ /* 0x000fe20000000f00 */
[----:B------:R-:W-:Y:S01]  /*2420*/  UIADD3 UR4, UR6, -UR4, URZ ;  /* 0x8000000406047290 */ /* 0x000fe2000fffe03f */
[----:B------:R-:W-:-:S03]  /*2430*/  IMAD.WIDE.U32 R6, R4, c[0x0][0x1b8], R6 ;  /* 0x00006e0004067a25 */ /* 0x000fc600078e0006 */
[----:B------:R-:W-:Y:S02]  /*2440*/  UISETP.NE.AND UP0, UPT, UR4, 0x1, UPT ;  /* 0x000000010400788c */ /* 0x000fe4000bf05270 */
[----:B------:R-:W-:Y:S01]  /*2450*/  UIMAD UR4, UR10, -0x80, UR5 ;  /* 0xffffff800a0478a4 */ /* 0x000fe2000f8e0205 */
[----:B------:R-:W-:-:S03]  /*2460*/  IADD3 R12, R7, R5, RZ ;  /* 0x00000005070c7210 */ /* 0x000fc60007ffe0ff */
[----:B------:R-:W-:Y:S02]  /*2470*/  @P0 BAR.SYNC.DEFER_BLOCKING 0x0 ;  /* 0x0000000000000b1d */ /* 0x000fe40000010000 */
[----:B------:R-:W-:Y:S02]  /*2480*/  ISETP.GE.AND P2, PT, R3, UR4, PT ;  /* 0x0000000403007c0c */ /* 0x000fe4000bf46270 */
[----:B--2---:R-:W-:-:S11]  /*2490*/  SHF.L.U32 R0, R17, 0x1, RZ ;  /* 0x0000000111007819 */ /* 0x004fd600000006ff */
        /* <DEDUP_REMOVED lines=21> */
.L_x_142:
[----:B------:R-:W-:Y:S05]  /*25f0*/  BSYNC B0 ;  /* 0x0000000000007941 */ /* 0x000fea0003800000 */
.L_x_141:
        /* <DEDUP_REMOVED lines=21> */
.L_x_144:
[----:B------:R-:W-:Y:S05]  /*2750*/  BSYNC B0 ;  /* 0x0000000000007941 */ /* 0x000fea0003800000 */
.L_x_143:
        /* <DEDUP_REMOVED lines=17> */
.L_x_146:
[----:B------:R-:W-:Y:S05]  /*2870*/  BSYNC B0 ;  /* 0x0000000000007941 */ /* 0x000fea0003800000 */
.L_x_145:
        /* <DEDUP_REMOVED lines=15> */
.L_x_148:
[----:B------:R-:W-:Y:S05]  /*2970*/  BSYNC B0 ;  /* 0x0000000000007941 */ /* 0x000fea0003800000 */
.L_x_147:
        /* <DEDUP_REMOVED lines=20> */
.L_x_150:
[----:B------:R-:W-:Y:S05]  /*2ac0*/  BSYNC B0 ;  /* 0x0000000000007941 */ /* 0x000fea0003800000 */
.L_x_149:
        /* <DEDUP_REMOVED lines=20> */
.L_x_152:
[----:B------:R-:W-:Y:S05]  /*2c10*/  BSYNC B0 ;  /* 0x0000000000007941 */ /* 0x000fea0003800000 */
.L_x_151:
        /* <DEDUP_REMOVED lines=15> */
[----:B------:R-:W-:Y:S01]  /*2d10*/  ISETP.GE.AND P6, PT, R6, UR4, PT ;  /* 0x0000000406007c0c */ /* 0x000fe2000bfc6270 */
[----:B------:R-:W-:Y:S01]  /*2d20*/  IMAD.SHL.U32 R6, R17, 0x4, RZ ;  /* 0x0000000411067824 */ /* 0x000fe200078e00ff */
[----:B------:R-:W-:-:S02]  /*2d30*/  SHF.R.S32.HI R13, RZ, 0x1f, R17 ;  /* 0x0000001fff0d7819 */ /* 0x000fc40000011411 */
[----:B------:R-:W-:Y:S02]  /*2d40*/  SHF.R.S32.HI R11, RZ, 0x1f, R5 ;  /* 0x0000001fff0b7819 */ /* 0x000fe40000011405 */
[----:B------:R-:W-:Y:S02]  /*2d50*/  IADD3 R6, P4, R6, UR12, RZ ;  /* 0x0000000c06067c10 */ /* 0x000fe4000ff9e0ff */
[C---:B------:R-:W-:Y:S02]  /*2d60*/  SHF.L.U64.HI R7, R17.reuse, 0x2, R13 ;  /* 0x0000000211077819 */ /* 0x040fe4000001020d */
[----:B------:R-:W-:Y:S02]  /*2d70*/  IADD3 R12, R17, 0x40, RZ ;  /* 0x00000040110c7810 */ /* 0x000fe40007ffe0ff */
[----:B------:R-:W-:Y:S02]  /*2d80*/  @!P5 LEA R10, P3, R5, UR12, 0x2 ;  /* 0x0000000c050adc11 */ /* 0x000fe4000f8610ff */
[----:B------:R-:W-:-:S02]  /*2d90*/  IADD3.X R7, R7, UR11, RZ, P4, !PT ;  /* 0x0000000b07077c10 */ /* 0x000fc4000a7fe4ff */
[----:B------:R-:W-:Y:S02]  /*2da0*/  @!P5 LEA.HI.X R11, R5, UR11, R11, 0x2, P3 ;  /* 0x0000000b050bdc11 */ /* 0x000fe400098f140b */
[----:B------:R-:W-:Y:S01]  /*2db0*/  ISETP.GE.AND P3, PT, R17, UR4, PT ;  /* 0x0000000411007c0c */ /* 0x000fe2000bf66270 */
[----:B------:R2:W5:Y:S01]  /*2dc0*/  @!P6 LDG.E R246, [R6.64+0x20] ;  /* 0x0000202006f6e981 */ /* 0x000562000c1e1900 */
[----:B------:R-:W-:-:S03]  /*2dd0*/  ISETP.GE.AND P4, PT, R12, UR4, PT ;  /* 0x000000040c007c0c */ /* 0x000fc6000bf86270 */
[----:B------:R2:W-:Y:S04]  /*2de0*/  @P2 STS [R0+0x6000], RZ ;  /* 0x006000ff00002388 */ /* 0x0005e80000000800 */
[----:B------:R2:W-:Y:S04]  /*2df0*/  @P2 STS [R0+0x6004], RZ ;  /* 0x006004ff00002388 */ /* 0x0005e80000000800 */
[----:B------:R2:W5:Y:S04]  /*2e00*/  @!P3 LDG.E R245, [R6.64] ;  /* 0x0000002006f5b981 */ /* 0x000568000c1e1900 */
[----:B------:R2:W5:Y:S04]  /*2e10*/  @!P4 LDG.E R243, [R6.64+0x100] ;  /* 0x0001002006f3c981 */ /* 0x000568000c1e1900 */
[----:B------:R2:W-:Y:S01]  /*2e20*/  @P2 STS.64 [R0+0x6008], RZ ;  /* 0x006008ff00002388 */ /* 0x0005e20000000a00 */
[----:B------:R-:W-:-:S03]  /*2e30*/  IMAD R5, R15, c[0x0][0x1b0], RZ ;  /* 0x00006c000f057a24 */ /* 0x000fc600078e02ff */
[----:B------:R3:W5:Y:S01]  /*2e40*/  @!P5 LDG.E R244, [R10.64] ;  /* 0x000000200af4d981 */ /* 0x000762000c1e1900 */
[----:B------:R-:W-:Y:S01]  /*2e50*/  BSSY B0, `(.L_x_153) ;  /* 0x0000016000007945 */ /* 0x000fe20003800000 */
[C---:B---3--:R-:W-:Y:S02]  /*2e60*/  IMAD R10, R4.reuse, c[0x0][0x1b4], R5 ;  /* 0x00006d00040a7a24 */ /* 0x048fe400078e0205 */
[----:B------:R-:W-:-:S04]  /*2e70*/  IMAD.WIDE.U32 R4, R4, c[0x0][0x1b0], R8 ;  /* 0x00006c0004047a25 */ /* 0x000fc800078e0008 */
        /* <DEDUP_REMOVED lines=19> */
.L_x_154:
[----:B--2---:R-:W-:Y:S05]  /*2fb0*/  BSYNC B0 ;  /* 0x0000000000007941 */ /* 0x004fea0003800000 */
.L_x_153:
        /* <DEDUP_REMOVED lines=19> */
.L_x_156:
[----:B------:R-:W-:Y:S05]  /*30f0*/  BSYNC B0 ;  /* 0x0000000000007941 */ /* 0x000fea0003800000 */
.L_x_155:
[----:B------:R-:W0:Y:S01]  /*3100*/  LDGDEPBAR ;  /* 0x00000000000079af */ /* 0x000e220000000000 */
[----:B------:R-:W-:Y:S02]  /*3110*/  ULDC.64 UR38, c[0x0][0x318] ;  /* 0x0000c60000267ab9 */ /* 0x000fe40000000a00 */
[----:B------:R-:W-:Y:S01]  /*3120*/  UISETP.NE.U32.AND UP1, UPT, URZ, UR38, UPT ;  /* 0x000000263f00728c */ /* 0x000fe2000bf25070 */
[----:B--2---:R-:W2:Y:S01]  /*3130*/  LDL R3, [R1+0x14] ;  /* 0x0000140001037983 */ /* 0x004ea20000100800 */
[----:B------:R-:W-:Y:S01]  /*3140*/  USHF.R.S32.HI UR7, URZ, 0x1f, UR50 ;  /* 0x0000001f3f077899 */ /* 0x000fe20008011432 */
[----:B-1-34-:R-:W-:Y:S01]  /*3150*/  IMAD.U32 R0, RZ, RZ, UR10 ;  /* 0x0000000aff007e24 */ /* 0x01afe2000f8e00ff */
[----:B------:R-:W-:Y:S02]  /*3160*/  UISETP.NE.AND.EX UP1, UPT, URZ, UR39, UPT, UP1 ;  /* 0x000000273f00728c */ /* 0x000fe4000bf25310 */
[----:B------:R-:W-:-:S04]  /*3170*/  ULDC.64 UR40, c[0x0][0x320] ;  /* 0x0000c80000287ab9 */ /* 0x000fc80000000a00 */
[----:B------:R-:W-:-:S05]  /*3180*/  PLOP3.LUT P1, PT, PT, PT, UP1, 0x80, 0x0 ;  /* 0x000000000000781c */ /* 0x000fca0003f2f018 */
[----:B------:R-:W-:Y:S02]  /*3190*/  @UP1 UIMAD UR4, UR55, UR40, URZ ;  /* 0x00000028370412a4 */ /* 0x000fe4000f8e023f */
[----:B------:R-:W-:Y:S02]  /*31a0*/  @UP1 UMOV UR36, UR50 ;  /* 0x0000003200241c82 */ /* 0x000fe40008000000 */
[----:B------:R-:W-:Y:S01]  /*31b0*/  @UP1 UMOV UR37, UR7 ;  /* 0x0000000700251c82 */ /* 0x000fe20008000000 */
[----:B------:R-:W-:-:S04]  /*31c0*/  DEPBAR.LE SB0, 0x1 ;  /* 0x000080400000791a */ /* 0x000fc80000000000 */
[----:B------:R-:W-:Y:S01]  /*31d0*/  BAR.SYNC.DEFER_BLOCKING 0x0 ;  /* 0x0000000000007b1d */ /* 0x000fe20000010000 */
[----:B------:R-:W-:Y:S02]  /*31e0*/  @UP1 UIMAD.WIDE.U32 UR36, UR46, UR40, UR36 ;  /* 0x000000282e2412a5 */ /* 0x000fe4000f8e0024 */
[----:B------:R-:W-:Y:S02]  /*31f0*/  @UP1 UIMAD UR41, UR46, UR41, UR4 ;  /* 0x000000292e2912a4 */ /* 0x000fe4000f8e0204 */
[----:B------:R-:W-:Y:S02]  /*3200*/  @UP1 ULEA UR38, UP0, UR36, UR38, 0x2 ;  /* 0x0000002624261291 */ /* 0x000fe4000f80103f */
[----:B------:R-:W-:-:S04]  /*3210*/  @UP1 UIADD3 UR41, UR37, UR41, URZ ;  /* 0x0000002925291290 */ /* 0x000fc8000fffe03f */
[----:B------:R-:W-:Y:S01]  /*3220*/  @UP1 ULEA.HI.X UR39, UR36, UR39, UR41, 0x2, UP0 ;  /* 0x0000002724271291 */ /* 0x000fe200080f1429 */
[----:B------:R-:W-:-:S05]  /*3230*/  IMAD.U32 R4, RZ, RZ, UR38 ;  /* 0x00000026ff047e24 */ /* 0x000fca000f8e00ff */
[----:B------:R-:W-:-:S05]  /*3240*/  IMAD.U32 R5, RZ, RZ, UR39 ;  /* 0x00000027ff057e24 */ /* 0x000fca000f8e00ff */
[----:B------:R1:W3:Y:S04]  /*3250*/  @P1 LDG.E R4, [R4.64] ;  /* 0x0000002004041981 */ /* 0x0002e8000c1e1900 */
[----:B------:R-:W4:Y:S04]  /*3260*/  LDSM.16.M88.4 R112, [R146+0x8000] ;  /* 0x008000009270783b */ /* 0x000f280000000200 */
[----:B------:R-:W2:Y:S04]  /*3270*/  LDSM.16.M88.4 R116, [R146+0x8400] ;  /* 0x008400009274783b */ /* 0x000ea80000000200 */
[----:B------:R-:W2:Y:S04]  /*3280*/  LDSM.16.M88.4 R120, [R146+0x8800] ;  /* 0x008800009278783b */ /* 0x000ea80000000200 */
[----:B------:R-:W2:Y:S04]  /*3290*/  LDSM.16.M88.4 R124, [R146+0x8c00] ;  /* 0x008c0000927c783b */ /* 0x000ea80000000200 */
[----:B------:R-:W2:Y:S04]  /*32a0*/  LDSM.16.M88.4 R128, [R145+0x8000] ;  /* 0x008000009180783b */ /* 0x000ea80000000200 */
[----:B------:R-:W2:Y:S04]  /*32b0*/  LDSM.16.M88.4 R132, [R145+0x8400] ;  /* 0x008400009184783b */ /* 0x000ea80000000200 */
[----:B------:R-:W2:Y:S04]  /*32c0*/  LDSM.16.M88.4 R136, [R145+0x8800] ;  /* 0x008800009188783b */ /* 0x000ea80000000200 */
[----:B------:R-:W2:Y:S01]  /*32d0*/  LDSM.16.M88.4 R140, [R145+0x8c00] ;  /* 0x008c0000918c783b */ /* 0x000ea20000000200 */
[----:B-1----:R-:W-:Y:S01]  /*32e0*/  SHF.L.U64.HI R5, R17, 0x2, R13 ;  /* 0x0000000211057819 */ /* 0x002fe2000001020d */
[----:B------:R-:W-:Y:S01]  /*32f0*/  IMAD.SHL.U32 R150, R158, 0x2, RZ ;  /* 0x000000029e967824 */ /* 0x000fe200078e00ff */
[----:B------:R-:W-:Y:S01]  /*3300*/  CS2R R94, SRZ ;  /* 0x00000000005e7805 */ /* 0x000fe2000001ff00 */
[----:B------:R-:W-:Y:S01]  /*3310*/  IMAD.MOV.U32 R215, RZ, RZ, R188 ;  /* 0x000000ffffd77224 */ /* 0x000fe200078e00bc */
        /* <DEDUP_REMOVED lines=15> */
[----:B------:R-:W-:Y:S01]  /*3410*/  IMAD.IADD R151, R150, 0x1, R153 ;  /* 0x0000000196977824 */ /* 0x000fe200078e0299 */
[----:B------:R-:W-:Y:S01]  /*3420*/  UMOV UR4, URZ ;  /* 0x0000003f00047c82 */ /* 0x000fe20008000000 */
[----:B--2---:R-:W-:-:S04]  /*3430*/  LEA R0, R0, R3, 0x7 ;  /* 0x0000000300007211 */ /* 0x004fc800078e38ff */
[----:B------:R-:W-:Y:S02]  /*3440*/  IADD3 R6, R17, -UR42, -R0 ;  /* 0x8000002a11067c10 */ /* 0x000fe4000fffe800 */
[----:B------:R-:W3:Y:S01]  /*3450*/  @P1 MUFU.RCP R0, c[0x0][0x238] ;  /* 0x00008e0000001b08 */ /* 0x000ee20000001000 */
[----:B------:R-:W-:-:S04]  /*3460*/  IADD3 R3, R152, 0x1000, RZ ;  /* 0x0000100098037810 */ /* 0x000fc80007ffe0ff */
[----:B------:R-:W-:Y:S01]  /*3470*/  SEL R3, R3, R152, !P0 ;  /* 0x0000009803037207 */ /* 0x000fe20004000000 */
[----:B---3--:R-:W-:Y:S01]  /*3480*/  @P1 FMUL.FTZ R4, R4, R0 ;  /* 0x0000000004041220 */ /* 0x008fe20000410000 */
[----:B------:R-:W-:-:S03]  /*3490*/  IADD3 R0, R158, 0x1000, RZ ;  /* 0x000010009e007810 */ /* 0x000fc60007ffe0ff */
[----:B------:R1:W2:Y:S01]  /*34a0*/  @P1 R2UR UR7, R4 ;  /* 0x00000000040713c2 */ /* 0x0002a200000e0000 */
[----:B------:R-:W-:-:S04]  /*34b0*/  SEL R0, R0, R158, !P0 ;  /* 0x0000009e00007207 */ /* 0x000fc80004000000 */
[----:B------:R-:W-:Y:S02]  /*34c0*/  SHF.L.U32 R144, R0, 0x1, RZ ;  /* 0x0000000100907819 */ /* 0x000fe400000006ff */
[----:B------:R-:W-:-:S04]  /*34d0*/  IADD3 R0, R17, -0x80, RZ ;  /* 0xffffff8011007810 */ /* 0x000fc80007ffe0ff */
[----:B------:R-:W-:Y:S02]  /*34e0*/  SHF.L.U32 R0, R0, 0x2, RZ ;  /* 0x0000000200007819 */ /* 0x000fe400000006ff */
[----:B-1----:R-:W-:-:S05]  /*34f0*/  IADD3 R4, R6, UR5, RZ ;  /* 0x0000000506047c10 */ /* 0x002fca000fffe0ff */
[----:B------:R1:W-:Y:S04]  /*3500*/  STL [R1+0xc], R4 ;  /* 0x00000c0401007387 */ /* 0x0003e80000100800 */
[----:B------:R3:W-:Y:S01]  /*3510*/  STL [R1+0x8], R5 ;  /* 0x0000080501007387 */ /* 0x0007e20000100800 */
[----:B-1----:R-:W-:-:S05]  /*3520*/  IMAD.SHL.U32 R4, R17, 0x4, RZ ;  /* 0x0000000411047824 */ /* 0x002fca00078e00ff */
[----:B------:R3:W-:Y:S04]  /*3530*/  STL [R1+0x4], R4 ;  /* 0x0000040401007387 */ /* 0x0007e80000100800 */
[----:B------:R3:W-:Y:S01]  /*3540*/  STL [R1], R0 ;  /* 0x0000000001007387 */ /* 0x0007e20000100800 */
[----:B------:R-:W-:Y:S01]  /*3550*/  IMAD.SHL.U32 R3, R3, 0x2, RZ ;  /* 0x0000000203037824 */ /* 0x000fe200078e00ff */
[----:B--2-4-:R-:W-:Y:S02]  /*3560*/  @UP1 UMOV UR4, UR7 ;  /* 0x0000000700041c82 */ /* 0x014fe40008000000 */
.L_x_159:
[----:B---3--:R-:W2:Y:S01]  /*3570*/  LDL R0, [R1+0xc] ;  /* 0x00000c0001007983 */ /* 0x008ea20000100800 */
[----:B------:R-:W-:Y:S01]  /*3580*/  IMAD.U32 R159, RZ, RZ, UR6 ;  /* 0x00000006ff9f7e24 */ /* 0x000fe2000f8e00ff */
[----:B------:R-:W-:Y:S02]  /*3590*/  USHF.L.U32 UR7, UR10, 0x7, URZ ;  /* 0x000000070a077899 */ /* 0x000fe4000800063f */
[----:B------:R-:W3:Y:S01]  /*35a0*/  LDL R196, [R1+0x14] ;  /* 0x0000140001c47983 */ /* 0x000ee20000100800 */
[----:B------:R-:W-:Y:S02]  /*35b0*/  UISETP.GE.AND UP4, UPT, UR6, 0x1, UPT ;  /* 0x000000010600788c */ /* 0x000fe4000bf86270 */
[----:B------:R-:W-:Y:S01]  /*35c0*/  UIADD3 UR7, UR7, 0x80, URZ ;  /* 0x0000008007077890 */ /* 0x000fe2000fffe03f */
[----:B------:R-:W0:Y:S03]  /*35d0*/  LDGDEPBAR ;  /* 0x00000000000079af */ /* 0x000e260000000000 */
[----:B------:R-:W-:Y:S06]  /*35e0*/  UISETP.GE.AND UP0, UPT, UR7, UR5, UPT ;  /* 0x000000050700728c */ /* 0x000fec000bf06270 */
[----:B------:R-:W-:Y:S02]  /*35f0*/  PLOP3.LUT P4, PT, PT, PT, UP0, 0x80, 0x0 ;  /* 0x000000000000781c */ /* 0x000fe40003f8f008 */
[----:B------:R-:W-:Y:S02]  /*3600*/  PLOP3.LUT P6, PT, PT, PT, UP0, 0x80, 0x0 ;  /* 0x000000000000781c */ /* 0x000fe40003fcf008 */
[----:B------:R-:W-:Y:S01]  /*3610*/  PLOP3.LUT P5, PT, PT, PT, UP0, 0x80, 0x0 ;  /* 0x000000000000781c */ /* 0x000fe20003faf008 */
[----:B------:R-:W-:Y:S04]  /*3620*/  DEPBAR.LE SB0, 0x0 ;  /* 0x000080000000791a */ /* 0x000fe80000000000 */
[----:B------:R-:W-:Y:S08]  /*3630*/  BAR.SYNC.DEFER_BLOCKING 0x0 ;  /* 0x0000000000007b1d */ /* 0x000ff00000010000 */
[----:B------:R-:W-:Y:S08]  /*3640*/  LDSM.16.M88.4 R64, [R144] ;  /* 0x000000009040783b */ /* 0x000ff00000000200 */
[----:B------:R-:W1:Y:S08]  /*3650*/  LDSM.16.M88.4 R16, [R146+0x6000] ;  /* 0x006000009210783b */ /* 0x000e700000000200 */
[----:B------:R-:W4:Y:S08]  /*3660*/  LDSM.16.M88.4 R60, [R144+0x1000] ;  /* 0x00100000903c783b */ /* 0x000f300000000200 */
[----:B------:R-:W1:Y:S08]  /*3670*/  LDSM.16.M88.4 R32, [R146+0x6400] ;  /* 0x006400009220783b */ /* 0x000e700000000200 */
[----:B------:R-:W1:Y:S08]  /*3680*/  LDSM.16.M88.4 R48, [R146+0x6800] ;  /* 0x006800009230783b */ /* 0x000e700000000200 */
[----:B------:R-:W1:Y:S08]  /*3690*/  LDSM.16.M88.4 R100, [R146+0x6c00] ;  /* 0x006c00009264783b */ /* 0x000e700000000200 */
[----:B------:R-:W-:Y:S01]  /*36a0*/  LDSM.16.M88.4 R108, [R145+0x6000] ;  /* 0x00600000916c783b */ /* 0x000fe20000000200 */
[----:B--2---:R-:W-:Y:S05]  /*36b0*/  IMAD R159, R159, 0x80, R0 ;  /* 0x000000809f9f7824 */ /* 0x004fea00078e0200 */
[C---:B------:R-:W-:Y:S02]  /*36c0*/  IADD3 R0, R159.reuse, -0x1, RZ ;  /* 0xffffffff9f007810 */ /* 0x040fe40007ffe0ff */
[----:B------:R-:W-:Y:S02]  /*36d0*/  IABS R4, R159 ;  /* 0x0000009f00047213 */ /* 0x000fe40000000000 */
[----:B------:R-:W-:Y:S02]  /*36e0*/  ISETP.GE.AND P0, PT, R0, RZ, PT ;  /* 0x000000ff0000720c */ /* 0x000fe40003f06270 */
[----:B------:R2:W-:Y:S01]  /*36f0*/  I2F R165, R4 ;  /* 0x0000000400a57306 */ /* 0x0005e20000201400 */
[C---:B------:R-:W-:Y:S02]  /*3700*/  IADD3 R5, R159.reuse, 0x8, RZ ;  /* 0x000000089f057810 */ /* 0x040fe40007ffe0ff */
[----:B------:R-:W-:Y:S02]  /*3710*/  IADD3 R6, R159, 0x7, RZ ;  /* 0x000000079f067810 */ /* 0x000fe40007ffe0ff */
[----:B------:R-:W-:Y:S02]  /*3720*/  ISETP.GE.AND P1, PT, R5, RZ, PT ;  /* 0x000000ff0500720c */ /* 0x000fe40003f26270 */
[C---:B------:R-:W-:Y:S02]  /*3730*/  IADD3 R20, R159.reuse, -0x20, RZ ;  /* 0xffffffe09f147810 */ /* 0x040fe40007ffe0ff */
[C---:B------:R-:W-:Y:S02]  /*3740*/  IADD3 R24, R159.reuse, -0x21, RZ ;  /* 0xffffffdf9f187810 */ /* 0x040fe40007ffe0ff */
[C---:B------:R-:W-:Y:S02]  /*3750*/  @!P0 IADD3 R0, -R159.reuse, 0x1, RZ ;  /* 0x000000019f008810 */ /* 0x040fe40007ffe1ff */
[C---:B------:R-:W-:Y:S02]  /*3760*/  IADD3 R52, R159.reuse, -0x28, RZ ;  /* 0xffffffd89f347810 */ /* 0x040fe40007ffe0ff */
[----:B------:R1:W-:Y:S01]  /*3770*/  I2F R166, R0 ;  /* 0x0000000000a67306 */ /* 0x0003e20000201400 */
[----:B------:R-:W-:Y:S02]  /*3780*/  ISETP.GE.AND P0, PT, R6, RZ, PT ;  /* 0x000000ff0600720c */ /* 0x000fe40003f06270 */
[C---:B------:R-:W-:Y:S02]  /*3790*/  @!P1 IADD3 R5, -R159.reuse, -0x8, RZ ;  /* 0xfffffff89f059810 */ /* 0x040fe40007ffe1ff */
[C---:B------:R-:W-:Y:S02]  /*37a0*/  IADD3 R53, R159.reuse, -0x29, RZ ;  /* 0xffffffd79f357810 */ /* 0x040fe40007ffe0ff */
[C---:B------:R-:W-:Y:S02]  /*37b0*/  IADD3 R162, R159.reuse, 0x10, RZ ;  /* 0x000000109fa27810 */ /* 0x040fe40007ffe0ff */
[C---:B--2---:R-:W-:Y:S01]  /*37c0*/  IADD3 R4, R159.reuse, 0x40, RZ ;  /* 0x000000409f047810 */ /* 0x044fe20007ffe0ff */
[----:B------:R2:W-:Y:S01]  /*37d0*/  I2F R194, R5 ;  /* 0x0000000500c27306 */ /* 0x0005e20000201400 */
[C---:B------:R-:W-:Y:S02]  /*37e0*/  IADD3 R36, R159.reuse, 0x1f, RZ ;  /* 0x0000001f9f247810 */ /* 0x040fe40007ffe0ff */
[----:B------:R-:W-:Y:S02]  /*37f0*/  ISETP.GE.AND P1, PT, R4, RZ, PT ;  /* 0x000000ff0400720c */ /* 0x000fe40003f26270 */
[C---:B------:R-:W-:Y:S02]  /*3800*/  @!P0 IADD3 R6, -R159.reuse, -0x7, RZ ;  /* 0xfffffff99f068810 */ /* 0x040fe40007ffe1ff */
[C---:B------:R-:W-:Y:S02]  /*3810*/  IADD3 R40, R159.reuse, 0x18, RZ ;  /* 0x000000189f287810 */ /* 0x040fe40007ffe0ff */
[C---:B------:R-:W-:Y:S01]  /*3820*/  IADD3 R44, R159.reuse, 0x17, RZ ;  /* 0x000000179f2c7810 */ /* 0x040fe20007ffe0ff */
[----:B------:R3:W3:Y:S01]  /*3830*/  I2F R195, R6 ;  /* 0x0000000600c37306 */ /* 0x0006e20000201400 */
[C---:B------:R-:W-:Y:S02]  /*3840*/  IADD3 R160, R159.reuse, -0x30, RZ ;  /* 0xffffffd09fa07810 */ /* 0x040fe40007ffe0ff */
[C---:B------:R-:W-:Y:S02]  /*3850*/  IADD3 R161, R159.reuse, -0x31, RZ ;  /* 0xffffffcf9fa17810 */ /* 0x040fe40007ffe0ff */
[C---:B-1----:R-:W-:Y:S02]  /*3860*/  IADD3 R0, R159.reuse, 0x3f, RZ ;  /* 0x0000003f9f007810 */ /* 0x042fe40007ffe0ff */
[C---:B------:R-:W-:Y:S02]  /*3870*/  @!P1 IADD3 R4, -R159.reuse, -0x40, RZ ;  /* 0xffffffc09f049810 */ /* 0x040fe40007ffe1ff */
[----:B------:R-:W-:Y:S02]  /*3880*/  ISETP.GE.AND P0, PT, R0, RZ, PT ;  /* 0x000000ff0000720c */ /* 0x000fe40003f06270 */
[----:B------:R1:W-:Y:S01]  /*3890*/  I2F R163, R4 ;  /* 0x0000000400a37306 */ /* 0x0003e20000201400 */
[C---:B--2---:R-:W-:Y:S10]  /*38a0*/  IADD3 R5, R159.reuse, 0x47, RZ ;  /* 0x000000479f057810 */ /* 0x044ff40007ffe0ff */
[C---:B------:R-:W-:Y:S02]  /*38b0*/  @!P0 IADD3 R0, -R159.reuse, -0x3f, RZ ;  /* 0xffffffc19f008810 */ /* 0x040fe40007ffe1ff */
[----:B---3--:R-:W-:Y:S02]  /*38c0*/  IADD3 R6, R159, 0x48, RZ ;  /* 0x000000489f067810 */ /* 0x008fe40007ffe0ff */
[----:B------:R2:W3:Y:S01]  /*38d0*/  I2F R164, R0 ;  /* 0x0000000000a47306 */ /* 0x0004e20000201400 */
[----:B------:R-:W-:Y:S02]  /*38e0*/  ISETP.GE.AND P0, PT, R5, RZ, PT ;  /* 0x000000ff0500720c */ /* 0x000fe40003f06270 */
[----:B------:R-:W-:Y:S02]  /*38f0*/  ISETP.GE.AND P1, PT, R6, RZ, PT ;  /* 0x000000ff0600720c */ /* 0x000fe40003f26270 */
[C---:B-1----:R-:W-:Y:S09]  /*3900*/  IADD3 R4, R159.reuse, 0x38, RZ ;  /* 0x000000389f047810 */ /* 0x042ff20007ffe0ff */
[C---:B------:R-:W-:Y:S02]  /*3910*/  @!P0 IADD3 R5, -R159.reuse, -0x47, RZ ;  /* 0xffffffb99f058810 */ /* 0x040fe40007ffe1ff */
[C---:B------:R-:W-:Y:S02]  /*3920*/  @!P1 IADD3 R6, -R159.reuse, -0x48, RZ ;  /* 0xffffffb89f069810 */ /* 0x040fe40007ffe1ff */
[----:B------:R1:W1:Y:S01]  /*3930*/  I2F R186, R5 ;  /* 0x0000000500ba7306 */ /* 0x0002620000201400 */
[----:B------:R-:W-:Y:S02]  /*3940*/  ISETP.GE.AND P1, PT, R4, RZ, PT ;  /* 0x000000ff0400720c */ /* 0x000fe40003f26270 */
[C---:B--2---:R-:W-:Y:S07]  /*3950*/  IADD3 R0, R159.reuse, 0x37, RZ ;  /* 0x000000379f007810 */ /* 0x044fee0007ffe0ff */
[----:B------:R2:W-:Y:S01]  /*3960*/  I2F R185, R6 ;  /* 0x0000000600b97306 */ /* 0x0005e20000201400 */
[----:B------:R-:W-:Y:S03]  /*3970*/  ISETP.GE.AND P0, PT, R0, RZ, PT ;  /* 0x000000ff0000720c */ /* 0x000fe60003f06270 */
[C---:B------:R-:W-:Y:S06]  /*3980*/  @!P1 IADD3 R4, -R159.reuse, -0x38, RZ ;  /* 0xffffffc89f049810 */ /* 0x040fec0007ffe1ff */
[----:B------:R3:W3:Y:S04]  /*3990*/  I2F R169, R4 ;  /* 0x0000000400a97306 */ /* 0x0006e80000201400 */
[C---:B------:R-:W-:Y:S02]  /*39a0*/  @!P0 IADD3 R0, -R159.reuse, -0x37, RZ ;  /* 0xffffffc99f008810 */ /* 0x040fe40007ffe1ff */
[----:B-1----:R-:W-:Y:S04]  /*39b0*/  IADD3 R5, R159, -0x9, RZ ;  /* 0xfffffff79f057810 */ /* 0x002fe80007ffe0ff */
[----:B------:R1:W1:Y:S01]  /*39c0*/  I2F R170, R0 ;  /* 0x0000000000aa7306 */ /* 0x0002620000201400 */
[----:B------:R-:W-:Y:S02]  /*39d0*/  ISETP.GE.AND P0, PT, R5, RZ, PT ;  /* 0x000000ff0500720c */ /* 0x000fe40003f06270 */
[C---:B--2---:R-:W-:Y:S04]  /*39e0*/  IADD3 R6, R159.reuse, -0x8, RZ ;  /* 0xfffffff89f067810 */ /* 0x044fe80007ffe0ff */
[----:B------:R-:W-:Y:S02]  /*39f0*/  ISETP.GE.AND P1, PT, R6, RZ, PT ;  /* 0x000000ff0600720c */ /* 0x000fe40003f26270 */
[C---:B---3--:R-:W-:Y:S05]  /*3a00*/  IADD3 R4, R159.reuse, -0x10, RZ ;  /* 0xfffffff09f047810 */ /* 0x048fea0007ffe0ff */
[C---:B------:R-:W-:Y:S04]  /*3a10*/  @!P0 IADD3 R5, -R159.reuse, 0x9, RZ ;  /* 0x000000099f058810 */ /* 0x040fe80007ffe1ff */
[----:B------:R2:W-:Y:S02]  /*3a20*/  I2F R168, R5 ;  /* 0x0000000500a87306 */ /* 0x0005e40000201400 */
[C---:B------:R-:W-:Y:S02]  /*3a30*/  @!P1 IADD3 R6, -R159.reuse, 0x8, RZ ;  /* 0x000000089f069810 */ /* 0x040fe40007ffe1ff */
[----:B------:R-:W-:Y:S02]  /*3a40*/  ISETP.GE.AND P1, PT, R4, RZ, PT ;  /* 0x000000ff0400720c */ /* 0x000fe40003f26270 */
[C---:B-1----:R-:W-:Y:S04]  /*3a50*/  IADD3 R0, R159.reuse, -0x11, RZ ;  /* 0xffffffef9f007810 */ /* 0x042fe80007ffe0ff */
[----:B------:R-:W-:Y:S01]  /*3a60*/  ISETP.GE.AND P0, PT, R0, RZ, PT ;  /* 0x000000ff0000720c */ /* 0x000fe20003f06270 */
[----:B------:R-:W1:Y:S06]  /*3a70*/  I2F R167, R6 ;  /* 0x0000000600a77306 */ /* 0x000e6c0000201400 */
[C---:B------:R-:W-:Y:S04]  /*3a80*/  @!P1 IADD3 R4, -R159.reuse, 0x10, RZ ;  /* 0x000000109f049810 */ /* 0x040fe80007ffe1ff */
[----:B------:R3:W-:Y:S02]  /*3a90*/  I2F R173, R4 ;  /* 0x0000000400ad7306 */ /* 0x0007e40000201400 */
[C---:B------:R-:W-:Y:S02]  /*3aa0*/  @!P0 IADD3 R0, -R159.reuse, 0x11, RZ ;  /* 0x000000119f008810 */ /* 0x040fe40007ffe1ff */
[----:B--2---:R-:W-:Y:S04]  /*3ab0*/  IADD3 R5, R159, 0x30, RZ ;  /* 0x000000309f057810 */ /* 0x004fe80007ffe0ff */
[----:B------:R-:W-:Y:S02]  /*3ac0*/  ISETP.GE.AND P1, PT, R5, RZ, PT ;  /* 0x000000ff0500720c */ /* 0x000fe40003f26270 */
[----:B------:R2:W-:Y:S11]  /*3ad0*/  I2F R174, R0 ;  /* 0x0000000000ae7306 */ /* 0x0005f60000201400 */
[C---:B------:R-:W-:Y:S02]  /*3ae0*/  @!P1 IADD3 R5, -R159.reuse, -0x30, RZ ;  /* 0xffffffd09f059810 */ /* 0x040fe40007ffe1ff */
[C---:B---3--:R-:W-:Y:S02]  /*3af0*/  IADD3 R4, R159.reuse, 0x2f, RZ ;  /* 0x0000002f9f047810 */ /* 0x048fe40007ffe0ff */
[----:B------:R3:W-:Y:S02]  /*3b00*/  I2F R171, R5 ;  /* 0x0000000500ab7306 */ /* 0x0007e40000201400 */
[----:B------:R-:W-:Y:S02]  /*3b10*/  ISETP.GE.AND P0, PT, R4, RZ, PT ;  /* 0x000000ff0400720c */ /* 0x000fe40003f06270 */
[C---:B--2---:R-:W-:Y:S04]  /*3b20*/  IADD3 R0, R159.reuse, 0x28, RZ ;  /* 0x000000289f007810 */ /* 0x044fe80007ffe0ff */
[----:B------:R-:W-:Y:S07]  /*3b30*/  ISETP.GE.AND P1, PT, R0, RZ, PT ;  /* 0x000000ff0000720c */ /* 0x000fee0003f26270 */
[C---:B------:R-:W-:Y:S04]  /*3b40*/  @!P0 IADD3 R4, -R159.reuse, -0x2f, RZ ;  /* 0xffffffd19f048810 */ /* 0x040fe80007ffe1ff */
[----:B------:R2:W-:Y:S01]  /*3b50*/  I2F R172, R4 ;  /* 0x0000000400ac7306 */ /* 0x0005e20000201400 */
[C---:B---3--:R-:W-:Y:S02]  /*3b60*/  IADD3 R5, R159.reuse, 0x27, RZ ;  /* 0x000000279f057810 */ /* 0x048fe40007ffe0ff */
[----:B------:R-:W-:Y:S02]  /*3b70*/  @!P1 IADD3 R0, -R159, -0x28, RZ ;  /* 0xffffffd89f009810 */ /* 0x000fe40007ffe1ff */
[----:B------:R-:W-:Y:S05]  /*3b80*/  ISETP.GE.AND P0, PT, R5, RZ, PT ;  /* 0x000000ff0500720c */ /* 0x000fea0003f06270 */
[----:B------:R3:W-:Y:S08]  /*3b90*/  I2F R177, R0 ;  /* 0x0000000000b17306 */ /* 0x0007f00000201400 */
[C---:B------:R-:W-:Y:S02]  /*3ba0*/  @!P0 IADD3 R5, -R159.reuse, -0x27, RZ ;  /* 0xffffffd99f058810 */ /* 0x040fe40007ffe1ff */
[C---:B--2---:R-:W-:Y:S02]  /*3bb0*/  IADD3 R4, R159.reuse, -0x18, RZ ;  /* 0xffffffe89f047810 */ /* 0x044fe40007ffe0ff */
[----:B------:R-:W-:Y:S02]  /*3bc0*/  I2F R178, R5 ;  /* 0x0000000500b27306 */ /* 0x000fe40000201400 */
[----:B------:R-:W-:Y:S02]  /*3bd0*/  ISETP.GE.AND P1, PT, R4, RZ, PT ;  /* 0x000000ff0400720c */ /* 0x000fe40003f26270 */
[C---:B---3--:R-:W-:Y:S04]  /*3be0*/  IADD3 R0, R159.reuse, -0x19, RZ ;  /* 0xffffffe79f007810 */ /* 0x048fe80007ffe0ff */
[----:B------:R-:W-:Y:S07]  /*3bf0*/  ISETP.GE.AND P0, PT, R0, RZ, PT ;  /* 0x000000ff0000720c */ /* 0x000fee0003f06270 */
[C---:B------:R-:W-:Y:S02]  /*3c00*/  @!P1 IADD3 R4, -R159.reuse, 0x18, RZ ;  /* 0x000000189f049810 */ /* 0x040fe40007ffe1ff */
[----:B------:R-:W-:Y:S02]  /*3c10*/  ISETP.GE.AND P1, PT, R20, RZ, PT ;  /* 0x000000ff1400720c */ /* 0x000fe40003f26270 */
[----:B------:R2:W-:Y:S02]  /*3c20*/  I2F R175, R4 ;  /* 0x0000000400af7306 */ /* 0x0005e40000201400 */
[C---:B------:R-:W-:Y:S02]  /*3c30*/  @!P0 IADD3 R0, -R159.reuse, 0x19, RZ ;  /* 0x000000199f008810 */ /* 0x040fe40007ffe1ff */
[----:B------:R-:W-:Y:S06]  /*3c40*/  ISETP.GE.AND P0, PT, R24, RZ, PT ;  /* 0x000000ff1800720c */ /* 0x000fec0003f06270 */
[----:B------:R3:W-:Y:S01]  /*3c50*/  I2F R176, R0 ;  /* 0x0000000000b07306 */ /* 0x0007e20000201400 */
[C---:B------:R-:W-:Y:S09]  /*3c60*/  @!P1 IADD3 R20, -R159.reuse, 0x20, RZ ;  /* 0x000000209f149810 */ /* 0x040ff20007ffe1ff */
[----:B------:R1:W-:Y:S01]  /*3c70*/  I2F R181, R20 ;  /* 0x0000001400b57306 */ /* 0x0003e20000201400 */
[C---:B------:R-:W-:Y:S02]  /*3c80*/  @!P0 IADD3 R24, -R159.reuse, 0x21, RZ ;  /* 0x000000219f188810 */ /* 0x040fe40007ffe1ff */
[----:B------:R-:W-:Y:S01]  /*3c90*/  ISETP.GE.AND P0, PT, R36, RZ, PT ;  /* 0x000000ff2400720c */ /* 0x000fe20003f06270 */
[-C--:B--2---:R-:W-:Y:S06]  /*3ca0*/  HMMA.16816.F32 R4, R64, R16.reuse, RZ ;  /* 0x000000104004723c */ /* 0x084fec00000018ff */
[----:B------:R2:W-:Y:S02]  /*3cb0*/  I2F R183, R24 ;  /* 0x0000001800b77306 */ /* 0x0005e40000201400 */
[C---:B----4-:R-:W-:Y:S01]  /*3cc0*/  HMMA.16816.F32 R8, R60.reuse, R16, RZ ;  /* 0x000000103c08723c */ /* 0x050fe200000018ff */
[C---:B---3--:R-:W-:Y:S03]  /*3cd0*/  IADD3 R0, R159.reuse, 0x20, RZ ;  /* 0x000000209f007810 */ /* 0x048fe60007ffe0ff */
[C---:B------:R-:W-:Y:S04]  /*3ce0*/  @!P0 IADD3 R36, -R159.reuse, -0x1f, RZ ;  /* 0xffffffe19f248810 */ /* 0x040fe80007ffe1ff */
[-C--:B------:R-:W-:Y:S01]  /*3cf0*/  HMMA.16816.F32 R12, R60, R18.reuse, RZ ;  /* 0x000000123c0c723c */ /* 0x080fe200000018ff */
[----:B------:R-:W-:Y:S01]  /*3d00*/  ISETP.GE.AND P1, PT, R0, RZ, PT ;  /* 0x000000ff0000720c */ /* 0x000fe20003f26270 */
[----:B------:R-:W-:Y:S01]  /*3d10*/  I2F R180, R36 ;  /* 0x0000002400b47306 */ /* 0x000fe20000201400 */
[----:B------:R-:W-:Y:S05]  /*3d20*/  ISETP.GE.AND P0, PT, R44, RZ, PT ;  /* 0x000000ff2c00720c */ /* 0x000fea0003f06270 */
[C---:B------:R-:W-:Y:S06]  /*3d30*/  HMMA.16816.F32 R16, R64.reuse, R18, RZ ;  /* 0x000000124010723c */ /* 0x040fec00000018ff */
[C---:B------:R-:W-:Y:S02]  /*3d40*/  @!P1 IADD3 R0, -R159.reuse, -0x20, RZ ;  /* 0xffffffe09f009810 */ /* 0x040fe40007ffe1ff */
[----:B------:R-:W-:Y:S01]  /*3d50*/  ISETP.GE.AND P1, PT, R40, RZ, PT ;  /* 0x000000ff2800720c */ /* 0x000fe20003f26270 */
[-C--:B-1----:R-:W-:Y:S01]  /*3d60*/  HMMA.16816.F32 R20, R64, R32.reuse, RZ ;  /* 0x000000204014723c */ /* 0x082fe200000018ff */
[----:B------:R1:W-:Y:S02]  /*3d70*/  I2F R179, R0 ;  /* 0x0000000000b37306 */ /* 0x0003e40000201400 */
[----:B------:R-:W-:Y:S02]  /*3d80*/  @!P0 IADD3 R44, -R159, -0x17, RZ ;  /* 0xffffffe99f2c8810 */ /* 0x000fe40007ffe1ff */
[----:B------:R-:W-:Y:S03]  /*3d90*/  ISETP.GE.AND P0, PT, R53, RZ, PT ;  /* 0x000000ff3500720c */ /* 0x000fe60003f06270 */
[C---:B--2---:R-:W-:Y:S03]  /*3da0*/  HMMA.16816.F32 R24, R60.reuse, R32, RZ ;  /* 0x000000203c18723c */ /* 0x044fe600000018ff */
[----:B------:R-:W-:Y:S01]  /*3db0*/  I2F R189, R44 ;  /* 0x0000002c00bd7306 */ /* 0x000fe20000201400 */
[C---:B------:R-:W-:Y:S02]  /*3dc0*/  @!P1 IADD3 R40, -R159.reuse, -0x18, RZ ;  /* 0xffffffe89f289810 */ /* 0x040fe40007ffe1ff */
[----:B------:R-:W-:Y:S02]  /*3dd0*/  ISETP.GE.AND P1, PT, R52, RZ, PT ;  /* 0x000000ff3400720c */ /* 0x000fe40003f26270 */
[-C--:B------:R-:W-:Y:S04]  /*3de0*/  HMMA.16816.F32 R28, R60, R34.reuse, RZ ;  /* 0x000000223c1c723c */ /* 0x080fe800000018ff */
[----:B------:R-:W-:Y:S01]  /*3df0*/  @!P0 IADD3 R53, -R159, 0x29, RZ ;  /* 0x000000299f358810 */ /* 0x000fe20007ffe1ff */
[----:B------:R2:W-:Y:S01]  /*3e00*/  I2F R190, R40 ;  /* 0x0000002800be7306 */ /* 0x0005e20000201400 */
[----:B------:R-:W-:Y:S02]  /*3e10*/  ISETP.GE.AND P0, PT, R161, RZ, PT ;  /* 0x000000ffa100720c */ /* 0x000fe40003f06270 */
[C---:B------:R-:W-:Y:S01]  /*3e20*/  HMMA.16816.F32 R32, R64.reuse, R34, RZ ;  /* 0x000000224020723c */ /* 0x040fe200000018ff */
[----:B-1----:R-:W-:Y:S03]  /*3e30*/  IMAD.IADD R0, R153, 0x1, R144 ;  /* 0x0000000199007824 */ /* 0x002fe600078e0290 */
[C---:B------:R-:W-:Y:S02]  /*3e40*/  @!P1 IADD3 R52, -R159.reuse, 0x28, RZ ;  /* 0x000000289f349810 */ /* 0x040fe40007ffe1ff */
[----:B------:R-:W-:Y:S01]  /*3e50*/  ISETP.GE.AND P1, PT, R160, RZ, PT ;  /* 0x000000ffa000720c */ /* 0x000fe20003f26270 */
[----:B------:R-:W-:Y:S01]  /*3e60*/  I2F R182, R53 ;  /* 0x0000003500b67306 */ /* 0x000fe20000201400 */
[-C--:B------:R-:W-:Y:S01]  /*3e70*/  HMMA.16816.F32 R36, R64, R48.reuse, RZ ;  /* 0x000000304024723c */ /* 0x080fe200000018ff */
[----:B------:R-:W1:Y:S03]  /*3e80*/  LDSM.16.M88.4 R104, [R0] ;  /* 0x000000000068783b */ /* 0x000e660000000200 */
[C---:B------:R-:W-:Y:S05]  /*3e90*/  @!P0 IADD3 R161, -R159.reuse, 0x31, RZ ;  /* 0x000000319fa18810 */ /* 0x040fea0007ffe1ff */
[----:B------:R3:W-:Y:S03]  /*3ea0*/  I2F R184, R52 ;  /* 0x0000003400b87306 */ /* 0x0007e60000201400 */
[C---:B------:R-:W-:Y:S01]  /*3eb0*/  @!P1 IADD3 R160, -R159.reuse, 0x30, RZ ;  /* 0x000000309fa09810 */ /* 0x040fe20007ffe1ff */
[C---:B--2---:R-:W-:Y:S01]  /*3ec0*/  HMMA.16816.F32 R40, R60.reuse, R48, RZ ;  /* 0x000000303c28723c */ /* 0x044fe200000018ff */
[----:B------:R-:W-:Y:S05]  /*3ed0*/  ISETP.GE.AND P1, PT, R162, RZ, PT ;  /* 0x000000ffa200720c */ /* 0x000fea0003f26270 */
[----:B------:R2:W-:Y:S02]  /*3ee0*/  I2F R193, R160 ;  /* 0x000000a000c17306 */ /* 0x0005e40000201400 */
[-C--:B------:R-:W-:Y:S06]  /*3ef0*/  HMMA.16816.F32 R44, R60, R50.reuse, RZ ;  /* 0x000000323c2c723c */ /* 0x080fec00000018ff */
[C---:B------:R-:W-:Y:S02]  /*3f00*/  @!P1 IADD3 R162, -R159.reuse, -0x10, RZ ;  /* 0xfffffff09fa29810 */ /* 0x040fe40007ffe1ff */
[----:B------:R4:W-:Y:S01]  /*3f10*/  I2F R192, R161 ;  /* 0x000000a100c07306 */ /* 0x0009e20000201400 */
[C---:B------:R-:W-:Y:S01]  /*3f20*/  HMMA.16816.F32 R48, R64.reuse, R50, RZ ;  /* 0x000000324030723c */ /* 0x040fe200000018ff */
[----:B------:R-:W-:Y:S07]  /*3f30*/  PLOP3.LUT P1, PT, PT, PT, UP0, 0x80, 0x0 ;  /* 0x000000000000781c */ /* 0x000fee0003f2f008 */
[-C--:B---3--:R-:W-:Y:S01]  /*3f40*/  HMMA.16816.F32 R52, R64, R100.reuse, RZ ;  /* 0x000000644034723c */ /* 0x088fe200000018ff */
[----:B------:R3:W-:Y:S03]  /*3f50*/  I2F R187, R162 ;  /* 0x000000a200bb7306 */ /* 0x0007e60000201400 */
[C---:B--2---:R-:W-:Y:S04]  /*3f60*/  IADD3 R160, R159.reuse, 0xf, RZ ;  /* 0x0000000f9fa07810 */ /* 0x044fe80007ffe0ff */
[C---:B------:R-:W-:Y:S01]  /*3f70*/  HMMA.16816.F32 R56, R60.reuse, R100, RZ ;  /* 0x000000643c38723c */ /* 0x040fe200000018ff */
[----:B------:R-:W-:Y:S03]  /*3f80*/  ISETP.GE.AND P0, PT, R160, RZ, PT ;  /* 0x000000ffa000720c */ /* 0x000fe60003f06270 */
[----:B----4-:R-:W-:Y:S04]  /*3f90*/  IADD3 R161, R159, -0x38, RZ ;  /* 0xffffffc89fa17810 */ /* 0x010fe80007ffe0ff */
[-C--:B------:R-:W-:Y:S01]  /*3fa0*/  HMMA.16816.F32 R60, R60, R102.reuse, RZ ;  /* 0x000000663c3c723c */ /* 0x080fe200000018ff */
[----:B------:R-:W-:Y:S05]  /*3fb0*/  ISETP.GE.AND P3, PT, R161, RZ, PT ;  /* 0x000000ffa100720c */ /* 0x000fea0003f66270 */
[C---:B------:R-:W-:Y:S02]  /*3fc0*/  @!P0 IADD3 R160, -R159.reuse, -0xf, RZ ;  /* 0xfffffff19fa08810 */ /* 0x040fe40007ffe1ff */
[----:B------:R-:W-:Y:S01]  /*3fd0*/  HMMA.16816.F32 R64, R64, R102, RZ ;  /* 0x000000664040723c */ /* 0x000fe200000018ff */
[----:B------:R2:W4:Y:S01]  /*3fe0*/  LDSM.16.M88.4 R100, [R0+0x1000] ;  /* 0x001000000064783b */ /* 0x0005220000000200 */
[----:B------:R2:W-:Y:S01]  /*3ff0*/  I2F R191, R160 ;  /* 0x000000a000bf7306 */ /* 0x0005e20000201400 */
[----:B------:R-:W-:Y:S01]  /*4000*/  PLOP3.LUT P0, PT, PT, PT, UP0, 0x80, 0x0 ;  /* 0x000000000000781c */ /* 0x000fe20003f0f008 */
[----:B---3--:R-:W-:Y:S02]  /*4010*/  IMAD.U32 R162, RZ, RZ, UR10 ;  /* 0x0000000affa27e24 */ /* 0x008fe4000f8e00ff */
[C---:B------:R-:W-:Y:S02]  /*4020*/  @!P3 IADD3 R161, -R159.reuse, 0x38, RZ ;  /* 0x000000389fa1b810 */ /* 0x040fe40007ffe1ff */
[-C--:B-1----:R-:W-:Y:S01]  /*4030*/  HMMA.16816.F32 R4, R104, R108.reuse, R4 ;  /* 0x0000006c6804723c */ /* 0x082fe20000001804 */
[----:B------:R-:W-:Y:S03]  /*4040*/  PLOP3.LUT P3, PT, PT, PT, UP0, 0x80, 0x0 ;  /* 0x000000000000781c */ /* 0x000fe60003f6f008 */
[----:B------:R1:W-:Y:S01]  /*4050*/  I2F R197, R161 ;  /* 0x000000a100c57306 */ /* 0x0003e20000201400 */
[----:B--2---:R-:W-:Y:S01]  /*4060*/  IADD3 R0, R159, -0x39, RZ ;  /* 0xffffffc79f007810 */ /* 0x004fe20007ffe0ff */
[----:B------:R-:W-:Y:S03]  /*4070*/  IMAD R160, R162, 0x80, R196 ;  /* 0x00000080a2a07824 */ /* 0x000fe600078e02c4 */
[----:B------:R-:W-:Y:S02]  /*4080*/  ISETP.GE.AND P2, PT, R0, RZ, PT ;  /* 0x000000ff0000720c */ /* 0x000fe40003f46270 */
[----:B------:R-:W-:Y:S11]  /*4090*/  @P5 ISETP.GE.AND P5, PT, R160, UR5, PT ;  /* 0x00000005a0005c0c */ /* 0x000ff6000bfa6270 */
[----:B------:R-:W-:Y:S02]  /*40a0*/  @!UPT UIADD3 URZ, URZ, URZ, URZ ;  /* 0x0000003f3f3ff290 */ /* 0x000fe4000fffe03f */
[----:B------:R-:W-:Y:S02]  /*40b0*/  FFMA.FTZ R7, R195, -UR4, R7 ;  /* 0x80000004c3077c23 */ /* 0x000fe40008010007 */
[----:B------:R-:W-:Y:S01]  /*40c0*/  FFMA.FTZ R5, R166, -UR4, R5 ;  /* 0x80000004a6057c23 */ /* 0x000fe20008010005 */
[----:B-1----:R-:W-:Y:S01]  /*40d0*/  @P1 IADD3 R161, R160, 0x1, RZ ;  /* 0x00000001a0a11810 */ /* 0x002fe20007ffe0ff */
[----:B------:R-:W-:Y:S01]  /*40e0*/  FFMA.FTZ R4, R165, -UR4, R4 ;  /* 0x80000004a5047c23 */ /* 0x000fe20008010004 */
[----:B-----5:R-:W-:Y:S01]  /*40f0*/  FSETP.NEU.FTZ.AND P1, PT, R245, -INF , PT ;  /* 0xff800000f500780b */ /* 0x020fe20003f3d000 */
[----:B------:R-:W-:Y:S01]  /*4100*/  FFMA.FTZ R6, R194, -UR4, R6 ;  /* 0x80000004c2067c23 */ /* 0x000fe20008010006 */
[----:B------:R-:W-:Y:S01]  /*4110*/  @P4 ISETP.GE.AND P4, PT, R161, UR5, PT ;  /* 0x00000005a1004c0c */ /* 0x000fe2000bf86270 */
[C---:B----4-:R-:W-:Y:S01]  /*4120*/  HMMA.16816.F32 R8, R100.reuse, R108, R8 ;  /* 0x0000006c6408723c */ /* 0x050fe20000001808 */
[----:B------:R-:W-:Y:S01]  /*4130*/  @!P2 IADD3 R0, -R159, 0x39, RZ ;  /* 0x000000399f00a810 */ /* 0x000fe20007ffe1ff */
[----:B------:R-:W-:Y:S01]  /*4140*/  FMUL.FTZ R159, R245, 1.4426950216293334961 ;  /* 0x3fb8aa3bf59f7820 */ /* 0x000fe20000410000 */
[----:B------:R-:W-:Y:S02]  /*4150*/  PLOP3.LUT P2, PT, PT, PT, UP0, 0x80, 0x0 ;  /* 0x000000000000781c */ /* 0x000fe40003f4f008 */
[----:B------:R1:W-:Y:S01]  /*4160*/  I2F R196, R0 ;  /* 0x0000000000c47306 */ /* 0x0003e20000201400 */
[----:B------:R-:W-:Y:S01]  /*4170*/  @P0 FSEL R4, R4, -INF , !P5 ;  /* 0xff80000004040808 */ /* 0x000fe20006800000 */
[----:B------:R-:W-:Y:S01]  /*4180*/  FMUL.FTZ R109, R246, 1.4426950216293334961 ;  /* 0x3fb8aa3bf66d7820 */ /* 0x000fe20000410000 */
[----:B------:R-:W-:Y:S01]  /*4190*/  FSEL R159, R159, RZ, P1 ;  /* 0x000000ff9f9f7208 */ /* 0x000fe20000800000 */
[----:B------:R-:W-:Y:S01]  /*41a0*/  FMUL.FTZ R108, R243, 1.4426950216293334961 ;  /* 0x3fb8aa3bf36c7820 */ /* 0x000fe20000410000 */
[----:B------:R-:W-:Y:S01]  /*41b0*/  PLOP3.LUT P1, PT, PT, PT, UP0, 0x80, 0x0 ;  /* 0x000000000000781c */ /* 0x000fe20003f2f008 */
[-C--:B------:R-:W-:Y:S01]  /*41c0*/  HMMA.16816.F32 R12, R100, R110.reuse, R12 ;  /* 0x0000006e640c723c */ /* 0x080fe2000000180c */
[----:B------:R-:W-:Y:S01]  /*41d0*/  PLOP3.LUT P0, PT, PT, PT, UP0, 0x80, 0x0 ;  /* 0x000000000000781c */ /* 0x000fe20003f0f008 */
[----:B------:R-:W-:Y:S03]  /*41e0*/  FFMA.FTZ R4, R4, c[0x0][0x23c], -R159 ;  /* 0x00008f0004047a23 */ /* 0x000fe6000001089f */
[----:B------:R-:W-:Y:S01]  /*41f0*/  @P2 FSEL R5, R5, -INF , !P4 ;  /* 0xff80000005052808 */ /* 0x000fe20006000000 */
[----:B------:R2:W-:Y:S01]  /*4200*/  MUFU.EX2 R250, R4 ;  /* 0x0000000400fa7308 */ /* 0x0005e20000000800 */
[----:B------:R-:W-:Y:S01]  /*4210*/  FSETP.NEU.FTZ.AND P2, PT, R246, -INF , PT ;  /* 0xff800000f600780b */ /* 0x000fe20003f5d000 */
[C---:B------:R-:W-:Y:S04]  /*4220*/  HMMA.16816.F32 R16, R104.reuse, R110, R16 ;  /* 0x0000006e6810723c */ /* 0x040fe80000001810 */
[----:B------:R-:W-:Y:S01]  /*4230*/  @P1 FSEL R7, R7, -INF , !P4 ;  /* 0xff80000007071808 */ /* 0x000fe20006000000 */
[----:B------:R-:W-:Y:S01]  /*4240*/  FFMA.FTZ R9, R164, -UR4, R9 ;  /* 0x80000004a4097c23 */ /* 0x000fe20008010009 */
[----:B------:R-:W-:Y:S01]  /*4250*/  PLOP3.LUT P1, PT, PT, PT, UP0, 0x80, 0x0 ;  /* 0x000000000000781c */ /* 0x000fe20003f2f008 */
[----:B------:R-:W-:Y:S01]  /*4260*/  FFMA.FTZ R11, R186, -UR4, R11 ;  /* 0x80000004ba0b7c23 */ /* 0x000fe2000801000b */
[----:B------:R-:W-:Y:S01]  /*4270*/  FSEL R109, R109, RZ, P2 ;  /* 0x000000ff6d6d7208 */ /* 0x000fe20001000000 */
[----:B------:R-:W-:Y:S01]  /*4280*/  FFMA.FTZ R5, R5, c[0x0][0x23c], -R159 ;  /* 0x00008f0005057a23 */ /* 0x000fe2000001089f */
[----:B------:R-:W-:Y:S02]  /*4290*/  FSETP.NEU.FTZ.AND P2, PT, R243, -INF , PT ;  /* 0xff800000f300780b */ /* 0x000fe40003f5d000 */
[----:B-1----:R-:W-:Y:S01]  /*42a0*/  FMUL.FTZ R0, R244, 1.4426950216293334961 ;  /* 0x3fb8aa3bf4007820 */ /* 0x002fe20000410000 */
[----:B------:R-:W-:Y:S01]  /*42b0*/  MUFU.EX2 R249, R5 ;  /* 0x0000000500f97308 */ /* 0x000fe20000000800 */
[----:B------:R-:W-:Y:S01]  /*42c0*/  FSEL R108, R108, RZ, P2 ;  /* 0x000000ff6c6c7208 */ /* 0x000fe20001000000 */
[--C-:B------:R-:W-:Y:S01]  /*42d0*/  FFMA.FTZ R7, R7, c[0x0][0x23c], -R109.reuse ;  /* 0x00008f0007077a23 */ /* 0x100fe2000001086d */
[----:B------:R-:W-:Y:S01]  /*42e0*/  @P0 FSEL R6, R6, -INF , !P5 ;  /* 0xff80000006060808 */ /* 0x000fe20006800000 */
[----:B------:R-:W-:Y:S01]  /*42f0*/  FFMA.FTZ R12, R169, -UR4, R12 ;  /* 0x80000004a90c7c23 */ /* 0x000fe2000801000c */
[----:B------:R-:W-:Y:S01]  /*4300*/  PLOP3.LUT P2, PT, PT, PT, UP0, 0x80, 0x0 ;  /* 0x000000000000781c */ /* 0x000fe20003f4f008 */
[----:B------:R-:W-:Y:S01]  /*4310*/  FFMA.FTZ R8, R163, -UR4, R8 ;  /* 0x80000004a3087c23 */ /* 0x000fe20008010008 */
[----:B------:R-:W-:Y:S01]  /*4320*/  @P1 FSEL R9, R9, -INF , !P4 ;  /* 0xff80000009091808 */ /* 0x000fe20006000000 */
[----:B------:R-:W-:Y:S01]  /*4330*/  FFMA.FTZ R6, R6, c[0x0][0x23c], -R109 ;  /* 0x00008f0006067a23 */ /* 0x000fe2000001086d */
[----:B------:R-:W-:Y:S01]  /*4340*/  FSETP.NEU.FTZ.AND P1, PT, R244, -INF , PT ;  /* 0xff800000f400780b */ /* 0x000fe20003f3d000 */
[----:B------:R-:W-:Y:S01]  /*4350*/  MUFU.EX2 R252, R7 ;  /* 0x0000000700fc7308 */ /* 0x000fe20000000800 */
[----:B--2---:R-:W-:Y:S01]  /*4360*/  @P3 IADD3 R4, R160, 0x8, RZ ;  /* 0x00000008a0043810 */ /* 0x004fe20007ffe0ff */
[----:B------:R-:W-:Y:S01]  /*4370*/  FFMA.FTZ R9, R9, c[0x0][0x23c], -R108 ;  /* 0x00008f0009097a23 */ /* 0x000fe2000001086c */
[----:B------:R-:W-:Y:S01]  /*4380*/  FSEL R0, R0, RZ, P1 ;  /* 0x000000ff00007208 */ /* 0x000fe20000800000 */
[----:B------:R-:W-:Y:S01]  /*4390*/  FFMA.FTZ R14, R163, -UR4, R14 ;  /* 0x80000004a30e7c23 */ /* 0x000fe2000801000e */
[----:B------:R-:W-:Y:S01]  /*43a0*/  PLOP3.LUT P1, PT, PT, PT, UP0, 0x80, 0x0 ;  /* 0x000000000000781c */ /* 0x000fe20003f2f008 */
[----:B------:R-:W-:Y:S01]  /*43b0*/  FFMA.FTZ R10, R185, -UR4, R10 ;  /* 0x80000004b90a7c23 */ /* 0x000fe2000801000a */
[----:B------:R-:W-:Y:S01]  /*43c0*/  PLOP3.LUT P3, PT, PT, PT, UP0, 0x80, 0x0 ;  /* 0x000000000000781c */ /* 0x000fe20003f6f008 */
[----:B------:R-:W-:Y:S01]  /*43d0*/  FFMA.FTZ R13, R170, -UR4, R13 ;  /* 0x80000004aa0d7c23 */ /* 0x000fe2000801000d */
[----:B------:R-:W-:Y:S01]  /*43e0*/  @P6 ISETP.GE.AND P6, PT, R4, UR5, PT ;  /* 0x0000000504006c0c */ /* 0x000fe2000bfc6270 */
[----:B------:R1:W-:Y:S01]  /*43f0*/  MUFU.EX2 R213, R9 ;  /* 0x0000000900d57308 */ /* 0x0003e20000000800 */
[----:B------:R-:W-:Y:S01]  /*4400*/  @P2 IADD3 R4, R160, 0x9, RZ ;  /* 0x00000009a0042810 */ /* 0x000fe20007ffe0ff */
[----:B------:R-:W-:Y:S01]  /*4410*/  FFMA.FTZ R15, R164, -UR4, R15 ;  /* 0x80000004a40f7c23 */ /* 0x000fe2000801000f */
[----:B------:R-:W-:Y:S01]  /*4420*/  PLOP3.LUT P2, PT, PT, PT, UP0, 0x80, 0x0 ;  /* 0x000000000000781c */ /* 0x000fe20003f4f008 */
[----:B------:R-:W-:Y:S01]  /*4430*/  FFMA.FTZ R19, R166, -UR4, R19 ;  /* 0x80000004a6137c23 */ /* 0x000fe20008010013 */
[----:B------:R-:W-:Y:S01]  /*4440*/  PLOP3.LUT P0, PT, PT, PT, UP0, 0x80, 0x0 ;  /* 0x000000000000781c */ /* 0x000fe20003f0f008 */
[----:B------:R-:W-:Y:S02]  /*4450*/  FFMA.FTZ R18, R165, -UR4, R18 ;  /* 0x80000004a5127c23 */ /* 0x000fe40008010012 */
[----:B------:R-:W-:Y:S01]  /*4460*/  @P1 FSEL R11, R11, -INF , !P4 ;  /* 0xff8000000b0b1808 */ /* 0x000fe20006000000 */
[----:B------:R-:W-:Y:S01]  /*4470*/  FFMA.FTZ R16, R167, -UR4, R16 ;  /* 0x80000004a7107c23 */ /* 0x000fe20008010010 */
[----:B------:R2:W-:Y:S01]  /*4480*/  MUFU.EX2 R212, R6 ;  /* 0x0000000600d47308 */ /* 0x0005e20000000800 */
[----:B------:R-:W-:Y:S01]  /*4490*/  @P3 ISETP.GE.AND P3, PT, R4, UR5, PT ;  /* 0x0000000504003c0c */ /* 0x000fe2000bf66270 */
[----:B------:R-:W-:Y:S01]  /*44a0*/  FFMA.FTZ R17, R168, -UR4, R17 ;  /* 0x80000004a8117c23 */ /* 0x000fe20008010011 */
[----:B------:R-:W-:Y:S01]  /*44b0*/  PLOP3.LUT P1, PT, PT, PT, UP0, 0x80, 0x0 ;  /* 0x000000000000781c */ /* 0x000fe20003f2f008 */
[----:B------:R-:W-:Y:S01]  /*44c0*/  FFMA.FTZ R11, R11, c[0x0][0x23c], -R0 ;  /* 0x00008f000b0b7a23 */ /* 0x000fe20000010800 */
[----:B------:R-:W-:Y:S03]  /*44d0*/  PLOP3.LUT P4, PT, PT, PT, UP0, 0x80, 0x0 ;  /* 0x000000000000781c */ /* 0x000fe60003f8f008 */
[----:B------:R-:W-:Y:S02]  /*44e0*/  @P0 FSEL R8, R8, -INF , !P5 ;  /* 0xff80000008080808 */ /* 0x000fe40006800000 */
[----:B------:R3:W-:Y:S01]  /*44f0*/  MUFU.EX2 R186, R11 ;  /* 0x0000000b00ba7308 */ /* 0x0007e20000000800 */
[----:B------:R-:W-:Y:S02]  /*4500*/  PLOP3.LUT P0, PT, PT, PT, UP0, 0x80, 0x0 ;  /* 0x000000000000781c */ /* 0x000fe40003f0f008 */
[--C-:B------:R-:W-:Y:S01]  /*4510*/  FFMA.FTZ R8, R8, c[0x0][0x23c], -R108.reuse ;  /* 0x00008f0008087a23 */ /* 0x100fe2000001086c */
[----:B-1----:R-:W4:Y:S02]  /*4520*/  LDL R9, [R1+0x4] ;  /* 0x0000040001097983 */ /* 0x002f240000100800 */
[----:B------:R-:W-:Y:S02]  /*4530*/  @P1 FSEL R13, R13, -INF , !P3 ;  /* 0xff8000000d0d1808 */ /* 0x000fe40005800000 */
[----:B------:R-:W-:Y:S02]  /*4540*/  PLOP3.LUT P1, PT, PT, PT, UP0, 0x80, 0x0 ;  /* 0x000000000000781c */ /* 0x000fe40003f2f008 */
[----:B------:R1:W1:Y:S01]  /*4550*/  MUFU.EX2 R214, R8 ;  /* 0x0000000800d67308 */ /* 0x0002620000000800 */
[----:B------:R-:W-:Y:S01]  /*4560*/  FFMA.FTZ R13, R13, c[0x0][0x23c], -R108 ;  /* 0x00008f000d0d7a23 */ /* 0x000fe2000001086c */
[----:B--2---:R-:W2:Y:S02]  /*4570*/  LDSM.16.M88.4 R4, [R145+0x6400] ;  /* 0x006400009104783b */ /* 0x004ea40000000200 */
[----:B------:R-:W-:Y:S02]  /*4580*/  @P0 FSEL R10, R10, -INF , !P5 ;  /* 0xff8000000a0a0808 */ /* 0x000fe40006800000 */
[----:B------:R-:W-:Y:S02]  /*4590*/  PLOP3.LUT P0, PT, PT, PT, UP0, 0x80, 0x0 ;  /* 0x000000000000781c */ /* 0x000fe40003f0f008 */
[----:B------:R-:W-:Y:S02]  /*45a0*/  PLOP3.LUT P5, PT, PT, PT, UP0, 0x80, 0x0 ;  /* 0x000000000000781c */ /* 0x000fe40003faf008 */
[----:B------:R1:W-:Y:S01]  /*45b0*/  MUFU.EX2 R251, R13 ;  /* 0x0000000d00fb7308 */ /* 0x0003e20000000800 */
[----:B------:R-:W-:Y:S01]  /*45c0*/  @P1 FSEL R15, R15, -INF , !P3 ;  /* 0xff8000000f0f1808 */ /* 0x000fe20005800000 */
[--C-:B------:R-:W-:Y:S01]  /*45d0*/  FFMA.FTZ R10, R10, c[0x0][0x23c], -R0.reuse ;  /* 0x00008f000a0a7a23 */ /* 0x100fe20000010800 */
[----:B------:R-:W-:Y:S01]  /*45e0*/  PLOP3.LUT P1, PT, PT, PT, UP0, 0x80, 0x0 ;  /* 0x000000000000781c */ /* 0x000fe20003f2f008 */
[----:B---3--:R-:W3:Y:S02]  /*45f0*/  LDL R11, [R1+0x8] ;  /* 0x00000800010b7983 */ /* 0x008ee40000100800 */
[----:B------:R-:W-:Y:S04]  /*4600*/  FFMA.FTZ R15, R15, c[0x0][0x23c], -R0 ;  /* 0x00008f000f0f7a23 */ /* 0x000fe80000010800 */
[----:B------:R2:W-:Y:S01]  /*4610*/  MUFU.EX2 R185, R10 ;  /* 0x0000000a00b97308 */ /* 0x0005e20000000800 */
[----:B------:R-:W-:Y:S02]  /*4620*/  @P0 FSEL R12, R12, -INF , !P6 ;  /* 0xff8000000c0c0808 */ /* 0x000fe40007000000 */
[----:B------:R-:W-:Y:S02]  /*4630*/  PLOP3.LUT P0, PT, PT, PT, UP0, 0x80, 0x0 ;  /* 0x000000000000781c */ /* 0x000fe40003f0f008 */
[----:B-1----:R-:W-:Y:S01]  /*4640*/  @P4 IADD3 R8, R160, 0x10, RZ ;  /* 0x00000010a0084810 */ /* 0x002fe20007ffe0ff */
[----:B------:R-:W-:Y:S01]  /*4650*/  FFMA.FTZ R12, R12, c[0x0][0x23c], -R108 ;  /* 0x00008f000c0c7a23 */ /* 0x000fe2000001086c */
[----:B------:R-:W-:Y:S02]  /*4660*/  @P1 FSEL R17, R17, -INF , !P3 ;  /* 0xff80000011111808 */ /* 0x000fe40005800000 */
[----:B------:R-:W-:Y:S01]  /*4670*/  PLOP3.LUT P1, PT, PT, PT, UP0, 0x80, 0x0 ;  /* 0x000000000000781c */ /* 0x000fe20003f2f008 */
[----:B------:R1:W1:Y:S01]  /*4680*/  MUFU.EX2 R162, R12 ;  /* 0x0000000c00a27308 */ /* 0x0002620000000800 */
[----:B------:R-:W-:Y:S01]  /*4690*/  PLOP3.LUT P4, PT, PT, PT, UP0, 0x80, 0x0 ;  /* 0x000000000000781c */ /* 0x000fe20003f8f008 */
[----:B------:R-:W-:Y:S01]  /*46a0*/  FFMA.FTZ R17, R17, c[0x0][0x23c], -R159 ;  /* 0x00008f0011117a23 */ /* 0x000fe2000001089f */
[----:B------:R-:W-:Y:S01]  /*46b0*/  @P5 ISETP.GE.AND P5, PT, R8, UR5, PT ;  /* 0x0000000508005c0c */ /* 0x000fe2000bfa6270 */
[----:B------:R-:W-:Y:S01]  /*46c0*/  IMAD.MOV.U32 R13, RZ, RZ, R214 ;  /* 0x000000ffff0d7224 */ /* 0x000fe200078e00d6 */
[----:B------:R-:W-:Y:S02]  /*46d0*/  @P2 IADD3 R8, R160, 0x11, RZ ;  /* 0x00000011a0082810 */ /* 0x000fe40007ffe0ff */
[----:B------:R-:W-:Y:S02]  /*46e0*/  @P0 FSEL R14, R14, -INF , !P6 ;  /* 0xff8000000e0e0808 */ /* 0x000fe40007000000 */
[----:B------:R-:W-:Y:S01]  /*46f0*/  PLOP3.LUT P0, PT, PT, PT, UP0, 0x80, 0x0 ;  /* 0x000000000000781c */ /* 0x000fe20003f0f008 */
[----:B------:R-:W-:Y:S01]  /*4700*/  MUFU.EX2 R231, R17 ;  /* 0x0000001100e77308 */ /* 0x000fe20000000800 */
[----:B------:R-:W-:Y:S01]  /*4710*/  PLOP3.LUT P2, PT, PT, PT, UP0, 0x80, 0x0 ;  /* 0x000000000000781c */ /* 0x000fe20003f4f008 */
[----:B------:R-:W-:Y:S01]  /*4720*/  FFMA.FTZ R14, R14, c[0x0][0x23c], -R0 ;  /* 0x00008f000e0e7a23 */ /* 0x000fe20000010800 */
[----:B------:R-:W-:Y:S01]  /*4730*/  @P1 FSEL R19, R19, -INF , !P3 ;  /* 0xff80000013131808 */ /* 0x000fe20005800000 */
[-C--:B--2---:R-:W-:Y:S01]  /*4740*/  HMMA.16816.F32 R20, R104, R4.reuse, R20 ;  /* 0x000000046814723c */ /* 0x084fe20000001814 */
[----:B------:R-:W-:Y:S01]  /*4750*/  @P4 ISETP.GE.AND P4, PT, R8, UR5, PT ;  /* 0x0000000508004c0c */ /* 0x000fe2000bf86270 */
[----:B------:R-:W-:Y:S01]  /*4760*/  IMAD.MOV.U32 R10, RZ, RZ, R212 ;  /* 0x000000ffff0a7224 */ /* 0x000fe200078e00d4 */
[----:B------:R-:W-:Y:S01]  /*4770*/  PLOP3.LUT P1, PT, PT, PT, UP0, 0x80, 0x0 ;  /* 0x000000000000781c */ /* 0x000fe20003f2f008 */
[----:B------:R-:W-:Y:S01]  /*4780*/  FFMA.FTZ R19, R19, c[0x0][0x23c], -R109 ;  /* 0x00008f0013137a23 */ /* 0x000fe2000001086d */
[----:B------:R-:W-:Y:S01]  /*4790*/  PLOP3.LUT P3, PT, PT, PT, UP0, 0x80, 0x0 ;  /* 0x000000000000781c */ /* 0x000fe20003f6f008 */
[----:B------:R2:W2:Y:S02]  /*47a0*/  MUFU.EX2 R161, R14 ;  /* 0x0000000e00a17308 */ /* 0x0004a40000000800 */
[----:B------:R-:W-:Y:S01]  /*47b0*/  @P0 FSEL R16, R16, -INF , !P6 ;  /* 0xff80000010100808 */ /* 0x000fe20007000000 */
[C---:B------:R-:W-:Y:S01]  /*47c0*/  HMMA.16816.F32 R24, R100.reuse, R4, R24 ;  /* 0x000000046418723c */ /* 0x040fe20000001818 */
[----:B------:R-:W-:Y:S02]  /*47d0*/  PLOP3.LUT P0, PT, PT, PT, UP0, 0x80, 0x0 ;  /* 0x000000000000781c */ /* 0x000fe40003f0f008 */
[----:B-1----:R-:W-:Y:S02]  /*47e0*/  IMAD.MOV.U32 R12, RZ, RZ, R213 ;  /* 0x000000ffff0c7224 */ /* 0x002fe400078e00d5 */
[----:B------:R-:W-:Y:S02]  /*47f0*/  FFMA.FTZ R16, R16, c[0x0][0x23c], -R159 ;  /* 0x00008f0010107a23 */ /* 0x000fe4000001089f */
[----:B------:R-:W-:Y:S01]  /*4800*/  MUFU.EX2 R237, R19 ;  /* 0x0000001300ed7308 */ /* 0x000fe20000000800 */
[-C--:B------:R-:W-:Y:S01]  /*4810*/  HMMA.16816.F32 R28, R100, R6.reuse, R28 ;  /* 0x00000006641c723c */ /* 0x080fe2000000181c */
[----:B------:R-:W-:Y:S02]  /*4820*/  @P3 IADD3 R4, R160, 0x18, RZ ;  /* 0x00000018a0043810 */ /* 0x000fe40007ffe0ff */
[----:B------:R-:W-:Y:S03]  /*4830*/  PLOP3.LUT P3, PT, PT, PT, UP0, 0x80, 0x0 ;  /* 0x000000000000781c */ /* 0x000fe60003f6f008 */
[----:B------:R-:W-:Y:S01]  /*4840*/  @P0 FSEL R18, R18, -INF , !P6 ;  /* 0xff80000012120808 */ /* 0x000fe20007000000 */
[----:B------:R-:W-:Y:S01]  /*4850*/  FFMA.FTZ R21, R174, -UR4, R21 ;  /* 0x80000004ae157c23 */ /* 0x000fe20008010015 */
[----:B------:R-:W-:Y:S01]  /*4860*/  PLOP3.LUT P0, PT, PT, PT, UP0, 0x80, 0x0 ;  /* 0x000000000000781c */ /* 0x000fe20003f0f008 */
[----:B------:R-:W-:Y:S01]  /*4870*/  MUFU.EX2 R232, R16 ;  /* 0x0000001000e87308 */ /* 0x000fe20000000800 */
[----:B------:R-:W-:Y:S01]  /*4880*/  PLOP3.LUT P6, PT, PT, PT, UP0, 0x80, 0x0 ;  /* 0x000000000000781c */ /* 0x000fe20003fcf008 */
[C---:B------:R-:W-:Y:S01]  /*4890*/  HMMA.16816.F32 R32, R104.reuse, R6, R32 ;  /* 0x000000066820723c */ /* 0x040fe20000001820 */
[----:B------:R-:W-:Y:S01]  /*48a0*/  @P1 FSEL R21, R21, -INF , !P4 ;  /* 0xff80000015151808 */ /* 0x000fe20006000000 */
[----:B------:R-:W-:Y:S01]  /*48b0*/  FFMA.FTZ R20, R173, -UR4, R20 ;  /* 0x80000004ad147c23 */ /* 0x000fe20008010014 */
[----:B------:R-:W-:Y:S01]  /*48c0*/  PLOP3.LUT P1, PT, PT, PT, UP0, 0x80, 0x0 ;  /* 0x000000000000781c */ /* 0x000fe20003f2f008 */
[----:B------:R-:W-:Y:S02]  /*48d0*/  FFMA.FTZ R23, R168, -UR4, R23 ;  /* 0x80000004a8177c23 */ /* 0x000fe40008010017 */
[----:B------:R-:W-:Y:S02]  /*48e0*/  FFMA.FTZ R22, R167, -UR4, R22 ;  /* 0x80000004a7167c23 */ /* 0x000fe40008010016 */
[----:B------:R1:W1:Y:S01]  /*48f0*/  MUFU.EX2 R212, R15 ;  /* 0x0000000f00d47308 */ /* 0x0002620000000800 */
[----:B------:R-:W-:Y:S03]  /*4900*/  FFMA.FTZ R25, R172, -UR4, R25 ;  /* 0x80000004ac197c23 */ /* 0x000fe60008010019 */
[----:B------:R-:W-:Y:S01]  /*4910*/  @P0 FSEL R20, R20, -INF , !P5 ;  /* 0xff80000014140808 */ /* 0x000fe20006800000 */
[----:B------:R-:W-:Y:S01]  /*4920*/  FFMA.FTZ R24, R171, -UR4, R24 ;  /* 0x80000004ab187c23 */ /* 0x000fe20008010018 */
[----:B------:R-:W-:Y:S01]  /*4930*/  PLOP3.LUT P0, PT, PT, PT, UP0, 0x80, 0x0 ;  /* 0x000000000000781c */ /* 0x000fe20003f0f008 */
[----:B------:R-:W-:Y:S01]  /*4940*/  FFMA.FTZ R27, R170, -UR4, R27 ;  /* 0x80000004aa1b7c23 */ /* 0x000fe2000801001b */
[----:B------:R-:W-:Y:S01]  /*4950*/  @P1 FSEL R23, R23, -INF , !P4 ;  /* 0xff80000017171808 */ /* 0x000fe20006000000 */
[----:B------:R-:W-:Y:S01]  /*4960*/  FFMA.FTZ R26, R169, -UR4, R26 ;  /* 0x80000004a91a7c23 */ /* 0x000fe2000801001a */
[----:B------:R-:W-:Y:S01]  /*4970*/  PLOP3.LUT P1, PT, PT, PT, UP0, 0x80, 0x0 ;  /* 0x000000000000781c */ /* 0x000fe20003f2f008 */
[----:B------:R-:W-:Y:S01]  /*4980*/  FFMA.FTZ R29, R178, -UR4, R29 ;  /* 0x80000004b21d7c23 */ /* 0x000fe2000801001d */
[----:B------:R-:W-:Y:S01]  /*4990*/  @P6 ISETP.GE.AND P6, PT, R4, UR5, PT ;  /* 0x0000000504006c0c */ /* 0x000fe2000bfc6270 */
[----:B------:R-:W-:Y:S01]  /*49a0*/  FFMA.FTZ R28, R177, -UR4, R28 ;  /* 0x80000004b11c7c23 */ /* 0x000fe2000801001c */
[----:B------:R-:W-:Y:S01]  /*49b0*/  @P2 IADD3 R4, R160, 0x19, RZ ;  /* 0x00000019a0042810 */ /* 0x000fe20007ffe0ff */
[----:B------:R-:W-:Y:S01]  /*49c0*/  FFMA.FTZ R31, R172, -UR4, R31 ;  /* 0x80000004ac1f7c23 */ /* 0x000fe2000801001f */
[----:B------:R-:W-:Y:S01]  /*49d0*/  PLOP3.LUT P2, PT, PT, PT, UP0, 0x80, 0x0 ;  /* 0x000000000000781c */ /* 0x000fe20003f4f008 */
[----:B------:R-:W-:Y:S01]  /*49e0*/  FFMA.FTZ R30, R171, -UR4, R30 ;  /* 0x80000004ab1e7c23 */ /* 0x000fe2000801001e */
[----:B------:R-:W-:Y:S01]  /*49f0*/  @P3 ISETP.GE.AND P3, PT, R4, UR5, PT ;  /* 0x0000000504003c0c */ /* 0x000fe2000bf66270 */
[----:B------:R-:W-:Y:S01]  /*4a00*/  FFMA.FTZ R33, R176, -UR4, R33 ;  /* 0x80000004b0217c23 */ /* 0x000fe20008010021 */
[----:B------:R-:W-:Y:S01]  /*4a10*/  @P0 FSEL R22, R22, -INF , !P5 ;  /* 0xff80000016160808 */ /* 0x000fe20006800000 */
[----:B------:R-:W1:Y:S01]  /*4a20*/  LDSM.16.M88.4 R4, [R145+0x6800] ;  /* 0x006800009104783b */ /* 0x000e620000000200 */
[----:B------:R-:W-:Y:S01]  /*4a30*/  PLOP3.LUT P0, PT, PT, PT, UP0, 0x80, 0x0 ;  /* 0x000000000000781c */ /* 0x000fe20003f0f008 */
[----:B------:R-:W-:Y:S01]  /*4a40*/  FFMA.FTZ R32, R175, -UR4, R32 ;  /* 0x80000004af207c23 */ /* 0x000fe20008010020 */
[----:B------:R-:W-:Y:S01]  /*4a50*/  @P1 FSEL R25, R25, -INF , !P4 ;  /* 0xff80000019191808 */ /* 0x000fe20006000000 */
[----:B------:R-:W-:Y:S01]  /*4a60*/  FFMA.FTZ R35, R174, -UR4, R35 ;  /* 0x80000004ae237c23 */ /* 0x000fe20008010023 */
[----:B------:R-:W-:Y:S01]  /*4a70*/  PLOP3.LUT P1, PT, PT, PT, UP0, 0x80, 0x0 ;  /* 0x000000000000781c */ /* 0x000fe20003f2f008 */
[----:B------:R-:W-:Y:S02]  /*4a80*/  FFMA.FTZ R34, R173, -UR4, R34 ;  /* 0x80000004ad227c23 */ /* 0x000fe40008010022 */
[----:B------:R-:W-:Y:S02]  /*4a90*/  FFMA.FTZ R18, R18, c[0x0][0x23c], -R109 ;  /* 0x00008f0012127a23 */ /* 0x000fe4000001086d */
[----:B--2---:R-:W-:Y:S02]  /*4aa0*/  IMAD.MOV.U32 R14, RZ, RZ, R162 ;  /* 0x000000ffff0e7224 */ /* 0x004fe400078e00a2 */
[----:B------:R-:W-:Y:S01]  /*4ab0*/  MUFU.EX2 R238, R18 ;  /* 0x0000001200ee7308 */ /* 0x000fe20000000800 */
[----:B-1----:R-:W-:Y:S01]  /*4ac0*/  IMAD.MOV.U32 R15, RZ, RZ, R186 ;  /* 0x000000ffff0f7224 */ /* 0x002fe200078e00ba */
[----:B------:R-:W-:Y:S01]  /*4ad0*/  @P0 FSEL R24, R24, -INF , !P5 ;  /* 0xff80000018180808 */ /* 0x000fe20006800000 */
[--C-:B------:R-:W-:Y:S01]  /*4ae0*/  FFMA.FTZ R20, R20, c[0x0][0x23c], -R159.reuse ;  /* 0x00008f0014147a23 */ /* 0x100fe2000001089f */
[----:B------:R-:W-:Y:S01]  /*4af0*/  PLOP3.LUT P0, PT, PT, PT, UP0, 0x80, 0x0 ;  /* 0x000000000000781c */ /* 0x000fe20003f0f008 */
[----:B------:R-:W-:Y:S01]  /*4b00*/  FFMA.FTZ R21, R21, c[0x0][0x23c], -R159 ;  /* 0x00008f0015157a23 */ /* 0x000fe2000001089f */
[----:B------:R-:W-:Y:S01]  /*4b10*/  @P1 FSEL R27, R27, -INF , !P4 ;  /* 0xff8000001b1b1808 */ /* 0x000fe20006000000 */
[--C-:B------:R-:W-:Y:S01]  /*4b20*/  FFMA.FTZ R22, R22, c[0x0][0x23c], -R109.reuse ;  /* 0x00008f0016167a23 */ /* 0x100fe2000001086d */
[----:B------:R-:W-:Y:S01]  /*4b30*/  PLOP3.LUT P1, PT, PT, PT, UP0, 0x80, 0x0 ;  /* 0x000000000000781c */ /* 0x000fe20003f2f008 */
[----:B------:R-:W-:Y:S01]  /*4b40*/  FFMA.FTZ R23, R23, c[0x0][0x23c], -R109 ;  /* 0x00008f0017177a23 */ /* 0x000fe2000001086d */
[----:B------:R-:W-:Y:S01]  /*4b50*/  MUFU.EX2 R230, R20 ;  /* 0x0000001400e67308 */ /* 0x000fe20000000800 */
[----:B------:R-:W-:Y:S01]  /*4b60*/  PLOP3.LUT P4, PT, PT, PT, UP0, 0x80, 0x0 ;  /* 0x000000000000781c */ /* 0x000fe20003f8f008 */
[----:B------:R-:W-:Y:S02]  /*4b70*/  IMAD.MOV.U32 R16, RZ, RZ, R161 ;  /* 0x000000ffff107224 */ /* 0x000fe400078e00a1 */
[--C-:B------:R-:W-:Y:S02]  /*4b80*/  FFMA.FTZ R24, R24, c[0x0][0x23c], -R108.reuse ;  /* 0x00008f0018187a23 */ /* 0x100fe4000001086c */
[----:B------:R-:W-:Y:S01]  /*4b90*/  FFMA.FTZ R25, R25, c[0x0][0x23c], -R108 ;  /* 0x00008f0019197a23 */ /* 0x000fe2000001086c */
[----:B------:R-:W-:Y:S01]  /*4ba0*/  @P0 FSEL R26, R26, -INF , !P5 ;  /* 0xff8000001a1a0808 */ /* 0x000fe20006800000 */
[--C-:B------:R-:W-:Y:S01]  /*4bb0*/  FFMA.FTZ R27, R27, c[0x0][0x23c], -R0.reuse ;  /* 0x00008f001b1b7a23 */ /* 0x100fe20000010800 */
[----:B------:R-:W-:Y:S01]  /*4bc0*/  PLOP3.LUT P0, PT, PT, PT, UP0, 0x80, 0x0 ;  /* 0x000000000000781c */ /* 0x000fe20003f0f008 */
[----:B------:R-:W-:Y:S01]  /*4bd0*/  MUFU.EX2 R166, R21 ;  /* 0x0000001500a67308 */ /* 0x000fe20000000800 */
[----:B------:R-:W-:Y:S01]  /*4be0*/  @P1 FSEL R29, R29, -INF , !P3 ;  /* 0xff8000001d1d1808 */ /* 0x000fe20005800000 */
[----:B------:R-:W-:Y:S01]  /*4bf0*/  FFMA.FTZ R26, R26, c[0x0][0x23c], -R0 ;  /* 0x00008f001a1a7a23 */ /* 0x000fe20000010800 */
[----:B------:R-:W-:Y:S01]  /*4c00*/  PLOP3.LUT P1, PT, PT, PT, UP0, 0x80, 0x0 ;  /* 0x000000000000781c */ /* 0x000fe20003f2f008 */
[----:B------:R-:W-:Y:S01]  /*4c10*/  IMAD.MOV.U32 R17, RZ, RZ, R212 ;  /* 0x000000ffff117224 */ /* 0x000fe200078e00d4 */
[----:B------:R-:W-:Y:S01]  /*4c20*/  PLOP3.LUT P5, PT, PT, PT, UP0, 0x80, 0x0 ;  /* 0x000000000000781c */ /* 0x000fe20003faf008 */
[--C-:B------:R-:W-:Y:S01]  /*4c30*/  FFMA.FTZ R29, R29, c[0x0][0x23c], -R108.reuse ;  /* 0x00008f001d1d7a23 */ /* 0x100fe2000001086c */
[----:B------:R-:W-:Y:S01]  /*4c40*/  @P4 IADD3 R8, R160, 0x20, RZ ;  /* 0x00000020a0084810 */ /* 0x000fe20007ffe0ff */
[-C--:B------:R-:W-:Y:S01]  /*4c50*/  HMMA.16816.F32 R36, R104, R4.reuse, R36 ;  /* 0x000000046824723c */ /* 0x080fe20000001824 */
[----:B------:R-:W-:Y:S01]  /*4c60*/  PLOP3.LUT P4, PT, PT, PT, UP0, 0x80, 0x0 ;  /* 0x000000000000781c */ /* 0x000fe20003f8f008 */
[----:B------:R-:W-:Y:S02]  /*4c70*/  MUFU.EX2 R235, R22 ;  /* 0x0000001600eb7308 */ /* 0x000fe40000000800 */
[----:B------:R-:W-:Y:S02]  /*4c80*/  @P0 FSEL R28, R28, -INF , !P6 ;  /* 0xff8000001c1c0808 */ /* 0x000fe40007000000 */
[----:B------:R-:W-:Y:S02]  /*4c90*/  PLOP3.LUT P0, PT, PT, PT, UP0, 0x80, 0x0 ;  /* 0x000000000000781c */ /* 0x000fe40003f0f008 */
[----:B------:R-:W-:Y:S01]  /*4ca0*/  @P1 FSEL R31, R31, -INF , !P3 ;  /* 0xff8000001f1f1808 */ /* 0x000fe20005800000 */
[C---:B------:R-:W-:Y:S01]  /*4cb0*/  HMMA.16816.F32 R40, R100.reuse, R4, R40 ;  /* 0x000000046428723c */ /* 0x040fe20000001828 */
[----:B------:R-:W-:Y:S02]  /*4cc0*/  PLOP3.LUT P1, PT, PT, PT, UP0, 0x80, 0x0 ;  /* 0x000000000000781c */ /* 0x000fe40003f2f008 */
[----:B------:R-:W-:Y:S01]  /*4cd0*/  MUFU.EX2 R233, R23 ;  /* 0x0000001700e97308 */ /* 0x000fe20000000800 */
[----:B------:R-:W-:Y:S01]  /*4ce0*/  @P5 ISETP.GE.AND P5, PT, R8, UR5, PT ;  /* 0x0000000508005c0c */ /* 0x000fe2000bfa6270 */
[----:B------:R-:W-:Y:S01]  /*4cf0*/  FFMA.FTZ R28, R28, c[0x0][0x23c], -R108 ;  /* 0x00008f001c1c7a23 */ /* 0x000fe2000001086c */
[----:B------:R-:W-:Y:S01]  /*4d00*/  @P2 IADD3 R8, R160, 0x21, RZ ;  /* 0x00000021a0082810 */ /* 0x000fe20007ffe0ff */
[----:B------:R-:W-:Y:S01]  /*4d10*/  FFMA.FTZ R31, R31, c[0x0][0x23c], -R0 ;  /* 0x00008f001f1f7a23 */ /* 0x000fe20000010800 */
[----:B------:R-:W-:Y:S01]  /*4d20*/  PLOP3.LUT P2, PT, PT, PT, UP0, 0x80, 0x0 ;  /* 0x000000000000781c */ /* 0x000fe20003f4f008 */
[-C--:B------:R-:W-:Y:S01]  /*4d30*/  HMMA.16816.F32 R44, R100, R6.reuse, R44 ;  /* 0x00000006642c723c */ /* 0x080fe2000000182c */
[----:B------:R-:W-:Y:S02]  /*4d40*/  @P4 ISETP.GE.AND P4, PT, R8, UR5, PT ;  /* 0x0000000508004c0c */ /* 0x000fe4000bf86270 */
[----:B------:R-:W-:Y:S01]  /*4d50*/  @P0 FSEL R30, R30, -INF , !P6 ;  /* 0xff8000001e1e0808 */ /* 0x000fe20007000000 */
[----:B------:R-:W-:Y:S01]  /*4d60*/  MUFU.EX2 R240, R24 ;  /* 0x0000001800f07308 */ /* 0x000fe20000000800 */
[----:B------:R-:W-:Y:S01]  /*4d70*/  PLOP3.LUT P0, PT, PT, PT, UP0, 0x80, 0x0 ;  /* 0x000000000000781c */ /* 0x000fe20003f0f008 */
[----:B------:R-:W-:Y:S01]  /*4d80*/  FFMA.FTZ R37, R183, -UR4, R37 ;  /* 0x80000004b7257c23 */ /* 0x000fe20008010025 */
[----:B------:R-:W-:Y:S01]  /*4d90*/  @P1 FSEL R33, R33, -INF , !P3 ;  /* 0xff80000021211808 */ /* 0x000fe20005800000 */
[----:B------:R-:W-:Y:S01]  /*4da0*/  FFMA.FTZ R39, R176, -UR4, R39 ;  /* 0x80000004b0277c23 */ /* 0x000fe20008010027 */
[----:B------:R-:W-:Y:S01]  /*4db0*/  PLOP3.LUT P1, PT, PT, PT, UP0, 0x80, 0x0 ;  /* 0x000000000000781c */ /* 0x000fe20003f2f008 */
[C---:B------:R-:W-:Y:S02]  /*4dc0*/  HMMA.16816.F32 R48, R104.reuse, R6, R48 ;  /* 0x000000066830723c */ /* 0x040fe40000001830 */
[----:B------:R-:W-:Y:S02]  /*4dd0*/  FFMA.FTZ R36, R181, -UR4, R36 ;  /* 0x80000004b5247c23 */ /* 0x000fe40008010024 */
[----:B------:R-:W-:Y:S01]  /*4de0*/  MUFU.EX2 R239, R25 ;  /* 0x0000001900ef7308 */ /* 0x000fe20000000800 */
[----:B------:R-:W-:Y:S02]  /*4df0*/  FFMA.FTZ R41, R180, -UR4, R41 ;  /* 0x80000004b4297c23 */ /* 0x000fe40008010029 */
[----:B------:R-:W-:Y:S01]  /*4e00*/  FFMA.FTZ R43, R178, -UR4, R43 ;  /* 0x80000004b22b7c23 */ /* 0x000fe2000801002b */
[----:B------:R-:W-:Y:S01]  /*4e10*/  @P0 FSEL R32, R32, -INF , !P6 ;  /* 0xff80000020200808 */ /* 0x000fe20007000000 */
[----:B------:R-:W-:Y:S01]  /*4e20*/  FFMA.FTZ R38, R175, -UR4, R38 ;  /* 0x80000004af267c23 */ /* 0x000fe20008010026 */
[----:B------:R-:W-:Y:S02]  /*4e30*/  PLOP3.LUT P0, PT, PT, PT, UP0, 0x80, 0x0 ;  /* 0x000000000000781c */ /* 0x000fe40003f0f008 */
[----:B------:R-:W-:Y:S01]  /*4e40*/  @P1 FSEL R35, R35, -INF , !P3 ;  /* 0xff80000023231808 */ /* 0x000fe20005800000 */
[----:B------:R-:W-:Y:S01]  /*4e50*/  FFMA.FTZ R40, R179, -UR4, R40 ;  /* 0x80000004b3287c23 */ /* 0x000fe20008010028 */
[----:B------:R-:W-:Y:S01]  /*4e60*/  MUFU.EX2 R248, R26 ;  /* 0x0000001a00f87308 */ /* 0x000fe20000000800 */
[----:B------:R-:W-:Y:S01]  /*4e70*/  PLOP3.LUT P1, PT, PT, PT, UP0, 0x80, 0x0 ;  /* 0x000000000000781c */ /* 0x000fe20003f2f008 */
[----:B------:R-:W-:Y:S01]  /*4e80*/  FFMA.FTZ R45, R189, -UR4, R45 ;  /* 0x80000004bd2d7c23 */ /* 0x000fe2000801002d */
[----:B------:R-:W-:Y:S01]  /*4e90*/  PLOP3.LUT P3, PT, PT, PT, UP0, 0x80, 0x0 ;  /* 0x000000000000781c */ /* 0x000fe20003f6f008 */
[----:B------:R-:W-:Y:S02]  /*4ea0*/  FFMA.FTZ R47, R180, -UR4, R47 ;  /* 0x80000004b42f7c23 */ /* 0x000fe4000801002f */
[----:B------:R-:W-:Y:S02]  /*4eb0*/  FFMA.FTZ R42, R177, -UR4, R42 ;  /* 0x80000004b12a7c23 */ /* 0x000fe4000801002a */
[----:B------:R-:W-:Y:S01]  /*4ec0*/  FFMA.FTZ R44, R190, -UR4, R44 ;  /* 0x80000004be2c7c23 */ /* 0x000fe2000801002c */
[----:B------:R-:W-:Y:S01]  /*4ed0*/  @P0 FSEL R34, R34, -INF , !P6 ;  /* 0xff80000022220808 */ /* 0x000fe20007000000 */
[----:B------:R-:W1:Y:S01]  /*4ee0*/  MUFU.EX2 R247, R27 ;  /* 0x0000001b00f77308 */ /* 0x000e620000000800 */
[----:B------:R-:W-:Y:S01]  /*4ef0*/  PLOP3.LUT P6, PT, PT, PT, UP0, 0x80, 0x0 ;  /* 0x000000000000781c */ /* 0x000fe20003fcf008 */
[----:B------:R-:W-:Y:S01]  /*4f00*/  FFMA.FTZ R49, R182, -UR4, R49 ;  /* 0x80000004b6317c23 */ /* 0x000fe20008010031 */
[----:B------:R-:W-:Y:S01]  /*4f10*/  PLOP3.LUT P0, PT, PT, PT, UP0, 0x80, 0x0 ;  /* 0x000000000000781c */ /* 0x000fe20003f0f008 */
[----:B------:R-:W-:Y:S01]  /*4f20*/  FFMA.FTZ R51, R183, -UR4, R51 ;  /* 0x80000004b7337c23 */ /* 0x000fe20008010033 */
[----:B------:R-:W-:Y:S01]  /*4f30*/  @P1 FSEL R37, R37, -INF , !P4 ;  /* 0xff80000025251808 */ /* 0x000fe20006000000 */
[----:B------:R-:W-:Y:S01]  /*4f40*/  FFMA.FTZ R46, R179, -UR4, R46 ;  /* 0x80000004b32e7c23 */ /* 0x000fe2000801002e */
[----:B------:R-:W-:Y:S01]  /*4f50*/  PLOP3.LUT P1, PT, PT, PT, UP0, 0x80, 0x0 ;  /* 0x000000000000781c */ /* 0x000fe20003f2f008 */
[----:B------:R-:W-:Y:S01]  /*4f60*/  FFMA.FTZ R48, R184, -UR4, R48 ;  /* 0x80000004b8307c23 */ /* 0x000fe20008010030 */
[----:B------:R-:W-:Y:S01]  /*4f70*/  @P3 IADD3 R4, R160, 0x28, RZ ;  /* 0x00000028a0043810 */ /* 0x000fe20007ffe0ff */
[----:B------:R-:W-:Y:S01]  /*4f80*/  MUFU.EX2 R236, R28 ;  /* 0x0000001c00ec7308 */ /* 0x000fe20000000800 */
[----:B------:R-:W-:Y:S01]  /*4f90*/  PLOP3.LUT P3, PT, PT, PT, UP0, 0x80, 0x0 ;  /* 0x000000000000781c */ /* 0x000fe20003f6f008 */
[----:B------:R-:W-:Y:S02]  /*4fa0*/  FFMA.FTZ R50, R181, -UR4, R50 ;  /* 0x80000004b5327c23 */ /* 0x000fe40008010032 */
[----:B------:R-:W-:Y:S01]  /*4fb0*/  @P6 ISETP.GE.AND P6, PT, R4, UR5, PT ;  /* 0x0000000504006c0c */ /* 0x000fe2000bfc6270 */
[--C-:B------:R-:W-:Y:S01]  /*4fc0*/  FFMA.FTZ R32, R32, c[0x0][0x23c], -R159.reuse ;  /* 0x00008f0020207a23 */ /* 0x100fe2000001089f */
[----:B------:R-:W-:Y:S01]  /*4fd0*/  @P2 IADD3 R4, R160, 0x29, RZ ;  /* 0x00000029a0042810 */ /* 0x000fe20007ffe0ff */
[----:B------:R-:W-:Y:S01]  /*4fe0*/  FFMA.FTZ R33, R33, c[0x0][0x23c], -R159 ;  /* 0x00008f0021217a23 */ /* 0x000fe2000001089f */
[----:B------:R-:W-:Y:S01]  /*4ff0*/  @P0 FSEL R36, R36, -INF , !P5 ;  /* 0xff80000024240808 */ /* 0x000fe20006800000 */
[--C-:B------:R-:W-:Y:S01]  /*5000*/  FFMA.FTZ R34, R34, c[0x0][0x23c], -R109.reuse ;  /* 0x00008f0022227a23 */ /* 0x100fe2000001086d */
[----:B------:R-:W-:Y:S01]  /*5010*/  MUFU.EX2 R171, R32 ;  /* 0x0000002000ab7308 */ /* 0x000fe20000000800 */
[----:B------:R-:W-:Y:S01]  /*5020*/  @P1 FSEL R39, R39, -INF , !P4 ;  /* 0xff80000027271808 */ /* 0x000fe20006000000 */
[----:B------:R-:W-:Y:S01]  /*5030*/  FFMA.FTZ R35, R35, c[0x0][0x23c], -R109 ;  /* 0x00008f0023237a23 */ /* 0x000fe2000001086d */
[----:B------:R-:W-:Y:S01]  /*5040*/  PLOP3.LUT P1, PT, PT, PT, UP0, 0x80, 0x0 ;  /* 0x000000000000781c */ /* 0x000fe20003f2f008 */
[----:B------:R-:W-:Y:S01]  /*5050*/  FFMA.FTZ R30, R30, c[0x0][0x23c], -R0 ;  /* 0x00008f001e1e7a23 */ /* 0x000fe20000010800 */
[----:B------:R-:W-:Y:S01]  /*5060*/  @P3 ISETP.GE.AND P3, PT, R4, UR5, PT ;  /* 0x0000000504003c0c */ /* 0x000fe2000bf66270 */
[--C-:B------:R-:W-:Y:S01]  /*5070*/  FFMA.FTZ R36, R36, c[0x0][0x23c], -R159.reuse ;  /* 0x00008f0024247a23 */ /* 0x100fe2000001089f */
[----:B------:R-:W2:Y:S01]  /*5080*/  LDSM.16.M88.4 R4, [R145+0x6c00] ;  /* 0x006c00009104783b */ /* 0x000ea20000000200 */
[----:B------:R-:W-:Y:S01]  /*5090*/  PLOP3.LUT P0, PT, PT, PT, UP0, 0x80, 0x0 ;  /* 0x000000000000781c */ /* 0x000fe20003f0f008 */
[----:B------:R-:W-:Y:S01]  /*50a0*/  FFMA.FTZ R37, R37, c[0x0][0x23c], -R159 ;  /* 0x00008f0025257a23 */ /* 0x000fe2000001089f */
[----:B------:R-:W1:Y:S01]  /*50b0*/  MUFU.EX2 R165, R33 ;  /* 0x0000002100a57308 */ /* 0x000e620000000800 */
[--C-:B------:R-:W-:Y:S05]  /*50c0*/  FFMA.FTZ R39, R39, c[0x0][0x23c], -R109.reuse ;  /* 0x00008f0027277a23 */ /* 0x100fea000001086d */
[----:B------:R-:W-:Y:S02]  /*50d0*/  @P1 FSEL R41, R41, -INF , !P4 ;  /* 0xff80000029291808 */ /* 0x000fe40006000000 */
[----:B------:R-:W-:Y:S02]  /*50e0*/  PLOP3.LUT P1, PT, PT, PT, UP0, 0x80, 0x0 ;  /* 0x000000000000781c */ /* 0x000fe40003f2f008 */
[----:B------:R-:W-:Y:S01]  /*50f0*/  MUFU.EX2 R221, R34 ;  /* 0x0000002200dd7308 */ /* 0x000fe20000000800 */
[----:B------:R-:W-:Y:S01]  /*5100*/  FFMA.FTZ R41, R41, c[0x0][0x23c], -R108 ;  /* 0x00008f0029297a23 */ /* 0x000fe2000001086c */
[----:B------:R-:W-:Y:S02]  /*5110*/  @P0 FSEL R38, R38, -INF , !P5 ;  /* 0xff80000026260808 */ /* 0x000fe40006800000 */
[----:B------:R-:W-:Y:S03]  /*5120*/  PLOP3.LUT P0, PT, PT, PT, UP0, 0x80, 0x0 ;  /* 0x000000000000781c */ /* 0x000fe60003f0f008 */
[----:B------:R-:W-:Y:S03]  /*5130*/  FFMA.FTZ R38, R38, c[0x0][0x23c], -R109 ;  /* 0x00008f0026267a23 */ /* 0x000fe6000001086d */
[----:B------:R-:W1:Y:S01]  /*5140*/  MUFU.EX2 R220, R35 ;  /* 0x0000002300dc7308 */ /* 0x000e620000000800 */
[----:B------:R-:W-:Y:S02]  /*5150*/  @P1 FSEL R43, R43, -INF , !P4 ;  /* 0xff8000002b2b1808 */ /* 0x000fe40006000000 */
[----:B------:R-:W-:Y:S02]  /*5160*/  PLOP3.LUT P1, PT, PT, PT, UP0, 0x80, 0x0 ;  /* 0x000000000000781c */ /* 0x000fe40003f2f008 */
[----:B------:R-:W-:Y:S01]  /*5170*/  PLOP3.LUT P4, PT, PT, PT, UP0, 0x80, 0x0 ;  /* 0x000000000000781c */ /* 0x000fe20003f8f008 */
[----:B------:R-:W-:Y:S01]  /*5180*/  FFMA.FTZ R43, R43, c[0x0][0x23c], -R0 ;  /* 0x00008f002b2b7a23 */ /* 0x000fe20000010800 */
[----:B------:R-:W-:Y:S02]  /*5190*/  @P0 FSEL R40, R40, -INF , !P5 ;  /* 0xff80000028280808 */ /* 0x000fe40006800000 */
[----:B------:R-:W-:Y:S01]  /*51a0*/  PLOP3.LUT P0, PT, PT, PT, UP0, 0x80, 0x0 ;  /* 0x000000000000781c */ /* 0x000fe20003f0f008 */
[----:B------:R-:W-:Y:S02]  /*51b0*/  MUFU.EX2 R234, R29 ;  /* 0x0000001d00ea7308 */ /* 0x000fe40000000800 */
[--C-:B------:R-:W-:Y:S04]  /*51c0*/  FFMA.FTZ R40, R40, c[0x0][0x23c], -R108.reuse ;  /* 0x00008f0028287a23 */ /* 0x100fe8000001086c */
[----:B------:R-:W-:Y:S01]  /*51d0*/  @P1 FSEL R45, R45, -INF , !P3 ;  /* 0xff8000002d2d1808 */ /* 0x000fe20005800000 */
[-C--:B--2---:R-:W-:Y:S01]  /*51e0*/  HMMA.16816.F32 R52, R104, R4.reuse, R52 ;  /* 0x000000046834723c */ /* 0x084fe20000001834 */
[----:B------:R-:W-:Y:S02]  /*51f0*/  PLOP3.LUT P1, PT, PT, PT, UP0, 0x80, 0x0 ;  /* 0x000000000000781c */ /* 0x000fe40003f2f008 */
[----:B------:R-:W-:Y:S01]  /*5200*/  MUFU.EX2 R242, R30 ;  /* 0x0000001e00f27308 */ /* 0x000fe20000000800 */
[----:B------:R-:W-:Y:S01]  /*5210*/  FFMA.FTZ R45, R45, c[0x0][0x23c], -R108 ;  /* 0x00008f002d2d7a23 */ /* 0x000fe2000001086c */
[----:B------:R-:W-:Y:S02]  /*5220*/  @P0 FSEL R42, R42, -INF , !P5 ;  /* 0xff8000002a2a0808 */ /* 0x000fe40006800000 */
[----:B------:R-:W-:Y:S01]  /*5230*/  PLOP3.LUT P5, PT, PT, PT, UP0, 0x80, 0x0 ;  /* 0x000000000000781c */ /* 0x000fe20003faf008 */
[C---:B------:R-:W-:Y:S01]  /*5240*/  HMMA.16816.F32 R56, R100.reuse, R4, R56 ;  /* 0x000000046438723c */ /* 0x040fe20000001838 */
[----:B------:R-:W-:Y:S03]  /*5250*/  PLOP3.LUT P0, PT, PT, PT, UP0, 0x80, 0x0 ;  /* 0x000000000000781c */ /* 0x000fe60003f0f008 */
[--C-:B------:R-:W-:Y:S01]  /*5260*/  FFMA.FTZ R42, R42, c[0x0][0x23c], -R0.reuse ;  /* 0x00008f002a2a7a23 */ /* 0x100fe20000010800 */
[----:B------:R-:W2:Y:S01]  /*5270*/  MUFU.EX2 R241, R31 ;  /* 0x0000001f00f17308 */ /* 0x000ea20000000800 */
[----:B------:R-:W-:Y:S02]  /*5280*/  @P1 FSEL R47, R47, -INF , !P3 ;  /* 0xff8000002f2f1808 */ /* 0x000fe40005800000 */
[----:B------:R-:W-:Y:S01]  /*5290*/  PLOP3.LUT P1, PT, PT, PT, UP0, 0x80, 0x0 ;  /* 0x000000000000781c */ /* 0x000fe20003f2f008 */
[-C--:B------:R-:W-:Y:S03]  /*52a0*/  HMMA.16816.F32 R60, R100, R6.reuse, R60 ;  /* 0x00000006643c723c */ /* 0x080fe6000000183c */
[----:B------:R-:W-:Y:S01]  /*52b0*/  FFMA.FTZ R47, R47, c[0x0][0x23c], -R0 ;  /* 0x00008f002f2f7a23 */ /* 0x000fe20000010800 */
[----:B------:R-:W-:Y:S02]  /*52c0*/  F2FP.PACK_AB R5, R231, R232 ;  /* 0x000000e8e705723e */ /* 0x000fe400000000ff */
[----:B------:R-:W-:Y:S01]  /*52d0*/  MUFU.EX2 R170, R36 ;  /* 0x0000002400aa7308 */ /* 0x000fe20000000800 */
[----:B------:R-:W-:Y:S01]  /*52e0*/  FFMA.FTZ R52, R193, -UR4, R52 ;  /* 0x80000004c1347c23 */ /* 0x000fe20008010034 */
[----:B------:R-:W-:Y:S01]  /*52f0*/  HMMA.16816.F32 R64, R104, R6, R64 ;  /* 0x000000066840723c */ /* 0x000fe20000001840 */
[----:B------:R-:W-:Y:S03]  /*5300*/  FFMA.FTZ R53, R192, -UR4, R53 ;  /* 0x80000004c0357c23 */ /* 0x000fe60008010035 */
[----:B------:R-:W-:Y:S01]  /*5310*/  FFMA.FTZ R54, R184, -UR4, R54 ;  /* 0x80000004b8367c23 */ /* 0x000fe20008010036 */
[----:B------:R-:W-:Y:S01]  /*5320*/  @P1 FSEL R49, R49, -INF , !P3 ;  /* 0xff80000031311808 */ /* 0x000fe20005800000 */
[----:B------:R-:W-:Y:S01]  /*5330*/  FFMA.FTZ R55, R182, -UR4, R55 ;  /* 0x80000004b6377c23 */ /* 0x000fe20008010037 */
[----:B------:R-:W-:Y:S01]  /*5340*/  PLOP3.LUT P1, PT, PT, PT, UP0, 0x80, 0x0 ;  /* 0x000000000000781c */ /* 0x000fe20003f2f008 */
[----:B------:R-:W-:Y:S01]  /*5350*/  FFMA.FTZ R56, R187, -UR4, R56 ;  /* 0x80000004bb387c23 */ /* 0x000fe20008010038 */
[----:B----4-:R-:W-:Y:S01]  /*5360*/  IADD3 R8, P2, R9, UR14, RZ ;  /* 0x0000000e09087c10 */ /* 0x010fe2000ff5e0ff */
[----:B------:R-:W4:Y:S02]  /*5370*/  MUFU.EX2 R164, R37 ;  /* 0x0000002500a47308 */ /* 0x000f240000000800 */
[----:B------:R-:W-:Y:S01]  /*5380*/  FFMA.FTZ R57, R191, -UR4, R57 ;  /* 0x80000004bf397c23 */ /* 0x000fe20008010039 */
[----:B------:R-:W-:Y:S01]  /*5390*/  @P0 FSEL R44, R44, -INF , !P6 ;  /* 0xff8000002c2c0808 */ /* 0x000fe20007000000 */
[----:B------:R-:W-:Y:S01]  /*53a0*/  FFMA.FTZ R58, R190, -UR4, R58 ;  /* 0x80000004be3a7c23 */ /* 0x000fe2000801003a */
[----:B------:R-:W-:Y:S01]  /*53b0*/  PLOP3.LUT P0, PT, PT, PT, UP0, 0x80, 0x0 ;  /* 0x000000000000781c */ /* 0x000fe20003f0f008 */
[----:B------:R-:W-:Y:S01]  /*53c0*/  FFMA.FTZ R62, R187, -UR4, R62 ;  /* 0x80000004bb3e7c23 */ /* 0x000fe2000801003e */
[----:B-1----:R-:W-:Y:S01]  /*53d0*/  F2FP.PACK_AB R7, R247, R248 ;  /* 0x000000f8f707723e */ /* 0x002fe200000000ff */
[----:B------:R-:W-:Y:S02]  /*53e0*/  FFMA.FTZ R60, R194, -UR4, R60 ;  /* 0x80000004c23c7c23 */ /* 0x000fe4000801003c */
[----:B------:R-:W-:Y:S01]  /*53f0*/  FFMA.FTZ R61, R195, -UR4, R61 ;  /* 0x80000004c33d7c23 */ /* 0x000fe2000801003d */
[----:B------:R-:W-:Y:S01]  /*5400*/  @P1 FSEL R51, R51, -INF , !P3 ;  /* 0xff80000033331808 */ /* 0x000fe20005800000 */
[----:B------:R-:W-:Y:S01]  /*5410*/  FFMA.FTZ R59, R189, -UR4, R59 ;  /* 0x80000004bd3b7c23 */ /* 0x000fe2000801003b */
[----:B------:R-:W-:Y:S01]  /*5420*/  PLOP3.LUT P3, PT, PT, PT, UP0, 0x80, 0x0 ;  /* 0x000000000000781c */ /* 0x000fe20003f6f008 */
[----:B------:R-:W-:Y:S01]  /*5430*/  FFMA.FTZ R64, R197, -UR4, R64 ;  /* 0x80000004c5407c23 */ /* 0x000fe20008010040 */
[----:B------:R-:W-:Y:S01]  /*5440*/  MUFU.EX2 R218, R38 ;  /* 0x0000002600da7308 */ /* 0x000fe20000000800 */
[----:B------:R-:W-:Y:S01]  /*5450*/  IMAD.MOV.U32 R197, RZ, RZ, R185 ;  /* 0x000000ffffc57224 */ /* 0x000fe200078e00b9 */
[----:B------:R-:W-:Y:S01]  /*5460*/  PLOP3.LUT P1, PT, PT, PT, UP0, 0x80, 0x0 ;  /* 0x000000000000781c */ /* 0x000fe20003f2f008 */
[----:B------:R-:W-:Y:S01]  /*5470*/  FFMA.FTZ R65, R196, -UR4, R65 ;  /* 0x80000004c4417c23 */ /* 0x000fe20008010041 */
[----:B---3--:R-:W-:Y:S01]  /*5480*/  IADD3.X R9, R11, UR13, RZ, P2, !PT ;  /* 0x0000000d0b097c10 */ /* 0x008fe200097fe4ff */
[----:B------:R-:W-:Y:S01]  /*5490*/  IMAD.MOV.U32 R11, RZ, RZ, R10 ;  /* 0x000000ffff0b7224 */ /* 0x000fe200078e000a */
[----:B------:R-:W-:Y:S01]  /*54a0*/  PLOP3.LUT P2, PT, PT, PT, UP0, 0x80, 0x0 ;  /* 0x000000000000781c */ /* 0x000fe20003f4f008 */
[----:B------:R-:W-:Y:S01]  /*54b0*/  FFMA.FTZ R66, R193, -UR4, R66 ;  /* 0x80000004c1427c23 */ /* 0x000fe20008010042 */
[----:B------:R-:W-:Y:S01]  /*54c0*/  @P4 IADD3 R10, R160, 0x30, RZ ;  /* 0x00000030a00a4810 */ /* 0x000fe20007ffe0ff */
[----:B------:R-:W-:Y:S01]  /*54d0*/  FFMA.FTZ R63, R191, -UR4, R63 ;  /* 0x80000004bf3f7c23 */ /* 0x000fe2000801003f */
[----:B------:R-:W-:Y:S01]  /*54e0*/  @P0 FSEL R46, R46, -INF , !P6 ;  /* 0xff8000002e2e0808 */ /* 0x000fe20007000000 */
[----:B------:R-:W-:Y:S01]  /*54f0*/  FFMA.FTZ R49, R49, c[0x0][0x23c], -R159 ;  /* 0x00008f0031317a23 */ /* 0x000fe2000001089f */
[----:B------:R-:W-:Y:S01]  /*5500*/  @P5 ISETP.GE.AND P5, PT, R10, UR5, PT ;  /* 0x000000050a005c0c */ /* 0x000fe2000bfa6270 */
[----:B------:R-:W-:Y:S01]  /*5510*/  FFMA.FTZ R51, R51, c[0x0][0x23c], -R109 ;  /* 0x00008f0033337a23 */ /* 0x000fe2000001086d */
[----:B------:R-:W-:Y:S01]  /*5520*/  @P3 IADD3 R4, R160, 0x38, RZ ;  /* 0x00000038a0043810 */ /* 0x000fe20007ffe0ff */
[----:B------:R-:W-:Y:S01]  /*5530*/  FFMA.FTZ R46, R46, c[0x0][0x23c], -R0 ;  /* 0x00008f002e2e7a23 */ /* 0x000fe20000010800 */
[----:B------:R-:W-:Y:S01]  /*5540*/  PLOP3.LUT P0, PT, PT, PT, UP0, 0x80, 0x0 ;  /* 0x000000000000781c */ /* 0x000fe20003f0f008 */
[----:B------:R-:W-:Y:S01]  /*5550*/  FFMA.FTZ R44, R44, c[0x0][0x23c], -R108 ;  /* 0x00008f002c2c7a23 */ /* 0x000fe2000001086c */
[----:B------:R-:W-:Y:S01]  /*5560*/  F2FP.PACK_AB R6, R252, R11 ;  /* 0x0000000bfc06723e */ /* 0x000fe200000000ff */
[----:B------:R-:W-:Y:S01]  /*5570*/  FFMA.FTZ R67, R192, -UR4, R67 ;  /* 0x80000004c0437c23 */ /* 0x000fe20008010043 */
[----:B------:R-:W-:Y:S01]  /*5580*/  @P2 IADD3 R10, R160, 0x31, RZ ;  /* 0x00000031a00a2810 */ /* 0x000fe20007ffe0ff */
[----:B------:R-:W-:Y:S01]  /*5590*/  IMAD.MOV.U32 R191, RZ, RZ, R11 ;  /* 0x000000ffffbf7224 */ /* 0x000fe200078e000b */
[----:B------:R-:W-:Y:S01]  /*55a0*/  PLOP3.LUT P2, PT, PT, PT, UP0, 0x80, 0x0 ;  /* 0x000000000000781c */ /* 0x000fe20003f4f008 */
[----:B------:R-:W-:Y:S01]  /*55b0*/  IMAD.MOV.U32 R187, RZ, RZ, R15 ;  /* 0x000000ffffbb7224 */ /* 0x000fe200078e000f */
[----:B------:R1:W-:Y:S01]  /*55c0*/  STS [R205+0x10400], R6 ;  /* 0x01040006cd007388 */ /* 0x0003e20000000800 */
[----:B------:R-:W-:Y:S01]  /*55d0*/  IMAD.MOV.U32 R192, RZ, RZ, R13 ;  /* 0x000000ffffc07224 */ /* 0x000fe200078e000d */
[----:B------:R-:W2:Y:S01]  /*55e0*/  MUFU.EX2 R216, R39 ;  /* 0x0000002700d87308 */ /* 0x000ea20000000800 */
[----:B------:R-:W-:Y:S01]  /*55f0*/  IMAD.MOV.U32 R196, RZ, RZ, R14 ;  /* 0x000000ffffc47224 */ /* 0x000fe200078e000e */
[----:B------:R1:W3:Y:S01]  /*5600*/  LDG.E R162, [R8.64] ;  /* 0x0000002008a27981 */ /* 0x0002e2000c1e1900 */
[----:B------:R-:W-:Y:S01]  /*5610*/  IMAD.MOV.U32 R193, RZ, RZ, R12 ;  /* 0x000000ffffc17224 */ /* 0x000fe200078e000c */
[----:B------:R-:W-:Y:S01]  /*5620*/  @P0 FSEL R48, R48, -INF , !P6 ;  /* 0xff80000030300808 */ /* 0x000fe20007000000 */
[----:B------:R-:W-:Y:S01]  /*5630*/  IMAD.MOV.U32 R194, RZ, RZ, R17 ;  /* 0x000000ffffc27224 */ /* 0x000fe200078e0011 */
[----:B------:R-:W-:Y:S01]  /*5640*/  PLOP3.LUT P0, PT, PT, PT, UP0, 0x80, 0x0 ;  /* 0x000000000000781c */ /* 0x000fe20003f0f008 */
[----:B------:R-:W-:Y:S01]  /*5650*/  IMAD.MOV.U32 R195, RZ, RZ, R16 ;  /* 0x000000ffffc37224 */ /* 0x000fe200078e0010 */
[----:B------:R-:W-:Y:S01]  /*5660*/  PLOP3.LUT P4, PT, PT, PT, UP0, 0x80, 0x0 ;  /* 0x000000000000781c */ /* 0x000fe20003f8f008 */
[----:B------:R-:W-:Y:S01]  /*5670*/  FFMA.FTZ R48, R48, c[0x0][0x23c], -R159 ;  /* 0x00008f0030307a23 */ /* 0x000fe2000001089f */
[----:B------:R-:W-:Y:S01]  /*5680*/  @P2 FSEL R56, R56, -INF , !P5 ;  /* 0xff80000038382808 */ /* 0x000fe20006800000 */
[----:B------:R-:W-:Y:S01]  /*5690*/  MUFU.EX2 R163, R49 ;  /* 0x0000003100a37308 */ /* 0x000fe20000000800 */
[----:B------:R-:W-:Y:S01]  /*56a0*/  PLOP3.LUT P2, PT, PT, PT, UP0, 0x80, 0x0 ;  /* 0x000000000000781c */ /* 0x000fe20003f4f008 */
[----:B------:R2:W3:Y:S02]  /*56b0*/  LDG.E R161, [R8.64+0x20] ;  /* 0x0000202008a17981 */ /* 0x0004e4000c1e1900 */
[--C-:B------:R-:W-:Y:S02]  /*56c0*/  FFMA.FTZ R56, R56, c[0x0][0x23c], -R108.reuse ;  /* 0x00008f0038387a23 */ /* 0x100fe4000001086c */
[----:B------:R2:W3:Y:S02]  /*56d0*/  LDG.E R111, [R8.64+0x100] ;  /* 0x00010020086f7981 */ /* 0x0004e4000c1e1900 */
[----:B------:R-:W-:Y:S02]  /*56e0*/  @P0 FSEL R50, R50, -INF , !P6 ;  /* 0xff80000032320808 */ /* 0x000fe40007000000 */
[----:B------:R-:W-:Y:S01]  /*56f0*/  PLOP3.LUT P6, PT, PT, PT, UP0, 0x80, 0x0 ;  /* 0x000000000000781c */ /* 0x000fe20003fcf008 */
[----:B------:R2:W3:Y:S01]  /*5700*/  LDG.E R110, [R8.64+0x120] ;  /* 0x00012020086e7981 */ /* 0x0004e2000c1e1900 */
[----:B------:R-:W-:Y:S01]  /*5710*/  PLOP3.LUT P0, PT, PT, PT, UP0, 0x80, 0x0 ;  /* 0x000000000000781c */ /* 0x000fe20003f0f008 */
[----:B------:R-:W-:Y:S01]  /*5720*/  FFMA.FTZ R50, R50, c[0x0][0x23c], -R109 ;  /* 0x00008f0032327a23 */ /* 0x000fe2000001086d */
[----:B------:R-:W-:Y:S01]  /*5730*/  @P2 ISETP.GE.AND P3, PT, R4, UR5, PT ;  /* 0x0000000504002c0c */ /* 0x000fe2000bf66270 */
[----:B------:R-:W-:Y:S01]  /*5740*/  MUFU.EX2 R169, R48 ;  /* 0x0000003000a97308 */ /* 0x000fe20000000800 */
[----:B------:R-:W-:Y:S02]  /*5750*/  F2FP.PACK_AB R4, R249, R250 ;  /* 0x000000faf904723e */ /* 0x000fe400000000ff */
[----:B-1----:R-:W-:Y:S02]  /*5760*/  F2FP.PACK_AB R6, R12, R13 ;  /* 0x0000000d0c06723e */ /* 0x002fe400000000ff */
[----:B------:R-:W-:Y:S01]  /*5770*/  @P4 IADD3 R160, R160, 0x39, RZ ;  /* 0x00000039a0a04810 */ /* 0x000fe20007ffe0ff */
[----:B------:R1:W-:Y:S01]  /*5780*/  STS [R205+0x10000], R4 ;  /* 0x01000004cd007388 */ /* 0x0003e20000000800 */
[----:B------:R-:W-:Y:S02]  /*5790*/  PLOP3.LUT P2, PT, PT, PT, UP0, 0x80, 0x0 ;  /* 0x000000000000781c */ /* 0x000fe40003f4f008 */
[----:B------:R-:W-:Y:S01]  /*57a0*/  @P6 ISETP.GE.AND P6, PT, R10, UR5, PT ;  /* 0x000000050a006c0c */ /* 0x000fe2000bfc6270 */
[----:B------:R2:W-:Y:S01]  /*57b0*/  STS [R203+0x10000], R5 ;  /* 0x01000005cb007388 */ /* 0x0005e20000000800 */
[----:B------:R-:W-:Y:S01]  /*57c0*/  @P0 FSEL R52, R52, -INF , !P5 ;  /* 0xff80000034340808 */ /* 0x000fe20006800000 */
[----:B------:R-:W-:Y:S01]  /*57d0*/  MUFU.EX2 R212, R50 ;  /* 0x0000003200d47308 */ /* 0x000fe20000000800 */
[----:B------:R-:W-:Y:S03]  /*57e0*/  PLOP3.LUT P0, PT, PT, PT, UP0, 0x80, 0x0 ;  /* 0x000000000000781c */ /* 0x000fe60003f0f008 */
[--C-:B------:R-:W-:Y:S04]  /*57f0*/  FFMA.FTZ R52, R52, c[0x0][0x23c], -R159.reuse ;  /* 0x00008f0034347a23 */ /* 0x100fe8000001089f */
[----:B------:R-:W-:Y:S02]  /*5800*/  @P2 FSEL R60, R60, -INF , !P3 ;  /* 0xff8000003c3c2808 */ /* 0x000fe40005800000 */
[----:B------:R-:W-:Y:S01]  /*5810*/  @P1 FSEL R53, R53, -INF , !P6 ;  /* 0xff80000035351808 */ /* 0x000fe20007000000 */
[----:B------:R-:W4:Y:S01]  /*5820*/  MUFU.EX2 R186, R51 ;  /* 0x0000003300ba7308 */ /* 0x000f220000000800 */
[----:B------:R-:W-:Y:S01]  /*5830*/  PLOP3.LUT P1, PT, PT, PT, UP0, 0x80, 0x0 ;  /* 0x000000000000781c */ /* 0x000fe20003f2f008 */
[--C-:B------:R-:W-:Y:S01]  /*5840*/  FFMA.FTZ R60, R60, c[0x0][0x23c], -R108.reuse ;  /* 0x00008f003c3c7a23 */ /* 0x100fe2000001086c */
[----:B------:R-:W-:Y:S01]  /*5850*/  @P0 FSEL R54, R54, -INF , !P5 ;  /* 0xff80000036360808 */ /* 0x000fe20006800000 */
[----:B------:R-:W-:Y:S01]  /*5860*/  FFMA.FTZ R53, R53, c[0x0][0x23c], -R159 ;  /* 0x00008f0035357a23 */ /* 0x000fe2000001089f */
[----:B------:R-:W-:Y:S02]  /*5870*/  PLOP3.LUT P0, PT, PT, PT, UP0, 0x80, 0x0 ;  /* 0x000000000000781c */ /* 0x000fe40003f0f008 */
[----:B------:R-:W-:Y:S01]  /*5880*/  PLOP3.LUT P2, PT, PT, PT, UP0, 0x80, 0x0 ;  /* 0x000000000000781c */ /* 0x000fe20003f4f008 */
[--C-:B------:R-:W-:Y:S01]  /*5890*/  FFMA.FTZ R54, R54, c[0x0][0x23c], -R109.reuse ;  /* 0x00008f0036367a23 */ /* 0x100fe2000001086d */
[----:B-1----:R-:W-:Y:S01]  /*58a0*/  F2FP.PACK_AB R4, R237, R238 ;  /* 0x000000eeed04723e */ /* 0x002fe200000000ff */
[----:B------:R-:W-:Y:S01]  /*58b0*/  MUFU.EX2 R223, R40 ;  /* 0x0000002800df7308 */ /* 0x000fe20000000800 */
[----:B--2---:R-:W-:Y:S03]  /*58c0*/  F2FP.PACK_AB R5, R187, R197 ;  /* 0x000000c5bb05723e */ /* 0x004fe600000000ff */
[----:B------:R1:W-:Y:S01]  /*58d0*/  STS [R203+0x10400], R4 ;  /* 0x01040004cb007388 */ /* 0x0003e20000000800 */
[----:B------:R-:W-:Y:S02]  /*58e0*/  @P1 FSEL R55, R55, -INF , !P6 ;  /* 0xff80000037371808 */ /* 0x000fe40007000000 */
        /* <DEDUP_REMOVED lines=8> */
[----:B------:R-:W-:Y:S01]  /*5970*/  MUFU.EX2 R182, R60 ;  /* 0x0000003c00b67308 */ /* 0x000fe20000000800 */
[----:B------:R-:W-:Y:S02]  /*5980*/  PLOP3.LUT P2, PT, PT, PT, UP0, 0x80, 0x0 ;  /* 0x000000000000781c */ /* 0x000fe40003f4f008 */
[--C-:B------:R-:W-:Y:S02]  /*5990*/  FFMA.FTZ R62, R62, c[0x0][0x23c], -R0.reuse ;  /* 0x00008f003e3e7a23 */ /* 0x100fe40000010800 */
[----:B------:R-:W-:Y:S02]  /*59a0*/  @P1 FSEL R58, R58, -INF , !P5 ;  /* 0xff8000003a3a1808 */ /* 0x000fe40006800000 */
[----:B------:R-:W-:Y:S02]  /*59b0*/  PLOP3.LUT P1, PT, PT, PT, UP0, 0x80, 0x0 ;  /* 0x000000000000781c */ /* 0x000fe40003f2f008 */
[----:B------:R-:W-:Y:S01]  /*59c0*/  @P0 FSEL R59, R59, -INF , !P6 ;  /* 0xff8000003b3b0808 */ /* 0x000fe20007000000 */
[--C-:B------:R-:W-:Y:S01]  /*59d0*/  FFMA.FTZ R58, R58, c[0x0][0x23c], -R0.reuse ;  /* 0x00008f003a3a7a23 */ /* 0x100fe20000010800 */
[----:B------:R-:W-:Y:S01]  /*59e0*/  PLOP3.LUT P0, PT, PT, PT, UP0, 0x80, 0x0 ;  /* 0x000000000000781c */ /* 0x000fe20003f0f008 */
[----:B------:R-:W-:Y:S02]  /*59f0*/  MUFU.EX2 R185, R62 ;  /* 0x0000003e00b97308 */ /* 0x000fe40000000800 */
[----:B------:R-:W-:Y:S01]  /*5a00*/  FFMA.FTZ R59, R59, c[0x0][0x23c], -R0 ;  /* 0x00008f003b3b7a23 */ /* 0x000fe20000010800 */
[----:B-1----:R-:W-:Y:S02]  /*5a10*/  F2FP.PACK_AB R4, R251, R196 ;  /* 0x000000c4fb04723e */ /* 0x002fe400000000ff */
[----:B--2---:R-:W-:Y:S03]  /*5a20*/  F2FP.PACK_AB R6, R194, R195 ;  /* 0x000000c3c206723e */ /* 0x004fe600000000ff */
[----:B------:R1:W-:Y:S01]  /*5a30*/  STS [R203+0x12000], R4 ;  /* 0x01200004cb007388 */ /* 0x0003e20000000800 */
[----:B------:R-:W-:Y:S01]  /*5a40*/  @P1 ISETP.GE.AND P1, PT, R160, UR5, PT ;  /* 0x00000005a0001c0c */ /* 0x000fe2000bf26270 */
[----:B------:R-:W-:Y:S01]  /*5a50*/  MUFU.EX2 R222, R41 ;  /* 0x0000002900de7308 */ /* 0x000fe20000000800 */
[----:B----4-:R-:W-:Y:S01]  /*5a60*/  F2FP.PACK_AB R5, R166, R230 ;  /* 0x000000e6a605723e */ /* 0x010fe200000000ff */
[----:B------:R2:W-:Y:S04]  /*5a70*/  STS [R203+0x12400], R6 ;  /* 0x01240006cb007388 */ /* 0x0005e80000000800 */
[----:B------:R4:W-:Y:S04]  /*5a80*/  STS [R204+0x10000], R5 ;  /* 0x01000005cc007388 */ /* 0x0009e80000000800 */
[----:B------:R-:W-:Y:S02]  /*5a90*/  MUFU.EX2 R229, R42 ;  /* 0x0000002a00e57308 */ /* 0x000fe40000000800 */
[----:B------:R-:W-:Y:S02]  /*5aa0*/  @P0 FSEL R61, R61, -INF , !P1 ;  /* 0xff8000003d3d0808 */ /* 0x000fe40004800000 */
[----:B------:R-:W-:Y:S02]  /*5ab0*/  PLOP3.LUT P0, PT, PT, PT, UP0, 0x80, 0x0 ;  /* 0x000000000000781c */ /* 0x000fe40003f0f008 */
[----:B------:R-:W-:Y:S01]  /*5ac0*/  @P2 FSEL R65, R65, -INF , !P1 ;  /* 0xff80000041412808 */ /* 0x000fe20004800000 */
[----:B------:R-:W-:Y:S01]  /*5ad0*/  FFMA.FTZ R108, R61, c[0x0][0x23c], -R108 ;  /* 0x00008f003d6c7a23 */ /* 0x000fe2000001086c */
[----:B------:R-:W-:Y:S02]  /*5ae0*/  PLOP3.LUT P2, PT, PT, PT, UP0, 0x80, 0x0 ;  /* 0x000000000000781c */ /* 0x000fe40003f4f008 */
[----:B------:R-:W4:Y:S01]  /*5af0*/  MUFU.EX2 R228, R43 ;  /* 0x0000002b00e47308 */ /* 0x000f220000000800 */
[----:B-1----:R-:W-:Y:S02]  /*5b00*/  F2FP.PACK_AB R4, R233, R235 ;  /* 0x000000ebe904723e */ /* 0x002fe400000000ff */
[----:B--2---:R-:W-:Y:S03]  /*5b10*/  F2FP.PACK_AB R6, R239, R240 ;  /* 0x000000f0ef06723e */ /* 0x004fe600000000ff */
[----:B------:R1:W-:Y:S01]  /*5b20*/  STS [R204+0x10400], R4 ;  /* 0x01040004cc007388 */ /* 0x0003e20000000800 */
[----:B------:R-:W-:Y:S03]  /*5b30*/  @P0 FSEL R64, R64, -INF , !P3 ;  /* 0xff80000040400808 */ /* 0x000fe60005800000 */
[----:B------:R-:W-:Y:S01]  /*5b40*/  MUFU.EX2 R219, R44 ;  /* 0x0000002c00db7308 */ /* 0x000fe20000000800 */
[----:B----4-:R-:W-:Y:S02]  /*5b50*/  F2FP.PACK_AB R5, R165, R171 ;  /* 0x000000aba505723e */ /* 0x010fe400000000ff */
[----:B------:R-:W-:Y:S01]  /*5b60*/  PLOP3.LUT P0, PT, PT, PT, UP0, 0x80, 0x0 ;  /* 0x000000000000781c */ /* 0x000fe20003f0f008 */
[--C-:B------:R-:W-:Y:S01]  /*5b70*/  FFMA.FTZ R64, R64, c[0x0][0x23c], -R159.reuse ;  /* 0x00008f0040407a23 */ /* 0x100fe2000001089f */
[----:B------:R-:W-:Y:S01]  /*5b80*/  @P2 FSEL R67, R67, -INF , !P1 ;  /* 0xff80000043432808 */ /* 0x000fe20004800000 */
[----:B------:R-:W-:Y:S01]  /*5b90*/  FFMA.FTZ R159, R65, c[0x0][0x23c], -R159 ;  /* 0x00008f00419f7a23 */ /* 0x000fe2000001089f */
[----:B------:R2:W-:Y:S03]  /*5ba0*/  STS [R202+0x10000], R5 ;  /* 0x01000005ca007388 */ /* 0x0005e60000000800 */
[----:B------:R-:W4:Y:S06]  /*5bb0*/  MUFU.EX2 R217, R45 ;  /* 0x0000002d00d97308 */ /* 0x000f2c0000000800 */
[----:B------:R-:W-:Y:S02]  /*5bc0*/  @P0 FSEL R66, R66, -INF , !P3 ;  /* 0xff80000042420808 */ /* 0x000fe40005800000 */
[----:B------:R-:W-:Y:S02]  /*5bd0*/  PLOP3.LUT P0, PT, PT, PT, UP0, 0x80, 0x0 ;  /* 0x000000000000781c */ /* 0x000fe40003f0f008 */
[----:B------:R-:W-:Y:S01]  /*5be0*/  MUFU.EX2 R225, R46 ;  /* 0x0000002e00e17308 */ /* 0x000fe20000000800 */
[--C-:B------:R-:W-:Y:S02]  /*5bf0*/  FFMA.FTZ R66, R66, c[0x0][0x23c], -R109.reuse ;  /* 0x00008f0042427a23 */ /* 0x100fe4000001086d */
[----:B------:R-:W-:Y:S01]  /*5c00*/  FFMA.FTZ R109, R67, c[0x0][0x23c], -R109 ;  /* 0x00008f00436d7a23 */ /* 0x000fe2000001086d */
[----:B-1----:R-:W-:Y:S05]  /*5c10*/  F2FP.PACK_AB R4, R220, R221 ;  /* 0x000000dddc04723e */ /* 0x002fea00000000ff */
[----:B------:R1:W-:Y:S01]  /*5c20*/  STS [R202+0x10400], R4 ;  /* 0x01040004ca007388 */ /* 0x0003e20000000800 */
[----:B------:R-:W-:Y:S01]  /*5c30*/  MUFU.EX2 R224, R47 ;  /* 0x0000002f00e07308 */ /* 0x000fe20000000800 */
[----:B------:R-:W-:Y:S02]  /*5c40*/  @P0 FSEL R63, R63, -INF , !P1 ;  /* 0xff8000003f3f0808 */ /* 0x000fe40004800000 */
[----:B------:R4:W-:Y:S01]  /*5c50*/  STS [R204+0x12000], R6 ;  /* 0x01200006cc007388 */ /* 0x0009e20000000800 */
[----:B--2---:R-:W-:Y:S02]  /*5c60*/  F2FP.PACK_AB R5, R241, R242 ;  /* 0x000000f2f105723e */ /* 0x004fe400000000ff */
[----:B------:R-:W-:Y:S01]  /*5c70*/  FFMA.FTZ R0, R63, c[0x0][0x23c], -R0 ;  /* 0x00008f003f007a23 */ /* 0x000fe20000010800 */
[----:B------:R2:W-:Y:S01]  /*5c80*/  STS [R204+0x12400], R7 ;  /* 0x01240007cc007388 */ /* 0x0005e20000000800 */
[----:B------:R-:W-:Y:S02]  /*5c90*/  PLOP3.LUT P1, PT, PT, PT, UP4, 0x80, 0x0 ;  /* 0x000000000000781c */ /* 0x000fe40003f2f048 */
[----:B------:R2:W-:Y:S01]  /*5ca0*/  MUFU.EX2 R179, R0 ;  /* 0x0000000000b37308 */ /* 0x0005e20000000800 */
[----:B------:R2:W-:Y:S09]  /*5cb0*/  STS [R202+0x12400], R5 ;  /* 0x01240005ca007388 */ /* 0x0005f20000000800 */
[----:B------:R-:W-:Y:S01]  /*5cc0*/  MUFU.EX2 R180, R52 ;  /* 0x0000003400b47308 */ /* 0x000fe20000000800 */
[----:B-1----:R-:W-:Y:S02]  /*5cd0*/  F2FP.PACK_AB R4, R164, R170 ;  /* 0x000000aaa404723e */ /* 0x002fe400000000ff */
[----:B----4-:R-:W-:Y:S07]  /*5ce0*/  F2FP.PACK_AB R6, R234, R236 ;  /* 0x000000ecea06723e */ /* 0x010fee00000000ff */
[----:B------:R-:W-:Y:S01]  /*5cf0*/  MUFU.EX2 R178, R53 ;  /* 0x0000003500b27308 */ /* 0x000fe20000000800 */
[----:B--2---:R-:W-:Y:S01]  /*5d00*/  F2FP.PACK_AB R7, R216, R218 ;  /* 0x000000dad807723e */ /* 0x004fe200000000ff */
[----:B------:R1:W-:Y:S01]  /*5d10*/  STS [R202+0x12000], R6 ;  /* 0x01200006ca007388 */ /* 0x0003e20000000800 */
[----:B------:R-:W-:Y:S02]  /*5d20*/  F2FP.PACK_AB R0, R186, R212 ;  /* 0x000000d4ba00723e */ /* 0x000fe400000000ff */
[----:B------:R-:W-:Y:S01]  /*5d30*/  F2FP.PACK_AB R5, R228, R229 ;  /* 0x000000e5e405723e */ /* 0x000fe200000000ff */
[----:B------:R2:W-:Y:S04]  /*5d40*/  STS [R198+0x10000], R4 ;  /* 0x01000004c6007388 */ /* 0x0005e80000000800 */
[----:B------:R-:W-:Y:S01]  /*5d50*/  MUFU.EX2 R184, R54 ;  /* 0x0000003600b87308 */ /* 0x000fe20000000800 */
[----:B------:R4:W-:Y:S04]  /*5d60*/  STS [R198+0x10400], R7 ;  /* 0x01040007c6007388 */ /* 0x0009e80000000800 */
[----:B------:R-:W-:Y:S05]  /*5d70*/  STS [R199+0x10400], R0 ;  /* 0x01040000c7007388 */ /* 0x000fea0000000800 */
[----:B------:R-:W4:Y:S01]  /*5d80*/  MUFU.EX2 R183, R55 ;  /* 0x0000003700b77308 */ /* 0x000f220000000800 */
[----:B-1----:R-:W-:Y:S09]  /*5d90*/  F2FP.PACK_AB R6, R222, R223 ;  /* 0x000000dfde06723e */ /* 0x002ff200000000ff */
[----:B------:R-:W-:Y:S01]  /*5da0*/  MUFU.EX2 R175, R64 ;  /* 0x0000004000af7308 */ /* 0x000fe20000000800 */
[----:B--2---:R-:W-:Y:S02]  /*5db0*/  F2FP.PACK_AB R4, R163, R169 ;  /* 0x000000a9a304723e */ /* 0x004fe400000000ff */
[----:B----4-:R-:W-:Y:S03]  /*5dc0*/  F2FP.PACK_AB R7, R217, R219 ;  /* 0x000000dbd907723e */ /* 0x010fe600000000ff */
[----:B------:R1:W-:Y:S04]  /*5dd0*/  STS [R199+0x10000], R4 ;  /* 0x01000004c7007388 */ /* 0x0003e80000000800 */
[----:B------:R-:W-:Y:S01]  /*5de0*/  MUFU.EX2 R181, R108 ;  /* 0x0000006c00b57308 */ /* 0x000fe20000000800 */
[----:B------:R2:W-:Y:S04]  /*5df0*/  STS [R198+0x12000], R6 ;  /* 0x01200006c6007388 */ /* 0x0005e80000000800 */
[----:B------:R4:W-:Y:S04]  /*5e00*/  STS [R198+0x12400], R5 ;  /* 0x01240005c6007388 */ /* 0x0009e80000000800 */
[----:B------:R-:W-:Y:S01]  /*5e10*/  STS [R199+0x12000], R7 ;  /* 0x01200007c7007388 */ /* 0x000fe20000000800 */
[----:B------:R-:W4:Y:S10]  /*5e20*/  MUFU.EX2 R108, R159 ;  /* 0x0000009f006c7308 */ /* 0x000f340000000800 */
[----:B------:R-:W-:Y:S01]  /*5e30*/  MUFU.EX2 R177, R66 ;  /* 0x0000004200b17308 */ /* 0x000fe20000000800 */
[----:B-1----:R-:W-:Y:S02]  /*5e40*/  F2FP.PACK_AB R4, R183, R184 ;  /* 0x000000b8b704723e */ /* 0x002fe400000000ff */
[----:B--2---:R-:W-:Y:S02]  /*5e50*/  F2FP.PACK_AB R6, R224, R225 ;  /* 0x000000e1e006723e */ /* 0x004fe400000000ff */
[----:B----4-:R-:W-:Y:S03]  /*5e60*/  F2FP.PACK_AB R5, R178, R180 ;  /* 0x000000b4b205723e */ /* 0x010fe600000000ff */
[----:B------:R-:W-:Y:S02]  /*5e70*/  STS [R199+0x12400], R6 ;  /* 0x01240006c7007388 */ /* 0x000fe40000000800 */
[----:B------:R-:W1:Y:S01]  /*5e80*/  MUFU.EX2 R176, R109 ;  /* 0x0000006d00b07308 */ /* 0x000e620000000800 */
[----:B------:R-:W-:Y:S01]  /*5e90*/  F2FP.PACK_AB R0, R108, R175 ;  /* 0x000000af6c00723e */ /* 0x000fe200000000ff */
[----:B------:R1:W-:Y:S04]  /*5ea0*/  STS [R201+0x10000], R5 ;  /* 0x01000005c9007388 */ /* 0x0003e80000000800 */
[----:B------:R2:W-:Y:S04]  /*5eb0*/  STS [R201+0x10400], R4 ;  /* 0x01040004c9007388 */ /* 0x0005e80000000800 */
[----:B------:R-:W-:Y:S01]  /*5ec0*/  MUFU.EX2 R213, R56 ;  /* 0x0000003800d57308 */ /* 0x000fe20000000800 */
[----:B------:R4:W-:Y:S09]  /*5ed0*/  STS [R200+0x10000], R0 ;  /* 0x01000000c8007388 */ /* 0x0009f20000000800 */
[----:B------:R-:W4:Y:S01]  /*5ee0*/  MUFU.EX2 R190, R57 ;  /* 0x0000003900be7308 */ /* 0x000f220000000800 */
[----:B-1----:R-:W-:Y:S09]  /*5ef0*/  F2FP.PACK_AB R5, R176, R177 ;  /* 0x000000b1b005723e */ /* 0x002ff200000000ff */
[----:B------:R-:W-:Y:S01]  /*5f00*/  MUFU.EX2 R214, R58 ;  /* 0x0000003a00d67308 */ /* 0x000fe20000000800 */
[----:B--2---:R-:W-:Y:S01]  /*5f10*/  F2FP.PACK_AB R4, R181, R182 ;  /* 0x000000b6b504723e */ /* 0x004fe200000000ff */
[----:B------:R-:W-:Y:S01]  /*5f20*/  STS [R200+0x10400], R5 ;  /* 0x01040005c8007388 */ /* 0x000fe20000000800 */
[----:B----4-:R-:W-:Y:S07]  /*5f30*/  F2FP.PACK_AB R0, R179, R185 ;  /* 0x000000b9b300723e */ /* 0x010fee00000000ff */
[----:B------:R-:W1:Y:S01]  /*5f40*/  MUFU.EX2 R189, R59 ;  /* 0x0000003b00bd7308 */ /* 0x000e620000000800 */
[----:B------:R-:W-:Y:S05]  /*5f50*/  F2FP.PACK_AB R7, R190, R213 ;  /* 0x000000d5be07723e */ /* 0x000fea00000000ff */
[----:B------:R-:W-:Y:S01]  /*5f60*/  STS [R201+0x12000], R7 ;  /* 0x01200007c9007388 */ /* 0x000fe20000000800 */
[----:B-1----:R-:W-:Y:S05]  /*5f70*/  F2FP.PACK_AB R6, R189, R214 ;  /* 0x000000d6bd06723e */ /* 0x002fea00000000ff */
[----:B------:R-:W-:Y:S04]  /*5f80*/  STS [R201+0x12400], R6 ;  /* 0x01240006c9007388 */ /* 0x000fe80000000800 */
[----:B------:R-:W-:Y:S04]  /*5f90*/  STS [R200+0x12000], R4 ;  /* 0x01200004c8007388 */ /* 0x000fe80000000800 */
[----:B------:R-:W-:Y:S04]  /*5fa0*/  STS [R200+0x12400], R0 ;  /* 0x01240000c8007388 */ /* 0x000fe80000000800 */
[----:B------:R-:W1:Y:S08]  /*5fb0*/  LDSM.16.M88.4 R64, [R150+0x4000] ;  /* 0x004000009640783b */ /* 0x000e700000000200 */
[----:B------:R-:W2:Y:S08]  /*5fc0*/  LDSM.16.M88.4 R60, [R150+0x5000] ;  /* 0x00500000963c783b */ /* 0x000eb00000000200 */
[----:B------:R-:W4:Y:S08]  /*5fd0*/  LDSM.16.M88.4 R100, [R151+0x4000] ;  /* 0x004000009764783b */ /* 0x000f300000000200 */
[----:B------:R-:W3:Y:S01]  /*5fe0*/  LDSM.16.M88.4 R104, [R151+0x5000] ;  /* 0x005000009768783b */ /* 0x000ee20000000200 */
        /* <DEDUP_REMOVED lines=196> */
.L_x_157:
[----:B------:R-:W-:Y:S01]  /*6c30*/  F2FP.PACK_AB R32, R168, R174 ;  /* 0x000000aea820723e */ /* 0x000fe200000000ff */
[----:B------:R-:W2:Y:S01]  /*6c40*/  LDL R42, [R1+0x10] ;  /* 0x00001000012a7983 */ /* 0x000ea20000100800 */
        /* <DEDUP_REMOVED lines=67> */
[----:B------:R-:W3:Y:S04]  /*7080*/  LDSM.16.MT88.4 R12, [R2+0x14000] ;  /* 0x01400000020c783b */ /* 0x000ee80000004200 */
[----:B------:R-:W-:Y:S04]  /*7090*/  LDSM.16.MT88.4 R16, [R2+0x10800] ;  /* 0x010800000210783b */ /* 0x000fe80000004200 */
[----:B------:R-:W4:Y:S04]  /*70a0*/  LDSM.16.MT88.4 R20, [R0+0x4400] ;  /* 0x004400000014783b */ /* 0x000f280000004200 */
[----:B------:R-:W5:Y:S01]  /*70b0*/  LDSM.16.MT88.4 R24, [R2+0x14800] ;  /* 0x014800000218783b */ /* 0x000f620000004200 */
[-C--:B-1----:R-:W-:Y:S08]  /*70c0*/  HMMA.16816.F32 R68, R4, R8.reuse, R68 ;  /* 0x000000080444723c */ /* 0x082ff00000001844 */
[C---:B---3--:R-:W-:Y:S08]  /*70d0*/  HMMA.16816.F32 R72, R12.reuse, R8, R72 ;  /* 0x000000080c48723c */ /* 0x048ff00000001848 */
[-C--:B------:R-:W-:Y:S01]  /*70e0*/  HMMA.16816.F32 R76, R12, R10.reuse, R76 ;  /* 0x0000000a0c4c723c */ /* 0x080fe2000000184c */
[----:B------:R-:W-:Y:S07]  /*70f0*/  LDSM.16.MT88.4 R12, [R2+0x15000] ;  /* 0x01500000020c783b */ /* 0x000fee0000004200 */
[----:B------:R-:W-:Y:S01]  /*7100*/  HMMA.16816.F32 R80, R4, R10, R80 ;  /* 0x0000000a0450723c */ /* 0x000fe20000001850 */
[----:B------:R-:W-:Y:S04]  /*7110*/  LDSM.16.MT88.4 R4, [R2+0x11000] ;  /* 0x011000000204783b */ /* 0x000fe80000004200 */
[----:B------:R-:W1:Y:S03]  /*7120*/  LDSM.16.MT88.4 R8, [R0+0x4800] ;  /* 0x004800000008783b */ /* 0x000e660000004200 */
[-C--:B----4-:R-:W-:Y:S08]  /*7130*/  HMMA.16816.F32 R68, R16, R20.reuse, R68 ;  /* 0x000000141044723c */ /* 0x090ff00000001844 */
[C---:B-----5:R-:W-:Y:S08]  /*7140*/  HMMA.16816.F32 R72, R24.reuse, R20, R72 ;  /* 0x000000141848723c */ /* 0x060ff00000001848 */
[-C--:B------:R-:W-:Y:S01]  /*7150*/  HMMA.16816.F32 R76, R24, R22.reuse, R76 ;  /* 0x00000016184c723c */ /* 0x080fe2000000184c */
[----:B------:R-:W-:Y:S07]  /*7160*/  LDSM.16.MT88.4 R24, [R2+0x15800] ;  /* 0x015800000218783b */ /* 0x000fee0000004200 */
[----:B------:R-:W-:Y:S01]  /*7170*/  HMMA.16816.F32 R80, R16, R22, R80 ;  /* 0x000000161050723c */ /* 0x000fe20000001850 */
[----:B------:R-:W-:Y:S04]  /*7180*/  LDSM.16.MT88.4 R16, [R2+0x11800] ;  /* 0x011800000210783b */ /* 0x000fe80000004200 */
[----:B------:R-:W3:Y:S03]  /*7190*/  LDSM.16.MT88.4 R20, [R0+0x4c00] ;  /* 0x004c00000014783b */ /* 0x000ee60000004200 */
[-C--:B-1----:R-:W-:Y:S08]  /*71a0*/  HMMA.16816.F32 R68, R4, R8.reuse, R68 ;  /* 0x000000080444723c */ /* 0x082ff00000001844 */
[C---:B------:R-:W-:Y:S08]  /*71b0*/  HMMA.16816.F32 R72, R12.reuse, R8, R72 ;  /* 0x000000080c48723c */ /* 0x040ff00000001848 */
[-C--:B------:R-:W-:Y:S01]  /*71c0*/  HMMA.16816.F32 R76, R12, R10.reuse, R76 ;  /* 0x0000000a0c4c723c */ /* 0x080fe2000000184c */
[----:B------:R-:W-:Y:S07]  /*71d0*/  LDSM.16.MT88.4 R12, [R2+0x16000] ;  /* 0x01600000020c783b */ /* 0x000fee0000004200 */
[----:B------:R-:W-:Y:S01]  /*71e0*/  HMMA.16816.F32 R80, R4, R10, R80 ;  /* 0x0000000a0450723c */ /* 0x000fe20000001850 */
[----:B------:R-:W-:Y:S04]  /*71f0*/  LDSM.16.MT88.4 R4, [R2+0x12000] ;  /* 0x012000000204783b */ /* 0x000fe80000004200 */
[----:B------:R-:W1:Y:S01]  /*7200*/  LDSM.16.MT88.4 R8, [R0+0x5000] ;  /* 0x005000000008783b */ /* 0x000e620000004200 */
[----:B--2---:R-:W-:Y:S02]  /*7210*/  IMAD.SHL.U32 R52, R42, 0x2, RZ ;  /* 0x000000022a347824 */ /* 0x004fe400078e00ff */
[-C--:B---3--:R-:W-:Y:S08]  /*7220*/  HMMA.16816.F32 R68, R16, R20.reuse, R68 ;  /* 0x000000141044723c */ /* 0x088ff00000001844 */
        /* <DEDUP_REMOVED lines=53> */
.L_x_158:
[----:B------:R-:W2:Y:S01]  /*7580*/  LDL R54, [R1] ;  /* 0x0000000001367983 */ /* 0x000ea20000100800 */
[----:B------:R-:W-:Y:S01]  /*7590*/  IMAD.U32 R59, RZ, RZ, UR22 ;  /* 0x00000016ff3b7e24 */ /* 0x000fe2000f8e00ff */
[----:B------:R-:W-:Y:S01]  /*75a0*/  ULOP3.LUT UR7, UR6, 0x1, URZ, 0xc0, !UPT ;  /* 0x0000000106077892 */ /* 0x000fe2000f8ec03f */
[----:B------:R-:W-:Y:S01]  /*75b0*/  IMAD.U32 R58, RZ, RZ, UR21 ;  /* 0x00000015ff3a7e24 */ /* 0x000fe2000f8e00ff */
[----:B------:R-:W3:Y:S01]  /*75c0*/  LDL R53, [R1+0x18] ;  /* 0x0000180001357983 */ /* 0x000ee20000100800 */
[----:B------:R-:W-:Y:S01]  /*75d0*/  IMAD.U32 R55, RZ, RZ, UR18 ;  /* 0x00000012ff377e24 */ /* 0x000fe2000f8e00ff */
[----:B------:R-:W-:Y:S02]  /*75e0*/  UISETP.NE.U32.AND UP0, UPT, UR7, 0x1, UPT ;  /* 0x000000010700788c */ /* 0x000fe4000bf05070 */
[----:B------:R-:W-:Y:S04]  /*75f0*/  LDSM.16.M88.4 R16, [R147] ;  /* 0x000000009310783b */ /* 0x000fe80000000200 */
[----:B------:R-:W4:Y:S04]  /*7600*/  LDSM.16.MT88.4 R20, [R0+0x6000] ;  /* 0x006000000014783b */ /* 0x000f280000004200 */
[----:B------:R-:W1:Y:S04]  /*7610*/  LDSM.16.M88.4 R12, [R147+0x2000] ;  /* 0x00200000930c783b */ /* 0x000e680000000200 */
[----:B------:R-:W-:Y:S04]  /*7620*/  LDSM.16.M88.4 R24, [R154] ;  /* 0x000000009a18783b */ /* 0x000fe80000000200 */
[----:B------:R-:W1:Y:S04]  /*7630*/  LDSM.16.MT88.4 R28, [R0+0x6400] ;  /* 0x00640000001c783b */ /* 0x000e680000004200 */
[----:B------:R-:W1:Y:S04]  /*7640*/  LDSM.16.M88.4 R32, [R157] ;  /* 0x000000009d20783b */ /* 0x000e680000000200 */
[----:B------:R-:W-:Y:S04]  /*7650*/  LDSM.16.M88.4 R36, [R149] ;  /* 0x000000009524783b */ /* 0x000fe80000000200 */
[----:B------:R-:W1:Y:S04]  /*7660*/  LDSM.16.MT88.4 R40, [R0+0x6800] ;  /* 0x006800000028783b */ /* 0x000e680000004200 */
[----:B------:R-:W1:Y:S04]  /*7670*/  LDSM.16.M88.4 R44, [R149+0x2000] ;  /* 0x00200000952c783b */ /* 0x000e680000000200 */
[----:B------:R-:W-:Y:S01]  /*7680*/  LDSM.16.MT88.4 R48, [R0+0x6c00] ;  /* 0x006c00000030783b */ /* 0x000fe20000004200 */
[-C--:B-1--4-:R-:W-:Y:S08]  /*7690*/  HMMA.16816.F32 R4, R16, R20.reuse, RZ ;  /* 0x000000141004723c */ /* 0x092ff000000018ff */
[C---:B------:R-:W-:Y:S08]  /*76a0*/  HMMA.16816.F32 R8, R12.reuse, R20, RZ ;  /* 0x000000140c08723c */ /* 0x040ff000000018ff */
[-C--:B------:R-:W-:Y:S08]  /*76b0*/  HMMA.16816.F32 R12, R12, R22.reuse, RZ ;  /* 0x000000160c0c723c */ /* 0x080ff000000018ff */
[----:B------:R-:W-:Y:S01]  /*76c0*/  HMMA.16816.F32 R16, R16, R22, RZ ;  /* 0x000000161010723c */ /* 0x000fe200000018ff */
[----:B------:R-:W1:Y:S07]  /*76d0*/  LDSM.16.M88.4 R20, [R148] ;  /* 0x000000009414783b */ /* 0x000e6e0000000200 */
[-C--:B------:R-:W-:Y:S08]  /*76e0*/  HMMA.16816.F32 R4, R24, R28.reuse, R4 ;  /* 0x0000001c1804723c */ /* 0x080ff00000001804 */
[C---:B------:R-:W-:Y:S08]  /*76f0*/  HMMA.16816.F32 R8, R32.reuse, R28, R8 ;  /* 0x0000001c2008723c */ /* 0x040ff00000001808 */
[-C--:B------:R-:W-:Y:S01]  /*7700*/  HMMA.16816.F32 R12, R32, R30.reuse, R12 ;  /* 0x0000001e200c723c */ /* 0x080fe2000000180c */
[----:B------:R-:W4:Y:S07]  /*7710*/  LDSM.16.M88.4 R32, [R148+0x2000] ;  /* 0x002000009420783b */ /* 0x000f2e0000000200 */
[----:B------:R-:W-:Y:S01]  /*7720*/  HMMA.16816.F32 R16, R24, R30, R16 ;  /* 0x0000001e1810723c */ /* 0x000fe20000001810 */
[----:B------:R-:W-:Y:S04]  /*7730*/  LDSM.16.M88.4 R24, [R147+0x4000] ;  /* 0x004000009318783b */ /* 0x000fe80000000200 */
[----:B------:R-:W4:Y:S03]  /*7740*/  LDSM.16.MT88.4 R28, [R0+0x7000] ;  /* 0x00700000001c783b */ /* 0x000f260000004200 */
        /* <DEDUP_REMOVED lines=8> */
[C---:B----4-:R-:W-:Y:S08]  /*77d0*/  HMMA.16816.F32 R8, R32.reuse, R48, R8 ;  /* 0x000000302008723c */ /* 0x050ff00000001808 */
[-C--:B------:R-:W-:Y:S01]  /*77e0*/  HMMA.16816.F32 R12, R32, R50.reuse, R12 ;  /* 0x00000032200c723c */ /* 0x080fe2000000180c */
[----:B------:R-:W1:Y:S07]  /*77f0*/  LDSM.16.M88.4 R32, [R155] ;  /* 0x000000009b20783b */ /* 0x000e6e0000000200 */
        /* <DEDUP_REMOVED lines=8> */
[----:B------:R4:W-:Y:S04]  /*7880*/  LDSM.16.MT88.4 R28, [R0+0x7c00] ;  /* 0x007c0000001c783b */ /* 0x0009e80000004200 */
[----:B------:R-:W4:Y:S03]  /*7890*/  LDSM.16.M88.4 R24, [R148+0x4000] ;  /* 0x004000009418783b */ /* 0x000f260000000200 */
        /* <DEDUP_REMOVED lines=8> */
[-C--:B------:R-:W-:Y:S01]  /*7920*/  HMMA.16816.F32 R4, R20, R48.reuse, R4 ;  /* 0x000000301404723c */ /* 0x080fe20000001804 */
[----:B------:R-:W-:Y:S03]  /*7930*/  IMAD.U32 R38, RZ, RZ, UR24 ;  /* 0x00000018ff267e24 */ /* 0x000fe6000f8e00ff */
[----:B------:R-:W-:Y:S04]  /*7940*/  IMAD.U32 R36, RZ, RZ, UR23 ;  /* 0x00000017ff247e24 */ /* 0x000fe8000f8e00ff */
[C---:B------:R-:W-:Y:S07]  /*7950*/  HMMA.16816.F32 R8, R44.reuse, R48, R8 ;  /* 0x000000302c08723c */ /* 0x040fee0000001808 */
        /* <DEDUP_REMOVED lines=9> */
[----:B------:R-:W-:Y:S01]  /*79f0*/  LEA R211, P0, R21, R56, 0x2 ;  /* 0x0000003815d37211 */ /* 0x000fe200078010ff */
[----:B------:R-:W-:Y:S02]  /*7a00*/  IMAD.U32 R23, RZ, RZ, UR28 ;  /* 0x0000001cff177e24 */ /* 0x000fe4000f8e00ff */
[C---:B-1----:R-:W-:Y:S01]  /*7a10*/  HMMA.16816.F32 R8, R32.reuse, R28, R8 ;  /* 0x0000001c2008723c */ /* 0x042fe20000001808 */
[----:B------:R-:W-:Y:S03]  /*7a20*/  IMAD.U32 R56, RZ, RZ, UR19 ;  /* 0x00000013ff387e24 */ /* 0x000fe6000f8e00ff */
[----:B------:R-:W-:Y:S01]  /*7a30*/  LEA.HI.X.SX32 R210, R0, R57, 0x2, P0 ;  /* 0x0000003900d27211 */ /* 0x000fe200000f16ff */
[----:B------:R-:W-:Y:S02]  /*7a40*/  IMAD.U32 R0, RZ, RZ, UR30 ;  /* 0x0000001eff007e24 */ /* 0x000fe4000f8e00ff */
[----:B------:R-:W-:Y:S01]  /*7a50*/  IMAD.U32 R28, RZ, RZ, UR19 ;  /* 0x00000013ff1c7e24 */ /* 0x000fe2000f8e00ff */
[-C--:B------:R-:W-:Y:S01]  /*7a60*/  HMMA.16816.F32 R12, R32, R30.reuse, R12 ;  /* 0x0000001e200c723c */ /* 0x080fe2000000180c */
[----:B------:R-:W-:Y:S03]  /*7a70*/  IMAD.U32 R57, RZ, RZ, UR20 ;  /* 0x00000014ff397e24 */ /* 0x000fe6000f8e00ff */
[----:B------:R-:W-:Y:S03]  /*7a80*/  IMAD.U32 R29, RZ, RZ, UR17 ;  /* 0x00000011ff1d7e24 */ /* 0x000fe6000f8e00ff */
[----:B------:R-:W-:Y:S01]  /*7a90*/  IMAD.U32 R34, RZ, RZ, UR22 ;  /* 0x00000016ff227e24 */ /* 0x000fe2000f8e00ff */
[----:B------:R-:W-:Y:S01]  /*7aa0*/  HMMA.16816.F32 R16, R24, R30, R16 ;  /* 0x0000001e1810723c */ /* 0x000fe20000001810 */
[----:B------:R-:W-:Y:S03]  /*7ab0*/  IMAD.U32 R35, RZ, RZ, UR23 ;  /* 0x00000017ff237e24 */ /* 0x000fe6000f8e00ff */
[----:B--2---:R-:W-:Y:S01]  /*7ac0*/  @P1 IADD3 R20, P2, R54, UR12, RZ ;  /* 0x0000000c36141c10 */ /* 0x004fe2000ff5e0ff */
[----:B------:R-:W-:Y:S01]  /*7ad0*/  IMAD.U32 R32, RZ, RZ, UR21 ;  /* 0x00000015ff207e24 */ /* 0x000fe2000f8e00ff */
[----:B------:R-:W-:Y:S01]  /*7ae0*/  @UP4 UIADD3 UR12, UP1, UR12, -0x200, URZ ;  /* 0xfffffe000c0c4890 */ /* 0x000fe2000ff3e03f */
[----:B------:R-:W-:Y:S01]  /*7af0*/  IMAD.U32 R24, RZ, RZ, UR27 ;  /* 0x0000001bff187e24 */ /* 0x000fe2000f8e00ff */
[----:B---3--:R-:W-:Y:S01]  /*7b00*/  @P1 IADD3.X R21, R53, UR11, RZ, P2, !PT ;  /* 0x0000000b35151c10 */ /* 0x008fe200097fe4ff */
[----:B------:R-:W-:Y:S01]  /*7b10*/  IMAD.U32 R25, RZ, RZ, UR26 ;  /* 0x0000001aff197e24 */ /* 0x000fe2000f8e00ff */
[----:B------:R-:W-:Y:S02]  /*7b20*/  @UP4 UIADD3.X UR11, UR11, -0x1, URZ, UP1, !UPT ;  /* 0xffffffff0b0b4890 */ /* 0x000fe40008ffe43f */
[----:B------:R-:W-:Y:S01]  /*7b30*/  IMAD.U32 R27, RZ, RZ, UR25 ;  /* 0x00000019ff1b7e24 */ /* 0x000fe2000f8e00ff */
[----:B------:R1:W5:Y:S01]  /*7b40*/  @P1 LDG.E R245, [R20.64] ;  /* 0x0000000814f51981 */ /* 0x000362000c1e1900 */
[----:B------:R-:W-:Y:S02]  /*7b50*/  IMAD.U32 R31, RZ, RZ, UR24 ;  /* 0x00000018ff1f7e24 */ /* 0x000fe4000f8e00ff */
[----:B------:R-:W-:Y:S01]  /*7b60*/  IMAD.U32 R30, RZ, RZ, UR20 ;  /* 0x00000014ff1e7e24 */ /* 0x000fe2000f8e00ff */
[----:B------:R1:W5:Y:S01]  /*7b70*/  @P1 LDG.E R246, [R20.64+0x20] ;  /* 0x0000200814f61981 */ /* 0x000362000c1e1900 */
[----:B------:R-:W-:Y:S02]  /*7b80*/  IMAD.U32 R33, RZ, RZ, UR16 ;  /* 0x00000010ff217e24 */ /* 0x000fe4000f8e00ff */
[----:B------:R-:W-:Y:S01]  /*7b90*/  IMAD.U32 R26, RZ, RZ, UR18 ;  /* 0x00000012ff1a7e24 */ /* 0x000fe2000f8e00ff */
[----:B------:R1:W5:Y:S01]  /*7ba0*/  @P1 LDG.E R243, [R20.64+0x100] ;  /* 0x0001000814f31981 */ /* 0x000362000c1e1900 */
[----:B------:R-:W-:Y:S02]  /*7bb0*/  IMAD.U32 R54, RZ, RZ, UR17 ;  /* 0x00000011ff367e24 */ /* 0x000fe4000f8e00ff */
[----:B------:R-:W-:Y:S01]  /*7bc0*/  IMAD.U32 R53, RZ, RZ, UR16 ;  /* 0x00000010ff357e24 */ /* 0x000fe2000f8e00ff */
[----:B------:R1:W5:Y:S02]  /*7bd0*/  @P1 LDG.E R244, [R20.64+0x120] ;  /* 0x0001200814f41981 */ /* 0x000364000c1e1900 */
        /* <DEDUP_REMOVED lines=186> */
.L_x_160:
        /* <DEDUP_REMOVED lines=19> */
.L_x_161:
        /* <DEDUP_REMOVED lines=14> */
[----:B------:R-:W-:-:S04]  /*8990*/  UIMAD UR12, UR4, UR13, UR12 ;  /* 0x0000000d040c72a4 */ /* 0x000fc8000f8e020c */
[----:B------:R-:W-:Y:S02]  /*89a0*/  IADD3 R6, P0, R6, UR14, RZ ;  /* 0x0000000e06067c10 */ /* 0x000fe4000ff1e0ff */
[----:B------:R-:W-:Y:S01]  /*89b0*/  IMAD.U32 R0, RZ, RZ, UR12 ;  /* 0x0000000cff007e24 */ /* 0x000fe2000f8e00ff */
[----:B------:R-:W-:Y:S02]  /*89c0*/  ULDC.64 UR12, c[0x0][0x3b8] ;  /* 0x0000ee00000c7ab9 */ /* 0x000fe40000000a00 */
[----:B------:R-:W-:Y:S01]  /*89d0*/  UIMAD UR12, UR31, UR12, URZ ;  /* 0x0000000c1f0c72a4 */ /* 0x000fe2000f8e023f */
[----:B------:R2:W3:Y:S01]  /*89e0*/  LDS.128 R16, [R52+0x7000] ;  /* 0x0070000034107984 */ /* 0x0004e20000000c00 */
        /* <DEDUP_REMOVED lines=23> */
.L_x_163:
[----:B--2---:R-:W-:Y:S05]  /*8b60*/  BSYNC B0 ;  /* 0x0000000000007941 */ /* 0x004fea0003800000 */
.L_x_162:
        /* <DEDUP_REMOVED lines=14> */
.L_x_165:
[----:B------:R-:W-:Y:S05]  /*8c50*/  BSYNC B0 ;  /* 0x0000000000007941 */ /* 0x000fea0003800000 */
.L_x_164:
        /* <DEDUP_REMOVED lines=25> */
.L_x_167:
[----:B------:R-:W-:Y:S05]  /*8df0*/  BSYNC B0 ;  /* 0x0000000000007941 */ /* 0x000fea0003800000 */
.L_x_166:
        /* <DEDUP_REMOVED lines=10> */
[----:B-1----:R1:W-:Y:S01]  /*8ea0*/  STG.E.128 [R4.64], R24 ;  /* 0x0000001804007986 */ /* 0x0023e2000c101d08 */
[----:B------:R-:W-:Y:S05]  /*8eb0*/  BRA `(.L_x_168) ;  /* 0x0000085000007947 */ /* 0x000fea0003800000 */
.L_x_140:
        /* <DEDUP_REMOVED lines=21> */
.L_x_169:
        /* <DEDUP_REMOVED lines=19> */
.L_x_170:
[----:B------:R-:W-:Y:S01]  /*9140*/  USHF.L.U32 UR4, UR10, 0x7, URZ ;  /* 0x000000070a047899 */ /* 0x000fe2000800063f */
[----:B------:R-:W1:Y:S01]  /*9150*/  S2R R3, SR_TID.X ;  /* 0x0000000000037919 */ /* 0x000e620000002100 */
[----:B------:R-:W-:Y:S01]  /*9160*/  ULDC.64 UR12, c[0x0][0x3a0] ;  /* 0x0000e800000c7ab9 */ /* 0x000fe20000000a00 */
[----:B------:R-:W-:Y:S01]  /*9170*/  ISETP.GE.AND P1, PT, R226, c[0x0][0x220], PT ;  /* 0x00008800e2007a0c */ /* 0x000fe20003f26270 */
[----:B------:R-:W-:Y:S01]  /*9180*/  USHF.R.S32.HI UR6, URZ, 0x1f, UR4 ;  /* 0x0000001f3f067899 */ /* 0x000fe20008011404 */
[----:B------:R-:W-:Y:S01]  /*9190*/  BSSY B0, `(.L_x_171) ;  /* 0x0000020000007945 */ /* 0x000fe20003800000 */
[----:B------:R-:W-:Y:S01]  /*91a0*/  IMAD.U32 R11, RZ, RZ, UR4 ;  /* 0x00000004ff0b7e24 */ /* 0x000fe2000f8e00ff */
[----:B------:R-:W-:Y:S02]  /*91b0*/  UIMAD UR5, UR10, -0x80, UR5 ;  /* 0xffffff800a0578a4 */ /* 0x000fe4000f8e0205 */
[----:B------:R-:W-:Y:S01]  /*91c0*/  UIMAD UR12, UR6, UR12, URZ ;  /* 0x0000000c060c72a4 */ /* 0x000fe2000f8e023f */
[----:B------:R-:W-:Y:S01]  /*91d0*/  IMAD.WIDE.U32 R4, R11, c[0x0][0x3a0], R226 ;  /* 0x0000e8000b047a25 */ /* 0x000fe200078e00e2 */
[----:B------:R-:W-:-:S02]  /*91e0*/  USHF.R.S32.HI UR31, URZ, 0x1f, UR50 ;  /* 0x0000001f3f1f7899 */ /* 0x000fc40008011432 */
[----:B------:R-:W-:Y:S02]  /*91f0*/  UIMAD UR12, UR4, UR13, UR12 ;  /* 0x0000000d040c72a4 */ /* 0x000fe4000f8e020c */
[----:B------:R-:W-:-:S04]  /*9200*/  IADD3 R4, P0, R4, UR14, RZ ;  /* 0x0000000e04047c10 */ /* 0x000fc8000ff1e0ff */
[----:B------:R-:W-:Y:S01]  /*9210*/  IMAD.U32 R0, RZ, RZ, UR12 ;  /* 0x0000000cff007e24 */ /* 0x000fe2000f8e00ff */
[----:B------:R-:W-:Y:S02]  /*9220*/  ULDC.64 UR12, c[0x0][0x3b8] ;  /* 0x0000ee00000c7ab9 */ /* 0x000fe40000000a00 */
[----:B------:R-:W-:Y:S02]  /*9230*/  UIMAD UR12, UR31, UR12, URZ ;  /* 0x0000000c1f0c72a4 */ /* 0x000fe4000f8e023f */
        /* <DEDUP_REMOVED lines=8> */
[----:B------:R-:W-:Y:S02]  /*92c0*/  ISETP.GE.OR P2, PT, R0, UR5, P1 ;  /* 0x0000000500007c0c */ /* 0x000fe40008f46670 */
        /* <DEDUP_REMOVED lines=12> */
.L_x_172:
[----:B------:R-:W-:Y:S05]  /*9390*/  BSYNC B0 ;  /* 0x0000000000007941 */ /* 0x000fea0003800000 */
.L_x_171:
        /* <DEDUP_REMOVED lines=15> */
.L_x_174:
[----:B------:R-:W-:Y:S05]  /*9490*/  BSYNC B0 ;  /* 0x0000000000007941 */ /* 0x000fea0003800000 */
.L_x_173:
        /* <DEDUP_REMOVED lines=26> */
.L_x_176:
[----:B------:R-:W-:Y:S05]  /*9640*/  BSYNC B0 ;  /* 0x0000000000007941 */ /* 0x000fea0003800000 */
.L_x_175:
        /* <DEDUP_REMOVED lines=12> */
.L_x_168:
[----:B------:R-:W-:Y:S05]  /*9710*/  BSYNC B1 ;  /* 0x0000000000017941 */ /* 0x000fea0003800000 */
.L_x_135:
        /* <DEDUP_REMOVED lines=11> */
.L_x_177:
[----:B------:R-:W-:Y:S05]  /*97d0*/  EXIT ;  /* 0x000000000000794d */ /* 0x000fea0003800000 */
.L_x_179:
        /* <DEDUP_REMOVED lines=10> */
.L_x_1328:


//--------------------- .text._ZN5flash44flash_bwd_dq_dk_dv_loop_seqk_parallel_kernelI23Flash_bwd_kernel_traitsILi32ELi128ELi128ELi8ELi4ELi4ELi4ELb1ELb0EN7cutlass6half_tE19Flash_kernel_traitsILi32ELi128ELi128ELi8ES3_EELb0ELb0ELb1ELb0ELb0ELb1ELb0EEEvNS_16Flash_bwd_paramsE --------------------------
	.section	.text._ZN5flash44flash_bwd_dq_dk_dv_loop_seqk_parallel_kernelI23Flash_bwd_kernel_traitsILi32ELi128ELi128ELi8ELi4ELi4ELi4ELb1ELb0EN7cutlass6half_tE19Flash_kernel_traitsILi32ELi128ELi128ELi8ES3_EELb0ELb0ELb1ELb0ELb0ELb1ELb0EEEvNS_16Flash_bwd_paramsE,"ax",@progbits
	.sectioninfo	@"SHI_REGISTERS=255"
	.align	128
        .global         _ZN5flash44flash_bwd_dq_dk_dv_loop_seqk_parallel_kernelI23Flash_bwd_kernel_traitsILi32ELi128ELi128ELi8ELi4ELi4ELi4ELb1ELb0EN7cutlass6half_tE19Flash_kernel_traitsILi32ELi128ELi128ELi8ES3_EELb0ELb0ELb1ELb0ELb0ELb1ELb0EEEvNS_16Flash_bwd_paramsE
        .type           _ZN5flash44flash_bwd_dq_dk_dv_loop_seqk_parallel_kernelI23Flash_bwd_kernel_traitsILi32ELi128ELi128ELi8ELi4ELi4ELi4ELb1ELb0EN7cutlass6half_tE19Flash_kernel_traitsILi32ELi128ELi128ELi8ES3_EELb0ELb0ELb1ELb0ELb0ELb1ELb0EEEvNS_16Flash_bwd_paramsE,@function
        .size           _ZN5flash44flash_bwd_dq_dk_dv_loop_seqk_parallel_kernelI23Flash_bwd_kernel_traitsILi32ELi128ELi128ELi8ELi4ELi4ELi4ELb1ELb0EN7cutlass6half_tE19Flash_kernel_traitsILi32ELi128ELi128ELi8ES3_EELb0ELb0ELb1ELb0ELb0ELb1ELb0EEEvNS_16Flash_bwd_paramsE,(.L_x_1329 - _ZN5flash44flash_bwd_dq_dk_dv_loop_seqk_parallel_kernelI23Flash_bwd_kernel_traitsILi32ELi128ELi128ELi8ELi4ELi4ELi4ELb1ELb0EN7cutlass6half_tE19Flash_kernel_traitsILi32ELi128ELi128ELi8ES3_EELb0ELb0ELb1ELb0ELb0ELb1ELb0EEEvNS_16Flash_bwd_paramsE)
        .other          _ZN5flash44flash_bwd_dq_dk_dv_loop_seqk_parallel_kernelI23Flash_bwd_kernel_traitsILi32ELi128ELi128ELi8ELi4ELi4ELi4ELb1ELb0EN7cutlass6half_tE19Flash_kernel_traitsILi32ELi128ELi128ELi8ES3_EELb0ELb0ELb1ELb0ELb0ELb1ELb0EEEvNS_16Flash_bwd_paramsE,@"STO_CUDA_ENTRY STV_DEFAULT"
_ZN5flash44flash_bwd_dq_dk_dv_loop_seqk_parallel_kernelI23Flash_bwd_kernel_traitsILi32ELi128ELi128ELi8ELi4ELi4ELi4ELb1ELb0EN7cutlass6half_tE19Flash_kernel_traitsILi32ELi128ELi128ELi8ES3_EELb0ELb0ELb1ELb0ELb0ELb1ELb0EEEvNS_16Flash_bwd_paramsE:
.text._ZN5flash44flash_bwd_dq_dk_dv_loop_seqk_parallel_kernelI23Flash_bwd_kernel_traitsILi32ELi128ELi128ELi8ELi4ELi4ELi4ELb1ELb0EN7cutlass6half_tE19Flash_kernel_traitsILi32ELi128ELi128ELi8ES3_EELb0ELb0ELb1ELb0ELb0ELb1ELb0EEEvNS_16Flash_bwd_paramsE:
        /* <DEDUP_REMOVED lines=34> */
[-C--:B------:R-:W-:Y:S01]  /*0220*/  LEA.HI R6, R11, R20.reuse, RZ, 0x5 ;  /* 0x000000140b067211 */ /* 0x080fe200078f28ff */
[----:B------:R-:W-:Y:S01]  /*0230*/  UISETP.NE.AND UP5, UPT, UR9, URZ, UPT ;  /* 0x0000003f0900728c */ /* 0x000fe2000bfa5270 */
[--C-:B------:R-:W-:Y:S01]  /*0240*/  SHF.R.S32.HI R7, RZ, 0x2, R4.reuse ;  /* 0x00000002ff077819 */ /* 0x100fe20000011404 */
[----:B---3--:R-:W-:Y:S01]  /*0250*/  USHF.L.U32 UR7, UR51, 0x7, URZ ;  /* 0x0000000733077899 */ /* 0x008fe2000800063f */
[----:B------:R-:W-:Y:S01]  /*0260*/  SHF.R.S32.HI R0, RZ, 0x1f, R4 ;  /* 0x0000001fff007819 */ /* 0x000fe20000011404 */
[----:B------:R-:W-:Y:S01]  /*0270*/  ULDC UR14, c[0x0][0x214] ;  /* 0x00008500000e7ab9 */ /* 0x000fe20000000800 */
[-C--:B------:R-:W-:Y:S01]  /*0280*/  LEA.HI R3, R4, R7.reuse, RZ, 0x1 ;  /* 0x0000000704037211 */ /* 0x080fe200078f08ff */
[----:B------:R-:W-:Y:S01]  /*0290*/  ULDC UR8, c[0x0][0x1c0] ;  /* 0x0000700000087ab9 */ /* 0x000fe20000000800 */
[----:B------:R-:W-:Y:S01]  /*02a0*/  LEA.HI R0, R0, R7, RZ, 0x3 ;  /* 0x0000000700007211 */ /* 0x000fe200078f18ff */
[----:B------:R-:W-:Y:S01]  /*02b0*/  ULDC UR18, c[0x0][0x224] ;  /* 0x0000890000127ab9 */ /* 0x000fe20000000800 */
[----:B------:R-:W-:Y:S01]  /*02c0*/  LOP3.LUT R5, R6, 0xffffffe0, RZ, 0xc0, !PT ;  /* 0xffffffe006057812 */ /* 0x000fe200078ec0ff */
[----:B------:R-:W-:Y:S01]  /*02d0*/  ULDC UR20, c[0x0][0x224] ;  /* 0x0000890000147ab9 */ /* 0x000fe20000000800 */
[----:B------:R-:W-:Y:S01]  /*02e0*/  LOP3.LUT R3, R3, 0x7fffffe, RZ, 0xc0, !PT ;  /* 0x07fffffe03037812 */ /* 0x000fe200078ec0ff */
[----:B------:R-:W-:Y:S01]  /*02f0*/  ULDC UR17, c[0x0][0x1c0] ;  /* 0x0000700000117ab9 */ /* 0x000fe20000000800 */
[----:B------:R-:W-:Y:S01]  /*0300*/  LOP3.LUT R2, R0, 0xfffffff8, RZ, 0xc0, !PT ;  /* 0xfffffff800027812 */ /* 0x000fe200078ec0ff */
[----:B------:R-:W-:Y:S01]  /*0310*/  IMAD.IADD R0, R20, 0x1, -R5 ;  /* 0x0000000114007824 */ /* 0x000fe200078e0a05 */
[-C--:B------:R-:W-:Y:S01]  /*0320*/  LEA.HI R21, R11, R20.reuse, RZ, 0x3 ;  /* 0x000000140b157211 */ /* 0x080fe200078f18ff */
[C---:B------:R-:W-:Y:S01]  /*0330*/  IMAD.IADD R9, R7.reuse, 0x1, -R3 ;  /* 0x0000000107097824 */ /* 0x040fe200078e0a03 */
[----:B------:R-:W-:Y:S01]  /*0340*/  SHF.R.S32.HI R3, RZ, 0x1f, R6 ;  /* 0x0000001fff037819 */ /* 0x000fe20000011406 */
[----:B------:R-:W-:Y:S01]  /*0350*/  IMAD.IADD R7, R7, 0x1, -R2 ;  /* 0x0000000107077824 */ /* 0x000fe200078e0a02 */
[----:B------:R-:W-:Y:S01]  /*0360*/  SHF.R.S32.HI R2, RZ, 0x1f, R0 ;  /* 0x0000001fff027819 */ /* 0x000fe20000011400 */
[----:B------:R-:W-:Y:S01]  /*0370*/  ULDC.U8 UR10, c[0x0][0x3d0] ;  /* 0x0000f400000a7ab9 */ /* 0x000fe20000000000 */
[----:B------:R-:W-:Y:S01]  /*0380*/  LEA.HI R10, R11, R20, RZ, 0x4 ;  /* 0x000000140b0a7211 */ /* 0x000fe200078f20ff */
[----:B------:R-:W-:Y:S01]  /*0390*/  ULDC.64 UR12, c[0x0][0x118] ;  /* 0x00004600000c7ab9 */ /* 0x000fe20000000a00 */
[----:B------:R-:W-:Y:S01]  /*03a0*/  LEA.HI R240, R2, R0, RZ, 0x2 ;  /* 0x0000000002f07211 */ /* 0x000fe200078f10ff */
[----:B------:R-:W-:Y:S01]  /*03b0*/  UISETP.NE.AND UP6, UPT, UR10, URZ, UPT ;  /* 0x0000003f0a00728c */ /* 0x000fe2000bfc5270 */
[----:B------:R-:W-:Y:S01]  /*03c0*/  SHF.R.S32.HI R2, RZ, 0x3, R21 ;  /* 0x00000003ff027819 */ /* 0x000fe20000011415 */
[----:B------:R-:W-:Y:S01]  /*03d0*/  USHF.L.U32 UR36, UR11, 0x3, URZ ;  /* 0x000000030b247899 */ /* 0x000fe2000800063f */
[----:B------:R-:W-:Y:S01]  /*03e0*/  LOP3.LUT R0, R4, 0xfffffffc, RZ, 0xc0, !PT ;  /* 0xfffffffc04007812 */ /* 0x000fe200078ec0ff */
[----:B------:R-:W-:Y:S01]  /*03f0*/  USHF.L.U32 UR35, UR11, 0x4, URZ ;  /* 0x000000040b237899 */ /* 0x000fe2000800063f */
[----:B------:R-:W-:Y:S01]  /*0400*/  SHF.R.S32.HI R8, RZ, 0x4, R10 ;  /* 0x00000004ff087819 */ /* 0x000fe2000001140a */
[----:B------:R-:W-:Y:S01]  /*0410*/  IMAD.SHL.U32 R2, R2, 0x40, RZ ;  /* 0x0000004002027824 */ /* 0x000fe200078e00ff */
[----:B------:R-:W-:Y:S01]  /*0420*/  LOP3.LUT P5, RZ, R7, 0x2, RZ, 0xc0, !PT ;  /* 0x0000000207ff7812 */ /* 0x000fe200078ac0ff */
[----:B------:R-:W-:Y:S01]  /*0430*/  IMAD.IADD R12, R20, 0x1, -R0 ;  /* 0x00000001140c7824 */ /* 0x000fe200078e0a00 */
[----:B------:R-:W-:Y:S01]  /*0440*/  SHF.R.S32.HI R0, RZ, 0x5, R6 ;  /* 0x00000005ff007819 */ /* 0x000fe20000011406 */
[----:B------:R-:W-:Y:S01]  /*0450*/  UIMAD UR34, UR11, 0x18, URZ ;  /* 0x000000180b2278a4 */ /* 0x000fe2000f8e023f */
[----:B------:R-:W-:Y:S01]  /*0460*/  LOP3.LUT R2, R2, 0xc0, RZ, 0xc0, !PT ;  /* 0x000000c002027812 */ /* 0x000fe200078ec0ff */
[----:B------:R-:W-:Y:S01]  /*0470*/  IMAD.SHL.U32 R5, R12, 0x8, RZ ;  /* 0x000000080c057824 */ /* 0x000fe200078e00ff */
[----:B------:R-:W-:Y:S01]  /*0480*/  LEA.HI R3, R3, R0, RZ, 0x2 ;  /* 0x0000000003037211 */ /* 0x000fe200078f10ff */
[----:B------:R-:W-:Y:S01]  /*0490*/  USHF.L.U32 UR33, UR11, 0x5, URZ ;  /* 0x000000050b217899 */ /* 0x000fe2000800063f */
[----:B------:R-:W-:Y:S01]  /*04a0*/  SHF.R.U32.HI R4, RZ, 0x3, R2 ;  /* 0x00000003ff047819 */ /* 0x000fe20000011602 */
[----:B------:R-:W-:Y:S01]  /*04b0*/  UIMAD UR32, UR11, 0x28, URZ ;  /* 0x000000280b2078a4 */ /* 0x000fe2000f8e023f */
[----:B------:R-:W-:Y:S01]  /*04c0*/  LOP3.LUT R5, R2, 0x18, R5, 0xf8, !PT ;  /* 0x0000001802057812 */ /* 0x000fe200078ef805 */
[----:B------:R-:W-:Y:S01]  /*04d0*/  UIMAD UR31, UR11, 0x30, URZ ;  /* 0x000000300b1f78a4 */ /* 0x000fe2000f8e023f */
[----:B------:R-:W-:Y:S01]  /*04e0*/  LOP3.LUT R2, R3, 0xfffffffc, RZ, 0xc0, !PT ;  /* 0xfffffffc03027812 */ /* 0x000fe200078ec0ff */
[----:B------:R-:W-:Y:S01]  /*04f0*/  UIMAD UR30, UR11, 0x38, URZ ;  /* 0x000000380b1e78a4 */ /* 0x000fe2000f8e023f */
[----:B------:R-:W-:Y:S01]  /*0500*/  LOP3.LUT R4, R5, R4, RZ, 0x3c, !PT ;  /* 0x0000000405047212 */ /* 0x000fe200078e3cff */
[----:B------:R-:W-:Y:S01]  /*0510*/  USHF.L.U32 UR29, UR11, 0x6, URZ ;  /* 0x000000060b1d7899 */ /* 0x000fe2000800063f */
[----:B------:R-:W-:Y:S01]  /*0520*/  LEA.HI R6, R10, R8, RZ, 0x1 ;  /* 0x000000080a067211 */ /* 0x000fe200078f08ff */
[C---:B------:R-:W-:Y:S01]  /*0530*/  IMAD.IADD R17, R0.reuse, 0x1, -R2 ;  /* 0x0000000100117824 */ /* 0x040fe200078e0a02 */
[----:B------:R-:W-:Y:S01]  /*0540*/  LOP3.LUT P4, RZ, R7, 0x4, RZ, 0xc0, !PT ;  /* 0x0000000407ff7812 */ /* 0x000fe2000788c0ff */
[----:B------:R-:W-:Y:S01]  /*0550*/  IMAD R0, R0, 0x8, R9 ;  /* 0x0000000800007824 */ /* 0x000fe200078e0209 */
[----:B------:R-:W-:Y:S01]  /*0560*/  LOP3.LUT R3, R6, 0xfffffffe, RZ, 0xc0, !PT ;  /* 0xfffffffe06037812 */ /* 0x000fe200078ec0ff */
[----:B------:R-:W-:Y:S01]  /*0570*/  IMAD.U32 R6, RZ, RZ, UR4 ;  /* 0x00000004ff067e24 */ /* 0x000fe2000f8e00ff */
[----:B------:R-:W-:Y:S01]  /*0580*/  UIMAD UR4, UR51, UR8, UR55 ;  /* 0x00000008330472a4 */ /* 0x000fe2000f8e0237 */
[----:B------:R-:W-:Y:S01]  /*0590*/  IMAD.U32 R244, R0, 0x20, R4 ;  /* 0x0000002000f47824 */ /* 0x000fe200078e0004 */
[----:B------:R-:W-:Y:S01]  /*05a0*/  LOP3.LUT R0, R21, 0xfffffff8, RZ, 0xc0, !PT ;  /* 0xfffffff815007812 */ /* 0x000fe200078ec0ff */
[----:B------:R-:W-:Y:S01]  /*05b0*/  IMAD.IADD R14, R8, 0x1, -R3 ;  /* 0x00000001080e7824 */ /* 0x000fe200078e0a03 */
[----:B------:R-:W-:Y:S01]  /*05c0*/  LEA.HI R3, R11, R20, RZ, 0x7 ;  /* 0x000000140b037211 */ /* 0x000fe200078f38ff */
[----:B------:R1:W-:Y:S01]  /*05d0*/  STL [R1+0x24], R6 ;  /* 0x0000240601007387 */ /* 0x0003e20000100800 */
[----:B------:R-:W-:Y:S01]  /*05e0*/  IMAD.SHL.U32 R9, R12, 0x2, RZ ;  /* 0x000000020c097824 */ /* 0x000fe200078e00ff */
[----:B------:R-:W-:Y:S01]  /*05f0*/  LEA.HI R12, R7, R7, RZ, 0x1 ;  /* 0x00000007070c7211 */ /* 0x000fe200078f08ff */
[----:B------:R-:W-:Y:S01]  /*0600*/  IMAD.IADD R5, R20, 0x1, -R0 ;  /* 0x0000000114057824 */ /* 0x000fe200078e0a00 */
[----:B------:R-:W-:Y:S01]  /*0610*/  LOP3.LUT R0, R10, 0xfffffff0, RZ, 0xc0, !PT ;  /* 0xfffffff00a007812 */ /* 0x000fe200078ec0ff */
[----:B------:R-:W-:Y:S01]  /*0620*/  UIMAD UR4, UR4, UR18, URZ ;  /* 0x00000012040472a4 */ /* 0x000fe2000f8e023f */
[----:B------:R-:W-:Y:S01]  /*0630*/  SHF.R.S32.HI R11, RZ, 0x7, R3 ;  /* 0x00000007ff0b7819 */ /* 0x000fe20000011403 */
[----:B------:R-:W-:Y:S01]  /*0640*/  UIMAD.WIDE.U32 UR8, UR51, UR20, URZ ;  /* 0x00000014330872a5 */ /* 0x000fe2000f8e003f */
[----:B------:R-:W-:Y:S01]  /*0650*/  LEA.HI R8, R5, R5, RZ, 0x1 ;  /* 0x0000000505087211 */ /* 0x000fe200078f08ff */
[----:B------:R-:W-:Y:S01]  /*0660*/  IMAD.IADD R0, R20, 0x1, -R0 ;  /* 0x0000000114007824 */ /* 0x000fe200078e0a00 */
[----:B------:R-:W-:Y:S01]  /*0670*/  SEL R186, R166, 0xffffffe0, !P5 ;  /* 0xffffffe0a6ba7807 */ /* 0x000fe20006800000 */
[C---:B------:R-:W-:Y:S01]  /*0680*/  IMAD R3, R11.reuse, 0x8, R14 ;  /* 0x000000080b037824 */ /* 0x040fe200078e020e */
[----:B------:R-:W-:Y:S01]  /*0690*/  LOP3.LUT R2, R8, 0x3fffffe, RZ, 0xc0, !PT ;  /* 0x03fffffe08027812 */ /* 0x000fe200078ec0ff */
[----:B------:R-:W-:Y:S01]  /*06a0*/  IMAD R19, R11, 0x2000, R9 ;  /* 0x000020000b137824 */ /* 0x000fe200078e0209 */
[----:B------:R-:W-:Y:S01]  /*06b0*/  SHF.R.S32.HI R10, RZ, 0x1f, R0 ;  /* 0x0000001fff0a7819 */ /* 0x000fe20000011400 */
[----:B------:R-:W-:Y:S01]  /*06c0*/  UIMAD UR28, UR11, 0x48, URZ ;  /* 0x000000480b1c78a4 */ /* 0x000fe2000f8e023f */
[----:B------:R-:W-:Y:S01]  /*06d0*/  LOP3.LUT R245, R245, 0x6, RZ, 0xc0, !PT ;  /* 0x00000006f5f57812 */ /* 0x000fe200078ec0ff */
[----:B------:R-:W-:Y:S01]  /*06e0*/  IMAD.IADD R4, R5, 0x1, -R2 ;  /* 0x0000000105047824 */ /* 0x000fe200078e0a02 */
[-C--:B------:R-:W-:Y:S01]  /*06f0*/  LEA.HI R2, R0, R0.reuse, RZ, 0x1 ;  /* 0x0000000000027211 */ /* 0x080fe200078f08ff */
[----:B------:R-:W-:Y:S01]  /*0700*/  UIMAD UR27, UR11, 0x50, URZ ;  /* 0x000000500b1b78a4 */ /* 0x000fe2000f8e023f */
[----:B------:R-:W-:Y:S01]  /*0710*/  LEA.HI R10, R10, R0, RZ, 0x3 ;  /* 0x000000000a0a7211 */ /* 0x000fe200078f18ff */
[----:B------:R-:W-:Y:S01]  /*0720*/  IMAD R162, R3, 0x8, R4 ;  /* 0x0000000803a27824 */ /* 0x000fe200078e0204 */
[--C-:B------:R-:W-:Y:S01]  /*0730*/  SHF.R.S32.HI R4, RZ, 0x1, R2.reuse ;  /* 0x00000001ff047819 */ /* 0x100fe20000011402 */
[----:B------:R-:W-:Y:S01]  /*0740*/  IMAD R245, R11, 0x40, R245 ;  /* 0x000000400bf57824 */ /* 0x000fe200078e02f5 */
[----:B------:R-:W-:Y:S01]  /*0750*/  LOP3.LUT R3, R10, 0xfffffff8, RZ, 0xc0, !PT ;  /* 0xfffffff80a037812 */ /* 0x000fe200078ec0ff */
[----:B------:R-:W-:Y:S01]  /*0760*/  UIMAD UR26, UR11, 0x58, URZ ;  /* 0x000000580b1a78a4 */ /* 0x000fe2000f8e023f */
[----:B-1----:R-:W-:Y:S01]  /*0770*/  LOP3.LUT R6, R2, 0x7fffffe, RZ, 0xc0, !PT ;  /* 0x07fffffe02067812 */ /* 0x002fe200078ec0ff */
[----:B------:R-:W-:Y:S01]  /*0780*/  UIMAD UR25, UR11, 0x60, URZ ;  /* 0x000000600b1978a4 */ /* 0x000fe2000f8e023f */
[----:B------:R-:W-:Y:S01]  /*0790*/  SHF.R.S32.HI R2, RZ, 0x1f, R2 ;  /* 0x0000001fff027819 */ /* 0x000fe20000011402 */
[C---:B------:R-:W-:Y:S01]  /*07a0*/  IMAD.IADD R18, R0.reuse, 0x1, -R3 ;  /* 0x0000000100127824 */ /* 0x040fe200078e0a03 */
[----:B------:R-:W-:Y:S01]  /*07b0*/  UIMAD UR24, UR11, 0x68, URZ ;  /* 0x000000680b1878a4 */ /* 0x000fe2000f8e023f */
[----:B------:R-:W-:Y:S01]  /*07c0*/  IMAD.IADD R15, R0, 0x1, -R6 ;  /* 0x00000001000f7824 */ /* 0x000fe200078e0a06 */
[----:B------:R-:W-:Y:S01]  /*07d0*/  LEA.HI R0, R2, R4, RZ, 0x2 ;  /* 0x0000000402007211 */ /* 0x000fe200078f10ff */
[----:B------:R-:W-:Y:S01]  /*07e0*/  IMAD.U32 R3, RZ, RZ, UR11 ;  /* 0x0000000bff037e24 */ /* 0x000fe2000f8e00ff */
[----:B------:R-:W-:Y:S01]  /*07f0*/  LOP3.LUT R2, R7, 0x1, RZ, 0xc0, !PT ;  /* 0x0000000107027812 */ /* 0x000fe200078ec0ff */
[----:B------:R-:W-:Y:S01]  /*0800*/  UIMAD UR23, UR11, 0x70, URZ ;  /* 0x000000700b1778a4 */ /* 0x000fe2000f8e023f */
[----:B------:R-:W-:Y:S01]  /*0810*/  LOP3.LUT R0, R0, 0xfffffffc, RZ, 0xc0, !PT ;  /* 0xfffffffc00007812 */ /* 0x000fe200078ec0ff */
[----:B------:R-:W-:Y:S01]  /*0820*/  UIMAD UR22, UR11, 0x78, URZ ;  /* 0x000000780b1678a4 */ /* 0x000fe2000f8e023f */
[----:B------:R-:W-:Y:S01]  /*0830*/  ISETP.NE.U32.AND P6, PT, R2, 0x1, PT ;  /* 0x000000010200780c */ /* 0x000fe20003fc5070 */
[----:B------:R-:W-:Y:S01]  /*0840*/  IMAD.U32 R2, RZ, RZ, UR19 ;  /* 0x00000013ff027e24 */ /* 0x000fe2000f8e00ff */
[----:B------:R-:W-:Y:S01]  /*0850*/  UMOV UR61, 0xffffe000 ;  /* 0xffffe000003d7882 */ /* 0x000fe20000000000 */
[----:B------:R-:W-:Y:S01]  /*0860*/  IMAD.IADD R16, R4, 0x1, -R0 ;  /* 0x0000000104107824 */ /* 0x000fe200078e0a00 */
[----:B------:R-:W-:Y:S01]  /*0870*/  SHF.R.S32.HI R4, RZ, 0x3, R10 ;  /* 0x00000003ff047819 */ /* 0x000fe2000001140a */
[----:B------:R-:W-:Y:S01]  /*0880*/  IMAD.SHL.U32 R0, R5, 0x40, RZ ;  /* 0x0000004005007824 */ /* 0x000fe200078e00ff */
[----:B------:R1:W-:Y:S01]  /*0890*/  STL [R1+0x20], R2 ;  /* 0x0000200201007387 */ /* 0x0003e20000100800 */
[----:B------:R-:W-:-:S02]  /*08a0*/  SEL R185, R185, 0x10, !P6 ;  /* 0x00000010b9b97807 */ /* 0x000fc40007000000 */
[----:B------:R-:W-:Y:S01]  /*08b0*/  IMAD R15, R4, 0x8, R15 ;  /* 0x00000008040f7824 */ /* 0x000fe200078e020f */
[----:B------:R2:W-:Y:S01]  /*08c0*/  STL [R1+0x18], R3 ;  /* 0x0000180301007387 */ /* 0x0005e20000100800 */
[----:B-1----:R-:W-:Y:S01]  /*08d0*/  IMAD.U32 R2, RZ, RZ, UR5 ;  /* 0x00000005ff027e24 */ /* 0x002fe2000f8e00ff */
[----:B------:R-:W-:Y:S01]  /*08e0*/  USHF.R.S32.HI UR5, URZ, 0x1f, UR20 ;  /* 0x0000001f3f057899 */ /* 0x000fe20008011414 */
[----:B--2---:R-:W-:-:S03]  /*08f0*/  IMAD.SHL.U32 R3, R7, 0x40, RZ ;  /* 0x0000004007037824 */ /* 0x004fc600078e00ff */
[----:B------:R1:W-:Y:S01]  /*0900*/  STL [R1+0x1c], R2 ;  /* 0x00001c0201007387 */ /* 0x0003e20000100800 */
[----:B------:R-:W-:Y:S01]  /*0910*/  UIMAD UR5, UR5, UR51, URZ ;  /* 0x00000033050572a4 */ /* 0x000fe2000f8e023f */
[----:B-1----:R-:W-:Y:S02]  /*0920*/  SHF.R.S32.HI R2, RZ, 0x1, R8 ;  /* 0x00000001ff027819 */ /* 0x002fe40000011408 */
[----:B------:R-:W-:Y:S02]  /*0930*/  LOP3.LUT R8, R0, 0x1c0, RZ, 0xc0, !PT ;  /* 0x000001c000087812 */ /* 0x000fe400078ec0ff */
[----:B------:R-:W-:Y:S01]  /*0940*/  LOP3.LUT R0, R12, 0x3fffffe, RZ, 0xc0, !PT ;  /* 0x03fffffe0c007812 */ /* 0x000fe200078ec0ff */
[C---:B------:R-:W-:Y:S01]  /*0950*/  IMAD.SHL.U32 R6, R2.reuse, 0x40, RZ ;  /* 0x0000004002067824 */ /* 0x040fe200078e00ff */
[----:B------:R-:W-:Y:S02]  /*0960*/  LOP3.LUT P0, RZ, R2, 0x2, RZ, 0xc0, !PT ;  /* 0x0000000202ff7812 */ /* 0x000fe4000780c0ff */
[----:B------:R-:W-:Y:S01]  /*0970*/  LOP3.LUT R2, R3, 0x1c0, RZ, 0xc0, !PT ;  /* 0x000001c003027812 */ /* 0x000fe200078ec0ff */
[----:B------:R-:W-:Y:S01]  /*0980*/  IMAD.IADD R13, R7, 0x1, -R0 ;  /* 0x00000001070d7824 */ /* 0x000fe200078e0a00 */
[----:B------:R-:W-:Y:S01]  /*0990*/  SEL R161, R166, 0xffffffe0, !P0 ;  /* 0xffffffe0a6a17807 */ /* 0x000fe20004000000 */
[C---:B------:R-:W-:Y:S01]  /*09a0*/  IMAD.SHL.U32 R0, R17.reuse, 0x10, RZ ;  /* 0x0000001011007824 */ /* 0x040fe200078e00ff */
[----:B------:R-:W-:Y:S01]  /*09b0*/  LEA.HI R2, R2, R2, RZ, 0x1d ;  /* 0x0000000202027211 */ /* 0x000fe200078fe8ff */
[----:B------:R-:W-:-:S02]  /*09c0*/  IMAD.SHL.U32 R3, R17, 0x400, RZ ;  /* 0x0000040011037824 */ /* 0x000fc400078e00ff */
[----:B------:R-:W-:Y:S01]  /*09d0*/  IMAD.U32 R7, RZ, RZ, UR9 ;  /* 0x00000009ff077e24 */ /* 0x000fe2000f8e00ff */
[----:B------:R-:W-:Y:S01]  /*09e0*/  LEA.HI.SX32 R240, R240, R0, 0x1e ;  /* 0x00000000f0f07211 */ /* 0x000fe200078ff2ff */
[--C-:B------:R-:W-:Y:S01]  /*09f0*/  IMAD R163, R4, 0x200, R3.reuse ;  /* 0x0000020004a37824 */ /* 0x100fe200078e0203 */
[----:B------:R-:W-:Y:S02]  /*0a00*/  LOP3.LUT R5, R8, 0x30, R0, 0xf8, !PT ;  /* 0x0000003008057812 */ /* 0x000fe400078ef800 */
[----:B------:R-:W-:Y:S01]  /*0a10*/  LOP3.LUT R0, R6, 0xc0, RZ, 0xc0, !PT ;  /* 0x000000c006007812 */ /* 0x000fe200078ec0ff */
[----:B------:R-:W-:Y:S01]  /*0a20*/  IMAD.U32 R6, RZ, RZ, UR8 ;  /* 0x00000008ff067e24 */ /* 0x000fe2000f8e00ff */
[----:B------:R-:W-:Y:S02]  /*0a30*/  IADD3 R19, R2, R19, R3 ;  /* 0x0000001302137210 */ /* 0x000fe40007ffe003 */
[--C-:B------:R-:W-:Y:S02]  /*0a40*/  LOP3.LUT R4, R0, 0x8, R21.reuse, 0xf8, !PT ;  /* 0x0000000800047812 */ /* 0x100fe400078ef815 */
[----:B------:R-:W-:Y:S01]  /*0a50*/  SHF.R.U32.HI R2, RZ, 0x3, R0 ;  /* 0x00000003ff027819 */ /* 0x000fe20000011600 */
[----:B------:R-:W-:Y:S01]  /*0a60*/  IMAD.SHL.U32 R191, R19, 0x2, RZ ;  /* 0x0000000213bf7824 */ /* 0x000fe200078e00ff */
[----:B------:R-:W-:Y:S01]  /*0a70*/  LOP3.LUT R3, R5, 0x8, R21, 0xf8, !PT ;  /* 0x0000000805037812 */ /* 0x000fe200078ef815 */
[----:B------:R-:W-:Y:S01]  /*0a80*/  IMAD.U32 R5, RZ, RZ, UR6 ;  /* 0x00000006ff057e24 */ /* 0x000fe2000f8e00ff */
[----:B------:R-:W-:Y:S01]  /*0a90*/  LOP3.LUT R4, R4, R2, RZ, 0x3c, !PT ;  /* 0x0000000204047212 */ /* 0x000fe200078e3cff */
[----:B------:R-:W-:Y:S01]  /*0aa0*/  USHF.R.S32.HI UR6, URZ, 0x1f, UR51 ;  /* 0x0000001f3f067899 */ /* 0x000fe20008011433 */
[----:B------:R-:W-:Y:S01]  /*0ab0*/  IMAD.U32 R2, RZ, RZ, UR7 ;  /* 0x00000007ff027e24 */ /* 0x000fe2000f8e00ff */
[----:B------:R-:W-:Y:S01]  /*0ac0*/  SHF.R.U32.HI R0, RZ, 0x3, R8 ;  /* 0x00000003ff007819 */ /* 0x000fe20000011608 */
[----:B------:R-:W-:Y:S01]  /*0ad0*/  USHF.R.S32.HI UR7, URZ, 0x1f, UR55 ;  /* 0x0000001f3f077899 */ /* 0x000fe20008011437 */
[----:B------:R-:W-:Y:S01]  /*0ae0*/  IADD3 R2, R240, -0x80, RZ ;  /* 0xffffff80f0027810 */ /* 0x000fe20007ffe0ff */
[----:B------:R-:W-:Y:S01]  /*0af0*/  IMAD.U32 R162, R162, 0x20, R4 ;  /* 0x00000020a2a27824 */ /* 0x000fe200078e0004 */
[----:B------:R-:W-:Y:S01]  /*0b00*/  LOP3.LUT R5, R3, R0, RZ, 0x3c, !PT ;  /* 0x0000000003057212 */ /* 0x000fe200078e3cff */
[----:B------:R-:W-:Y:S01]  /*0b10*/  IMAD.U32 R3, RZ, RZ, UR6 ;  /* 0x00000006ff037e24 */ /* 0x000fe2000f8e00ff */
[----:B------:R-:W-:Y:S01]  /*0b20*/  @!UP5 UIMAD UR6, UR51, UR17, UR55 ;  /* 0x000000113306d2a4 */ /* 0x000fe2000f8e0237 */
[----:B------:R-:W-:Y:S01]  /*0b30*/  IMAD.U32 R3, RZ, RZ, UR7 ;  /* 0x00000007ff037e24 */ /* 0x000fe2000f8e00ff */
[----:B------:R-:W-:Y:S01]  /*0b40*/  @UP5 UIMAD UR7, UR51, UR14, URZ ;  /* 0x0000000e330752a4 */ /* 0x000fe2000f8e023f */
[----:B------:R-:W-:Y:S01]  /*0b50*/  IMAD R0, R17, 0x200, R9 ;  /* 0x0000020011007824 */ /* 0x000fe200078e0209 */
[C---:B------:R-:W-:Y:S01]  /*0b60*/  IADD3 R184, R191.reuse, 0x40, RZ ;  /* 0x00000040bfb87810 */ /* 0x040fe20007ffe0ff */
[----:B------:R-:W-:Y:S01]  /*0b70*/  IMAD.SHL.U32 R4, R14, 0x10, RZ ;  /* 0x000000100e047824 */ /* 0x000fe200078e00ff */
[----:B------:R-:W-:Y:S01]  /*0b80*/  @P4 IADD3 R184, R191, -0x40, RZ ;  /* 0xffffffc0bfb84810 */ /* 0x000fe20007ffe0ff */
[----:B------:R-:W-:Y:S01]  /*0b90*/  IMAD R13, R13, 0x20, R0 ;  /* 0x000000200d0d7824 */ /* 0x000fe200078e0200 */
[----:B------:R-:W-:Y:S01]  /*0ba0*/  SHF.R.S32.HI R0, RZ, 0x1f, R2 ;  /* 0x0000001fff007819 */ /* 0x000fe20000011402 */
[----:B------:R-:W-:Y:S01]  /*0bb0*/  IMAD.U32 R3, RZ, RZ, UR7 ;  /* 0x00000007ff037e24 */ /* 0x000fe2000f8e00ff */
[----:B------:R-:W-:Y:S01]  /*0bc0*/  UIMAD.WIDE.U32 UR16, UR56, UR8, URZ ;  /* 0x00000008381072a5 */ /* 0x000fe2000f8e003f */
[----:B------:R-:W-:Y:S01]  /*0bd0*/  IMAD.IADD R189, R191, 0x1, R185 ;  /* 0x00000001bfbd7824 */ /* 0x000fe200078e02b9 */
[----:B------:R-:W-:Y:S01]  /*0be0*/  SHF.L.U64.HI R246, R2, 0x2, R0 ;  /* 0x0000000202f67819 */ /* 0x000fe20000010200 */
[----:B------:R-:W-:Y:S01]  /*0bf0*/  IMAD.U32 R0, RZ, RZ, UR5 ;  /* 0x00000005ff007e24 */ /* 0x000fe2000f8e00ff */
[----:B------:R1:W-:Y:S01]  /*0c00*/  STL [R1+0x14], R3 ;  /* 0x0000140301007387 */ /* 0x0003e20000100800 */
[----:B------:R-:W-:Y:S01]  /*0c10*/  UIMAD UR5, UR57, UR8, URZ ;  /* 0x00000008390572a4 */ /* 0x000fe2000f8e023f */
[----:B------:R-:W-:Y:S01]  /*0c20*/  IMAD R5, R14, 0x200, R5 ;  /* 0x000002000e057824 */ /* 0x000fe200078e0205 */
[----:B------:R-:W-:Y:S01]  /*0c30*/  @!UP5 UIMAD UR6, UR6, UR14, URZ ;  /* 0x0000000e0606d2a4 */ /* 0x000fe2000f8e023f */
[----:B------:R-:W-:-:S02]  /*0c40*/  IMAD.IADD R185, R185, 0x1, R184 ;  /* 0x00000001b9b97824 */ /* 0x000fc400078e02b8 */
[----:B------:R-:W-:Y:S02]  /*0c50*/  IMAD R161, R162, 0x2, R161 ;  /* 0x00000002a2a17824 */ /* 0x000fe400078e02a1 */
[--C-:B------:R-:W-:Y:S02]  /*0c60*/  IMAD.IADD R190, R191, 0x1, R186.reuse ;  /* 0x00000001bfbe7824 */ /* 0x100fe400078e02ba */
[----:B------:R-:W-:Y:S02]  /*0c70*/  IMAD.IADD R188, R189, 0x1, R186 ;  /* 0x00000001bdbc7824 */ /* 0x000fe400078e02ba */
[----:B------:R-:W-:Y:S02]  /*0c80*/  IMAD.IADD R187, R186, 0x1, R184 ;  /* 0x00000001babb7824 */ /* 0x000fe400078e02b8 */
[----:B------:R-:W-:Y:S02]  /*0c90*/  IMAD.U32 R250, RZ, RZ, UR16 ;  /* 0x00000010fffa7e24 */ /* 0x000fe4000f8e00ff */
[----:B------:R-:W-:-:S02]  /*0ca0*/  IMAD.U32 R251, RZ, RZ, UR17 ;  /* 0x00000011fffb7e24 */ /* 0x000fc4000f8e00ff */
[----:B------:R-:W-:Y:S02]  /*0cb0*/  IMAD.U32 R249, RZ, RZ, UR6 ;  /* 0x00000006fff97e24 */ /* 0x000fe4000f8e00ff */
[----:B------:R-:W-:Y:S02]  /*0cc0*/  IMAD.SHL.U32 R162, R162, 0x2, RZ ;  /* 0x00000002a2a27824 */ /* 0x000fe400078e00ff */
[----:B------:R-:W-:Y:S02]  /*0cd0*/  IMAD.IADD R186, R186, 0x1, R185 ;  /* 0x00000001baba7824 */ /* 0x000fe400078e02b9 */
        /* <DEDUP_REMOVED lines=13> */
[----:B------:R-:W-:Y:S01]  /*0db0*/  USHF.R.S32.HI UR5, URZ, 0x1f, UR4 ;  /* 0x0000001f3f057899 */ /* 0x000fe20008011404 */
[----:B------:R1:W-:Y:S01]  /*0dc0*/  STL [R1+0x4], R2 ;  /* 0x0000040201007387 */ /* 0x0003e20000100800 */
[----:B------:R-:W-:Y:S02]  /*0dd0*/  R2P PR, R18, 0x6 ;  /* 0x0000000612007804 */ /* 0x000fe40000000000 */
[----:B------:R-:W-:Y:S01]  /*0de0*/  LOP3.LUT R0, R0, 0xc0, RZ, 0xc0, !PT ;  /* 0x000000c000007812 */ /* 0x000fe200078ec0ff */
[----:B------:R2:W-:Y:S01]  /*0df0*/  STL [R1], R3 ;  /* 0x0000000301007387 */ /* 0x0005e20000100800 */
[----:B------:R-:W-:Y:S01]  /*0e00*/  LOP3.LUT P0, RZ, R16, 0x2, RZ, 0xc0, !PT ;  /* 0x0000000210ff7812 */ /* 0x000fe2000780c0ff */
[----:B------:R-:W-:Y:S01]  /*0e10*/  IMAD.U32 R252, RZ, RZ, UR5 ;  /* 0x00000005fffc7e24 */ /* 0x000fe2000f8e00ff */
[----:B------:R-:W-:-:S02]  /*0e20*/  SEL R164, R164, 0xffffffc0, !P2 ;  /* 0xffffffc0a4a47807 */ /* 0x000fc40005000000 */
[----:B------:R-:W-:Y:S01]  /*0e30*/  SEL R166, R166, 0xffffffe0, !P0 ;  /* 0xffffffe0a6a67807 */ /* 0x000fe20004000000 */
        /* <DEDUP_REMOVED lines=11> */
[----:B------:R-:W-:-:S02]  /*0ef0*/  SHF.R.U32.HI R6, RZ, 0x3, R0 ;  /* 0x00000003ff067819 */ /* 0x000fc40000011600 */
[----:B------:R-:W-:Y:S02]  /*0f00*/  LOP3.LUT R2, R2, 0xc0, RZ, 0xc0, !PT ;  /* 0x000000c002027812 */ /* 0x000fe400078ec0ff */
[--C-:B------:R-:W-:Y:S01]  /*0f10*/  LOP3.LUT R6, R6, R0, R3.reuse, 0x1e, !PT ;  /* 0x0000000006067212 */ /* 0x100fe200078e1e03 */
[----:B------:R-:W-:Y:S01]  /*0f20*/  IMAD.SHL.U32 R0, R15, 0x20, RZ ;  /* 0x000000200f007824 */ /* 0x000fe200078e00ff */
[----:B------:R-:W-:Y:S02]  /*0f30*/  SHF.R.U32.HI R4, RZ, 0x3, R2 ;  /* 0x00000003ff047819 */ /* 0x000fe40000011602 */
[----:B------:R-:W-:Y:S01]  /*0f40*/  LEA R247, R8, 0x6000, 0x1 ;  /* 0x0000600008f77811 */ /* 0x000fe200078e08ff */
[----:B------:R-:W-:Y:S01]  /*0f50*/  IMAD.IADD R163, R163, 0x1, R6 ;  /* 0x00000001a3a37824 */ /* 0x000fe200078e0206 */
[C---:B------:R-:W-:Y:S02]  /*0f60*/  LOP3.LUT R3, R4.reuse, R2, R3, 0x1e, !PT ;  /* 0x0000000204037212 */ /* 0x040fe400078e1e03 */
[----:B------:R-:W-:Y:S01]  /*0f70*/  LOP3.LUT R2, R4, R7, R2, 0x1e, !PT ;  /* 0x0000000704027212 */ /* 0x000fe200078e1e02 */
[----:B------:R-:W-:Y:S01]  /*0f80*/  IMAD R4, R17, 0x200, R0 ;  /* 0x0000020011047824 */ /* 0x000fe200078e0200 */
[----:B------:R-:W-:-:S02]  /*0f90*/  LEA R163, R163, 0x8000, 0x1 ;  /* 0x00008000a3a37811 */ /* 0x000fc400078e08ff */
[----:B------:R-:W-:Y:S01]  /*0fa0*/  IADD3 R248, R247, 0x20, RZ ;  /* 0x00000020f7f87810 */ /* 0x000fe20007ffe0ff */
[----:B------:R-:W-:Y:S01]  /*0fb0*/  IMAD.IADD R167, R0, 0x1, R2 ;  /* 0x0000000100a77824 */ /* 0x000fe200078e0202 */
[C---:B------:R-:W-:Y:S01]  /*0fc0*/  IADD3 R169, R163.reuse, 0x20, RZ ;  /* 0x00000020a3a97810 */ /* 0x040fe20007ffe0ff */
[C---:B------:R-:W-:Y:S01]  /*0fd0*/  IMAD.IADD R165, R163.reuse, 0x1, R164 ;  /* 0x00000001a3a57824 */ /* 0x040fe200078e02a4 */
[----:B------:R-:W-:Y:S01]  /*0fe0*/  @P1 IADD3 R169, R163, -0x20, RZ ;  /* 0xffffffe0a3a91810 */ /* 0x000fe20007ffe0ff */
[----:B------:R-:W-:Y:S01]  /*0ff0*/  IMAD.IADD R168, R4, 0x1, R3 ;  /* 0x0000000104a87824 */ /* 0x000fe200078e0203 */
[----:B------:R-:W-:Y:S01]  /*1000*/  @P3 IADD3 R248, R247, -0x20, RZ ;  /* 0xffffffe0f7f83810 */ /* 0x000fe20007ffe0ff */
[----:B------:R-:W-:Y:S01]  /*1010*/  IMAD.SHL.U32 R2, R5, 0x2, RZ ;  /* 0x0000000205027824 */ /* 0x000fe200078e00ff */
[C---:B------:R-:W-:Y:S01]  /*1020*/  IADD3 R172, R169.reuse, 0x2000, RZ ;  /* 0x00002000a9ac7810 */ /* 0x040fe20007ffe0ff */
[----:B------:R-:W-:Y:S01]  /*1030*/  IMAD.IADD R164, R164, 0x1, R169 ;  /* 0x00000001a4a47824 */ /* 0x000fe200078e02a9 */
[----:B------:R-:W-:-:S02]  /*1040*/  IADD3 R171, R169, 0x4000, RZ ;  /* 0x00004000a9ab7810 */ /* 0x000fc40007ffe0ff */
[----:B------:R-:W-:Y:S02]  /*1050*/  IADD3 R170, R169, 0x6000, RZ ;  /* 0x00006000a9aa7810 */ /* 0x000fe40007ffe0ff */
.L_x_210:
        /* <DEDUP_REMOVED lines=30> */
[----:B---3--:R1:W3:Y:S01]  /*1240*/  @P2 LDG.E R3, [R6.64] ;  /* 0x0000002606032981 */ /* 0x0082e2000c1e1900 */
[----:B------:R-:W-:-:S10]  /*1250*/  MOV R5, UR7 ;  /* 0x0000000700057c02 */ /* 0x000fd40008000f00 */
[----:B----4-:R-:W4:Y:S04]  /*1260*/  @!P1 LDG.E R0, [R4.64] ;  /* 0x0000002604009981 */ /* 0x010f28000c1e1900 */
[----:B-1---5:R-:W5:Y:S01]  /*1270*/  @P2 LDG.E R6, [R6.64+0x4] ;  /* 0x0000042606062981 */ /* 0x022f62000c1e1900 */
[----:B------:R-:W-:Y:S02]  /*1280*/  UMOV UR4, 0xffffffff ;  /* 0xffffffff00047882 */ /* 0x000fe40000000000 */
[----:B------:R-:W-:Y:S02]  /*1290*/  UMOV UR37, URZ ;  /* 0x0000003f00257c82 */ /* 0x000fe40008000000 */
[----:B------:R-:W-:Y:S02]  /*12a0*/  UMOV UR44, 0xffffffff ;  /* 0xffffffff002c7882 */ /* 0x000fe40000000000 */
[----:B------:R-:W-:Y:S01]  /*12b0*/  ULDC UR6, c[0x0][0x218] ;  /* 0x0000860000067ab9 */ /* 0x000fe20000000800 */
[----:B--2---:R1:W2:Y:S01]  /*12c0*/  @P0 R2UR UR37, R8 ;  /* 0x00000000082503c2 */ /* 0x0042a200000e0000 */
[----:B------:R-:W-:-:S07]  /*12d0*/  ISETP.NE.U32.AND P0, PT, RZ, c[0x0][0x248], PT ;  /* 0x00009200ff007a0c */ /* 0x000fce0003f05070 */
[----:B---3--:R-:W3:Y:S01]  /*12e0*/  @P2 R2UR UR4, R3 ;  /* 0x00000000030423c2 */ /* 0x008ee200000e0000 */
[----:B------:R-:W-:-:S07]  /*12f0*/  ISETP.NE.AND.EX P0, PT, RZ, c[0x0][0x24c], PT, P0 ;  /* 0x00009300ff007a0c */ /* 0x000fce0003f05300 */
[----:B-----5:R-:W3:Y:S08]  /*1300*/  @P2 R2UR UR11, R6 ;  /* 0x00000000060b23c2 */ /* 0x020ef000000e0000 */
[----:B----4-:R1:W4:Y:S01]  /*1310*/  @!P1 R2UR UR44, R0 ;  /* 0x00000000002c93c2 */ /* 0x01032200000e0000 */
[----:B---3--:R-:W-:-:S07]  /*1320*/  @UP1 UIADD3 UR11, UR11, -UR4, URZ ;  /* 0x800000040b0b1290 */ /* 0x008fce000fffe03f */
        /* <DEDUP_REMOVED lines=9> */
.L_x_180:
        /* <DEDUP_REMOVED lines=67> */
.L_x_182:
        /* <DEDUP_REMOVED lines=18> */
.L_x_183:
[----:B------:R-:W2:Y:S04]  /*1910*/  LDL R4, [R1+0x4] ;  /* 0x0000040001047983 */ /* 0x000ea80000100800 */
[----:B------:R-:W3:Y:S04]  /*1920*/  LDL R5, [R1+0xc] ;  /* 0x00000c0001057983 */ /* 0x000ee80000100800 */
[----:B------:R-:W4:Y:S04]  /*1930*/  LDL R0, [R1+0x14] ;  /* 0x0000140001007983 */ /* 0x000f280000100800 */
[----:B------:R-:W5:Y:S01]  /*1940*/  LDL R3, [R1+0x1c] ;  /* 0x00001c0001037983 */ /* 0x000f620000100800 */
[----:B------:R-:W-:Y:S01]  /*1950*/  IABS R7, c[0x0][0x1c8] ;  /* 0x0000720000077a13 */ /* 0x000fe20000000000 */
[----:B------:R-:W-:-:S02]  /*1960*/  ULDC.64 UR16, c[0x0][0x370] ;  /* 0x0000dc0000107ab9 */ /* 0x000fc40000000a00 */
[----:B------:R-:W-:-:S04]  /*1970*/  @UP3 UIMAD.WIDE.U32 UR8, UR4, UR16, URZ ;  /* 0x00000010040832a5 */ /* 0x000fc8000f8e003f */
[----:B------:R-:W-:-:S03]  /*1980*/  @UP3 UIMAD UR47, UR4, UR17, UR9 ;  /* 0x00000011042f32a4 */ /* 0x000fc6000f8e0209 */
[----:B------:R-:W-:Y:S02]  /*1990*/  @UP3 UMOV UR46, UR8 ;  /* 0x00000008002e3c82 */ /* 0x000fe40008000000 */
[----:B------:R-:W-:Y:S01]  /*19a0*/  ULDC.64 UR8, c[0x0][0x368] ;  /* 0x0000da0000087ab9 */ /* 0x000fe20000000a00 */
[----:B------:R-:W1:Y:S01]  /*19b0*/  R2UR UR41, R251 ;  /* 0x00000000fb2973c2 */ /* 0x000e6200000e0000 */
[----:B------:R-:W-:Y:S02]  /*19c0*/  @!UP3 UIMAD UR10, UR60, UR8, URZ ;  /* 0x000000083c0ab2a4 */ /* 0x000fe4000f8e023f */
[----:B------:R-:W-:Y:S02]  /*19d0*/  ULDC UR20, c[0x0][0x224] ;  /* 0x0000890000147ab9 */ /* 0x000fe40000000800 */
[----:B------:R-:W-:Y:S02]  /*19e0*/  @!UP3 UIMAD UR10, UR51, UR9, UR10 ;  /* 0x00000009330ab2a4 */ /* 0x000fe4000f8e020a */
[----:B------:R-:W-:Y:S01]  /*19f0*/  @!UP3 UIMAD.WIDE.U32 UR8, UR51, UR8, URZ ;  /* 0x000000083308b2a5 */ /* 0x000fe2000f8e003f */
[----:B------:R-:W1:Y:S01]  /*1a00*/  R2UR UR40, R250 ;  /* 0x00000000fa2873c2 */ /* 0x000e6200000e0000 */
[----:B------:R-:W-:-:S02]  /*1a10*/  UIMAD.WIDE.U32 UR18, UR51, UR20, URZ ;  /* 0x00000014331272a5 */ /* 0x000fc4000f8e003f */
[----:B------:R-:W-:-:S03]  /*1a20*/  ULDC.64 UR16, c[0x0][0x3d8] ;  /* 0x0000f60000107ab9 */ /* 0x000fc60000000a00 */
[----:B------:R-:W-:Y:S02]  /*1a30*/  @!UP3 UMOV UR46, UR8 ;  /* 0x00000008002ebc82 */ /* 0x000fe40008000000 */
[----:B------:R-:W-:Y:S02]  /*1a40*/  @!UP3 UIADD3 UR47, UR9, UR10, URZ ;  /* 0x0000000a092fb290 */ /* 0x000fe4000fffe03f */
[----:B------:R-:W-:Y:S01]  /*1a50*/  UIMAD UR10, UR57, UR4, URZ ;  /* 0x00000004390a72a4 */ /* 0x000fe2000f8e023f */
[----:B------:R-:W-:Y:S01]  /*1a60*/  ISETP.NE.AND P2, PT, RZ, c[0x0][0x1c8], PT ;  /* 0x00007200ff007a0c */ /* 0x000fe20003f45270 */
[----:B------:R-:W-:Y:S01]  /*1a70*/  USHF.R.S32.HI UR45, URZ, 0x1f, UR5 ;  /* 0x0000001f3f2d7899 */ /* 0x000fe20008011405 */
[----:B--2---:R2:W1:Y:S08]  /*1a80*/  R2UR UR14, R4 ;  /* 0x00000000040e73c2 */ /* 0x00447000000e0000 */
[----:B---3--:R-:W3:Y:S01]  /*1a90*/  R2UR UR42, R5 ;  /* 0x00000000052a73c2 */ /* 0x008ee200000e0000 */
[----:B--2---:R-:W2:Y:S08]  /*1aa0*/  I2F.RP R4, R7 ;  /* 0x0000000700047306 */ /* 0x004eb00000209400 */
[----:B--2---:R-:W2:Y:S01]  /*1ab0*/  MUFU.RCP R4, R4 ;  /* 0x0000000400047308 */ /* 0x004ea20000001000 */
[----:B---3--:R-:W-:-:S04]  /*1ac0*/  UIMAD UR8, UR60, UR20, UR42 ;  /* 0x000000143c0872a4 */ /* 0x008fc8000f8e022a */
[----:B------:R-:W-:Y:S01]  /*1ad0*/  UIADD3 UR8, UR19, UR8, URZ ;  /* 0x0000000813087290 */ /* 0x000fe2000fffe03f */
[----:B--2---:R-:W-:-:S04]  /*1ae0*/  IADD3 R4, R4, 0xffffffe, RZ ;  /* 0x0ffffffe04047810 */ /* 0x004fc80007ffe0ff */
[----:B------:R2:W3:Y:S01]  /*1af0*/  F2I.FTZ.U32.TRUNC.NTZ R5, R4 ;  /* 0x0000000400057305 */ /* 0x0004e2000021f000 */
[----:B-1----:R-:W-:-:S04]  /*1b00*/  UIMAD UR8, UR56, UR8, UR14 ;  /* 0x00000008380872a4 */ /* 0x002fc8000f8e020e */
[----:B------:R-:W-:Y:S01]  /*1b10*/  UIADD3 UR18, UR41, UR8, URZ ;  /* 0x0000000829127290 */ /* 0x000fe2000fffe03f */
[----:B----4-:R3:W1:Y:S01]  /*1b20*/  R2UR UR41, R0 ;  /* 0x00000000002973c2 */ /* 0x01066200000e0000 */
[----:B------:R-:W-:-:S04]  /*1b30*/  UIMAD.WIDE.U32 UR8, UR56, UR4, URZ ;  /* 0x00000004380872a5 */ /* 0x000fc8000f8e003f */
[----:B------:R-:W-:-:S03]  /*1b40*/  USEL UR20, UR40, UR8, !UP3 ;  /* 0x0000000828147287 */ /* 0x000fc6000d800000 */
[----:B-----5:R4:W5:Y:S01]  /*1b50*/  R2UR UR40, R3 ;  /* 0x00000000032873c2 */ /* 0x02096200000e0000 */
[----:B--2---:R-:W-:Y:S02]  /*1b60*/  IMAD.MOV.U32 R4, RZ, RZ, RZ ;  /* 0x000000ffff047224 */ /* 0x004fe400078e00ff */
[----:B---3--:R-:W-:-:S04]  /*1b70*/  IMAD.MOV R0, RZ, RZ, -R5 ;  /* 0x000000ffff007224 */ /* 0x008fc800078e0a05 */
[----:B------:R-:W-:Y:S01]  /*1b80*/  IMAD R0, R0, R7, RZ ;  /* 0x0000000700007224 */ /* 0x000fe200078e02ff */
[----:B----4-:R-:W-:-:S03]  /*1b90*/  IABS R3, UR55 ;  /* 0x0000003700037c13 */ /* 0x010fc60008000000 */
[----:B------:R-:W-:-:S04]  /*1ba0*/  IMAD.HI.U32 R4, R5, R0, R4 ;  /* 0x0000000005047227 */ /* 0x000fc800078e0004 */
[----:B------:R-:W-:Y:S01]  /*1bb0*/  IMAD.MOV.U32 R0, RZ, RZ, R3 ;  /* 0x000000ffff007224 */ /* 0x000fe200078e0003 */
[----:B------:R-:W2:Y:S03]  /*1bc0*/  S2UR UR14, SR_CTAID.X ;  /* 0x00000000000e79c3 */ /* 0x000ea60000002500 */
[----:B------:R-:W-:-:S04]  /*1bd0*/  IMAD.HI.U32 R6, R4, R0, RZ ;  /* 0x0000000004067227 */ /* 0x000fc800078e00ff */
[----:B------:R-:W-:-:S04]  /*1be0*/  IMAD.MOV R3, RZ, RZ, -R6 ;  /* 0x000000ffff037224 */ /* 0x000fc800078e0a06 */
[----:B------:R-:W-:-:S05]  /*1bf0*/  IMAD R0, R7, R3, R0 ;  /* 0x0000000307007224 */ /* 0x000fca00078e0200 */
[----:B------:R-:W-:Y:S01]  /*1c00*/  ISETP.GT.U32.AND P0, PT, R7, R0, PT ;  /* 0x000000000700720c */ /* 0x000fe20003f04070 */
[----:B------:R-:W-:Y:S02]  /*1c10*/  @UP3 UIADD3 UR18, UR9, UR10, URZ ;  /* 0x0000000a09123290 */ /* 0x000fe4000fffe03f */
[----:B--2---:R-:W-:-:S10]  /*1c20*/  UIMAD.WIDE.U32 UR8, UR14, UR16, URZ ;  /* 0x000000100e0872a5 */ /* 0x004fd4000f8e003f */
[----:B------:R-:W-:Y:S01]  /*1c30*/  @!P0 IMAD.IADD R0, R0, 0x1, -R7 ;  /* 0x0000000100008824 */ /* 0x000fe200078e0a07 */
[----:B------:R-:W-:Y:S02]  /*1c40*/  USEL UR19, UR8, URZ, UP6 ;  /* 0x0000003f08137287 */ /* 0x000fe4000b000000 */
[----:B------:R-:W-:Y:S02]  /*1c50*/  UIMAD UR17, UR14, UR17, UR9 ;  /* 0x000000110e1172a4 */ /* 0x000fe4000f8e0209 */
[----:B------:R-:W-:Y:S01]  /*1c60*/  USHF.L.U64.HI UR8, UR51, 0x7, UR60 ;  /* 0x0000000733087899 */ /* 0x000fe2000801023c */
[----:B------:R-:W-:Y:S01]  /*1c70*/  ISETP.GE.U32.AND P3, PT, R0, R7, PT ;  /* 0x000000070000720c */ /* 0x000fe20003f66070 */
[----:B------:R-:W-:Y:S01]  /*1c80*/  USHF.L.U32 UR14, UR51, 0x7, URZ ;  /* 0x00000007330e7899 */ /* 0x000fe2000800063f */
[----:B------:R-:W-:Y:S01]  /*1c90*/  @!P0 IADD3 R6, R6, 0x1, RZ ;  /* 0x0000000106068810 */ /* 0x000fe20007ffe0ff */
[----:B------:R-:W-:Y:S01]  /*1ca0*/  USEL UR9, UR8, URZ, UP1 ;  /* 0x0000003f08097287 */ /* 0x000fe20008800000 */
[----:B-----5:R-:W-:Y:S01]  /*1cb0*/  ISETP.LE.AND P0, PT, RZ, UR40, PT ;  /* 0x00000028ff007c0c */ /* 0x020fe2000bf03270 */
[----:B------:R-:W-:Y:S01]  /*1cc0*/  USEL UR8, UR14, URZ, UP1 ;  /* 0x0000003f0e087287 */ /* 0x000fe20008800000 */
[----:B------:R-:W2:Y:S03]  /*1cd0*/  R2UR UR16, R249 ;  /* 0x00000000f91073c2 */ /* 0x000ea600000e0000 */
[----:B------:R-:W-:-:S04]  /*1ce0*/  UIADD3 UR8, UP1, UR6, UR8, URZ ;  /* 0x0000000806087290 */ /* 0x000fc8000ff3e03f */
[----:B------:R-:W-:Y:S01]  /*1cf0*/  UIADD3.X UR10, UR48, UR9, URZ, UP1, !UPT ;  /* 0x00000009300a7290 */ /* 0x000fe20008ffe43f */
[----:B------:R-:W-:Y:S01]  /*1d00*/  @P3 IADD3 R6, R6, 0x1, RZ ;  /* 0x0000000106063810 */ /* 0x000fe20007ffe0ff */
[----:B------:R-:W-:-:S04]  /*1d10*/  UIMAD UR9, UR57, UR8, URZ ;  /* 0x00000008390972a4 */ /* 0x000fc8000f8e023f */
[----:B------:R-:W-:Y:S01]  /*1d20*/  UIMAD UR14, UR56, UR10, UR9 ;  /* 0x0000000a380e72a4 */ /* 0x000fe2000f8e0209 */
[----:B------:R-:W-:Y:S01]  /*1d30*/  @!P0 IMAD.MOV R6, RZ, RZ, -R6 ;  /* 0x000000ffff068224 */ /* 0x000fe200078e0a06 */
[----:B-1----:R-:W-:Y:S01]  /*1d40*/  @UP5 USEL UR10, UR41, UR4, !UP3 ;  /* 0x00000004290a5287 */ /* 0x002fe2000d800000 */
[----:B------:R-:W-:Y:S01]  /*1d50*/  PLOP3.LUT P0, PT, PT, PT, UP5, 0x80, 0x0 ;  /* 0x000000000000781c */ /* 0x000fe20003f0f058 */
[----:B------:R-:W-:Y:S02]  /*1d60*/  ULDC UR40, c[0x0][0x234] ;  /* 0x00008d0000287ab9 */ /* 0x000fe40000000800 */
[----:B------:R-:W-:Y:S02]  /*1d70*/  @UP5 UIMAD UR10, UR55, UR40, UR10 ;  /* 0x00000028370a52a4 */ /* 0x000fe4000f8e020a */
[----:B------:R-:W-:Y:S01]  /*1d80*/  UIMAD.WIDE.U32 UR8, UR56, UR8, URZ ;  /* 0x00000008380872a5 */ /* 0x000fe2000f8e003f */
[----:B------:R-:W-:Y:S01]  /*1d90*/  @!P2 LOP3.LUT R6, RZ, c[0x0][0x1c8], RZ, 0x33, !PT ;  /* 0x00007200ff06aa12 */ /* 0x000fe200078e33ff */
[----:B------:R-:W-:-:S03]  /*1da0*/  USEL UR17, UR17, URZ, UP6 ;  /* 0x0000003f11117287 */ /* 0x000fc6000b000000 */
[----:B--2---:R-:W-:Y:S02]  /*1db0*/  @!UP5 UMOV UR10, UR16 ;  /* 0x00000010000adc82 */ /* 0x004fe40008000000 */
[----:B------:R-:W-:Y:S01]  /*1dc0*/  UIADD3 UR16, UR9, UR14, URZ ;  /* 0x0000000e09107290 */ /* 0x000fe2000fffe03f */
        /* <DEDUP_REMOVED lines=9> */
.L_x_184:
[----:B------:R-:W2:Y:S02]  /*1e60*/  LDL R0, [R1+0x10] ;  /* 0x0000100001007983 */ /* 0x000ea40000100800 */
[----:B--2---:R1:W2:Y:S01]  /*1e70*/  R2UR UR14, R0 ;  /* 0x00000000000e73c2 */ /* 0x0042a200000e0000 */
[----:B------:R-:W-:-:S07]  /*1e80*/  DEPBAR.LE SB1, 0x0, {2} ;  /* 0x000090040000791a */ /* 0x000fce0000000000 */
.L_x_185:
[----:B------:R-:W2:Y:S04]  /*1e90*/  LDL R7, [R1+0x20] ;  /* 0x0000200001077983 */ /* 0x000ea80000100800 */
[----:B------:R-:W3:Y:S04]  /*1ea0*/  LDL R4, [R1] ;  /* 0x0000000001047983 */ /* 0x000ee80000100800 */
[----:B------:R-:W4:Y:S04]  /*1eb0*/  LDL R3, [R1+0x8] ;  /* 0x0000080001037983 */ /* 0x000f280000100800 */
[----:B------:R-:W5:Y:S01]  /*1ec0*/  LDL R0, [R1+0x18] ;  /* 0x0000180001007983 */ /* 0x000f620000100800 */
[----:B------:R-:W1:Y:S01]  /*1ed0*/  R2UR UR4, R252 ;  /* 0x00000000fc0473c2 */ /* 0x000e6200000e0000 */
[----:B------:R-:W-:Y:S01]  /*1ee0*/  IMAD.U32 R12, RZ, RZ, UR6 ;  /* 0x00000006ff0c7e24 */ /* 0x000fe2000f8e00ff */
[----:B------:R-:W-:Y:S01]  /*1ef0*/  BSSY B1, `(.L_x_181) ;  /* 0x0000668000017945 */ /* 0x000fe20003800000 */
[----:B------:R-:W1:Y:S02]  /*1f00*/  S2R R13, SR_TID.X ;  /* 0x00000000000d7919 */ /* 0x000e640000002100 */
[----:B-1----:R-:W-:-:S03]  /*1f10*/  SHF.R.S32.HI R14, RZ, 0x1f, R13 ;  /* 0x0000001fff0e7819 */ /* 0x002fc6000001140d */
[----:B--2---:R-:W1:Y:S08]  /*1f20*/  R2UR UR42, R7 ;  /* 0x00000000072a73c2 */ /* 0x004e7000000e0000 */
[----:B---3--:R2:W1:Y:S08]  /*1f30*/  R2UR UR40, R4 ;  /* 0x00000000042873c2 */ /* 0x00847000000e0000 */
[----:B----4-:R-:W3:Y:S01]  /*1f40*/  R2UR UR41, R3 ;  /* 0x00000000032973c2 */ /* 0x010ee200000e0000 */
[----:B--2---:R-:W-:Y:S01]  /*1f50*/  LEA.HI R4, R14, R13, RZ, 0x2 ;  /* 0x0000000d0e047211 */ /* 0x004fe200078f10ff */
[----:B-1----:R-:W-:-:S02]  /*1f60*/  UIADD3 UR8, UP4, UP3, UR8, UR40, UR42 ;  /* 0x0000002808087290 */ /* 0x002fc4000fb9e02a */
[----:B------:R-:W-:Y:S02]  /*1f70*/  USHF.R.S32.HI UR40, URZ, 0x1f, UR55 ;  /* 0x0000001f3f287899 */ /* 0x000fe40008011437 */
[----:B------:R-:W-:-:S03]  /*1f80*/  UIADD3 UR20, UP2, UP1, UR19, UR8, UR20 ;  /* 0x0000000813147290 */ /* 0x000fc6000f95e014 */
[----:B------:R-:W-:Y:S02]  /*1f90*/  ULDC.64 UR8, c[0x0][0x1a8] ;  /* 0x00006a0000087ab9 */ /* 0x000fe40000000a00 */
[----:B---3--:R-:W-:Y:S02]  /*1fa0*/  UIADD3.X UR4, UR16, UR4, UR41, UP4, UP3 ;  /* 0x0000000410047290 */ /* 0x008fe4000a7e6429 */
[----:B------:R-:W-:Y:S02]  /*1fb0*/  UMOV UR19, 0x4 ;  /* 0x0000000400137882 */ /* 0x000fe40000000000 */
[----:B------:R-:W-:Y:S02]  /*1fc0*/  UIADD3.X UR43, UR17, UR4, UR18, UP2, UP1 ;  /* 0x00000004112b7290 */ /* 0x000fe400097e2412 */
[----:B------:R-:W-:Y:S02]  /*1fd0*/  UIMAD UR4, UR40, UR8, URZ ;  /* 0x00000008280472a4 */ /* 0x000fe4000f8e023f */
[----:B------:R-:W-:-:S02]  /*1fe0*/  ULDC.64 UR16, c[0x0][0x200] ;  /* 0x0000800000107ab9 */ /* 0x000fc40000000a00 */
[----:B------:R-:W-:-:S03]  /*1ff0*/  UIMAD UR42, UR55, UR9, UR4 ;  /* 0x00000009372a72a4 */ /* 0x000fc6000f8e0204 */
[----:B------:R-:W-:Y:S02]  /*2000*/  ULDC.64 UR8, c[0x0][0x378] ;  /* 0x0000de0000087ab9 */ /* 0x000fe40000000a00 */
[----:B------:R-:W-:-:S04]  /*2010*/  UIMAD UR4, UR40, UR8, URZ ;  /* 0x00000008280472a4 */ /* 0x000fc8000f8e023f */
[----:B------:R-:W-:-:S03]  /*2020*/  UIMAD UR41, UR55, UR9, UR4 ;  /* 0x00000009372972a4 */ /* 0x000fc6000f8e0204 */
[----:B------:R-:W-:Y:S02]  /*2030*/  ULDC.64 UR8, c[0x0][0x370] ;  /* 0x0000dc0000087ab9 */ /* 0x000fe40000000a00 */
[----:B------:R-:W-:Y:S02]  /*2040*/  UIMAD UR4, UR48, UR8, URZ ;  /* 0x00000008300472a4 */ /* 0x000fe4000f8e023f */
[----:B------:R-:W-:Y:S02]  /*2050*/  UIADD3 UR8, UR6, UR10, URZ ;  /* 0x0000000a06087290 */ /* 0x000fe4000fffe03f */
[----:B------:R-:W-:Y:S02]  /*2060*/  UIMAD UR40, UR6, UR9, UR4 ;  /* 0x00000009062872a4 */ /* 0x000fe4000f8e0204 */
[----:B------:R-:W-:Y:S02]  /*2070*/  ULDC UR10, c[0x0][0x2e8] ;  /* 0x0000ba00000a7ab9 */ /* 0x000fe40000000800 */
[----:B------:R-:W-:-:S03]  /*2080*/  UIMAD.WIDE UR8, UR8, UR19, UR16 ;  /* 0x00000013080872a5 */ /* 0x000fc6000f8e0210 */
[----:B-----5:R1:W2:Y:S04]  /*2090*/  R2UR UR4, R0 ;  /* 0x00000000000473c2 */ /* 0x0202a800000e0000 */
[----:B------:R-:W-:Y:S02]  /*20a0*/  UMOV UR17, UR8 ;  /* 0x0000000800117c82 */ /* 0x000fe40008000000 */
[----:B------:R-:W-:Y:S02]  /*20b0*/  UIADD3 UR8, UR6, UR14, URZ ;  /* 0x0000000e06087290 */ /* 0x000fe4000fffe03f */
[----:B------:R-:W-:Y:S01]  /*20c0*/  UMOV UR16, UR9 ;  /* 0x0000000900107c82 */ /* 0x000fe20008000000 */
[----:B-1----:R-:W-:Y:S02]  /*20d0*/  SHF.R.S32.HI R0, RZ, 0x2, R4 ;  /* 0x00000002ff007819 */ /* 0x002fe40000011404 */
[----:B------:R-:W-:-:S02]  /*20e0*/  LOP3.LUT R4, R4, 0xfffffffc, RZ, 0xc0, !PT ;  /* 0xfffffffc04047812 */ /* 0x000fc400078ec0ff */
[----:B------:R-:W-:Y:S02]  /*20f0*/  SHF.R.S32.HI R21, RZ, 0x1f, R0 ;  /* 0x0000001fff157819 */ /* 0x000fe40000011400 */
[----:B------:R-:W-:Y:S01]  /*2100*/  IADD3 R3, P0, R0, UR6, RZ ;  /* 0x0000000600037c10 */ /* 0x000fe2000ff1e0ff */
[----:B------:R-:W-:-:S03]  /*2110*/  IMAD.IADD R4, R13, 0x1, -R4 ;  /* 0x000000010d047824 */ /* 0x000fc600078e0a04 */
[----:B------:R-:W-:Y:S01]  /*2120*/  IADD3.X R7, R21, UR48, RZ, P0, !PT ;  /* 0x0000003015077c10 */ /* 0x000fe200087fe4ff */
[----:B------:R-:W-:-:S04]  /*2130*/  IMAD.SHL.U32 R4, R4, 0x8, RZ ;  /* 0x0000000804047824 */ /* 0x000fc800078e00ff */
[----:B------:R-:W-:Y:S01]  /*2140*/  IMAD R7, R7, c[0x0][0x190], RZ ;  /* 0x0000640007077a24 */ /* 0x000fe200078e02ff */
[----:B------:R-:W-:-:S05]  /*2150*/  SHF.R.S32.HI R5, RZ, 0x1f, R4 ;  /* 0x0000001fff057819 */ /* 0x000fca0000011404 */
[----:B------:R-:W-:-:S04]  /*2160*/  IMAD.WIDE.U32 R8, R3, c[0x0][0x190], R4 ;  /* 0x0000640003087a25 */ /* 0x000fc800078e0004 */
[----:B------:R-:W-:Y:S01]  /*2170*/  IMAD R3, R3, c[0x0][0x194], R7 ;  /* 0x0000650003037a24 */ /* 0x000fe200078e0207 */
[----:B------:R-:W-:Y:S02]  /*2180*/  IADD3 R10, P0, R8, UR59, RZ ;  /* 0x0000003b080a7c10 */ /* 0x000fe4000ff1e0ff */
[----:B------:R-:W-:Y:S02]  /*2190*/  IADD3 R8, P2, R4, UR46, RZ ;  /* 0x0000002e04087c10 */ /* 0x000fe4000ff5e0ff */
[----:B------:R-:W-:Y:S01]  /*21a0*/  IADD3.X R11, R9, UR58, R3, P0, !PT ;  /* 0x0000003a090b7c10 */ /* 0x000fe200087fe403 */
[----:B------:R-:W-:Y:S01]  /*21b0*/  ULDC.64 UR58, c[0x0][0x3c8] ;  /* 0x0000f200003a7ab9 */ /* 0x000fe20000000a00 */
[----:B------:R-:W-:Y:S01]  /*21c0*/  LEA.HI R3, R14, R13, RZ, 0x5 ;  /* 0x0000000d0e037211 */ /* 0x000fe200078f28ff */
[----:B------:R-:W-:Y:S01]  /*21d0*/  UIMAD.WIDE UR8, UR8, UR19, UR58 ;  /* 0x00000013080872a5 */ /* 0x000fe2000f8e023a */
[----:B------:R-:W-:Y:S02]  /*21e0*/  IADD3.X R9, R5, UR47, RZ, P2, !PT ;  /* 0x0000002f05097c10 */ /* 0x000fe400097fe4ff */
[----:B------:R-:W-:-:S02]  /*21f0*/  LOP3.LUT R7, R3, 0xffffffe0, RZ, 0xc0, !PT ;  /* 0xffffffe003077812 */ /* 0x000fc400078ec0ff */
[----:B------:R-:W-:Y:S01]  /*2200*/  SHF.R.S32.HI R3, RZ, 0x5, R3 ;  /* 0x00000005ff037819 */ /* 0x000fe20000011403 */
[----:B------:R-:W-:Y:S01]  /*2210*/  IMAD.WIDE.U32 R8, R12, c[0x0][0x370], R8 ;  /* 0x0000dc000c087a25 */ /* 0x000fe200078e0008 */
[----:B------:R-:W-:Y:S02]  /*2220*/  UMOV UR19, UR8 ;  /* 0x0000000800137c82 */ /* 0x000fe40008000000 */
[----:B------:R-:W-:Y:S01]  /*2230*/  UMOV UR18, UR9 ;  /* 0x0000000900127c82 */ /* 0x000fe20008000000 */
[----:B------:R-:W-:Y:S01]  /*2240*/  IMAD.IADD R7, R13, 0x1, -R7 ;  /* 0x000000010d077824 */ /* 0x000fe200078e0a07 */
[----:B------:R-:W-:Y:S01]  /*2250*/  IADD3 R9, R9, UR40, RZ ;  /* 0x0000002809097c10 */ /* 0x000fe2000fffe0ff */
[----:B------:R-:W-:Y:S02]  /*2260*/  UIADD3 UR8, UR49, -0x1, URZ ;  /* 0xffffffff31087890 */ /* 0x000fe4000fffe03f */
[----:B--2---:R-:W-:Y:S01]  /*2270*/  IMAD R3, R3, UR4, R7 ;  /* 0x0000000403037c24 */ /* 0x004fe2000f8e0207 */
[----:B------:R-:W-:-:S04]  /*2280*/  UIADD3 UR4, -UR7, UR11, UR5 ;  /* 0x0000000b07047290 */ /* 0x000fc8000fffe105 */
[----:B------:R-:W-:Y:S01]  /*2290*/  UIADD3 UR4, UR4, -UR10, URZ ;  /* 0x8000000a04047290 */ /* 0x000fe2000fffe03f */
[----:B------:R-:W-:-:S03]  /*22a0*/  IADD3 R177, P0, R3, UR20, RZ ;  /* 0x0000001403b17c10 */ /* 0x000fc6000ff1e0ff */
[----:B------:R-:W-:Y:S01]  /*22b0*/  USHF.R.S32.HI UR20, URZ, 0x1f, UR4 ;  /* 0x0000001f3f147899 */ /* 0x000fe20008011404 */
[----:B------:R-:W-:Y:S01]  /*22c0*/  LEA.HI.X.SX32 R7, R3, UR43, 0x1, P0 ;  /* 0x0000002b03077c11 */ /* 0x000fe200080f0eff */
[----:B------:R-:W-:Y:S01]  /*22d0*/  IMAD.U32 R3, RZ, RZ, UR55 ;  /* 0x00000037ff037e24 */ /* 0x000fe2000f8e00ff */
[----:B------:R-:W-:Y:S01]  /*22e0*/  LEA R178, P2, R177, c[0x0][0x350], 0x2 ;  /* 0x0000d400b1b27a11 */ /* 0x000fe200078410ff */
[----:B------:R-:W-:Y:S02]  /*22f0*/  ULEA.HI UR20, UR20, UR4, URZ, 0x7 ;  /* 0x0000000414147291 */ /* 0x000fe4000f8f383f */
[----:B------:R-:W-:Y:S01]  /*2300*/  IMAD.WIDE.U32 R8, R3, c[0x0][0x378], R8 ;  /* 0x0000de0003087a25 */ /* 0x000fe200078e0008 */
[----:B------:R-:W-:Y:S01]  /*2310*/  LEA.HI.X R177, R177, c[0x0][0x354], R7, 0x2, P2 ;  /* 0x0000d500b1b17a11 */ /* 0x000fe200010f1407 */
[----:B------:R-:W-:Y:S02]  /*2320*/  USHF.R.S32.HI UR20, URZ, 0x7, UR20 ;  /* 0x000000073f147899 */ /* 0x000fe40008011414 */
[----:B------:R-:W-:Y:S01]  /*2330*/  IMAD.WIDE.U32 R10, R3, c[0x0][0x1a8], R10 ;  /* 0x00006a00030a7a25 */ /* 0x000fe200078e000a */
[----:B------:R-:W-:Y:S01]  /*2340*/  IADD3 R9, R9, UR41, RZ ;  /* 0x0000002909097c10 */ /* 0x000fe2000fffe0ff */
[----:B------:R-:W-:-:S02]  /*2350*/  UISETP.LT.AND UP1, UPT, URZ, UR20, UPT ;  /* 0x000000143f00728c */ /* 0x000fc4000bf21270 */
[----:B------:R-:W-:Y:S01]  /*2360*/  IMAD R3, R21, c[0x0][0x370], RZ ;  /* 0x0000dc0015037a24 */ /* 0x000fe200078e02ff */
[----:B------:R-:W-:Y:S01]  /*2370*/  IADD3 R11, R11, UR42, RZ ;  /* 0x0000002a0b0b7c10 */ /* 0x000fe2000fffe0ff */
[----:B------:R-:W-:Y:S01]  /*2380*/  USEL UR20, URZ, UR20, !UP1 ;  /* 0x000000143f147287 */ /* 0x000fe2000c800000 */
[----:B------:R-:W-:Y:S01]  /*2390*/  IMAD.WIDE.U32 R8, R0, c[0x0][0x370], R8 ;  /* 0x0000dc0000087a25 */ /* 0x000fe200078e0008 */
[----:B------:R-:W-:Y:S02]  /*23a0*/  LEA R194, P4, R10, c[0x0][0x160], 0x1 ;  /* 0x000058000ac27a11 */ /* 0x000fe400078808ff */
[----:B------:R-:W-:Y:S01]  /*23b0*/  UISETP.GT.AND UP1, UPT, UR49, UR20, UPT ;  /* 0x000000143100728c */ /* 0x000fe2000bf24270 */
[----:B------:R-:W-:Y:S01]  /*23c0*/  IMAD R3, R0, c[0x0][0x374], R3 ;  /* 0x0000dd0000037a24 */ /* 0x000fe200078e0203 */
[----:B------:R-:W-:Y:S02]  /*23d0*/  LEA R192, P3, R8, c[0x0][0x330], 0x1 ;  /* 0x0000cc0008c07a11 */ /* 0x000fe400078608ff */
[----:B------:R-:W-:Y:S01]  /*23e0*/  LEA.HI.X R195, R10, c[0x0][0x164], R11, 0x1, P4 ;  /* 0x000059000ac37a11 */ /* 0x000fe200020f0c0b */
[----:B------:R-:W-:Y:S01]  /*23f0*/  IMAD.IADD R3, R9, 0x1, R3 ;  /* 0x0000000109037824 */ /* 0x000fe200078e0203 */
[----:B------:R-:W-:-:S04]  /*2400*/  PLOP3.LUT P0, PT, PT, PT, UP1, 0x80, 0x0 ;  /* 0x000000000000781c */ /* 0x000fc80003f0f018 */
[----:B------:R-:W-:-:S09]  /*2410*/  LEA.HI.X R193, R8, c[0x0][0x334], R3, 0x1, P3 ;  /* 0x0000cd0008c17a11 */ /* 0x000fd200018f0c03 */
        /* <DEDUP_REMOVED lines=19> */
.L_x_187:
        /* <DEDUP_REMOVED lines=18> */
.L_x_188:
[----:B------:R-:W-:Y:S01]  /*2670*/  ULDC.64 UR8, c[0x0][0x3a0] ;  /* 0x0000e80000087ab9 */ /* 0x000fe20000000a00 */
[----:B------:R-:W-:Y:S01]  /*2680*/  IMAD.U32 R13, RZ, RZ, UR5 ;  /* 0x00000005ff0d7e24 */ /* 0x000fe2000f8e00ff */
[----:B------:R-:W-:Y:S01]  /*2690*/  UIMAD UR8, UR45, UR8, URZ ;  /* 0x000000082d0872a4 */ /* 0x000fe2000f8e023f */
[----:B------:R-:W-:Y:S01]  /*26a0*/  BSSY B0, `(.L_x_189) ;  /* 0x0000019000007945 */ /* 0x000fe20003800000 */
[----:B------:R-:W-:Y:S01]  /*26b0*/  UIMAD UR7, UR15, -0x80, UR7 ;  /* 0xffffff800f0778a4 */ /* 0x000fe2000f8e0207 */
[----:B------:R-:W-:Y:S01]  /*26c0*/  IMAD.WIDE.U32 R6, R13, c[0x0][0x3a0], R4 ;  /* 0x0000e8000d067a25 */ /* 0x000fe200078e0004 */
[----:B------:R-:W-:Y:S02]  /*26d0*/  UIMAD UR8, UR5, UR9, UR8 ;  /* 0x00000009050872a4 */ /* 0x000fe4000f8e0208 */
[----:B------:R-:W-:Y:S02]  /*26e0*/  USHF.R.S32.HI UR10, URZ, 0x1f, UR55 ;  /* 0x0000001f3f0a7899 */ /* 0x000fe40008011437 */
[----:B------:R-:W-:-:S02]  /*26f0*/  IADD3 R6, P0, R6, UR14, RZ ;  /* 0x0000000e06067c10 */ /* 0x000fc4000ff1e0ff */
[----:B------:R-:W-:Y:S01]  /*2700*/  MOV R3, UR8 ;  /* 0x0000000800037c02 */ /* 0x000fe20008000f00 */
[----:B------:R-:W-:Y:S01]  /*2710*/  ULDC.64 UR8, c[0x0][0x3b8] ;  /* 0x0000ee0000087ab9 */ /* 0x000fe20000000a00 */
[----:B------:R-:W-:Y:S01]  /*2720*/  ISETP.GE.AND P1, PT, R0, UR7, PT ;  /* 0x0000000700007c0c */ /* 0x000fe2000bf26270 */
[----:B------:R-:W-:Y:S01]  /*2730*/  UIMAD UR8, UR10, UR8, URZ ;  /* 0x000000080a0872a4 */ /* 0x000fe2000f8e023f */
[----:B------:R-:W-:Y:S01]  /*2740*/  IADD3.X R7, R7, UR16, R3, P0, !PT ;  /* 0x0000001007077c10 */ /* 0x000fe200087fe403 */
[----:B------:R-:W-:Y:S02]  /*2750*/  IMAD.U32 R3, RZ, RZ, UR55 ;  /* 0x00000037ff037e24 */ /* 0x000fe4000f8e00ff */
[----:B------:R-:W-:Y:S02]  /*2760*/  UIMAD UR8, UR55, UR9, UR8 ;  /* 0x00000009370872a4 */ /* 0x000fe4000f8e0208 */
        /* <DEDUP_REMOVED lines=12> */
.L_x_190:
[----:B------:R-:W-:Y:S05]  /*2830*/  BSYNC B0 ;  /* 0x0000000000007941 */ /* 0x000fea0003800000 */
.L_x_189:
        /* <DEDUP_REMOVED lines=14> */
.L_x_192:
[----:B------:R-:W-:Y:S05]  /*2920*/  BSYNC B0 ;  /* 0x0000000000007941 */ /* 0x000fea0003800000 */
.L_x_191:
[----:B------:R-:W-:Y:S01]  /*2930*/  ULDC.64 UR8, c[0x0][0x3a8] ;  /* 0x0000ea0000087ab9 */ /* 0x000fe20000000a00 */
[----:B------:R-:W-:Y:S01]  /*2940*/  IMAD.WIDE.U32 R4, R13, c[0x0][0x3a8], R4 ;  /* 0x0000ea000d047a25 */ /* 0x000fe200078e0004 */
[----:B------:R-:W-:Y:S01]  /*2950*/  UIMAD UR7, UR45, UR8, URZ ;  /* 0x000000082d0772a4 */ /* 0x000fe2000f8e023f */
[----:B------:R-:W-:Y:S01]  /*2960*/  BSSY B0, `(.L_x_193) ;  /* 0x0000016000007945 */ /* 0x000fe20003800000 */
[----:B------:R-:W-:Y:S02]  /*2970*/  USHF.R.S32.HI UR10, URZ, 0x1f, UR55 ;  /* 0x0000001f3f0a7899 */ /* 0x000fe40008011437 */
[----:B------:R-:W-:Y:S01]  /*2980*/  UIMAD UR5, UR5, UR9, UR7 ;  /* 0x00000009050572a4 */ /* 0x000fe2000f8e0207 */
[----:B------:R-:W-:Y:S02]  /*2990*/  IADD3 R4, P2, R4, UR6, RZ ;  /* 0x0000000604047c10 */ /* 0x000fe4000ff5e0ff */
[----:B------:R-:W-:-:S03]  /*29a0*/  ULDC.64 UR6, c[0x0][0x3c0] ;  /* 0x0000f00000067ab9 */ /* 0x000fc60000000a00 */
        /* <DEDUP_REMOVED lines=17> */
.L_x_194:
[----:B------:R-:W-:Y:S05]  /*2ac0*/  BSYNC B0 ;  /* 0x0000000000007941 */ /* 0x000fea0003800000 */
.L_x_193:
        /* <DEDUP_REMOVED lines=10> */
[----:B------:R1:W-:Y:S01]  /*2b70*/  STG.E.128 [R4.64], RZ ;  /* 0x000000ff04007986 */ /* 0x0003e2000c101d26 */
[----:B------:R-:W-:Y:S05]  /*2b80*/  BRA `(.L_x_195) ;  /* 0x000059e000007947 */ /* 0x000fea0003800000 */
.L_x_186:
[----:B------:R-:W-:Y:S01]  /*2b90*/  ULDC.64 UR40, c[0x0][0x198] ;  /* 0x0000660000287ab9 */ /* 0x000fe20000000a00 */
[----:B------:R-:W-:Y:S01]  /*2ba0*/  IMAD.U32 R3, RZ, RZ, UR5 ;  /* 0x00000005ff037e24 */ /* 0x000fe2000f8e00ff */
[----:B------:R-:W-:Y:S01]  /*2bb0*/  UIMAD UR4, UR45, UR40, URZ ;  /* 0x000000282d0472a4 */ /* 0x000fe2000f8e023f */
[----:B------:R-:W-:Y:S01]  /*2bc0*/  IMAD.MOV.U32 R18, RZ, RZ, 0x80 ;  /* 0x00000080ff127424 */ /* 0x000fe200078e00ff */
[----:B------:R-:W-:Y:S01]  /*2bd0*/  ULDC.64 UR42, c[0x0][0x1a0] ;  /* 0x00006800002a7ab9 */ /* 0x000fe20000000a00 */
[C-C-:B------:R-:W-:Y:S01]  /*2be0*/  IMAD.WIDE.U32 R8, R3.reuse, c[0x0][0x1a0], R4.reuse ;  /* 0x0000680003087a25 */ /* 0x140fe200078e0004 */
[----:B------:R-:W-:Y:S01]  /*2bf0*/  UIMAD UR4, UR5, UR41, UR4 ;  /* 0x00000029050472a4 */ /* 0x000fe2000f8e0204 */
[----:B------:R-:W-:Y:S01]  /*2c00*/  MOV R236, 0x7f800000 ;  /* 0x7f80000000ec7802 */ /* 0x000fe20000000f00 */
[----:B------:R-:W-:Y:S01]  /*2c10*/  UIMAD UR42, UR45, UR42, URZ ;  /* 0x0000002a2d2a72a4 */ /* 0x000fe2000f8e023f */
[----:B------:R-:W-:Y:S01]  /*2c20*/  IMAD.WIDE.U32 R4, R3, c[0x0][0x198], R4 ;  /* 0x0000660003047a25 */ /* 0x000fe200078e0004 */
[----:B------:R-:W-:-:S02]  /*2c30*/  IADD3 R8, P1, R8, UR50, RZ ;  /* 0x0000003208087c10 */ /* 0x000fc4000ff3e0ff */
[----:B------:R-:W-:Y:S01]  /*2c40*/  UIMAD UR43, UR5, UR43, UR42 ;  /* 0x0000002b052b72a4 */ /* 0x000fe2000f8e022a */
[----:B------:R-:W-:Y:S01]  /*2c50*/  IMAD.U32 R3, RZ, RZ, UR4 ;  /* 0x00000004ff037e24 */ /* 0x000fe2000f8e00ff */
[----:B------:R-:W-:Y:S01]  /*2c60*/  ULEA.HI UR4, UR8, UR8, URZ, 0x1 ;  /* 0x0000000808047291 */ /* 0x000fe2000f8f083f */
[----:B------:R-:W-:Y:S01]  /*2c70*/  IADD3 R14, P0, R4, UR53, RZ ;  /* 0x00000035040e7c10 */ /* 0x000fe2000ff1e0ff */
[----:B------:R-:W-:Y:S02]  /*2c80*/  IMAD R17, R18, c[0x0][0x374], RZ ;  /* 0x0000dd0012117a24 */ /* 0x000fe400078e02ff */
[----:B------:R-:W-:Y:S01]  /*2c90*/  ULOP3.LUT UR4, UR4, 0xfffffffe, URZ, 0xc0, !UPT ;  /* 0xfffffffe04047892 */ /* 0x000fe2000f8ec03f */
[----:B------:R-:W-:Y:S01]  /*2ca0*/  IADD3.X R15, R5, UR54, R3, P0, !PT ;  /* 0x00000036050f7c10 */ /* 0x000fe200087fe403 */
[----:B------:R-:W-:Y:S01]  /*2cb0*/  IMAD.U32 R7, RZ, RZ, UR43 ;  /* 0x0000002bff077e24 */ /* 0x000fe2000f8e00ff */
[----:B------:R-:W-:Y:S01]  /*2cc0*/  IADD3 R3, R0, 0x40, RZ ;  /* 0x0000004000037810 */ /* 0x000fe20007ffe0ff */
[----:B------:R-:W-:Y:S01]  /*2cd0*/  UIADD3 UR4, UR8, -UR4, URZ ;  /* 0x8000000408047290 */ /* 0x000fe2000fffe03f */
[----:B------:R-:W-:-:S02]  /*2ce0*/  IMAD R11, R18, c[0x0][0x194], RZ ;  /* 0x00006500120b7a24 */ /* 0x000fc400078e02ff */
[C---:B------:R-:W-:Y:S01]  /*2cf0*/  IMAD.WIDE.U32 R12, R18.reuse, c[0x0][0x370], RZ ;  /* 0x0000dc00120c7a25 */ /* 0x040fe200078e00ff */
[----:B------:R-:W-:Y:S01]  /*2d00*/  UISETP.NE.AND UP0, UPT, UR4, 0x1, UPT ;  /* 0x000000010400788c */ /* 0x000fe2000bf05270 */
[----:B------:R-:W-:Y:S01]  /*2d10*/  IADD3.X R9, R9, UR52, R7, P1, !PT ;  /* 0x0000003409097c10 */ /* 0x000fe20008ffe407 */
[----:B------:R-:W-:Y:S01]  /*2d20*/  UIMAD UR4, UR15, -0x80, UR7 ;  /* 0xffffff800f0478a4 */ /* 0x000fe2000f8e0207 */
[----:B------:R-:W-:-:S04]  /*2d30*/  IMAD.WIDE.U32 R18, R18, c[0x0][0x190], RZ ;  /* 0x0000640012127a25 */ /* 0x000fc800078e00ff */
[----:B------:R-:W-:Y:S01]  /*2d40*/  IMAD.WIDE.U32 R4, R6, c[0x0][0x1b8], R8 ;  /* 0x00006e0006047a25 */ /* 0x000fe200078e0008 */
[----:B------:R-:W-:Y:S02]  /*2d50*/  ISETP.GE.AND P4, PT, R0, UR4, PT ;  /* 0x0000000400007c0c */ /* 0x000fe4000bf86270 */
[C---:B------:R-:W-:Y:S01]  /*2d60*/  ISETP.GE.AND P3, PT, R3.reuse, UR4, PT ;  /* 0x0000000403007c0c */ /* 0x040fe2000bf66270 */
[----:B------:R-:W-:Y:S01]  /*2d70*/  UIMAD UR4, UR8, -0x80, UR11 ;  /* 0xffffff80080478a4 */ /* 0x000fe2000f8e020b */
[----:B------:R-:W-:Y:S02]  /*2d80*/  IMAD.MOV.U32 R238, RZ, RZ, 0x7f800000 ;  /* 0x7f800000ffee7424 */ /* 0x000fe400078e00ff */
[----:B------:R-:W-:Y:S02]  /*2d90*/  IMAD.MOV.U32 R239, RZ, RZ, 0x7f800000 ;  /* 0x7f800000ffef7424 */ /* 0x000fe400078e00ff */
[----:B------:R-:W-:Y:S01]  /*2da0*/  IMAD.MOV.U32 R237, RZ, RZ, 0x7f800000 ;  /* 0x7f800000ffed7424 */ /* 0x000fe200078e00ff */
[----:B------:R-:W-:Y:S01]  /*2db0*/  ISETP.GE.AND P2, PT, R3, UR4, PT ;  /* 0x0000000403007c0c */ /* 0x000fe2000bf46270 */
[----:B------:R-:W-:-:S03]  /*2dc0*/  IMAD R3, R20, c[0x0][0x1b8], RZ ;  /* 0x00006e0014037a24 */ /* 0x000fc600078e02ff */
[----:B------:R-:W-:Y:S02]  /*2dd0*/  @!P4 IMAD R7, R21, c[0x0][0x1a0], RZ ;  /* 0x000068001507ca24 */ /* 0x000fe400078e02ff */
[----:B------:R-:W-:Y:S01]  /*2de0*/  IMAD R10, R6, c[0x0][0x1bc], R3 ;  /* 0x00006f00060a7a24 */ /* 0x000fe200078e0203 */
[----:B------:R-:W-:-:S03]  /*2df0*/  @!P3 IADD3 R3, P0, R0, 0x40, RZ ;  /* 0x000000400003b810 */ /* 0x000fc60007f1e0ff */
[----:B------:R-:W-:Y:S01]  /*2e00*/  IMAD.IADD R5, R5, 0x1, R10 ;  /* 0x0000000105057824 */ /* 0x000fe200078e020a */
[----:B------:R-:W-:Y:S02]  /*2e10*/  IADD3 R10, R240, 0x8, RZ ;  /* 0x00000008f00a7810 */ /* 0x000fe40007ffe0ff */
[----:B------:R-:W-:Y:S01]  /*2e20*/  @!P2 IADD3 R18, P1, R194, R18, RZ ;  /* 0x00000012c212a210 */ /* 0x000fe20007f3e0ff */
[----:B------:R-:W-:Y:S01]  /*2e30*/  @!P4 IMAD.WIDE.U32 R8, R0, c[0x0][0x1a0], R4 ;  /* 0x000068000008ca25 */ /* 0x000fe200078e0004 */
[----:B------:R-:W-:Y:S02]  /*2e40*/  @!P2 IADD3 R16, P5, R192, R12, RZ ;  /* 0x0000000cc010a210 */ /* 0x000fe40007fbe0ff */
[----:B------:R-:W-:Y:S01]  /*2e50*/  @!P2 IADD3.X R19, R195, R19, R11, P1, !PT ;  /* 0x00000013c313a210 */ /* 0x000fe20000ffe40b */
[----:B------:R-:W-:Y:S01]  /*2e60*/  @!P4 IMAD R11, R0, c[0x0][0x1a4], R7 ;  /* 0x00006900000bca24 */ /* 0x000fe200078e0207 */
[----:B------:R-:W-:Y:S01]  /*2e70*/  @!P4 LEA R12, P1, R8, c[0x0][0x170], 0x1 ;  /* 0x00005c00080cca11 */ /* 0x000fe200078208ff */
[----:B------:R-:W-:Y:S01]  /*2e80*/  @!P3 IMAD.X R7, RZ, RZ, R21, P0 ;  /* 0x000000ffff07b224 */ /* 0x000fe200000e0615 */
[----:B------:R-:W-:Y:S01]  /*2e90*/  PLOP3.LUT P0, PT, PT, PT, UP6, 0x80, 0x0 ;  /* 0x000000000000781c */ /* 0x000fe20003f0f068 */
[----:B------:R-:W-:Y:S01]  /*2ea0*/  @!P4 IMAD.IADD R9, R9, 0x1, R11 ;  /* 0x000000010909c824 */ /* 0x000fe200078e020b */
[----:B------:R-:W-:Y:S01]  /*2eb0*/  @!P2 IADD3.X R17, R193, R13, R17, P5, !PT ;  /* 0x0000000dc111a210 */ /* 0x000fe20002ffe411 */
[----:B------:R-:W-:Y:S01]  /*2ec0*/  @!P3 IMAD R7, R7, c[0x0][0x1a0], RZ ;  /* 0x000068000707ba24 */ /* 0x000fe200078e02ff */
[----:B------:R-:W-:Y:S01]  /*2ed0*/  ISETP.GE.AND P6, PT, R10, UR4, PT ;  /* 0x000000040a007c0c */ /* 0x000fe2000bfc6270 */
[----:B------:R-:W-:Y:S01]  /*2ee0*/  @!P3 IMAD.WIDE.U32 R4, R3, c[0x0][0x1a0], R4 ;  /* 0x000068000304ba25 */ /* 0x000fe200078e0004 */
[----:B------:R-:W-:-:S03]  /*2ef0*/  @!P4 LEA.HI.X R13, R8, c[0x0][0x174], R9, 0x1, P1 ;  /* 0x00005d00080dca11 */ /* 0x000fc600008f0c09 */
[----:B------:R-:W-:Y:S01]  /*2f00*/  @!P3 IMAD R11, R3, c[0x0][0x1a4], R7 ;  /* 0x00006900030bba24 */ /* 0x000fe200078e0207 */
[----:B------:R-:W-:Y:S01]  /*2f10*/  @!P3 LEA R10, P1, R4, c[0x0][0x170], 0x1 ;  /* 0x00005c00040aba11 */ /* 0x000fe200078208ff */
[----:B------:R-:W-:Y:S02]  /*2f20*/  IMAD R7, R20, c[0x0][0x1b0], RZ ;  /* 0x00006c0014077a24 */ /* 0x000fe400078e02ff */
[----:B------:R-:W-:Y:S01]  /*2f30*/  @P0 BAR.SYNC.DEFER_BLOCKING 0x0 ;  /* 0x0000000000000b1d */ /* 0x000fe20000010000 */
[----:B------:R-:W-:Y:S01]  /*2f40*/  @!P3 IMAD.IADD R5, R5, 0x1, R11 ;  /* 0x000000010505b824 */ /* 0x000fe200078e020b */
[----:B------:R-:W-:Y:S01]  /*2f50*/  PLOP3.LUT P0, PT, PT, PT, UP0, 0x80, 0x0 ;  /* 0x000000000000781c */ /* 0x000fe20003f0f008 */
[----:B------:R-:W-:Y:S02]  /*2f60*/  IMAD.SHL.U32 R3, R244, 0x2, RZ ;  /* 0x00000002f4037824 */ /* 0x000fe400078e00ff */
[----:B------:R-:W-:Y:S01]  /*2f70*/  IMAD R7, R6, c[0x0][0x1b4], R7 ;  /* 0x00006d0006077a24 */ /* 0x000fe200078e0207 */
[----:B------:R-:W-:Y:S01]  /*2f80*/  @!P3 LEA.HI.X R11, R4, c[0x0][0x174], R5, 0x1, P1 ;  /* 0x00005d00040bba11 */ /* 0x000fe200008f0c05 */
[----:B------:R-:W-:Y:S01]  /*2f90*/  IMAD.WIDE.U32 R8, R6, c[0x0][0x1b0], R14 ;  /* 0x00006c0006087a25 */ /* 0x000fe200078e000e */
[----:B------:R-:W-:-:S02]  /*2fa0*/  IADD3 R4, R244, 0x1000, RZ ;  /* 0x00001000f4047810 */ /* 0x000fc40007ffe0ff */
[----:B------:R-:W-:Y:S01]  /*2fb0*/  ISETP.GE.AND P1, PT, R0, UR4, PT ;  /* 0x0000000400007c0c */ /* 0x000fe2000bf26270 */
[----:B------:R-:W-:Y:S01]  /*2fc0*/  @!P4 IMAD R6, R21, c[0x0][0x198], RZ ;  /* 0x000066001506ca24 */ /* 0x000fe200078e02ff */
[----:B------:R-:W-:Y:S01]  /*2fd0*/  SEL R4, R4, R244, !P0 ;  /* 0x000000f404047207 */ /* 0x000fe20004000000 */
[----:B------:R-:W-:Y:S02]  /*2fe0*/  IMAD.IADD R5, R9, 0x1, R7 ;  /* 0x0000000109057824 */ /* 0x000fe400078e0207 */
[----:B------:R-:W-:Y:S02]  /*2ff0*/  @!P4 IMAD R9, R0, c[0x0][0x19c], R6 ;  /* 0x000067000009ca24 */ /* 0x000fe400078e0206 */
[----:B------:R-:W-:Y:S02]  /*3000*/  IMAD.SHL.U32 R200, R4, 0x2, RZ ;  /* 0x0000000204c87824 */ /* 0x000fe400078e00ff */
[----:B------:R-:W-:-:S04]  /*3010*/  @!P4 IMAD.MOV.U32 R4, RZ, RZ, R8 ;  /* 0x000000ffff04c224 */ /* 0x000fc800078e0008 */
[----:B------:R-:W-:Y:S01]  /*3020*/  @!P4 IMAD.WIDE.U32 R6, R0, c[0x0][0x198], R4 ;  /* 0x000066000006ca25 */ /* 0x000fe200078e0004 */
[----:B------:R-:W-:Y:S04]  /*3030*/  @P4 STS [R3+0x8000], RZ ;  /* 0x008000ff03004388 */ /* 0x000fe80000000800 */
[----:B------:R-:W-:Y:S01]  /*3040*/  @P4 STS [R3+0x8004], RZ ;  /* 0x008004ff03004388 */ /* 0x000fe20000000800 */
[----:B------:R-:W-:-:S03]  /*3050*/  @!P4 IADD3 R9, R7, R9, RZ ;  /* 0x000000090709c210 */ /* 0x000fc60007ffe0ff */
        /* <DEDUP_REMOVED lines=38> */
[----:B------:R-:W-:Y:S02]  /*32c0*/  @P2 STS [R200+0x1000], RZ ;  /* 0x001000ffc8002388 */ /* 0x000fe40000000800 */
[----:B------:R-:W-:Y:S01]  /*32d0*/  @!P3 IMAD.X R6, RZ, RZ, R21, P1 ;  /* 0x000000ffff06b224 */ /* 0x000fe200008e0615 */
        /* <DEDUP_REMOVED lines=72> */
[----:B------:R-:W-:Y:S01]  /*3760*/  IMAD.SHL.U32 R3, R3, 0x2, RZ ;  /* 0x0000000203037824 */ /* 0x000fe200078e00ff */
[C---:B------:R-:W-:Y:S01]  /*3770*/  SHF.L.U64.HI R242, R240.reuse, 0x2, R8 ;  /* 0x00000002f0f27819 */ /* 0x040fe20000010208 */
[----:B------:R-:W-:-:S02]  /*3780*/  IMAD.SHL.U32 R243, R240, 0x4, RZ ;  /* 0x00000004f0f37824 */ /* 0x000fc400078e00ff */
[----:B------:R-:W-:Y:S01]  /*3790*/  IMAD.SHL.U32 R241, R0, 0x4, RZ ;  /* 0x0000000400f17824 */ /* 0x000fe200078e00ff */
[----:B--234-:R-:W-:Y:S02]  /*37a0*/  ULDC UR14, c[0x0][0x2e4] ;  /* 0x0000b900000e7ab9 */ /* 0x01cfe40000000800 */
.L_x_200:
[----:B------:R-:W0:Y:S01]  /*37b0*/  LDGDEPBAR ;  /* 0x00000000000079af */ /* 0x000e220000000000 */
[----:B------:R-:W-:Y:S01]  /*37c0*/  IADD3 R4, P0, R243, UR19, RZ ;  /* 0x00000013f3047c10 */ /* 0x000fe2000ff1e0ff */
[----:B------:R-:W-:Y:S01]  /*37d0*/  IMAD.IADD R112, R166, 0x1, R160 ;  /* 0x00000001a6707824 */ /* 0x000fe200078e02a0 */
[----:B------:R-:W-:Y:S01]  /*37e0*/  USHF.L.U32 UR10, UR15, 0x7, URZ ;  /* 0x000000070f0a7899 */ /* 0x000fe2000800063f */
[----:B------:R-:W-:Y:S01]  /*37f0*/  IMAD.MOV.U32 R179, RZ, RZ, R177 ;  /* 0x000000ffffb37224 */ /* 0x000fe200078e00b1 */
[----:B------:R-:W-:Y:S01]  /*3800*/  IADD3.X R5, R242, UR18, RZ, P0, !PT ;  /* 0x00000012f2057c10 */ /* 0x000fe200087fe4ff */
[----:B------:R-:W-:Y:S02]  /*3810*/  ULDC UR5, c[0x0][0x2e8] ;  /* 0x0000ba0000057ab9 */ /* 0x000fe40000000800 */
        /* <DEDUP_REMOVED lines=10> */
[----:B------:R-:W2:Y:S06]  /*38c0*/  LDSM.16.M88.4 R16, [R162+0x6000] ;  /* 0x00600000a210783b */ /* 0x000eac0000000200 */
[----:B------:R-:W3:Y:S06]  /*38d0*/  LDSM.16.M88.4 R60, [R160+0x1000] ;  /* 0x00100000a03c783b */ /* 0x000eec0000000200 */
[----:B-----5:R2:W5:Y:S06]  /*38e0*/  LDG.E R176, [R4.64] ;  /* 0x0000002604b07981 */ /* 0x02056c000c1e1900 */
[----:B------:R2:W5:Y:S06]  /*38f0*/  LDG.E R175, [R4.64+0x20] ;  /* 0x0000202604af7981 */ /* 0x00056c000c1e1900 */
[----:B------:R2:W5:Y:S06]  /*3900*/  LDG.E R174, [R4.64+0x100] ;  /* 0x0001002604ae7981 */ /* 0x00056c000c1e1900 */
[----:B------:R2:W5:Y:S06]  /*3910*/  LDG.E R173, [R4.64+0x120] ;  /* 0x0001202604ad7981 */ /* 0x00056c000c1e1900 */
[----:B------:R-:W4:Y:S06]  /*3920*/  LDSM.16.M88.4 R32, [R162+0x6400] ;  /* 0x00640000a220783b */ /* 0x000f2c0000000200 */
[----:B------:R-:W1:Y:S06]  /*3930*/  LDSM.16.M88.4 R48, [R162+0x6800] ;  /* 0x00680000a230783b */ /* 0x000e6c0000000200 */
[----:B------:R-:W1:Y:S06]  /*3940*/  LDSM.16.M88.4 R100, [R162+0x6c00] ;  /* 0x006c0000a264783b */ /* 0x000e6c0000000200 */
[----:B------:R-:W-:Y:S01]  /*3950*/  LDSM.16.M88.4 R104, [R112] ;  /* 0x000000007068783b */ /* 0x000fe20000000200 */
[-C--:B--2---:R-:W-:Y:S05]  /*3960*/  HMMA.16816.F32 R4, R64, R16.reuse, RZ ;  /* 0x000000104004723c */ /* 0x084fea00000018ff */
[----:B------:R-:W2:Y:S03]  /*3970*/  LDSM.16.M88.4 R108, [R161+0x6000] ;  /* 0x00600000a16c783b */ /* 0x000ea60000000200 */
[C---:B---3--:R-:W-:Y:S03]  /*3980*/  HMMA.16816.F32 R8, R60.reuse, R16, RZ ;  /* 0x000000103c08723c */ /* 0x048fe600000018ff */
[----:B------:R-:W3:Y:S05]  /*3990*/  LDSM.16.M88.4 R112, [R112+0x1000] ;  /* 0x001000007070783b */ /* 0x000eea0000000200 */
[-C--:B------:R-:W-:Y:S01]  /*39a0*/  HMMA.16816.F32 R12, R60, R18.reuse, RZ ;  /* 0x000000123c0c723c */ /* 0x080fe200000018ff */
[----:B------:R-:W1:Y:S06]  /*39b0*/  LDSM.16.M88.4 R116, [R161+0x6400] ;  /* 0x00640000a174783b */ /* 0x000e6c0000000200 */
[----:B------:R-:W1:Y:S01]  /*39c0*/  LDSM.16.M88.4 R120, [R161+0x6800] ;  /* 0x00680000a178783b */ /* 0x000e620000000200 */
[C---:B------:R-:W-:Y:S05]  /*39d0*/  HMMA.16816.F32 R16, R64.reuse, R18, RZ ;  /* 0x000000124010723c */ /* 0x040fea00000018ff */
[----:B------:R-:W2:Y:S03]  /*39e0*/  LDSM.16.M88.4 R124, [R161+0x6c00] ;  /* 0x006c0000a17c783b */ /* 0x000ea60000000200 */
        /* <DEDUP_REMOVED lines=39> */
.L_x_196:
        /* <DEDUP_REMOVED lines=234> */
.L_x_197:
[C---:B------:R-:W-:Y:S01]  /*4b00*/  FMUL.FTZ R100, R238.reuse, 1.4426950216293334961 ;  /* 0x3fb8aa3bee647820 */ /* 0x040fe20000410000 */
[----:B------:R-:W-:Y:S01]  /*4b10*/  FSETP.NEU.FTZ.AND P0, PT, R238, -INF , PT ;  /* 0xff800000ee00780b */ /* 0x000fe20003f1d000 */
[C---:B------:R-:W-:Y:S01]  /*4b20*/  FMUL.FTZ R0, R239.reuse, 1.4426950216293334961 ;  /* 0x3fb8aa3bef007820 */ /* 0x040fe20000410000 */
        /* <DEDUP_REMOVED lines=390> */
.L_x_198:
        /* <DEDUP_REMOVED lines=43> */
[----:B------:R-:W-:Y:S01]  /*6640*/  F2FP.PACK_AB R5, R59, R58 ;  /* 0x0000003a3b05723e */ /* 0x000fe200000000ff */
[----:B------:R-:W-:Y:S01]  /*6650*/  IMAD.SHL.U32 R59, R244, 0x2, RZ ;  /* 0x00000002f43b7824 */ /* 0x000fe200078e00ff */
        /* <DEDUP_REMOVED lines=95> */
.L_x_199:
        /* <DEDUP_REMOVED lines=286> */
.L_x_201:
        /* <DEDUP_REMOVED lines=19> */
.L_x_202:
        /* <DEDUP_REMOVED lines=44> */
.L_x_204:
[----:B-12---:R-:W-:Y:S05]  /*8220*/  BSYNC B0 ;  /* 0x0000000000007941 */ /* 0x006fea0003800000 */
.L_x_203:
        /* <DEDUP_REMOVED lines=14> */
.L_x_206:
[----:B------:R-:W-:Y:S05]  /*8310*/  BSYNC B0 ;  /* 0x0000000000007941 */ /* 0x000fea0003800000 */
.L_x_205:
        /* <DEDUP_REMOVED lines=25> */
.L_x_208:
[----:B------:R-:W-:Y:S05]  /*84b0*/  BSYNC B0 ;  /* 0x0000000000007941 */ /* 0x000fea0003800000 */
.L_x_207:
        /* <DEDUP_REMOVED lines=10> */
[----:B----4-:R1:W-:Y:S02]  /*8560*/  STG.E.128 [R4.64], R28 ;  /* 0x0000001c04007986 */ /* 0x0103e4000c101d0c */
.L_x_195:
[----:B------:R-:W-:Y:S05]  /*8570*/  BSYNC B1 ;  /* 0x0000000000017941 */ /* 0x000fea0003800000 */
.L_x_181:
        /* <DEDUP_REMOVED lines=11> */
.L_x_209:
[----:B------:R-:W-:Y:S05]  /*8630*/  EXIT ;  /* 0x000000000000794d */ /* 0x000fea0003800000 */
.L_x_211:
        /* <DEDUP_REMOVED lines=12> */
.L_x_1329:


//--------------------- .text._ZN5flash44flash_bwd_dq_dk_dv_loop_seqk_parallel_kernelI23Flash_bwd_kernel_traitsILi32ELi128ELi128ELi8ELi4ELi4ELi4ELb1ELb0EN7cutlass6half_tE19Flash_kernel_traitsILi32ELi128ELi128ELi8ES3_EELb0ELb0ELb1ELb1ELb0ELb0ELb0EEEvNS_16Flash_bwd_paramsE --------------------------
	.section	.text._ZN5flash44flash_bwd_dq_dk_dv_loop_seqk_parallel_kernelI23Flash_bwd_kernel_traitsILi32ELi128ELi128ELi8ELi4ELi4ELi4ELb1ELb0EN7cutlass6half_tE19Flash_kernel_traitsILi32ELi128ELi128ELi8ES3_EELb0ELb0ELb1ELb1ELb0ELb0ELb0EEEvNS_16Flash_bwd_paramsE,"ax",@progbits
	.sectioninfo	@"SHI_REGISTERS=255"
	.align	128
        .global         _ZN5flash44flash_bwd_dq_dk_dv_loop_seqk_parallel_kernelI23Flash_bwd_kernel_traitsILi32ELi128ELi128ELi8ELi4ELi4ELi4ELb1ELb0EN7cutlass6half_tE19Flash_kernel_traitsILi32ELi128ELi128ELi8ES3_EELb0ELb0ELb1ELb1ELb0ELb0ELb0EEEvNS_16Flash_bwd_paramsE
        .type           _ZN5flash44flash_bwd_dq_dk_dv_loop_seqk_parallel_kernelI23Flash_bwd_kernel_traitsILi32ELi128ELi128ELi8ELi4ELi4ELi4ELb1ELb0EN7cutlass6half_tE19Flash_kernel_traitsILi32ELi128ELi128ELi8ES3_EELb0ELb0ELb1ELb1ELb0ELb0ELb0EEEvNS_16Flash_bwd_paramsE,@function
        .size           _ZN5flash44flash_bwd_dq_dk_dv_loop_seqk_parallel_kernelI23Flash_bwd_kernel_traitsILi32ELi128ELi128ELi8ELi4ELi4ELi4ELb1ELb0EN7cutlass6half_tE19Flash_kernel_traitsILi32ELi128ELi128ELi8ES3_EELb0ELb0ELb1ELb1ELb0ELb0ELb0EEEvNS_16Flash_bwd_paramsE,(.L_x_1330 - _ZN5flash44flash_bwd_dq_dk_dv_loop_seqk_parallel_kernelI23Flash_bwd_kernel_traitsILi32ELi128ELi128ELi8ELi4ELi4ELi4ELb1ELb0EN7cutlass6half_tE19Flash_kernel_traitsILi32ELi128ELi128ELi8ES3_EELb0ELb0ELb1ELb1ELb0ELb0ELb0EEEvNS_16Flash_bwd_paramsE)
        .other          _ZN5flash44flash_bwd_dq_dk_dv_loop_seqk_parallel_kernelI23Flash_bwd_kernel_traitsILi32ELi128ELi128ELi8ELi4ELi4ELi4ELb1ELb0EN7cutlass6half_tE19Flash_kernel_traitsILi32ELi128ELi128ELi8ES3_EELb0ELb0ELb1ELb1ELb0ELb0ELb0EEEvNS_16Flash_bwd_paramsE,@"STO_CUDA_ENTRY STV_DEFAULT"
_ZN5flash44flash_bwd_dq_dk_dv_loop_seqk_parallel_kernelI23Flash_bwd_kernel_traitsILi32ELi128ELi128ELi8ELi4ELi4ELi4ELb1ELb0EN7cutlass6half_tE19Flash_kernel_traitsILi32ELi128ELi128ELi8ES3_EELb0ELb0ELb1ELb1ELb0ELb0ELb0EEEvNS_16Flash_bwd_paramsE:
.text._ZN5flash44flash_bwd_dq_dk_dv_loop_seqk_parallel_kernelI23Flash_bwd_kernel_traitsILi32ELi128ELi128ELi8ELi4ELi4ELi4ELb1ELb0EN7cutlass6half_tE19Flash_kernel_traitsILi32ELi128ELi128ELi8ES3_EELb0ELb0ELb1ELb1ELb0ELb0ELb0EEEvNS_16Flash_bwd_paramsE:
        /* <DEDUP_REMOVED lines=23> */
[----:B------:R-:W-:Y:S02]  /*0170*/  UIMAD UR11, UR5, UR11, URZ ;  /* 0x0000000b050b72a4 */ /* 0x000fe4000f8e023f */
[----:B------:R-:W-:Y:S02]  /*0180*/  ULDC UR58, c[0x0][0x1c0] ;  /* 0x00007000003a7ab9 */ /* 0x000fe40000000800 */
[----:B------:R-:W-:Y:S02]  /*0190*/  ULDC UR15, c[0x0][0x1c8] ;  /* 0x00007200000f7ab9 */ /* 0x000fe40000000800 */
[----:B------:R-:W-:Y:S02]  /*01a0*/  UIMAD.WIDE UR58, UR5, UR58, URZ ;  /* 0x0000003a053a72a5 */ /* 0x000fe4000f8e023f */
[----:B------:R-:W-:Y:S01]  /*01b0*/  ULDC.U8 UR9, c[0x0][0x328] ;  /* 0x0000ca0000097ab9 */ /* 0x000fe20000000000 */
[----:B-1----:R-:W-:Y:S01]  /*01c0*/  SHF.R.S32.HI R6, RZ, 0x1f, R7 ;  /* 0x0000001fff067819 */ /* 0x002fe20000011407 */
[----:B--2---:R-:W-:-:S02]  /*01d0*/  UIMAD UR18, UR55, UR5, URZ ;  /* 0x00000005371272a4 */ /* 0x004fc4000f8e023f */
[----:B------:R-:W-:Y:S01]  /*01e0*/  ULOP3.LUT UR5, UR55, UR15, URZ, 0x3c, !UPT ;  /* 0x0000000f37057292 */ /* 0x000fe2000f8e3c3f */
[CC--:B------:R-:W-:Y:S01]  /*01f0*/  LEA.HI R4, R6.reuse, R7.reuse, RZ, 0x2 ;  /* 0x0000000706047211 */ /* 0x0c0fe200078f10ff */
[----:B------:R-:W-:Y:S01]  /*0200*/  USHF.R.S32.HI UR6, URZ, 0x1f, UR55 ;  /* 0x0000001f3f067899 */ /* 0x000fe20008011437 */
[-C--:B------:R-:W-:Y:S01]  /*0210*/  LEA.HI R5, R6, R7.reuse, RZ, 0x5 ;  /* 0x0000000706057211 */ /* 0x080fe200078f28ff */
[----:B------:R-:W-:Y:S01]  /*0220*/  UISETP.NE.AND UP5, UPT, UR9, URZ, UPT ;  /* 0x0000003f0900728c */ /* 0x000fe2000bfa5270 */
[----:B------:R-:W-:Y:S01]  /*0230*/  LOP3.LUT R3, R4, 0xfffffffc, RZ, 0xc0, !PT ;  /* 0xfffffffc04037812 */ /* 0x000fe200078ec0ff */
[----:B---3--:R-:W-:Y:S01]  /*0240*/  USHF.L.U32 UR7, UR52, 0x7, URZ ;  /* 0x0000000734077899 */ /* 0x008fe2000800063f */
[--C-:B------:R-:W-:Y:S01]  /*0250*/  SHF.R.S32.HI R0, RZ, 0x2, R4.reuse ;  /* 0x00000002ff007819 */ /* 0x100fe20000011404 */
[----:B------:R-:W-:Y:S01]  /*0260*/  ULDC UR14, c[0x0][0x214] ;  /* 0x00008500000e7ab9 */ /* 0x000fe20000000800 */
[----:B------:R-:W-:Y:S01]  /*0270*/  SHF.R.S32.HI R2, RZ, 0x1f, R4 ;  /* 0x0000001fff027819 */ /* 0x000fe20000011404 */
[----:B------:R-:W-:Y:S01]  /*0280*/  IMAD.IADD R12, R7, 0x1, -R3 ;  /* 0x00000001070c7824 */ /* 0x000fe200078e0a03 */
[CC--:B------:R-:W-:Y:S01]  /*0290*/  LEA.HI R11, R6.reuse, R7.reuse, RZ, 0x7 ;  /* 0x00000007060b7211 */ /* 0x0c0fe200078f38ff */
[----:B------:R-:W-:Y:S01]  /*02a0*/  ULDC UR8, c[0x0][0x1c0] ;  /* 0x0000700000087ab9 */ /* 0x000fe20000000800 */
[-C--:B------:R-:W-:Y:S01]  /*02b0*/  LEA.HI R150, R6, R7.reuse, RZ, 0x3 ;  /* 0x0000000706967211 */ /* 0x080fe200078f18ff */
[----:B------:R-:W-:Y:S01]  /*02c0*/  IMAD.SHL.U32 R238, R12, 0x8, RZ ;  /* 0x000000080cee7824 */ /* 0x000fe200078e00ff */
[----:B------:R-:W-:Y:S01]  /*02d0*/  LEA.HI R6, R6, R7, RZ, 0x4 ;  /* 0x0000000706067211 */ /* 0x000fe200078f20ff */
[----:B------:R-:W-:Y:S01]  /*02e0*/  ULDC UR19, c[0x0][0x224] ;  /* 0x0000890000137ab9 */ /* 0x000fe20000000800 */
[-C--:B------:R-:W-:Y:S01]  /*02f0*/  LEA.HI R4, R4, R0.reuse, RZ, 0x1 ;  /* 0x0000000004047211 */ /* 0x080fe200078f08ff */
[----:B------:R-:W-:Y:S01]  /*0300*/  ULDC UR17, c[0x0][0x224] ;  /* 0x0000890000117ab9 */ /* 0x000fe20000000800 */
[----:B------:R-:W-:Y:S01]  /*0310*/  LEA.HI R3, R2, R0, RZ, 0x3 ;  /* 0x0000000002037211 */ /* 0x000fe200078f18ff */
[----:B------:R-:W-:Y:S01]  /*0320*/  ULDC UR16, c[0x0][0x1c0] ;  /* 0x0000700000107ab9 */ /* 0x000fe20000000800 */
[----:B------:R-:W-:Y:S01]  /*0330*/  LOP3.LUT R8, R5, 0xffffffe0, RZ, 0xc0, !PT ;  /* 0xffffffe005087812 */ /* 0x000fe200078ec0ff */
[----:B------:R-:W-:Y:S01]  /*0340*/  IMAD.U32 R252, RZ, RZ, UR18 ;  /* 0x00000012fffc7e24 */ /* 0x000fe2000f8e00ff */
[----:B------:R-:W-:Y:S01]  /*0350*/  LOP3.LUT R9, R6, 0xfffffff0, RZ, 0xc0, !PT ;  /* 0xfffffff006097812 */ /* 0x000fe200078ec0ff */
[----:B------:R-:W-:Y:S01]  /*0360*/  ULDC.U8 UR10, c[0x0][0x3d0] ;  /* 0x0000f400000a7ab9 */ /* 0x000fe20000000000 */
[----:B------:R-:W-:Y:S01]  /*0370*/  LOP3.LUT R10, R150, 0xfffffff8, RZ, 0xc0, !PT ;  /* 0xfffffff8960a7812 */ /* 0x000fe200078ec0ff */
[C---:B------:R-:W-:Y:S01]  /*0380*/  IMAD.IADD R2, R7.reuse, 0x1, -R8 ;  /* 0x0000000107027824 */ /* 0x040fe200078e0a08 */
[----:B------:R-:W-:Y:S01]  /*0390*/  LOP3.LUT R4, R4, 0x7fffffe, RZ, 0xc0, !PT ;  /* 0x07fffffe04047812 */ /* 0x000fe200078ec0ff */
[----:B------:R-:W-:Y:S01]  /*03a0*/  IMAD.IADD R8, R7, 0x1, -R9 ;  /* 0x0000000107087824 */ /* 0x000fe200078e0a09 */
[----:B------:R-:W-:Y:S01]  /*03b0*/  LOP3.LUT R3, R3, 0xfffffff8, RZ, 0xc0, !PT ;  /* 0xfffffff803037812 */ /* 0x000fe200078ec0ff */
[----:B------:R-:W-:Y:S01]  /*03c0*/  IMAD.IADD R10, R7, 0x1, -R10 ;  /* 0x00000001070a7824 */ /* 0x000fe200078e0a0a */
[----:B------:R-:W-:Y:S01]  /*03d0*/  SHF.R.S32.HI R9, RZ, 0x1f, R2 ;  /* 0x0000001fff097819 */ /* 0x000fe20000011402 */
[C---:B------:R-:W-:Y:S01]  /*03e0*/  IMAD.IADD R248, R0.reuse, 0x1, -R4 ;  /* 0x0000000100f87824 */ /* 0x040fe200078e0a04 */
[----:B------:R-:W-:Y:S01]  /*03f0*/  SHF.R.S32.HI R4, RZ, 0x1f, R5 ;  /* 0x0000001fff047819 */ /* 0x000fe20000011405 */
[----:B------:R-:W-:Y:S01]  /*0400*/  IMAD.IADD R7, R0, 0x1, -R3 ;  /* 0x0000000100077824 */ /* 0x000fe200078e0a03 */
[----:B------:R-:W-:Y:S01]  /*0410*/  SHF.R.S32.HI R0, RZ, 0x5, R5 ;  /* 0x00000005ff007819 */ /* 0x000fe20000011405 */
[----:B------:R-:W-:Y:S01]  /*0420*/  ULDC.64 UR12, c[0x0][0x118] ;  /* 0x00004600000c7ab9 */ /* 0x000fe20000000a00 */
[----:B------:R-:W-:Y:S01]  /*0430*/  LEA.HI R244, R9, R2, RZ, 0x2 ;  /* 0x0000000209f47211 */ /* 0x000fe200078f10ff */
[----:B------:R-:W-:Y:S01]  /*0440*/  UISETP.NE.AND UP6, UPT, UR10, URZ, UPT ;  /* 0x0000003f0a00728c */ /* 0x000fe2000bfc5270 */
[----:B------:R-:W-:Y:S01]  /*0450*/  LEA.HI R4, R4, R0, RZ, 0x2 ;  /* 0x0000000004047211 */ /* 0x000fe200078f10ff */
[----:B------:R-:W-:Y:S01]  /*0460*/  IMAD R248, R0, 0x8, R248 ;  /* 0x0000000800f87824 */ /* 0x000fe200078e02f8 */
[----:B------:R-:W-:Y:S01]  /*0470*/  SHF.R.S32.HI R2, RZ, 0x4, R6 ;  /* 0x00000004ff027819 */ /* 0x000fe20000011406 */
[----:B------:R-:W-:Y:S01]  /*0480*/  USHF.L.U32 UR36, UR11, 0x3, URZ ;  /* 0x000000030b247899 */ /* 0x000fe2000800063f */
[----:B------:R-:W-:Y:S01]  /*0490*/  LOP3.LUT R4, R4, 0xfffffffc, RZ, 0xc0, !PT ;  /* 0xfffffffc04047812 */ /* 0x000fe200078ec0ff */
[----:B------:R-:W-:Y:S01]  /*04a0*/  USHF.L.U32 UR35, UR11, 0x4, URZ ;  /* 0x000000040b237899 */ /* 0x000fe2000800063f */
[----:B------:R-:W-:Y:S01]  /*04b0*/  LEA.HI R3, R6, R2, RZ, 0x1 ;  /* 0x0000000206037211 */ /* 0x000fe200078f08ff */
[----:B------:R-:W-:Y:S01]  /*04c0*/  IMAD.SHL.U32 R6, R12, 0x2, RZ ;  /* 0x000000020c067824 */ /* 0x000fe200078e00ff */
[----:B------:R-:W-:Y:S01]  /*04d0*/  LEA.HI R9, R10, R10, RZ, 0x1 ;  /* 0x0000000a0a097211 */ /* 0x000fe200078f08ff */
[----:B------:R-:W-:Y:S01]  /*04e0*/  IMAD.IADD R15, R0, 0x1, -R4 ;  /* 0x00000001000f7824 */ /* 0x000fe200078e0a04 */
[----:B------:R-:W-:Y:S01]  /*04f0*/  SHF.R.S32.HI R0, RZ, 0x3, R150 ;  /* 0x00000003ff007819 */ /* 0x000fe20000011496 */
[----:B------:R-:W-:Y:S01]  /*0500*/  UIMAD UR34, UR11, 0x18, URZ ;  /* 0x000000180b2278a4 */ /* 0x000fe2000f8e023f */
[----:B------:R-:W-:Y:S01]  /*0510*/  LOP3.LUT R3, R3, 0xfffffffe, RZ, 0xc0, !PT ;  /* 0xfffffffe03037812 */ /* 0x000fe200078ec0ff */
[----:B------:R-:W-:Y:S01]  /*0520*/  USHF.L.U32 UR33, UR11, 0x5, URZ ;  /* 0x000000050b217899 */ /* 0x000fe2000800063f */
[----:B------:R-:W-:Y:S01]  /*0530*/  SHF.R.S32.HI R11, RZ, 0x7, R11 ;  /* 0x00000007ff0b7819 */ /* 0x000fe2000001140b */
[----:B------:R-:W-:Y:S01]  /*0540*/  IMAD.SHL.U32 R0, R0, 0x40, RZ ;  /* 0x0000004000007824 */ /* 0x000fe200078e00ff */
[----:B------:R-:W-:Y:S01]  /*0550*/  SHF.R.S32.HI R5, RZ, 0x1f, R8 ;  /* 0x0000001fff057819 */ /* 0x000fe20000011408 */
[----:B------:R-:W-:Y:S01]  /*0560*/  IMAD.IADD R13, R2, 0x1, -R3 ;  /* 0x00000001020d7824 */ /* 0x000fe200078e0a03 */
[----:B------:R-:W-:Y:S01]  /*0570*/  LOP3.LUT R2, R9, 0x3fffffe, RZ, 0xc0, !PT ;  /* 0x03fffffe09027812 */ /* 0x000fe200078ec0ff */
[----:B------:R-:W-:Y:S01]  /*0580*/  IMAD R210, R11, 0x2000, R6 ;  /* 0x000020000bd27824 */ /* 0x000fe200078e0206 */
[----:B------:R-:W-:Y:S01]  /*0590*/  LOP3.LUT R0, R0, 0xc0, RZ, 0xc0, !PT ;  /* 0x000000c000007812 */ /* 0x000fe200078ec0ff */
[----:B------:R-:W-:Y:S01]  /*05a0*/  UIMAD UR32, UR11, 0x28, URZ ;  /* 0x000000280b2078a4 */ /* 0x000fe2000f8e023f */
[----:B------:R-:W-:Y:S01]  /*05b0*/  LEA.HI R5, R5, R8, RZ, 0x3 ;  /* 0x0000000805057211 */ /* 0x000fe200078f18ff */
[----:B------:R-:W-:Y:S01]  /*05c0*/  IMAD.IADD R2, R10, 0x1, -R2 ;  /* 0x000000010a027824 */ /* 0x000fe200078e0a02 */
[----:B------:R-:W-:Y:S01]  /*05d0*/  SHF.R.U32.HI R4, RZ, 0x3, R0 ;  /* 0x00000003ff047819 */ /* 0x000fe20000011600 */
[----:B------:R-:W-:Y:S01]  /*05e0*/  UIMAD UR31, UR11, 0x30, URZ ;  /* 0x000000300b1f78a4 */ /* 0x000fe2000f8e023f */
[----:B------:R-:W-:Y:S01]  /*05f0*/  LOP3.LUT R3, R0, 0x18, R238, 0xf8, !PT ;  /* 0x0000001800037812 */ /* 0x000fe200078ef8ee */
[----:B------:R-:W-:Y:S01]  /*0600*/  IMAD R0, R11, 0x8, R13 ;  /* 0x000000080b007824 */ /* 0x000fe200078e020d */
[----:B------:R-:W-:Y:S01]  /*0610*/  LOP3.LUT P5, RZ, R7, 0x2, RZ, 0xc0, !PT ;  /* 0x0000000207ff7812 */ /* 0x000fe200078ac0ff */
[----:B------:R-:W-:Y:S01]  /*0620*/  UIMAD UR30, UR11, 0x38, URZ ;  /* 0x000000380b1e78a4 */ /* 0x000fe2000f8e023f */
[----:B------:R-:W-:Y:S01]  /*0630*/  LOP3.LUT R3, R3, R4, RZ, 0x3c, !PT ;  /* 0x0000000403037212 */ /* 0x000fe200078e3cff */
[----:B------:R-:W-:Y:S01]  /*0640*/  IMAD R18, R0, 0x8, R2 ;  /* 0x0000000800127824 */ /* 0x000fe200078e0202 */
[----:B------:R-:W-:Y:S01]  /*0650*/  LEA.HI R0, R8, R8, RZ, 0x1 ;  /* 0x0000000808007211 */ /* 0x000fe200078f08ff */
[----:B------:R-:W-:Y:S01]  /*0660*/  IMAD.U32 R2, RZ, RZ, UR4 ;  /* 0x00000004ff027e24 */ /* 0x000fe2000f8e00ff */
[----:B------:R-:W-:Y:S01]  /*0670*/  UIMAD UR4, UR52, UR8, UR55 ;  /* 0x00000008340472a4 */ /* 0x000fe2000f8e0237 */
[----:B------:R-:W-:Y:S01]  /*0680*/  IMAD.U32 R248, R248, 0x20, R3 ;  /* 0x00000020f8f87824 */ /* 0x000fe200078e0003 */
[----:B------:R-:W-:Y:S01]  /*0690*/  LOP3.LUT R4, R0, 0x7fffffe, RZ, 0xc0, !PT ;  /* 0x07fffffe00047812 */ /* 0x000fe200078ec0ff */
[----:B------:R-:W-:Y:S01]  /*06a0*/  UIMAD.WIDE.U32 UR8, UR52, UR19, URZ ;  /* 0x00000013340872a5 */ /* 0x000fe2000f8e003f */
[----:B------:R1:W-:Y:S01]  /*06b0*/  STL [R1+0x30], R2 ;  /* 0x0000300201007387 */ /* 0x0003e20000100800 */
[--C-:B------:R-:W-:Y:S01]  /*06c0*/  SHF.R.S32.HI R3, RZ, 0x1, R0.reuse ;  /* 0x00000001ff037819 */ /* 0x100fe20000011400 */
[----:B------:R-:W-:Y:S01]  /*06d0*/  UIMAD UR4, UR4, UR17, URZ ;  /* 0x00000011040472a4 */ /* 0x000fe2000f8e023f */
[----:B------:R-:W-:Y:S01]  /*06e0*/  SHF.R.S32.HI R0, RZ, 0x1f, R0 ;  /* 0x0000001fff007819 */ /* 0x000fe20000011400 */
[----:B------:R-:W-:Y:S01]  /*06f0*/  IMAD.IADD R16, R8, 0x1, -R4 ;  /* 0x0000000108107824 */ /* 0x000fe200078e0a04 */
[C---:B------:R-:W-:Y:S01]  /*0700*/  LOP3.LUT P4, RZ, R7.reuse, 0x4, RZ, 0xc0, !PT ;  /* 0x0000000407ff7812 */ /* 0x040fe2000788c0ff */
[----:B------:R-:W-:Y:S01]  /*0710*/  IMAD.SHL.U32 R4, R7, 0x40, RZ ;  /* 0x0000004007047824 */ /* 0x000fe200078e00ff */
[----:B------:R-:W-:Y:S01]  /*0720*/  LEA.HI R0, R0, R3, RZ, 0x2 ;  /* 0x0000000300007211 */ /* 0x000fe200078f10ff */
[----:B------:R-:W-:Y:S01]  /*0730*/  IMAD.U32 R20, RZ, RZ, UR8 ;  /* 0x00000008ff147e24 */ /* 0x000fe2000f8e00ff */
[----:B------:R-:W-:Y:S01]  /*0740*/  SEL R205, R154, 0xffffffe0, !P5 ;  /* 0xffffffe09acd7807 */ /* 0x000fe20006800000 */
[----:B------:R-:W-:Y:S01]  /*0750*/  IMAD.U32 R21, RZ, RZ, UR9 ;  /* 0x00000009ff157e24 */ /* 0x000fe2000f8e00ff */
[----:B------:R-:W-:Y:S01]  /*0760*/  LOP3.LUT R0, R0, 0xfffffffc, RZ, 0xc0, !PT ;  /* 0xfffffffc00007812 */ /* 0x000fe200078ec0ff */
[----:B------:R-:W-:Y:S01]  /*0770*/  USHF.L.U32 UR29, UR11, 0x6, URZ ;  /* 0x000000060b1d7899 */ /* 0x000fe2000800063f */
[----:B------:R-:W-:Y:S01]  /*0780*/  LOP3.LUT R4, R4, 0x1c0, RZ, 0xc0, !PT ;  /* 0x000001c004047812 */ /* 0x000fe200078ec0ff */
[----:B------:R-:W-:-:S02]  /*0790*/  UIMAD UR28, UR11, 0x48, URZ ;  /* 0x000000480b1c78a4 */ /* 0x000fc4000f8e023f */
[----:B------:R-:W-:Y:S01]  /*07a0*/  IMAD.IADD R14, R3, 0x1, -R0 ;  /* 0x00000001030e7824 */ /* 0x000fe200078e0a00 */
[----:B------:R-:W-:Y:S01]  /*07b0*/  LEA.HI R4, R4, R4, RZ, 0x1d ;  /* 0x0000000404047211 */ /* 0x000fe200078fe8ff */
[----:B------:R-:W-:Y:S01]  /*07c0*/  IMAD.U32 R0, RZ, RZ, UR5 ;  /* 0x00000005ff007e24 */ /* 0x000fe2000f8e00ff */
[----:B------:R-:W-:Y:S01]  /*07d0*/  USHF.R.S32.HI UR5, URZ, 0x1f, UR19 ;  /* 0x0000001f3f057899 */ /* 0x000fe20008011413 */
[----:B------:R-:W-:Y:S01]  /*07e0*/  IMAD.U32 R3, RZ, RZ, UR6 ;  /* 0x00000006ff037e24 */ /* 0x000fe2000f8e00ff */
[----:B------:R-:W-:Y:S01]  /*07f0*/  SHF.R.S32.HI R3, RZ, 0x3, R5 ;  /* 0x00000003ff037819 */ /* 0x000fe20000011405 */
[----:B------:R-:W-:Y:S02]  /*0800*/  USHF.R.S32.HI UR6, URZ, 0x1f, UR52 ;  /* 0x0000001f3f067899 */ /* 0x000fe40008011434 */
[----:B------:R-:W-:Y:S01]  /*0810*/  UIMAD UR5, UR5, UR52, URZ ;  /* 0x00000034050572a4 */ /* 0x000fe2000f8e023f */
[----:B-1----:R-:W-:Y:S01]  /*0820*/  LOP3.LUT R2, R5, 0xfffffff8, RZ, 0xc0, !PT ;  /* 0xfffffff805027812 */ /* 0x002fe200078ec0ff */
[----:B------:R-:W-:Y:S01]  /*0830*/  IMAD R16, R3, 0x8, R16 ;  /* 0x0000000803107824 */ /* 0x000fe200078e0210 */
[----:B------:R-:W-:-:S02]  /*0840*/  UIMAD UR27, UR11, 0x50, URZ ;  /* 0x000000500b1b78a4 */ /* 0x000fc4000f8e023f */
[----:B------:R-:W-:Y:S01]  /*0850*/  UIMAD UR26, UR11, 0x58, URZ ;  /* 0x000000580b1a78a4 */ /* 0x000fe2000f8e023f */
[----:B------:R-:W-:Y:S01]  /*0860*/  IMAD.IADD R17, R8, 0x1, -R2 ;  /* 0x0000000108117824 */ /* 0x000fe200078e0a02 */
[----:B------:R-:W-:Y:S01]  /*0870*/  LOP3.LUT R2, R7, 0x1, RZ, 0xc0, !PT ;  /* 0x0000000107027812 */ /* 0x000fe200078ec0ff */
[----:B------:R-:W-:Y:S02]  /*0880*/  UIMAD UR25, UR11, 0x60, URZ ;  /* 0x000000600b1978a4 */ /* 0x000fe4000f8e023f */
[----:B------:R-:W-:Y:S01]  /*0890*/  UIMAD UR24, UR11, 0x68, URZ ;  /* 0x000000680b1878a4 */ /* 0x000fe2000f8e023f */
[----:B------:R-:W-:Y:S01]  /*08a0*/  ISETP.NE.U32.AND P6, PT, R2, 0x1, PT ;  /* 0x000000010200780c */ /* 0x000fe20003fc5070 */
[----:B------:R-:W-:Y:S01]  /*08b0*/  IMAD.U32 R2, RZ, RZ, UR11 ;  /* 0x0000000bff027e24 */ /* 0x000fe2000f8e00ff */
[----:B------:R-:W-:Y:S02]  /*08c0*/  UIMAD UR23, UR11, 0x70, URZ ;  /* 0x000000700b1778a4 */ /* 0x000fe4000f8e023f */
[----:B------:R-:W-:Y:S01]  /*08d0*/  SEL R204, R204, 0x10, !P6 ;  /* 0x00000010cccc7807 */ /* 0x000fe20007000000 */
[----:B------:R-:W-:Y:S01]  /*08e0*/  UIMAD UR22, UR11, 0x78, URZ ;  /* 0x000000780b1678a4 */ /* 0x000fe2000f8e023f */
[----:B------:R1:W-:Y:S01]  /*08f0*/  STL [R1+0x28], R2 ;  /* 0x0000280201007387 */ /* 0x0003e20000100800 */
[----:B------:R-:W-:-:S03]  /*0900*/  UMOV UR61, 0xffffe000 ;  /* 0xffffe000003d7882 */ /* 0x000fc60000000000 */
[----:B------:R2:W-:Y:S01]  /*0910*/  STL [R1+0x2c], R0 ;  /* 0x00002c0001007387 */ /* 0x0005e20000100800 */
[----:B-1----:R-:W-:Y:S01]  /*0920*/  IMAD.SHL.U32 R2, R10, 0x40, RZ ;  /* 0x000000400a027824 */ /* 0x002fe200078e00ff */
[----:B------:R-:W-:Y:S02]  /*0930*/  LEA.HI R10, R7, R7, RZ, 0x1 ;  /* 0x00000007070a7211 */ /* 0x000fe400078f08ff */
[----:B--2---:R-:W-:Y:S02]  /*0940*/  SHF.R.S32.HI R0, RZ, 0x1, R9 ;  /* 0x00000001ff007819 */ /* 0x004fe40000011409 */
[----:B------:R-:W-:Y:S02]  /*0950*/  LOP3.LUT R8, R2, 0x1c0, RZ, 0xc0, !PT ;  /* 0x000001c002087812 */ /* 0x000fe400078ec0ff */
[----:B------:R-:W-:Y:S01]  /*0960*/  LOP3.LUT R2, R10, 0x3fffffe, RZ, 0xc0, !PT ;  /* 0x03fffffe0a027812 */ /* 0x000fe200078ec0ff */
[C---:B------:R-:W-:Y:S01]  /*0970*/  IMAD.SHL.U32 R9, R0.reuse, 0x40, RZ ;  /* 0x0000004000097824 */ /* 0x040fe200078e00ff */
[----:B------:R-:W-:Y:S01]  /*0980*/  LOP3.LUT P0, RZ, R0, 0x2, RZ, 0xc0, !PT ;  /* 0x0000000200ff7812 */ /* 0x000fe2000780c0ff */
[----:B------:R-:W-:-:S02]  /*0990*/  IMAD.SHL.U32 R0, R15, 0x10, RZ ;  /* 0x000000100f007824 */ /* 0x000fc400078e00ff */
[----:B------:R-:W-:Y:S01]  /*09a0*/  IMAD.IADD R12, R7, 0x1, -R2 ;  /* 0x00000001070c7824 */ /* 0x000fe200078e0a02 */
[----:B------:R-:W-:Y:S01]  /*09b0*/  SEL R149, R154, 0xffffffe0, !P0 ;  /* 0xffffffe09a957807 */ /* 0x000fe20004000000 */
[----:B------:R-:W-:Y:S01]  /*09c0*/  IMAD.SHL.U32 R2, R15, 0x400, RZ ;  /* 0x000004000f027824 */ /* 0x000fe200078e00ff */
[----:B------:R-:W-:Y:S02]  /*09d0*/  LEA.HI.SX32 R244, R244, R0, 0x1e ;  /* 0x00000000f4f47211 */ /* 0x000fe400078ff2ff */
[----:B------:R-:W-:Y:S01]  /*09e0*/  LOP3.LUT R5, R8, 0x30, R0, 0xf8, !PT ;  /* 0x0000003008057812 */ /* 0x000fe200078ef800 */
[--C-:B------:R-:W-:Y:S01]  /*09f0*/  IMAD R151, R3, 0x200, R2.reuse ;  /* 0x0000020003977824 */ /* 0x100fe200078e0202 */
[----:B------:R-:W-:Y:S01]  /*0a00*/  LOP3.LUT R0, R9, 0xc0, RZ, 0xc0, !PT ;  /* 0x000000c009007812 */ /* 0x000fe200078ec0ff */
[----:B------:R-:W-:Y:S01]  /*0a10*/  IMAD.U32 R3, RZ, RZ, UR7 ;  /* 0x00000007ff037e24 */ /* 0x000fe2000f8e00ff */
[----:B------:R-:W-:Y:S01]  /*0a20*/  IADD3 R210, R4, R210, R2 ;  /* 0x000000d204d27210 */ /* 0x000fe20007ffe002 */
[----:B------:R-:W-:Y:S01]  /*0a30*/  USHF.R.S32.HI UR7, URZ, 0x1f, UR55 ;  /* 0x0000001f3f077899 */ /* 0x000fe20008011437 */
[----:B------:R-:W-:Y:S01]  /*0a40*/  LOP3.LUT R5, R5, 0x8, R150, 0xf8, !PT ;  /* 0x0000000805057812 */ /* 0x000fe200078ef896 */
[----:B------:R-:W-:Y:S01]  /*0a50*/  IMAD.U32 R3, RZ, RZ, UR6 ;  /* 0x00000006ff037e24 */ /* 0x000fe2000f8e00ff */
[----:B------:R-:W-:Y:S01]  /*0a60*/  SHF.R.U32.HI R2, RZ, 0x3, R8 ;  /* 0x00000003ff027819 */ /* 0x000fe20000011608 */
[----:B------:R-:W-:Y:S01]  /*0a70*/  @!UP5 UIMAD UR6, UR52, UR16, UR55 ;  /* 0x000000103406d2a4 */ /* 0x000fe2000f8e0237 */
[----:B------:R-:W-:Y:S01]  /*0a80*/  LOP3.LUT R150, R0, 0x8, R150, 0xf8, !PT ;  /* 0x0000000800967812 */ /* 0x000fe200078ef896 */
[----:B------:R-:W-:Y:S01]  /*0a90*/  IMAD.U32 R4, RZ, RZ, UR5 ;  /* 0x00000005ff047e24 */ /* 0x000fe2000f8e00ff */
[----:B------:R-:W-:Y:S01]  /*0aa0*/  SHF.R.U32.HI R0, RZ, 0x3, R0 ;  /* 0x00000003ff007819 */ /* 0x000fe20000011600 */
[----:B------:R-:W-:Y:S01]  /*0ab0*/  UIMAD.WIDE.U32 UR16, UR58, UR8, URZ ;  /* 0x000000083a1072a5 */ /* 0x000fe2000f8e003f */
[----:B------:R-:W-:Y:S01]  /*0ac0*/  LOP3.LUT R5, R5, R2, RZ, 0x3c, !PT ;  /* 0x0000000205057212 */ /* 0x000fe200078e3cff */
[----:B------:R-:W-:Y:S01]  /*0ad0*/  IMAD.U32 R2, RZ, RZ, UR7 ;  /* 0x00000007ff027e24 */ /* 0x000fe2000f8e00ff */
[----:B------:R-:W-:Y:S01]  /*0ae0*/  LOP3.LUT R150, R150, R0, RZ, 0x3c, !PT ;  /* 0x0000000096967212 */ /* 0x000fe200078e3cff */
[----:B------:R-:W-:Y:S01]  /*0af0*/  @UP5 UIMAD UR7, UR52, UR14, URZ ;  /* 0x0000000e340752a4 */ /* 0x000fe2000f8e023f */
[----:B------:R-:W-:Y:S01]  /*0b00*/  IMAD R0, R15, 0x200, R6 ;  /* 0x000002000f007824 */ /* 0x000fe200078e0206 */
[----:B------:R-:W-:Y:S01]  /*0b10*/  IADD3 R2, R244, -0x80, RZ ;  /* 0xffffff80f4027810 */ /* 0x000fe20007ffe0ff */
[----:B------:R-:W-:Y:S01]  /*0b20*/  @!UP5 UIMAD UR6, UR6, UR14, URZ ;  /* 0x0000000e0606d2a4 */ /* 0x000fe2000f8e023f */
[----:B------:R-:W-:-:S02]  /*0b30*/  IMAD.SHL.U32 R210, R210, 0x2, RZ ;  /* 0x00000002d2d27824 */ /* 0x000fc400078e00ff */
[----:B------:R-:W-:Y:S01]  /*0b40*/  IMAD R12, R12, 0x20, R0 ;  /* 0x000000200c0c7824 */ /* 0x000fe200078e0200 */
[----:B------:R-:W-:Y:S01]  /*0b50*/  SHF.R.S32.HI R3, RZ, 0x1f, R2 ;  /* 0x0000001fff037819 */ /* 0x000fe20000011402 */
[----:B------:R-:W-:Y:S01]  /*0b60*/  IMAD.U32 R0, RZ, RZ, UR7 ;  /* 0x00000007ff007e24 */ /* 0x000fe2000f8e00ff */
[----:B------:R-:W-:Y:S01]  /*0b70*/  IADD3 R203, R210, 0x40, RZ ;  /* 0x00000040d2cb7810 */ /* 0x000fe20007ffe0ff */
[----:B------:R-:W-:Y:S01]  /*0b80*/  IMAD.U32 R150, R18, 0x20, R150 ;  /* 0x0000002012967824 */ /* 0x000fe200078e0096 */
[----:B------:R-:W-:Y:S01]  /*0b90*/  SHF.L.U64.HI R249, R2, 0x2, R3 ;  /* 0x0000000202f97819 */ /* 0x000fe20000010203 */
[----:B------:R-:W-:Y:S01]  /*0ba0*/  IMAD.U32 R2, RZ, RZ, UR16 ;  /* 0x00000010ff027e24 */ /* 0x000fe2000f8e00ff */
[----:B------:R1:W-:Y:S01]  /*0bb0*/  STL [R1+0x24], R0 ;  /* 0x0000240001007387 */ /* 0x0003e20000100800 */
[----:B------:R-:W-:Y:S01]  /*0bc0*/  IMAD.U32 R3, RZ, RZ, UR17 ;  /* 0x00000011ff037e24 */ /* 0x000fe2000f8e00ff */
[C---:B------:R-:W-:Y:S01]  /*0bd0*/  @P4 IADD3 R203, R210.reuse, -0x40, RZ ;  /* 0xffffffc0d2cb4810 */ /* 0x040fe20007ffe0ff */
[----:B------:R-:W-:-:S02]  /*0be0*/  IMAD.IADD R208, R210, 0x1, R204 ;  /* 0x00000001d2d07824 */ /* 0x000fc400078e02cc */
[----:B------:R-:W-:Y:S02]  /*0bf0*/  IMAD R5, R13, 0x200, R5 ;  /* 0x000002000d057824 */ /* 0x000fe400078e0205 */
[----:B------:R-:W-:Y:S02]  /*0c00*/  IMAD.IADD R204, R204, 0x1, R203 ;  /* 0x00000001cccc7824 */ /* 0x000fe400078e02cb */
[----:B------:R-:W-:Y:S02]  /*0c10*/  IMAD R149, R150, 0x2, R149 ;  /* 0x0000000296957824 */ /* 0x000fe400078e0295 */
[--C-:B------:R-:W-:Y:S02]  /*0c20*/  IMAD.IADD R209, R210, 0x1, R205.reuse ;  /* 0x00000001d2d17824 */ /* 0x100fe400078e02cd */
[----:B------:R-:W-:Y:S02]  /*0c30*/  IMAD.IADD R207, R208, 0x1, R205 ;  /* 0x00000001d0cf7824 */ /* 0x000fe400078e02cd */
[----:B------:R-:W-:-:S02]  /*0c40*/  IMAD.IADD R206, R205, 0x1, R203 ;  /* 0x00000001cdce7824 */ /* 0x000fc400078e02cb */
[----:B------:R-:W-:Y:S02]  /*0c50*/  IMAD.SHL.U32 R150, R150, 0x2, RZ ;  /* 0x0000000296967824 */ /* 0x000fe400078e00ff */
[----:B------:R-:W-:Y:S02]  /*0c60*/  IMAD.IADD R205, R205, 0x1, R204 ;  /* 0x00000001cdcd7824 */ /* 0x000fe400078e02cc */
[----:B-1----:R-:W-:Y:S01]  /*0c70*/  IMAD.U32 R0, RZ, RZ, UR4 ;  /* 0x00000004ff007e24 */ /* 0x002fe2000f8e00ff */
[----:B------:R-:W-:-:S04]  /*0c80*/  USHF.R.S32.HI UR4, URZ, 0x1f, UR18 ;  /* 0x0000001f3f047899 */ /* 0x000fc80008011412 */
[----:B------:R1:W-:Y:S04]  /*0c90*/  STL [R1+0x20], R0 ;  /* 0x0000200001007387 */ /* 0x0003e80000100800 */
[----:B------:R2:W-:Y:S01]  /*0ca0*/  STL [R1+0x1c], R4 ;  /* 0x00001c0401007387 */ /* 0x0005e20000100800 */
[----:B-1----:R-:W-:Y:S01]  /*0cb0*/  SHF.R.S32.HI R0, RZ, 0x1, R10 ;  /* 0x00000001ff007819 */ /* 0x002fe2000001140a */
[----:B--2---:R-:W-:Y:S01]  /*0cc0*/  IMAD.U32 R4, RZ, RZ, UR4 ;  /* 0x00000004ff047e24 */ /* 0x004fe2000f8e00ff */
[----:B------:R-:W-:Y:S02]  /*0cd0*/  UIMAD UR4, UR59, UR8, URZ ;  /* 0x000000083b0472a4 */ /* 0x000fe4000f8e023f */
[C---:B------:R-:W-:Y:S01]  /*0ce0*/  LOP3.LUT P3, RZ, R0.reuse, 0x2, RZ, 0xc0, !PT ;  /* 0x0000000200ff7812 */ /* 0x040fe2000786c0ff */
[----:B------:R-:W-:Y:S01]  /*0cf0*/  IMAD.SHL.U32 R0, R0, 0x40, RZ ;  /* 0x0000004000007824 */ /* 0x000fe200078e00ff */
[----:B------:R1:W-:Y:S02]  /*0d00*/  STL [R1+0x18], R4 ;  /* 0x0000180401007387 */ /* 0x0003e40000100800 */
[----:B------:R-:W-:-:S02]  /*0d10*/  R2P PR, R17, 0x6 ;  /* 0x0000000611007804 */ /* 0x000fc40000000000 */
[----:B------:R-:W-:Y:S01]  /*0d20*/  LOP3.LUT R0, R0, 0xc0, RZ, 0xc0, !PT ;  /* 0x000000c000007812 */ /* 0x000fe200078ec0ff */
[----:B------:R2:W-:Y:S01]  /*0d30*/  STL.64 [R1], R2 ;  /* 0x0000000201007387 */ /* 0x0005e20000100a00 */
[----:B------:R-:W-:Y:S02]  /*0d40*/  LOP3.LUT P0, RZ, R14, 0x2, RZ, 0xc0, !PT ;  /* 0x000000020eff7812 */ /* 0x000fe4000780c0ff */
[----:B------:R-:W-:Y:S02]  /*0d50*/  SEL R152, R152, 0xffffffc0, !P2 ;  /* 0xffffffc098987807 */ /* 0x000fe40005000000 */
[----:B------:R-:W-:Y:S01]  /*0d60*/  SEL R154, R154, 0xffffffe0, !P0 ;  /* 0xffffffe09a9a7807 */ /* 0x000fe20004000000 */
[----:B-1----:R-:W-:Y:S02]  /*0d70*/  IMAD.SHL.U32 R4, R13, 0x10, RZ ;  /* 0x000000100d047824 */ /* 0x002fe400078e00ff */
[----:B--2---:R-:W-:Y:S01]  /*0d80*/  IMAD.U32 R3, RZ, RZ, UR4 ;  /* 0x00000004ff037e24 */ /* 0x004fe2000f8e00ff */
[----:B------:R-:W-:Y:S01]  /*0d90*/  USHF.L.U32 UR4, UR11, 0x7, URZ ;  /* 0x000000070b047899 */ /* 0x000fe2000800063f */
[----:B------:R-:W-:-:S03]  /*0da0*/  IMAD.SHL.U32 R2, R11, 0x8, RZ ;  /* 0x000000080b027824 */ /* 0x000fc600078e00ff */
[----:B------:R1:W-:Y:S01]  /*0db0*/  STL [R1+0x14], R3 ;  /* 0x0000140301007387 */ /* 0x0003e20000100800 */
[----:B------:R-:W-:Y:S01]  /*0dc0*/  USHF.R.S32.HI UR5, URZ, 0x1f, UR4 ;  /* 0x0000001f3f057899 */ /* 0x000fe20008011404 */
[----:B------:R-:W-:Y:S01]  /*0dd0*/  LOP3.LUT R2, R2, 0x8, RZ, 0xc0, !PT ;  /* 0x0000000802027812 */ /* 0x000fe200078ec0ff */
[----:B------:R-:W-:-:S03]  /*0de0*/  UIADD3 UR21, -UR4, URZ, URZ ;  /* 0x0000003f04157290 */ /* 0x000fc6000fffe13f */
[----:B------:R-:W-:Y:S01]  /*0df0*/  LOP3.LUT R7, R2, 0x10, R4, 0xf8, !PT ;  /* 0x0000001002077812 */ /* 0x000fe200078ef804 */
[----:B-1----:R-:W-:-:S05]  /*0e00*/  IMAD.U32 R3, RZ, RZ, UR4 ;  /* 0x00000004ff037e24 */ /* 0x002fca000f8e00ff */
[----:B------:R1:W-:Y:S02]  /*0e10*/  STL [R1+0x10], R3 ;  /* 0x0000100301007387 */ /* 0x0003e40000100800 */
[----:B-1----:R-:W-:-:S04]  /*0e20*/  SHF.R.U32.HI R3, RZ, 0x3, R0 ;  /* 0x00000003ff037819 */ /* 0x002fc80000011600 */
[----:B------:R-:W-:Y:S01]  /*0e30*/  LOP3.LUT R8, R3, R0, R2, 0x1e, !PT ;  /* 0x0000000003087212 */ /* 0x000fe200078e1e02 */
[----:B------:R-:W-:Y:S02]  /*0e40*/  IMAD.SHL.U32 R0, R17, 0x40, RZ ;  /* 0x0000004011007824 */ /* 0x000fe400078e00ff */
        /* <DEDUP_REMOVED lines=32> */
.L_x_258:
        /* <DEDUP_REMOVED lines=54> */
.L_x_212:
        /* <DEDUP_REMOVED lines=30> */
[----:B------:R-:W-:Y:S02]  /*1590*/  ULDC UR18, c[0x0][0x2e4] ;  /* 0x0000b90000127ab9 */ /* 0x000fe40000000800 */
[----:B------:R-:W-:Y:S02]  /*15a0*/  @UP3 UIADD3 UR56, UR11, UR7, URZ ;  /* 0x000000070b383290 */ /* 0x000fe4000fffe03f */
[----:B------:R-:W-:-:S02]  /*15b0*/  UIADD3 UR7, UR8, 0x7f, URZ ;  /* 0x0000007f08077890 */ /* 0x000fc4000fffe03f */
[----:B------:R-:W-:Y:S02]  /*15c0*/  UISETP.NE.AND UP0, UPT, UR44, -0x1, UPT ;  /* 0xffffffff2c00788c */ /* 0x000fe4000bf05270 */
[----:B------:R-:W-:Y:S02]  /*15d0*/  USHF.R.S32.HI UR9, URZ, 0x1f, UR7 ;  /* 0x0000001f3f097899 */ /* 0x000fe40008011407 */
[----:B------:R-:W-:Y:S02]  /*15e0*/  USEL UR57, UR14, UR10, !UP3 ;  /* 0x0000000a0e397287 */ /* 0x000fe4000d800000 */
[----:B------:R-:W-:Y:S01]  /*15f0*/  ULEA.HI UR17, UR9, UR7, URZ, 0x7 ;  /* 0x0000000709117291 */ /* 0x000fe2000f8f383f */
[----:B------:R-:W-:Y:S01]  /*1600*/  PLOP3.LUT P1, PT, PT, PT, UP0, 0x80, 0x0 ;  /* 0x000000000000781c */ /* 0x000fe20003f2f008 */
[----:B------:R-:W-:Y:S02]  /*1610*/  UIADD3 UR7, UR8, 0x80, UR6 ;  /* 0x0000008008077890 */ /* 0x000fe4000fffe006 */
[----:B------:R-:W-:-:S02]  /*1620*/  ULDC.64 UR14, c[0x0][0x198] ;  /* 0x00006600000e7ab9 */ /* 0x000fc40000000a00 */
[----:B------:R-:W-:-:S04]  /*1630*/  UIADD3 UR7, UR7, UR18, -UR5 ;  /* 0x0000001207077290 */ /* 0x000fc8000fffe805 */
[----:B------:R-:W-:-:S04]  /*1640*/  UIADD3 UR7, UR7, 0x7f, URZ ;  /* 0x0000007f07077890 */ /* 0x000fc8000fffe03f */
[----:B------:R-:W-:-:S04]  /*1650*/  USHF.R.S32.HI UR9, URZ, 0x1f, UR7 ;  /* 0x0000001f3f097899 */ /* 0x000fc80008011407 */
[----:B------:R-:W-:Y:S02]  /*1660*/  ULEA.HI UR16, UR9, UR7, URZ, 0x7 ;  /* 0x0000000709107291 */ /* 0x000fe4000f8f383f */
[----:B------:R-:W-:Y:S02]  /*1670*/  @UP0 UIADD3 UR7, UR37, UR44, URZ ;  /* 0x0000002c25070290 */ /* 0x000fe4000fffe03f */
[----:B------:R-:W-:Y:S02]  /*1680*/  USHF.R.S32.HI UR9, URZ, 0x7, UR17 ;  /* 0x000000073f097899 */ /* 0x000fe40008011411 */
[----:B------:R-:W-:-:S04]  /*1690*/  @UP0 UIMAD.WIDE.U32 UR10, UR7, UR14, URZ ;  /* 0x0000000e070a02a5 */ /* 0x000fc8000f8e003f */
[----:B------:R-:W-:Y:S02]  /*16a0*/  @UP0 UIMAD UR46, UR7, UR15, UR11 ;  /* 0x0000000f072e02a4 */ /* 0x000fe4000f8e020b */
        /* <DEDUP_REMOVED lines=19> */
.L_x_214:
        /* <DEDUP_REMOVED lines=18> */
.L_x_215:
[----:B------:R-:W2:Y:S01]  /*1900*/  LDL R0, [R1+0x14] ;  /* 0x0000140001007983 */ /* 0x000ea20000100800 */
[----:B------:R-:W-:-:S03]  /*1910*/  ULDC.64 UR14, c[0x0][0x370] ;  /* 0x0000dc00000e7ab9 */ /* 0x000fc60000000a00 */
[----:B------:R-:W3:Y:S04]  /*1920*/  LDL.64 R6, [R1] ;  /* 0x0000000001067983 */ /* 0x000ee80000100a00 */
[----:B------:R-:W4:Y:S04]  /*1930*/  LDL R5, [R1+0x1c] ;  /* 0x00001c0001057983 */ /* 0x000f280000100800 */
[----:B------:R-:W5:Y:S04]  /*1940*/  LDL R4, [R1+0x2c] ;  /* 0x00002c0001047983 */ /* 0x000f680000100800 */
[----:B------:R-:W3:Y:S01]  /*1950*/  LDL R3, [R1+0x24] ;  /* 0x0000240001037983 */ /* 0x000ee20000100800 */
        /* <DEDUP_REMOVED lines=8> */
[----:B------:R-:W-:Y:S02]  /*19e0*/  ULDC.64 UR14, c[0x0][0x3d8] ;  /* 0x0000f600000e7ab9 */ /* 0x000fe40000000a00 */
[----:B------:R-:W-:-:S03]  /*19f0*/  @!UP3 UIADD3 UR49, UR11, UR9, URZ ;  /* 0x000000090b31b290 */ /* 0x000fc6000fffe03f */
[----:B------:R-:W-:Y:S02]  /*1a00*/  @!UP3 UMOV UR45, UR10 ;  /* 0x0000000a002dbc82 */ /* 0x000fe40008000000 */
[----:B------:R-:W-:Y:S02]  /*1a10*/  UIMAD.WIDE.U32 UR10, UR58, UR4, URZ ;  /* 0x000000043a0a72a5 */ /* 0x000fe4000f8e003f */
[----:B------:R-:W-:Y:S01]  /*1a20*/  UIMAD.WIDE.U32 UR40, UR52, UR17, URZ ;  /* 0x00000011342872a5 */ /* 0x000fe2000f8e003f */
[----:B--2---:R1:W3:Y:S02]  /*1a30*/  R2UR UR16, R0 ;  /* 0x00000000001073c2 */ /* 0x0042e400000e0000 */
[----:B-1----:R-:W2:Y:S06]  /*1a40*/  LDL R0, [R1+0xc] ;  /* 0x00000c0001007983 */ /* 0x002eac0000100800 */
[----:B---3--:R1:W3:Y:S08]  /*1a50*/  R2UR UR18, R6 ;  /* 0x00000000061273c2 */ /* 0x0082f000000e0000 */
[----:B----4-:R-:W4:Y:S01]  /*1a60*/  R2UR UR43, R5 ;  /* 0x00000000052b73c2 */ /* 0x010f2200000e0000 */
[----:B-1----:R-:W-:Y:S01]  /*1a70*/  IABS R6, c[0x0][0x1c8] ;  /* 0x0000720000067a13 */ /* 0x002fe20000000000 */
[----:B---3--:R-:W-:-:S06]  /*1a80*/  USEL UR40, UR18, UR10, !UP3 ;  /* 0x0000000a12287287 */ /* 0x008fcc000d800000 */
[----:B-----5:R1:W3:Y:S08]  /*1a90*/  R2UR UR18, R4 ;  /* 0x00000000041273c2 */ /* 0x0202f000000e0000 */
[----:B------:R-:W5:Y:S01]  /*1aa0*/  R2UR UR19, R7 ;  /* 0x00000000071373c2 */ /* 0x000f6200000e0000 */
[----:B----4-:R-:W-:Y:S01]  /*1ab0*/  UIMAD UR9, UR60, UR17, UR43 ;  /* 0x000000113c0972a4 */ /* 0x010fe2000f8e022b */
[----:B-1----:R-:W1:Y:S06]  /*1ac0*/  I2F.RP R4, R6 ;  /* 0x0000000600047306 */ /* 0x002e6c0000209400 */
[----:B------:R-:W4:Y:S01]  /*1ad0*/  S2UR UR17, SR_CTAID.X ;  /* 0x00000000001179c3 */ /* 0x000f220000002500 */
[----:B------:R-:W-:-:S04]  /*1ae0*/  UIADD3 UR9, UR41, UR9, URZ ;  /* 0x0000000929097290 */ /* 0x000fc8000fffe03f */
[----:B------:R-:W-:Y:S01]  /*1af0*/  UIMAD UR9, UR58, UR9, UR16 ;  /* 0x000000093a0972a4 */ /* 0x000fe2000f8e0210 */
[----:B-1----:R-:W1:Y:S03]  /*1b00*/  MUFU.RCP R4, R4 ;  /* 0x0000000400047308 */ /* 0x002e660000001000 */
[----:B-----5:R-:W-:Y:S02]  /*1b10*/  UIADD3 UR16, UR19, UR9, URZ ;  /* 0x0000000913107290 */ /* 0x020fe4000fffe03f */
[----:B------:R-:W-:-:S04]  /*1b20*/  UIMAD UR9, UR59, UR4, URZ ;  /* 0x000000043b0972a4 */ /* 0x000fc8000f8e023f */
[----:B------:R-:W-:Y:S02]  /*1b30*/  @UP3 UIADD3 UR16, UR11, UR9, URZ ;  /* 0x000000090b103290 */ /* 0x000fe4000fffe03f */
[----:B----4-:R-:W-:Y:S01]  /*1b40*/  UIMAD.WIDE.U32 UR10, UR17, UR14, URZ ;  /* 0x0000000e110a72a5 */ /* 0x010fe2000f8e003f */
[----:B-1----:R-:W-:-:S03]  /*1b50*/  IADD3 R4, R4, 0xffffffe, RZ ;  /* 0x0ffffffe04047810 */ /* 0x002fc60007ffe0ff */
[----:B------:R-:W-:Y:S01]  /*1b60*/  UIMAD UR15, UR17, UR15, UR11 ;  /* 0x0000000f110f72a4 */ /* 0x000fe2000f8e020b */
[----:B------:R1:W4:Y:S01]  /*1b70*/  F2I.FTZ.U32.TRUNC.NTZ R5, R4 ;  /* 0x0000000400057305 */ /* 0x000322000021f000 */
[----:B------:R-:W-:Y:S02]  /*1b80*/  USHF.L.U32 UR17, UR52, 0x7, URZ ;  /* 0x0000000734117899 */ /* 0x000fe4000800063f */
[----:B------:R-:W-:Y:S02]  /*1b90*/  USEL UR19, UR10, URZ, UP6 ;  /* 0x0000003f0a137287 */ /* 0x000fe4000b000000 */
[----:B------:R-:W-:Y:S01]  /*1ba0*/  USEL UR10, UR17, URZ, UP1 ;  /* 0x0000003f110a7287 */ /* 0x000fe20008800000 */
[----:B------:R5:W3:Y:S01]  /*1bb0*/  R2UR UR14, R3 ;  /* 0x00000000030e73c2 */ /* 0x000ae200000e0000 */
[----:B-1----:R-:W-:Y:S01]  /*1bc0*/  IMAD.MOV.U32 R4, RZ, RZ, RZ ;  /* 0x000000ffff047224 */ /* 0x002fe200078e00ff */
[----:B-----5:R-:W-:Y:S01]  /*1bd0*/  IABS R3, UR55 ;  /* 0x0000003700037c13 */ /* 0x020fe20008000000 */
[----:B------:R-:W-:Y:S01]  /*1be0*/  USHF.L.U64.HI UR9, UR52, 0x7, UR60 ;  /* 0x0000000734097899 */ /* 0x000fe2000801023c */
[----:B------:R-:W-:-:S03]  /*1bf0*/  ISETP.NE.AND P2, PT, RZ, c[0x0][0x1c8], PT ;  /* 0x00007200ff007a0c */ /* 0x000fc60003f45270 */
[----:B------:R-:W-:Y:S02]  /*1c00*/  USEL UR9, UR9, URZ, UP1 ;  /* 0x0000003f09097287 */ /* 0x000fe40008800000 */
[----:B------:R-:W-:Y:S02]  /*1c10*/  UIADD3 UR10, UP1, UR7, UR10, URZ ;  /* 0x0000000a070a7290 */ /* 0x000fe4000ff3e03f */
[----:B---3--:R-:W-:Y:S02]  /*1c20*/  @UP5 USEL UR14, UR14, UR4, !UP3 ;  /* 0x000000040e0e5287 */ /* 0x008fe4000d800000 */
[----:B------:R-:W-:Y:S02]  /*1c30*/  UIADD3.X UR11, UR48, UR9, URZ, UP1, !UPT ;  /* 0x00000009300b7290 */ /* 0x000fe40008ffe43f */
[----:B------:R-:W-:-:S04]  /*1c40*/  UIMAD UR9, UR59, UR10, URZ ;  /* 0x0000000a3b0972a4 */ /* 0x000fc8000f8e023f */
[----:B------:R-:W-:Y:S02]  /*1c50*/  UIMAD UR9, UR58, UR11, UR9 ;  /* 0x0000000b3a0972a4 */ /* 0x000fe4000f8e0209 */
        /* <DEDUP_REMOVED lines=20> */
[----:B------:R-:W-:Y:S02]  /*1da0*/  USEL UR18, UR15, URZ, UP6 ;  /* 0x0000003f0f127287 */ /* 0x000fe4000b000000 */
[----:B------:R-:W-:Y:S02]  /*1db0*/  UIADD3 UR15, UR11, UR9, URZ ;  /* 0x000000090b0f7290 */ /* 0x000fe4000fffe03f */
[----:B------:R-:W-:Y:S02]  /*1dc0*/  USHF.R.S32.HI UR9, URZ, 0x1f, UR6 ;  /* 0x0000001f3f097899 */ /* 0x000fe40008011406 */
[----:B-1----:R-:W-:Y:S01]  /*1dd0*/  @!UP5 UMOV UR14, UR17 ;  /* 0x00000011000edc82 */ /* 0x002fe20008000000 */
[----:B------:R-:W-:-:S03]  /*1de0*/  SHF.R.S32.HI R14, RZ, 0x1f, R4 ;  /* 0x0000001fff0e7819 */ /* 0x000fc60000011404 */
        /* <DEDUP_REMOVED lines=8> */
.L_x_216:
[----:B------:R-:W2:Y:S02]  /*1e70*/  LDL R0, [R1+0x20] ;  /* 0x0000200001007983 */ /* 0x000ea40000100800 */
[----:B--2---:R1:W2:Y:S01]  /*1e80*/  R2UR UR17, R0 ;  /* 0x00000000001173c2 */ /* 0x0042a200000e0000 */
[----:B------:R-:W-:-:S07]  /*1e90*/  DEPBAR.LE SB1, 0x0, {2} ;  /* 0x000090040000791a */ /* 0x000fce0000000000 */
.L_x_217:
[----:B------:R-:W2:Y:S04]  /*1ea0*/  LDL R5, [R1+0x10] ;  /* 0x0000100001057983 */ /* 0x000ea80000100800 */
[----:B------:R-:W3:Y:S04]  /*1eb0*/  LDL R3, [R1+0x18] ;  /* 0x0000180001037983 */ /* 0x000ee80000100800 */
[----:B------:R-:W4:Y:S01]  /*1ec0*/  LDL R0, [R1+0x8] ;  /* 0x0000080001007983 */ /* 0x000f220000100800 */
[----:B------:R-:W1:Y:S03]  /*1ed0*/  R2UR UR47, R252 ;  /* 0x00000000fc2f73c2 */ /* 0x000e6600000e0000 */
[----:B------:R-:W5:Y:S04]  /*1ee0*/  LDL R10, [R1+0x28] ;  /* 0x00002800010a7983 */ /* 0x000f680000100800 */
[----:B------:R-:W1:Y:S01]  /*1ef0*/  S2R R16, SR_TID.X ;  /* 0x0000000000107919 */ /* 0x000e620000002100 */
[----:B------:R-:W-:-:S02]  /*1f00*/  SHF.R.S32.HI R239, RZ, 0x1f, R238 ;  /* 0x0000001fffef7819 */ /* 0x000fc400000114ee */
[----:B-1----:R-:W-:Y:S01]  /*1f10*/  SHF.R.S32.HI R166, RZ, 0x1f, R16 ;  /* 0x0000001fffa67819 */ /* 0x002fe20000011410 */
[----:B------:R-:W-:Y:S01]  /*1f20*/  BSSY B1, `(.L_x_213) ;  /* 0x000079c000017945 */ /* 0x000fe20003800000 */
[----:B--2---:R-:W1:Y:S08]  /*1f30*/  R2UR UR41, R5 ;  /* 0x00000000052973c2 */ /* 0x004e7000000e0000 */
[----:B---3--:R-:W2:Y:S08]  /*1f40*/  R2UR UR43, R3 ;  /* 0x00000000032b73c2 */ /* 0x008eb000000e0000 */
[----:B----4-:R-:W2:Y:S01]  /*1f50*/  R2UR UR4, R0 ;  /* 0x00000000000473c2 */ /* 0x010ea200000e0000 */
[----:B-1----:R-:W-:-:S02]  /*1f60*/  UIADD3 UR10, UP4, UP3, UR10, UR41, UR47 ;  /* 0x000000290a0a7290 */ /* 0x002fc4000fb9e02f */
[----:B------:R-:W-:Y:S02]  /*1f70*/  USHF.R.S32.HI UR41, URZ, 0x1f, UR55 ;  /* 0x0000001f3f297899 */ /* 0x000fe40008011437 */
[----:B------:R-:W-:-:S03]  /*1f80*/  UIADD3 UR51, UP2, UP1, UR19, UR10, UR40 ;  /* 0x0000000a13337290 */ /* 0x000fc6000f95e028 */
[----:B------:R-:W-:Y:S02]  /*1f90*/  ULDC.64 UR10, c[0x0][0x1a8] ;  /* 0x00006a00000a7ab9 */ /* 0x000fe40000000a00 */
[----:B--2---:R-:W-:-:S04]  /*1fa0*/  UIADD3.X UR4, UR15, UR4, UR43, UP4, UP3 ;  /* 0x000000040f047290 */ /* 0x004fc8000a7e642b */
[----:B------:R-:W-:Y:S02]  /*1fb0*/  UIADD3.X UR47, UR18, UR4, UR16, UP2, UP1 ;  /* 0x00000004122f7290 */ /* 0x000fe400097e2410 */
[----:B------:R-:W-:Y:S01]  /*1fc0*/  UIMAD UR4, UR41, UR10, URZ ;  /* 0x0000000a290472a4 */ /* 0x000fe2000f8e023f */
[----:B------:R-:W-:-:S03]  /*1fd0*/  LEA.HI R3, R166, R16, RZ, 0x2 ;  /* 0x00000010a6037211 */ /* 0x000fc600078f10ff */
[----:B------:R-:W-:-:S03]  /*1fe0*/  UIMAD UR43, UR55, UR11, UR4 ;  /* 0x0000000b372b72a4 */ /* 0x000fc6000f8e0204 */
[----:B------:R-:W-:Y:S01]  /*1ff0*/  ULDC.64 UR10, c[0x0][0x378] ;  /* 0x0000de00000a7ab9 */ /* 0x000fe20000000a00 */
[----:B------:R-:W-:Y:S01]  /*2000*/  SHF.R.S32.HI R3, RZ, 0x2, R3 ;  /* 0x00000002ff037819 */ /* 0x000fe20000011403 */
[----:B------:R-:W-:-:S03]  /*2010*/  UIMAD UR4, UR41, UR10, URZ ;  /* 0x0000000a290472a4 */ /* 0x000fc6000f8e023f */
[----:B------:R-:W-:Y:S01]  /*2020*/  SHF.R.S32.HI R15, RZ, 0x1f, R3 ;  /* 0x0000001fff0f7819 */ /* 0x000fe20000011403 */
[----:B------:R-:W-:Y:S01]  /*2030*/  UIMAD UR41, UR55, UR11, UR4 ;  /* 0x0000000b372972a4 */ /* 0x000fe2000f8e0204 */
[----:B------:R-:W-:Y:S02]  /*2040*/  IADD3 R0, P0, R3, UR7, RZ ;  /* 0x0000000703007c10 */ /* 0x000fe4000ff1e0ff */
[----:B------:R-:W-:Y:S02]  /*2050*/  ULDC.64 UR10, c[0x0][0x370] ;  /* 0x0000dc00000a7ab9 */ /* 0x000fe40000000a00 */
[----:B------:R-:W-:Y:S01]  /*2060*/  UIMAD UR4, UR48, UR10, URZ ;  /* 0x0000000a300472a4 */ /* 0x000fe2000f8e023f */
[----:B------:R-:W-:Y:S01]  /*2070*/  IADD3.X R5, R15, UR48, RZ, P0, !PT ;  /* 0x000000300f057c10 */ /* 0x000fe200087fe4ff */
[----:B------:R-:W-:Y:S01]  /*2080*/  UIADD3 UR10, UR7, UR14, URZ ;  /* 0x0000000e070a7290 */ /* 0x000fe2000fffe03f */
[----:B-----5:R1:W2:Y:S01]  /*2090*/  R2UR UR14, R10 ;  /* 0x000000000a0e73c2 */ /* 0x0202a200000e0000 */
[----:B------:R-:W-:Y:S01]  /*20a0*/  IMAD.WIDE.U32 R6, R0, c[0x0][0x190], R238 ;  /* 0x0000640000067a25 */ /* 0x000fe200078e00ee */
[----:B------:R-:W-:-:S03]  /*20b0*/  UIMAD UR40, UR7, UR11, UR4 ;  /* 0x0000000b072872a4 */ /* 0x000fc6000f8e0204 */
[----:B------:R-:W-:Y:S01]  /*20c0*/  IMAD R5, R5, c[0x0][0x190], RZ ;  /* 0x0000640005057a24 */ /* 0x000fe200078e02ff */
[----:B------:R-:W-:Y:S01]  /*20d0*/  UIADD3 UR4, -UR5, UR8, UR6 ;  /* 0x0000000805047290 */ /* 0x000fe2000fffe106 */
[----:B------:R-:W-:Y:S01]  /*20e0*/  IADD3 R8, P0, R6, UR57, RZ ;  /* 0x0000003906087c10 */ /* 0x000fe2000ff1e0ff */
[----:B------:R-:W-:Y:S01]  /*20f0*/  ULDC UR19, c[0x0][0x2e8] ;  /* 0x0000ba0000137ab9 */ /* 0x000fe20000000800 */
[----:B------:R-:W-:Y:S01]  /*2100*/  IMAD R0, R0, c[0x0][0x194], R5 ;  /* 0x0000650000007a24 */ /* 0x000fe200078e0205 */
[----:B------:R-:W-:Y:S01]  /*2110*/  LEA.HI R5, R166, R16, RZ, 0x5 ;  /* 0x00000010a6057211 */ /* 0x000fe200078f28ff */
[----:B------:R-:W-:-:S03]  /*2120*/  UIADD3 UR4, UR4, -UR19, URZ ;  /* 0x8000001304047290 */ /* 0x000fc6000fffe03f */
[----:B------:R-:W-:Y:S01]  /*2130*/  IADD3.X R9, R7, UR56, R0, P0, !PT ;  /* 0x0000003807097c10 */ /* 0x000fe200087fe400 */
[----:B------:R-:W-:Y:S01]  /*2140*/  USHF.R.S32.HI UR19, URZ, 0x1f, UR4 ;  /* 0x0000001f3f137899 */ /* 0x000fe20008011404 */
[----:B------:R-:W-:Y:S02]  /*2150*/  LOP3.LUT R0, R5, 0xffffffe0, RZ, 0xc0, !PT ;  /* 0xffffffe005007812 */ /* 0x000fe400078ec0ff */
[----:B------:R-:W-:Y:S01]  /*2160*/  IADD3 R6, P0, R238, UR45, RZ ;  /* 0x0000002dee067c10 */ /* 0x000fe2000ff1e0ff */
[----:B------:R-:W-:Y:S01]  /*2170*/  ULEA.HI UR19, UR19, UR4, URZ, 0x7 ;  /* 0x0000000413137291 */ /* 0x000fe2000f8f383f */
[----:B------:R-:W-:Y:S01]  /*2180*/  SHF.R.S32.HI R5, RZ, 0x5, R5 ;  /* 0x00000005ff057819 */ /* 0x000fe20000011405 */
[----:B------:R-:W-:Y:S01]  /*2190*/  IMAD.IADD R0, R16, 0x1, -R0 ;  /* 0x0000000110007824 */ /* 0x000fe200078e0a00 */
[----:B------:R-:W-:Y:S01]  /*21a0*/  IADD3.X R7, R239, UR49, RZ, P0, !PT ;  /* 0x00000031ef077c10 */ /* 0x000fe200087fe4ff */
[----:B-1----:R-:W-:Y:S01]  /*21b0*/  IMAD.U32 R10, RZ, RZ, UR7 ;  /* 0x00000007ff0a7e24 */ /* 0x002fe2000f8e00ff */
[----:B------:R-:W-:Y:S01]  /*21c0*/  USHF.R.S32.HI UR19, URZ, 0x7, UR19 ;  /* 0x000000073f137899 */ /* 0x000fe20008011413 */
[----:B--2---:R-:W-:-:S02]  /*21d0*/  IMAD R0, R5, UR14, R0 ;  /* 0x0000000e05007c24 */ /* 0x004fc4000f8e0200 */
[----:B------:R-:W-:Y:S01]  /*21e0*/  IMAD.WIDE.U32 R6, R10, c[0x0][0x370], R6 ;  /* 0x0000dc000a067a25 */ /* 0x000fe200078e0006 */
[----:B------:R-:W-:Y:S02]  /*21f0*/  UISETP.LT.AND UP1, UPT, URZ, UR19, UPT ;  /* 0x000000133f00728c */ /* 0x000fe4000bf21270 */
[C---:B------:R-:W-:Y:S01]  /*2200*/  IADD3 R201, P0, R0.reuse, UR51, RZ ;  /* 0x0000003300c97c10 */ /* 0x040fe2000ff1e0ff */
[----:B------:R-:W-:Y:S01]  /*2210*/  UMOV UR18, 0x4 ;  /* 0x0000000400127882 */ /* 0x000fe20000000000 */
[----:B------:R-:W-:Y:S01]  /*2220*/  IADD3 R7, R7, UR40, RZ ;  /* 0x0000002807077c10 */ /* 0x000fe2000fffe0ff */
[----:B------:R-:W-:Y:S01]  /*2230*/  USEL UR19, URZ, UR19, !UP1 ;  /* 0x000000133f137287 */ /* 0x000fe2000c800000 */
[----:B------:R-:W-:Y:S01]  /*2240*/  LEA.HI.X.SX32 R5, R0, UR47, 0x1, P0 ;  /* 0x0000002f00057c11 */ /* 0x000fe200080f0eff */
[----:B------:R-:W-:Y:S01]  /*2250*/  ULDC.64 UR56, c[0x0][0x200] ;  /* 0x0000800000387ab9 */ /* 0x000fe20000000a00 */
[----:B------:R-:W-:Y:S01]  /*2260*/  IMAD.U32 R0, RZ, RZ, UR55 ;  /* 0x00000037ff007e24 */ /* 0x000fe2000f8e00ff */
[----:B------:R-:W-:-:S02]  /*2270*/  UIMAD.WIDE UR10, UR10, UR18, UR56 ;  /* 0x000000120a0a72a5 */ /* 0x000fc4000f8e0238 */
[----:B------:R-:W-:Y:S01]  /*2280*/  UISETP.GT.AND UP1, UPT, UR50, UR19, UPT ;  /* 0x000000133200728c */ /* 0x000fe2000bf24270 */
[----:B------:R-:W-:Y:S01]  /*2290*/  IMAD.WIDE.U32 R6, R0, c[0x0][0x378], R6 ;  /* 0x0000de0000067a25 */ /* 0x000fe200078e0006 */
[----:B------:R-:W-:-:S03]  /*22a0*/  ULDC.64 UR56, c[0x0][0x3c8] ;  /* 0x0000f20000387ab9 */ /* 0x000fc60000000a00 */
[----:B------:R-:W-:Y:S01]  /*22b0*/  UMOV UR16, UR10 ;  /* 0x0000000a00107c82 */ /* 0x000fe20008000000 */
[----:B------:R-:W-:Y:S01]  /*22c0*/  PLOP3.LUT P0, PT, PT, PT, UP1, 0x80, 0x0 ;  /* 0x000000000000781c */ /* 0x000fe20003f0f018 */
[----:B------:R-:W-:Y:S01]  /*22d0*/  UIADD3 UR10, UR7, UR17, URZ ;  /* 0x00000011070a7290 */ /* 0x000fe2000fffe03f */
[----:B------:R-:W-:Y:S01]  /*22e0*/  IADD3 R7, R7, UR41, RZ ;  /* 0x0000002907077c10 */ /* 0x000fe2000fffe0ff */
[----:B------:R-:W-:Y:S01]  /*22f0*/  IMAD.WIDE.U32 R8, R0, c[0x0][0x1a8], R8 ;  /* 0x00006a0000087a25 */ /* 0x000fe200078e0008 */
[----:B------:R-:W-:-:S03]  /*2300*/  UMOV UR15, UR11 ;  /* 0x0000000b000f7c82 */ /* 0x000fc60008000000 */
[----:B------:R-:W-:Y:S01]  /*2310*/  IMAD R0, R15, c[0x0][0x370], RZ ;  /* 0x0000dc000f007a24 */ /* 0x000fe200078e02ff */
[----:B------:R-:W-:Y:S01]  /*2320*/  UIMAD.WIDE UR10, UR10, UR18, UR56 ;  /* 0x000000120a0a72a5 */ /* 0x000fe2000f8e0238 */
[----:B------:R-:W-:-:S04]  /*2330*/  IMAD.WIDE.U32 R6, R3, c[0x0][0x370], R6 ;  /* 0x0000dc0003067a25 */ /* 0x000fc800078e0006 */
[----:B------:R-:W-:Y:S01]  /*2340*/  IMAD R0, R3, c[0x0][0x374], R0 ;  /* 0x0000dd0003007a24 */ /* 0x000fe200078e0200 */
[----:B------:R-:W-:Y:S01]  /*2350*/  IADD3 R9, R9, UR43, RZ ;  /* 0x0000002b09097c10 */ /* 0x000fe2000fffe0ff */
[----:B------:R-:W-:Y:S01]  /*2360*/  UMOV UR18, UR10 ;  /* 0x0000000a00127c82 */ /* 0x000fe20008000000 */
[----:B------:R-:W-:Y:S01]  /*2370*/  LEA R202, P2, R201, c[0x0][0x350], 0x2 ;  /* 0x0000d400c9ca7a11 */ /* 0x000fe200078410ff */
[----:B------:R-:W-:Y:S01]  /*2380*/  IMAD.IADD R0, R7, 0x1, R0 ;  /* 0x0000000107007824 */ /* 0x000fe200078e0200 */
[----:B------:R-:W-:Y:S01]  /*2390*/  LEA R212, P3, R6, c[0x0][0x330], 0x1 ;  /* 0x0000cc0006d47a11 */ /* 0x000fe200078608ff */
[----:B------:R-:W-:Y:S01]  /*23a0*/  UMOV UR17, UR11 ;  /* 0x0000000b00117c82 */ /* 0x000fe20008000000 */
[----:B------:R-:W-:Y:S01]  /*23b0*/  LEA R214, P4, R8, c[0x0][0x160], 0x1 ;  /* 0x0000580008d67a11 */ /* 0x000fe200078808ff */
[----:B------:R-:W-:Y:S01]  /*23c0*/  UIADD3 UR7, UR50, -0x1, URZ ;  /* 0xffffffff32077890 */ /* 0x000fe2000fffe03f */
[----:B------:R-:W-:Y:S02]  /*23d0*/  LEA.HI.X R213, R6, c[0x0][0x334], R0, 0x1, P3 ;  /* 0x0000cd0006d57a11 */ /* 0x000fe400018f0c00 */
[----:B------:R-:W-:-:S02]  /*23e0*/  LEA.HI.X R215, R8, c[0x0][0x164], R9, 0x1, P4 ;  /* 0x0000590008d77a11 */ /* 0x000fc400020f0c09 */
        /* <DEDUP_REMOVED lines=20> */
.L_x_219:
        /* <DEDUP_REMOVED lines=18> */
.L_x_220:
        /* <DEDUP_REMOVED lines=29> */
.L_x_222:
[----:B------:R-:W-:Y:S05]  /*2820*/  BSYNC B0 ;  /* 0x0000000000007941 */ /* 0x000fea0003800000 */
.L_x_221:
        /* <DEDUP_REMOVED lines=14> */
.L_x_224:
[----:B------:R-:W-:Y:S05]  /*2910*/  BSYNC B0 ;  /* 0x0000000000007941 */ /* 0x000fea0003800000 */
.L_x_223:
        /* <DEDUP_REMOVED lines=25> */
.L_x_226:
[----:B------:R-:W-:Y:S05]  /*2ab0*/  BSYNC B0 ;  /* 0x0000000000007941 */ /* 0x000fea0003800000 */
.L_x_225:
        /* <DEDUP_REMOVED lines=12> */
.L_x_218:
        /* <DEDUP_REMOVED lines=43> */
.L_x_229:
[----:B------:R-:W-:Y:S05]  /*2e30*/  BSYNC B0 ;  /* 0x0000000000007941 */ /* 0x000fea0003800000 */
.L_x_228:
        /* <DEDUP_REMOVED lines=21> */
.L_x_231:
[----:B------:R-:W-:Y:S05]  /*2f90*/  BSYNC B0 ;  /* 0x0000000000007941 */ /* 0x000fea0003800000 */
.L_x_230:
        /* <DEDUP_REMOVED lines=17> */
.L_x_233:
[----:B------:R-:W-:Y:S05]  /*30b0*/  BSYNC B0 ;  /* 0x0000000000007941 */ /* 0x000fea0003800000 */
.L_x_232:
        /* <DEDUP_REMOVED lines=15> */
.L_x_235:
[----:B------:R-:W-:Y:S05]  /*31b0*/  BSYNC B0 ;  /* 0x0000000000007941 */ /* 0x000fea0003800000 */
.L_x_234:
        /* <DEDUP_REMOVED lines=20> */
.L_x_237:
[----:B------:R-:W-:Y:S05]  /*3300*/  BSYNC B0 ;  /* 0x0000000000007941 */ /* 0x000fea0003800000 */
.L_x_236:
        /* <DEDUP_REMOVED lines=20> */
.L_x_239:
[----:B------:R-:W-:Y:S05]  /*3450*/  BSYNC B0 ;  /* 0x0000000000007941 */ /* 0x000fea0003800000 */
.L_x_238:
[----:B------:R-:W-:Y:S01]  /*3460*/  ULDC.64 UR10, c[0x0][0x198] ;  /* 0x00006600000a7ab9 */ /* 0x000fe20000000a00 */
[----:B---3--:R-:W-:Y:S01]  /*3470*/  IMAD.WIDE.U32 R6, R13, c[0x0][0x198], R238 ;  /* 0x000066000d067a25 */ /* 0x008fe200078e00ee */
[----:B------:R-:W-:Y:S01]  /*3480*/  UIMAD UR9, UR9, UR10, URZ ;  /* 0x0000000a090972a4 */ /* 0x000fe2000f8e023f */
[----:B------:R-:W-:Y:S02]  /*3490*/  SHF.R.S32.HI R13, RZ, 0x1f, R244 ;  /* 0x0000001fff0d7819 */ /* 0x000fe400000114f4 */
[----:B------:R-:W-:Y:S01]  /*34a0*/  IADD3 R12, R244, 0x40, RZ ;  /* 0x00000040f40c7810 */ /* 0x000fe20007ffe0ff */
[----:B------:R-:W-:Y:S01]  /*34b0*/  UIMAD UR6, UR6, UR11, UR9 ;  /* 0x0000000b060672a4 */ /* 0x000fe2000f8e0209 */
[----:B------:R-:W-:Y:S01]  /*34c0*/  IADD3 R8, P3, R6, UR42, RZ ;  /* 0x0000002a06087c10 */ /* 0x000fe2000ff7e0ff */
[----:B------:R-:W-:Y:S01]  /*34d0*/  IMAD.MOV.U32 R242, RZ, RZ, 0x7f800000 ;  /* 0x7f800000fff27424 */ /* 0x000fe200078e00ff */
[----:B------:R-:W-:Y:S01]  /*34e0*/  IADD3 R6, R244, 0x8, RZ ;  /* 0x00000008f4067810 */ /* 0x000fe20007ffe0ff */
[----:B------:R-:W-:-:S02]  /*34f0*/  IMAD.MOV.U32 R243, RZ, RZ, 0x7f800000 ;  /* 0x7f800000fff37424 */ /* 0x000fc400078e00ff */
[----:B------:R-:W-:Y:S01]  /*3500*/  IMAD.U32 R5, RZ, RZ, UR6 ;  /* 0x00000006ff057e24 */ /* 0x000fe2000f8e00ff */
[----:B------:R-:W-:Y:S01]  /*3510*/  ISETP.GE.AND P6, PT, R6, UR4, PT ;  /* 0x0000000406007c0c */ /* 0x000fe2000bfc6270 */
[C---:B------:R-:W-:Y:S02]  /*3520*/  IMAD.SHL.U32 R6, R244.reuse, 0x4, RZ ;  /* 0x00000004f4067824 */ /* 0x040fe400078e00ff */
        /* <DEDUP_REMOVED lines=43> */
.L_x_241:
[----:B---3--:R-:W-:Y:S05]  /*37e0*/  BSYNC B0 ;  /* 0x0000000000007941 */ /* 0x008fea0003800000 */
.L_x_240:
        /* <DEDUP_REMOVED lines=19> */
.L_x_243:
[----:B------:R-:W-:Y:S05]  /*3920*/  BSYNC B0 ;  /* 0x0000000000007941 */ /* 0x000fea0003800000 */
.L_x_242:
[----:B------:R-:W0:Y:S01]  /*3930*/  LDGDEPBAR ;  /* 0x00000000000079af */ /* 0x000e220000000000 */
[----:B------:R-:W-:Y:S02]  /*3940*/  ULDC.64 UR40, c[0x0][0x318] ;  /* 0x0000c60000287ab9 */ /* 0x000fe40000000a00 */
[----:B------:R-:W-:Y:S02]  /*3950*/  UISETP.NE.U32.AND UP1, UPT, URZ, UR40, UPT ;  /* 0x000000283f00728c */ /* 0x000fe4000bf25070 */
[----:B------:R-:W-:Y:S02]  /*3960*/  USHF.R.S32.HI UR6, URZ, 0x1f, UR55 ;  /* 0x0000001f3f067899 */ /* 0x000fe40008011437 */
        /* <DEDUP_REMOVED lines=13> */
[----:B-1----:R-:W-:-:S05]  /*3a40*/  IMAD.U32 R4, RZ, RZ, UR40 ;  /* 0x00000028ff047e24 */ /* 0x002fca000f8e00ff */
[----:B------:R-:W-:-:S05]  /*3a50*/  IMAD.U32 R5, RZ, RZ, UR41 ;  /* 0x00000029ff057e24 */ /* 0x000fca000f8e00ff */
[----:B--2---:R-:W2:Y:S01]  /*3a60*/  @P1 LDG.E R4, [R4.64] ;  /* 0x0000002604041981 */ /* 0x004ea2000c1e1900 */
[----:B---34-:R-:W2:Y:S01]  /*3a70*/  @P1 MUFU.RCP R0, c[0x0][0x238] ;  /* 0x00008e0000001b08 */ /* 0x018ea20000001000 */
[----:B------:R-:W-:Y:S01]  /*3a80*/  IMAD.SHL.U32 R3, R16, 0x2, RZ ;  /* 0x0000000210037824 */ /* 0x000fe200078e00ff */
[----:B------:R-:W-:Y:S01]  /*3a90*/  LEA.HI R166, R166, R16, RZ, 0x7 ;  /* 0x00000010a6a67211 */ /* 0x000fe200078f38ff */
[----:B------:R1:W3:Y:S01]  /*3aa0*/  LDSM.16.M88.4 R116, [R150+0x8000] ;  /* 0x008000009674783b */ /* 0x0002e20000000200 */
[----:B------:R-:W-:Y:S01]  /*3ab0*/  IMAD.MOV.U32 R237, RZ, RZ, R198 ;  /* 0x000000ffffed7224 */ /* 0x000fe200078e00c6 */
[----:B------:R-:W-:Y:S01]  /*3ac0*/  CS2R R94, SRZ ;  /* 0x00000000005e7805 */ /* 0x000fe2000001ff00 */
[----:B------:R-:W-:Y:S01]  /*3ad0*/  SHF.R.S32.HI R166, RZ, 0x7, R166 ;  /* 0x00000007ffa67819 */ /* 0x000fe200000114a6 */
[----:B------:R1:W4:Y:S01]  /*3ae0*/  LDSM.16.M88.4 R120, [R150+0x8400] ;  /* 0x008400009678783b */ /* 0x0003220000000200 */
[----:B------:R-:W-:Y:S01]  /*3af0*/  LOP3.LUT R3, R3, 0x6, RZ, 0xc0, !PT ;  /* 0x0000000603037812 */ /* 0x000fe200078ec0ff */
[----:B------:R-:W-:Y:S01]  /*3b00*/  CS2R R92, SRZ ;  /* 0x00000000005c7805 */ /* 0x000fe2000001ff00 */
[----:B------:R-:W-:Y:S01]  /*3b10*/  CS2R R98, SRZ ;  /* 0x0000000000627805 */ /* 0x000fe2000001ff00 */
[----:B------:R1:W1:Y:S01]  /*3b20*/  LDSM.16.M88.4 R124, [R150+0x8800] ;  /* 0x00880000967c783b */ /* 0x0002620000000200 */
[----:B------:R-:W-:Y:S01]  /*3b30*/  CS2R R96, SRZ ;  /* 0x0000000000607805 */ /* 0x000fe2000001ff00 */
[----:B------:R-:W-:Y:S01]  /*3b40*/  IMAD R166, R166, 0x40, R3 ;  /* 0x00000040a6a67824 */ /* 0x000fe200078e0203 */
[----:B------:R-:W-:Y:S01]  /*3b50*/  IADD3 R3, R155, 0x1000, RZ ;  /* 0x000010009b037810 */ /* 0x000fe20007ffe0ff */
[----:B------:R1:W1:Y:S01]  /*3b60*/  LDSM.16.M88.4 R128, [R150+0x8c00] ;  /* 0x008c00009680783b */ /* 0x0002620000000200 */
[----:B------:R-:W-:Y:S01]  /*3b70*/  CS2R R90, SRZ ;  /* 0x00000000005a7805 */ /* 0x000fe2000001ff00 */
[----:B------:R-:W-:Y:S01]  /*3b80*/  CS2R R88, SRZ ;  /* 0x0000000000587805 */ /* 0x000fe2000001ff00 */
[----:B------:R-:W-:Y:S01]  /*3b90*/  SEL R3, R3, R155, !P0 ;  /* 0x0000009b03037207 */ /* 0x000fe20004000000 */
[----:B------:R1:W1:Y:S01]  /*3ba0*/  LDSM.16.M88.4 R132, [R149+0x8000] ;  /* 0x008000009584783b */ /* 0x0002620000000200 */
[----:B------:R-:W-:Y:S01]  /*3bb0*/  CS2R R86, SRZ ;  /* 0x0000000000567805 */ /* 0x000fe2000001ff00 */
[----:B------:R-:W-:Y:S01]  /*3bc0*/  CS2R R84, SRZ ;  /* 0x0000000000547805 */ /* 0x000fe2000001ff00 */
[----:B------:R-:W-:Y:S01]  /*3bd0*/  CS2R R78, SRZ ;  /* 0x00000000004e7805 */ /* 0x000fe2000001ff00 */
        /* <DEDUP_REMOVED lines=10> */
[----:B------:R-:W-:Y:S01]  /*3c80*/  IMAD.SHL.U32 R3, R3, 0x2, RZ ;  /* 0x0000000203037824 */ /* 0x000fe200078e00ff */
[C---:B------:R-:W-:Y:S01]  /*3c90*/  SHF.L.U64.HI R246, R244.reuse, 0x2, R13 ;  /* 0x00000002f4f67819 */ /* 0x040fe2000001020d */
[----:B------:R-:W-:Y:S01]  /*3ca0*/  UMOV UR4, URZ ;  /* 0x0000003f00047c82 */ /* 0x000fe20008000000 */
[----:B------:R-:W-:Y:S01]  /*3cb0*/  SHF.L.U32 R247, R244, 0x2, RZ ;  /* 0x00000002f4f77819 */ /* 0x000fe200000006ff */
[----:B------:R-:W-:Y:S01]  /*3cc0*/  ULDC UR14, c[0x0][0x2e4] ;  /* 0x0000b900000e7ab9 */ /* 0x000fe20000000800 */
[----:B--2---:R-:W-:-:S02]  /*3cd0*/  @P1 FMUL.FTZ R4, R4, R0 ;  /* 0x0000000004041220 */ /* 0x004fc40000410000 */
[----:B------:R-:W-:Y:S02]  /*3ce0*/  IMAD.U32 R0, RZ, RZ, UR20 ;  /* 0x00000014ff007e24 */ /* 0x000fe4000f8e00ff */
[----:B------:R-:W2:Y:S03]  /*3cf0*/  @P1 R2UR UR6, R4 ;  /* 0x00000000040613c2 */ /* 0x000ea600000e0000 */
[----:B------:R-:W-:Y:S02]  /*3d00*/  LEA R166, R0, R166, 0x7 ;  /* 0x000000a600a67211 */ /* 0x000fe400078e38ff */
[----:B------:R-:W-:-:S04]  /*3d10*/  IADD3 R0, R156, 0x1000, RZ ;  /* 0x000010009c007810 */ /* 0x000fc80007ffe0ff */
[----:B------:R-:W-:-:S05]  /*3d20*/  SEL R0, R0, R156, !P0 ;  /* 0x0000009c00007207 */ /* 0x000fca0004000000 */
[----:B------:R-:W-:Y:S01]  /*3d30*/  IMAD.SHL.U32 R148, R0, 0x2, RZ ;  /* 0x0000000200947824 */ /* 0x000fe200078e00ff */
[----:B------:R-:W-:-:S05]  /*3d40*/  IADD3 R0, R244, -0x80, RZ ;  /* 0xffffff80f4007810 */ /* 0x000fca0007ffe0ff */
[----:B------:R-:W-:Y:S01]  /*3d50*/  IMAD.SHL.U32 R245, R0, 0x4, RZ ;  /* 0x0000000400f57824 */ /* 0x000fe200078e00ff */
[----:B-1234-:R-:W-:Y:S02]  /*3d60*/  @UP1 UMOV UR4, UR6 ;  /* 0x0000000600041c82 */ /* 0x01efe40008000000 */
.L_x_248:
[----:B------:R-:W-:Y:S01]  /*3d70*/  USHF.L.U32 UR11, UR20, 0x7, URZ ;  /* 0x00000007140b7899 */ /* 0x000fe2000800063f */
[----:B------:R-:W-:Y:S01]  /*3d80*/  IADD3 R0, R244, -UR8, -R166 ;  /* 0x80000008f4007c10 */ /* 0x000fe2000fffe8a6 */
[----:B------:R-:W-:Y:S01]  /*3d90*/  ULDC UR9, c[0x0][0x2e8] ;  /* 0x0000ba0000097ab9 */ /* 0x000fe20000000800 */
[----:B------:R-:W0:Y:S01]  /*3da0*/  LDGDEPBAR ;  /* 0x00000000000079af */ /* 0x000e220000000000 */
[----:B------:R-:W-:Y:S01]  /*3db0*/  UIADD3 UR10, UR11, UR8, URZ ;  /* 0x000000080b0a7290 */ /* 0x000fe2000fffe03f */
[----:B------:R-:W-:Y:S01]  /*3dc0*/  IADD3 R0, R0, UR5, RZ ;  /* 0x0000000500007c10 */ /* 0x000fe2000fffe0ff */
[----:B------:R-:W-:Y:S02]  /*3dd0*/  IMAD.IADD R112, R154, 0x1, R148 ;  /* 0x000000019a707824 */ /* 0x000fe400078e0294 */
[----:B------:R-:W-:Y:S04]  /*3de0*/  UIADD3 UR6, -UR5, 0x80, UR10 ;  /* 0x0000008005067890 */ /* 0x000fe8000fffe10a */
[----:B------:R-:W-:Y:S02]  /*3df0*/  UIADD3 UR9, UR6, -UR9, URZ ;  /* 0x8000000906097290 */ /* 0x000fe4000fffe03f */
[----:B------:R-:W-:Y:S04]  /*3e00*/  USHF.L.U32 UR6, UR7, 0x7, URZ ;  /* 0x0000000707067899 */ /* 0x000fe8000800063f */
[----:B------:R-:W-:Y:S02]  /*3e10*/  UISETP.GE.AND UP0, UPT, UR6, UR9, UPT ;  /* 0x000000090600728c */ /* 0x000fe4000bf06270 */
[----:B------:R-:W-:Y:S01]  /*3e20*/  IADD3 R0, R0, UR6, RZ ;  /* 0x0000000600007c10 */ /* 0x000fe2000fffe0ff */
[----:B------:R-:W-:Y:S03]  /*3e30*/  ULDC UR9, c[0x0][0x2e4] ;  /* 0x0000b90000097ab9 */ /* 0x000fe60000000800 */
[----:B------:R-:W-:Y:S02]  /*3e40*/  IABS R5, R0 ;  /* 0x0000000000057213 */ /* 0x000fe40000000000 */
[C---:B------:R-:W-:Y:S01]  /*3e50*/  IADD3 R4, R0.reuse, -0x1, RZ ;  /* 0xffffffff00047810 */ /* 0x040fe20007ffe0ff */
[----:B------:R-:W-:Y:S04]  /*3e60*/  DEPBAR.LE SB0, 0x0 ;  /* 0x000080000000791a */ /* 0x000fe80000000000 */
[----:B------:R-:W-:Y:S01]  /*3e70*/  IMAD.MOV.U32 R6, RZ, RZ, R5 ;  /* 0x000000ffff067224 */ /* 0x000fe200078e0005 */
[----:B------:R-:W-:Y:S01]  /*3e80*/  BAR.SYNC.DEFER_BLOCKING 0x0 ;  /* 0x0000000000007b1d */ /* 0x000fe20000010000 */
[----:B------:R-:W-:Y:S02]  /*3e90*/  IADD3 R52, R0, -0x11, RZ ;  /* 0xffffffef00347810 */ /* 0x000fe40007ffe0ff */
[----:B------:R-:W-:Y:S02]  /*3ea0*/  ISETP.GE.AND P1, PT, R4, RZ, PT ;  /* 0x000000ff0400720c */ /* 0x000fe40003f26270 */
[C---:B------:R-:W-:Y:S01]  /*3eb0*/  IADD3 R53, R0.reuse, 0x30, RZ ;  /* 0x0000003000357810 */ /* 0x040fe20007ffe0ff */
[----:B------:R1:W-:Y:S01]  /*3ec0*/  I2F R192, R6 ;  /* 0x0000000600c07306 */ /* 0x0003e20000201400 */
[C---:B------:R-:W-:Y:S02]  /*3ed0*/  IADD3 R5, R0.reuse, 0x8, RZ ;  /* 0x0000000800057810 */ /* 0x040fe40007ffe0ff */
[C---:B------:R-:W-:Y:S02]  /*3ee0*/  IADD3 R7, R0.reuse, 0x47, RZ ;  /* 0x0000004700077810 */ /* 0x040fe40007ffe0ff */
[----:B------:R-:W-:Y:S02]  /*3ef0*/  ISETP.GE.AND P0, PT, R5, RZ, PT ;  /* 0x000000ff0500720c */ /* 0x000fe40003f06270 */
[C---:B------:R-:W-:Y:S02]  /*3f00*/  IADD3 R8, R0.reuse, 0x48, RZ ;  /* 0x0000004800087810 */ /* 0x040fe40007ffe0ff */
[C---:B------:R-:W-:Y:S02]  /*3f10*/  IADD3 R9, R0.reuse, 0x40, RZ ;  /* 0x0000004000097810 */ /* 0x040fe40007ffe0ff */
[C---:B------:R-:W-:Y:S02]  /*3f20*/  @!P1 IADD3 R4, -R0.reuse, 0x1, RZ ;  /* 0x0000000100049810 */ /* 0x040fe40007ffe1ff */
[C---:B------:R-:W-:Y:S02]  /*3f30*/  IADD3 R20, R0.reuse, 0x3f, RZ ;  /* 0x0000003f00147810 */ /* 0x040fe40007ffe0ff */
[----:B------:R2:W3:Y:S01]  /*3f40*/  I2F R191, R4 ;  /* 0x0000000400bf7306 */ /* 0x0004e20000201400 */
[C---:B------:R-:W-:Y:S02]  /*3f50*/  IADD3 R21, R0.reuse, 0x38, RZ ;  /* 0x0000003800157810 */ /* 0x040fe40007ffe0ff */
[C---:B------:R-:W-:Y:S01]  /*3f60*/  @!P0 IADD3 R5, -R0.reuse, -0x8, RZ ;  /* 0xfffffff800058810 */ /* 0x040fe20007ffe1ff */
[----:B------:R-:W-:Y:S01]  /*3f70*/  LDSM.16.M88.4 R64, [R148] ;  /* 0x000000009440783b */ /* 0x000fe20000000200 */
[----:B------:R-:W-:Y:S02]  /*3f80*/  ISETP.GE.AND P0, PT, R7, RZ, PT ;  /* 0x000000ff0700720c */ /* 0x000fe40003f06270 */
[C---:B------:R-:W-:Y:S02]  /*3f90*/  IADD3 R24, R0.reuse, 0x37, RZ ;  /* 0x0000003700187810 */ /* 0x040fe40007ffe0ff */
[C---:B-1----:R-:W-:Y:S01]  /*3fa0*/  IADD3 R6, R0.reuse, 0x7, RZ ;  /* 0x0000000700067810 */ /* 0x042fe20007ffe0ff */
[----:B------:R1:W4:Y:S01]  /*3fb0*/  I2F R197, R5 ;  /* 0x0000000500c57306 */ /* 0x0003220000201400 */
[----:B------:R-:W-:Y:S01]  /*3fc0*/  IADD3 R36, R0, -0x8, RZ ;  /* 0xfffffff800247810 */ /* 0x000fe20007ffe0ff */
[----:B------:R-:W3:Y:S01]  /*3fd0*/  LDSM.16.M88.4 R16, [R150+0x6000] ;  /* 0x006000009610783b */ /* 0x000ee20000000200 */
[----:B------:R-:W-:Y:S02]  /*3fe0*/  ISETP.GE.AND P1, PT, R6, RZ, PT ;  /* 0x000000ff0600720c */ /* 0x000fe40003f26270 */
[C---:B------:R-:W-:Y:S02]  /*3ff0*/  IADD3 R37, R0.reuse, -0x9, RZ ;  /* 0xfffffff700257810 */ /* 0x040fe40007ffe0ff */
[C---:B------:R-:W-:Y:S02]  /*4000*/  IADD3 R40, R0.reuse, -0x10, RZ ;  /* 0xfffffff000287810 */ /* 0x040fe40007ffe0ff */
[C---:B------:R-:W-:Y:S01]  /*4010*/  @!P0 IADD3 R7, -R0.reuse, -0x47, RZ ;  /* 0xffffffb900078810 */ /* 0x040fe20007ffe1ff */
[----:B------:R-:W3:Y:S01]  /*4020*/  LDSM.16.M88.4 R60, [R148+0x1000] ;  /* 0x00100000943c783b */ /* 0x000ee20000000200 */
[----:B------:R-:W-:Y:S02]  /*4030*/  ISETP.GE.AND P0, PT, R9, RZ, PT ;  /* 0x000000ff0900720c */ /* 0x000fe40003f06270 */
[----:B------:R-:W-:Y:S01]  /*4040*/  I2F R200, R7 ;  /* 0x0000000700c87306 */ /* 0x000fe20000201400 */
[C---:B------:R-:W-:Y:S02]  /*4050*/  IADD3 R168, R0.reuse, -0x18, RZ ;  /* 0xffffffe800a87810 */ /* 0x040fe40007ffe0ff */
[C---:B------:R-:W-:Y:S02]  /*4060*/  @!P1 IADD3 R6, -R0.reuse, -0x7, RZ ;  /* 0xfffffff900069810 */ /* 0x040fe40007ffe1ff */
[----:B--2---:R-:W-:Y:S01]  /*4070*/  IADD3 R4, P1, R247, UR18, RZ ;  /* 0x00000012f7047c10 */ /* 0x004fe2000ff3e0ff */
[----:B------:R-:W2:Y:S01]  /*4080*/  LDSM.16.M88.4 R32, [R150+0x6400] ;  /* 0x006400009620783b */ /* 0x000ea20000000200 */
[C---:B------:R-:W-:Y:S02]  /*4090*/  IADD3 R169, R0.reuse, 0x27, RZ ;  /* 0x0000002700a97810 */ /* 0x040fe40007ffe0ff */
[----:B------:R-:W-:Y:S01]  /*40a0*/  IADD3 R167, R0, 0x28, RZ ;  /* 0x0000002800a77810 */ /* 0x000fe20007ffe0ff */
[----:B------:R3:W2:Y:S01]  /*40b0*/  I2F R196, R6 ;  /* 0x0000000600c47306 */ /* 0x0006a20000201400 */
[----:B-1----:R-:W-:Y:S02]  /*40c0*/  IADD3.X R5, R246, UR17, RZ, P1, !PT ;  /* 0x00000011f6057c10 */ /* 0x002fe40008ffe4ff */
[----:B------:R-:W-:Y:S01]  /*40d0*/  ISETP.GE.AND P1, PT, R8, RZ, PT ;  /* 0x000000ff0800720c */ /* 0x000fe20003f26270 */
[----:B------:R-:W1:Y:S01]  /*40e0*/  LDSM.16.M88.4 R48, [R150+0x6800] ;  /* 0x006800009630783b */ /* 0x000e620000000200 */
[C---:B------:R-:W-:Y:S02]  /*40f0*/  @!P0 IADD3 R9, -R0.reuse, -0x40, RZ ;  /* 0xffffffc000098810 */ /* 0x040fe40007ffe1ff */
[----:B------:R-:W-:Y:S02]  /*4100*/  ISETP.GE.AND P0, PT, R21, RZ, PT ;  /* 0x000000ff1500720c */ /* 0x000fe40003f06270 */
[C---:B------:R-:W-:Y:S01]  /*4110*/  IADD3 R165, R0.reuse, 0x2f, RZ ;  /* 0x0000002f00a57810 */ /* 0x040fe20007ffe0ff */
[----:B------:R-:W-:Y:S01]  /*4120*/  I2F R180, R9 ;  /* 0x0000000900b47306 */ /* 0x000fe20000201400 */
[C---:B------:R-:W-:Y:S01]  /*4130*/  IADD3 R170, R0.reuse, 0x10, RZ ;  /* 0x0000001000aa7810 */ /* 0x040fe20007ffe0ff */
[----:B-----5:R3:W5:Y:S01]  /*4140*/  LDG.E R164, [R4.64] ;  /* 0x0000002604a47981 */ /* 0x020762000c1e1900 */
[C---:B------:R-:W-:Y:S02]  /*4150*/  IADD3 R171, R0.reuse, 0xf, RZ ;  /* 0x0000000f00ab7810 */ /* 0x040fe40007ffe0ff */
[C---:B------:R-:W-:Y:S01]  /*4160*/  IADD3 R172, R0.reuse, -0x38, RZ ;  /* 0xffffffc800ac7810 */ /* 0x040fe20007ffe0ff */
[----:B------:R3:W5:Y:S01]  /*4170*/  LDG.E R163, [R4.64+0x20] ;  /* 0x0000202604a37981 */ /* 0x000762000c1e1900 */
[----:B------:R-:W-:Y:S02]  /*4180*/  @!P1 IADD3 R8, -R0, -0x48, RZ ;  /* 0xffffffb800089810 */ /* 0x000fe40007ffe1ff */
[----:B------:R-:W-:Y:S01]  /*4190*/  ISETP.GE.AND P1, PT, R20, RZ, PT ;  /* 0x000000ff1400720c */ /* 0x000fe20003f26270 */
[----:B------:R3:W5:Y:S01]  /*41a0*/  LDG.E R162, [R4.64+0x100] ;  /* 0x0001002604a27981 */ /* 0x000762000c1e1900 */
[----:B------:R1:W1:Y:S01]  /*41b0*/  I2F R199, R8 ;  /* 0x0000000800c77306 */ /* 0x0002620000201400 */
[----:B------:R-:W-:Y:S02]  /*41c0*/  @!P0 IADD3 R21, -R0, -0x38, RZ ;  /* 0xffffffc800158810 */ /* 0x000fe40007ffe1ff */
[----:B------:R3:W5:Y:S01]  /*41d0*/  LDG.E R161, [R4.64+0x120] ;  /* 0x0001202604a17981 */ /* 0x000762000c1e1900 */
[----:B------:R-:W-:Y:S02]  /*41e0*/  ISETP.GE.AND P0, PT, R36, RZ, PT ;  /* 0x000000ff2400720c */ /* 0x000fe40003f06270 */
[----:B------:R-:W-:Y:S01]  /*41f0*/  IADD3 R173, R0, -0x39, RZ ;  /* 0xffffffc700ad7810 */ /* 0x000fe20007ffe0ff */
[----:B------:R-:W2:Y:S01]  /*4200*/  LDSM.16.M88.4 R100, [R150+0x6c00] ;  /* 0x006c00009664783b */ /* 0x000ea20000000200 */
[----:B------:R-:W-:Y:S02]  /*4210*/  ISETP.GE.AND P3, PT, R172, RZ, PT ;  /* 0x000000ffac00720c */ /* 0x000fe40003f66270 */
[----:B------:R-:W-:Y:S01]  /*4220*/  I2F R190, R21 ;  /* 0x0000001500be7306 */ /* 0x000fe20000201400 */
[----:B------:R-:W-:Y:S02]  /*4230*/  @!P1 IADD3 R20, -R0, -0x3f, RZ ;  /* 0xffffffc100149810 */ /* 0x000fe40007ffe1ff */
[----:B------:R-:W-:Y:S02]  /*4240*/  ISETP.GE.AND P1, PT, R24, RZ, PT ;  /* 0x000000ff1800720c */ /* 0x000fe40003f26270 */
[----:B------:R-:W-:Y:S01]  /*4250*/  LDSM.16.M88.4 R104, [R112] ;  /* 0x000000007068783b */ /* 0x000fe20000000200 */
[----:B------:R-:W-:Y:S02]  /*4260*/  ISETP.GE.AND P2, PT, R173, RZ, PT ;  /* 0x000000ffad00720c */ /* 0x000fe40003f46270 */
[----:B------:R-:W-:Y:S02]  /*4270*/  @!P0 IADD3 R36, -R0, 0x8, RZ ;  /* 0x0000000800248810 */ /* 0x000fe40007ffe1ff */
[----:B------:R2:W2:Y:S01]  /*4280*/  I2F R179, R20 ;  /* 0x0000001400b37306 */ /* 0x0004a20000201400 */
[----:B------:R-:W-:Y:S02]  /*4290*/  ISETP.GE.AND P0, PT, R40, RZ, PT ;  /* 0x000000ff2800720c */ /* 0x000fe40003f06270 */
[----:B------:R-:W4:Y:S01]  /*42a0*/  LDSM.16.M88.4 R108, [R149+0x6000] ;  /* 0x00600000956c783b */ /* 0x000f220000000200 */
[C---:B------:R-:W-:Y:S02]  /*42b0*/  @!P3 IADD3 R172, -R0.reuse, 0x38, RZ ;  /* 0x0000003800acb810 */ /* 0x040fe40007ffe1ff */
[C---:B------:R-:W-:Y:S01]  /*42c0*/  @!P1 IADD3 R24, -R0.reuse, -0x37, RZ ;  /* 0xffffffc900189810 */ /* 0x040fe20007ffe1ff */
[-C--:B---3--:R-:W-:Y:S03]  /*42d0*/  HMMA.16816.F32 R4, R64, R16.reuse, RZ ;  /* 0x000000104004723c */ /* 0x088fe600000018ff */
[----:B------:R3:W2:Y:S01]  /*42e0*/  I2F R189, R24 ;  /* 0x0000001800bd7306 */ /* 0x0006a20000201400 */
[----:B------:R-:W4:Y:S01]  /*42f0*/  LDSM.16.M88.4 R112, [R112+0x1000] ;  /* 0x001000007070783b */ /* 0x000f220000000200 */
[----:B------:R-:W-:Y:S02]  /*4300*/  ISETP.GE.AND P1, PT, R37, RZ, PT ;  /* 0x000000ff2500720c */ /* 0x000fe40003f26270 */
[C---:B------:R-:W-:Y:S01]  /*4310*/  @!P0 IADD3 R40, -R0.reuse, 0x10, RZ ;  /* 0x0000001000288810 */ /* 0x040fe20007ffe1ff */
[C---:B-1----:R-:W-:Y:S02]  /*4320*/  HMMA.16816.F32 R8, R60.reuse, R16, RZ ;  /* 0x000000103c08723c */ /* 0x042fe400000018ff */
[----:B------:R-:W-:Y:S03]  /*4330*/  ISETP.GE.AND P0, PT, R53, RZ, PT ;  /* 0x000000ff3500720c */ /* 0x000fe60003f06270 */
[----:B------:R-:W1:Y:S01]  /*4340*/  I2F R184, R36 ;  /* 0x0000002400b87306 */ /* 0x000e620000201400 */
[C---:B------:R-:W-:Y:S02]  /*4350*/  @!P2 IADD3 R173, -R0.reuse, 0x39, RZ ;  /* 0x0000003900ada810 */ /* 0x040fe40007ffe1ff */
[-C--:B------:R-:W-:Y:S04]  /*4360*/  HMMA.16816.F32 R12, R60, R18.reuse, RZ ;  /* 0x000000123c0c723c */ /* 0x080fe800000018ff */
[----:B------:R-:W-:Y:S02]  /*4370*/  @!P1 IADD3 R37, -R0, 0x9, RZ ;  /* 0x0000000900259810 */ /* 0x000fe40007ffe1ff */
[----:B------:R-:W-:Y:S02]  /*4380*/  ISETP.GE.AND P1, PT, R52, RZ, PT ;  /* 0x000000ff3400720c */ /* 0x000fe40003f26270 */
[----:B------:R1:W1:Y:S01]  /*4390*/  I2F R182, R37 ;  /* 0x0000002500b67306 */ /* 0x0002620000201400 */
[C---:B------:R-:W-:Y:S01]  /*43a0*/  @!P0 IADD3 R53, -R0.reuse, -0x30, RZ ;  /* 0xffffffd000358810 */ /* 0x040fe20007ffe1ff */
[C---:B------:R-:W-:Y:S02]  /*43b0*/  HMMA.16816.F32 R16, R64.reuse, R18, RZ ;  /* 0x000000124010723c */ /* 0x040fe400000018ff */
[----:B------:R-:W-:Y:S06]  /*43c0*/  ISETP.GE.AND P0, PT, R167, RZ, PT ;  /* 0x000000ffa700720c */ /* 0x000fec0003f06270 */
[-C--:B--2---:R-:W-:Y:S01]  /*43d0*/  HMMA.16816.F32 R20, R64, R32.reuse, RZ ;  /* 0x000000204014723c */ /* 0x084fe200000018ff */
[----:B------:R2:W1:Y:S03]  /*43e0*/  I2F R195, R40 ;  /* 0x0000002800c37306 */ /* 0x0004660000201400 */
[C---:B------:R-:W-:Y:S02]  /*43f0*/  @!P1 IADD3 R52, -R0.reuse, 0x11, RZ ;  /* 0x0000001100349810 */ /* 0x040fe40007ffe1ff */
[----:B------:R-:W-:Y:S02]  /*4400*/  ISETP.GE.AND P1, PT, R165, RZ, PT ;  /* 0x000000ffa500720c */ /* 0x000fe40003f26270 */
[C---:B---3--:R-:W-:Y:S03]  /*4410*/  HMMA.16816.F32 R24, R60.reuse, R32, RZ ;  /* 0x000000203c18723c */ /* 0x048fe600000018ff */
[----:B------:R-:W3:Y:S01]  /*4420*/  I2F R194, R52 ;  /* 0x0000003400c27306 */ /* 0x000ee20000201400 */
[----:B------:R-:W-:Y:S02]  /*4430*/  @!P0 IADD3 R167, -R0, -0x28, RZ ;  /* 0xffffffd800a78810 */ /* 0x000fe40007ffe1ff */
[----:B------:R-:W-:Y:S02]  /*4440*/  ISETP.GE.AND P0, PT, R168, RZ, PT ;  /* 0x000000ffa800720c */ /* 0x000fe40003f06270 */
[-C--:B------:R-:W-:Y:S04]  /*4450*/  HMMA.16816.F32 R28, R60, R34.reuse, RZ ;  /* 0x000000223c1c723c */ /* 0x080fe800000018ff */
[C---:B------:R-:W-:Y:S01]  /*4460*/  @!P1 IADD3 R165, -R0.reuse, -0x2f, RZ ;  /* 0xffffffd100a59810 */ /* 0x040fe20007ffe1ff */
[----:B------:R-:W3:Y:S01]  /*4470*/  I2F R185, R53 ;  /* 0x0000003500b97306 */ /* 0x000ee20000201400 */
[----:B------:R-:W-:Y:S02]  /*4480*/  ISETP.GE.AND P1, PT, R169, RZ, PT ;  /* 0x000000ffa900720c */ /* 0x000fe40003f26270 */
[C---:B------:R-:W-:Y:S04]  /*4490*/  HMMA.16816.F32 R32, R64.reuse, R34, RZ ;  /* 0x000000224020723c */ /* 0x040fe800000018ff */
[C---:B------:R-:W-:Y:S03]  /*44a0*/  @!P0 IADD3 R168, -R0.reuse, 0x18, RZ ;  /* 0x0000001800a88810 */ /* 0x040fe60007ffe1ff */
[----:B------:R3:W-:Y:S01]  /*44b0*/  I2F R193, R167 ;  /* 0x000000a700c17306 */ /* 0x0007e20000201400 */
[-C--:B-1----:R-:W-:Y:S04]  /*44c0*/  HMMA.16816.F32 R36, R64, R48.reuse, RZ ;  /* 0x000000304024723c */ /* 0x082fe800000018ff */
[C---:B------:R-:W-:Y:S04]  /*44d0*/  @!P1 IADD3 R169, -R0.reuse, -0x27, RZ ;  /* 0xffffffd900a99810 */ /* 0x040fe80007ffe1ff */
[C---:B--2---:R-:W-:Y:S01]  /*44e0*/  HMMA.16816.F32 R40, R60.reuse, R48, RZ ;  /* 0x000000303c28723c */ /* 0x044fe200000018ff */
[----:B------:R1:W2:Y:S07]  /*44f0*/  I2F R187, R165 ;  /* 0x000000a500bb7306 */ /* 0x0002ae0000201400 */
[-C--:B------:R-:W-:Y:S03]  /*4500*/  HMMA.16816.F32 R44, R60, R50.reuse, RZ ;  /* 0x000000323c2c723c */ /* 0x080fe600000018ff */
[----:B------:R2:W2:Y:S01]  /*4510*/  I2F R188, R169 ;  /* 0x000000a900bc7306 */ /* 0x0004a20000201400 */
[C---:B---3--:R-:W-:Y:S04]  /*4520*/  IADD3 R167, R0.reuse, -0x20, RZ ;  /* 0xffffffe000a77810 */ /* 0x048fe80007ffe0ff */
[C---:B------:R-:W-:Y:S02]  /*4530*/  HMMA.16816.F32 R48, R64.reuse, R50, RZ ;  /* 0x000000324030723c */ /* 0x040fe400000018ff */
[----:B------:R-:W-:Y:S03]  /*4540*/  ISETP.GE.AND P0, PT, R167, RZ, PT ;  /* 0x000000ffa700720c */ /* 0x000fe60003f06270 */
[----:B------:R3:W3:Y:S03]  /*4550*/  I2F R183, R168 ;  /* 0x000000a800b77306 */ /* 0x0006e60000201400 */
[-C--:B------:R-:W-:Y:S01]  /*4560*/  HMMA.16816.F32 R52, R64, R100.reuse, RZ ;  /* 0x000000644034723c */ /* 0x080fe200000018ff */
[C---:B-1----:R-:W-:Y:S04]  /*4570*/  IADD3 R165, R0.reuse, -0x19, RZ ;  /* 0xffffffe700a57810 */ /* 0x042fe80007ffe0ff */
[----:B------:R-:W-:Y:S02]  /*4580*/  ISETP.GE.AND P1, PT, R165, RZ, PT ;  /* 0x000000ffa500720c */ /* 0x000fe40003f26270 */
[----:B------:R-:W-:Y:S01]  /*4590*/  I2F R172, R172 ;  /* 0x000000ac00ac7306 */ /* 0x000fe20000201400 */
[C---:B------:R-:W-:Y:S04]  /*45a0*/  HMMA.16816.F32 R56, R60.reuse, R100, RZ ;  /* 0x000000643c38723c */ /* 0x040fe800000018ff */
[C---:B------:R-:W-:Y:S02]  /*45b0*/  @!P0 IADD3 R167, -R0.reuse, 0x20, RZ ;  /* 0x0000002000a78810 */ /* 0x040fe40007ffe1ff */
[C---:B--2---:R-:W-:Y:S02]  /*45c0*/  IADD3 R169, R0.reuse, -0x31, RZ ;  /* 0xffffffcf00a97810 */ /* 0x044fe40007ffe0ff */
[-C--:B------:R-:W-:Y:S01]  /*45d0*/  HMMA.16816.F32 R60, R60, R102.reuse, RZ ;  /* 0x000000663c3c723c */ /* 0x080fe200000018ff */
[----:B------:R1:W-:Y:S01]  /*45e0*/  I2F R186, R167 ;  /* 0x000000a700ba7306 */ /* 0x0003e20000201400 */
[----:B------:R-:W-:Y:S02]  /*45f0*/  ISETP.GE.AND P4, PT, R169, RZ, PT ;  /* 0x000000ffa900720c */ /* 0x000fe40003f86270 */
[C---:B------:R-:W-:Y:S02]  /*4600*/  @!P1 IADD3 R165, -R0.reuse, 0x19, RZ ;  /* 0x0000001900a59810 */ /* 0x040fe40007ffe1ff */
[----:B---3--:R-:W-:Y:S02]  /*4610*/  IADD3 R168, R0, -0x30, RZ ;  /* 0xffffffd000a87810 */ /* 0x008fe40007ffe0ff */
[----:B------:R-:W-:Y:S01]  /*4620*/  HMMA.16816.F32 R64, R64, R102, RZ ;  /* 0x000000664040723c */ /* 0x000fe200000018ff */
[----:B------:R-:W2:Y:S01]  /*4630*/  LDSM.16.M88.4 R100, [R149+0x6400] ;  /* 0x006400009564783b */ /* 0x000ea20000000200 */
[----:B------:R-:W-:Y:S01]  /*4640*/  ISETP.GE.AND P5, PT, R168, RZ, PT ;  /* 0x000000ffa800720c */ /* 0x000fe20003fa6270 */
[----:B------:R3:W2:Y:S04]  /*4650*/  I2F R178, R165 ;  /* 0x000000a500b27306 */ /* 0x0006a80000201400 */
[C---:B------:R-:W-:Y:S01]  /*4660*/  @!P4 IADD3 R169, -R0.reuse, 0x31, RZ ;  /* 0x0000003100a9c810 */ /* 0x040fe20007ffe1ff */
[-C--:B----4-:R-:W-:Y:S05]  /*4670*/  HMMA.16816.F32 R4, R104, R108.reuse, R4 ;  /* 0x0000006c6804723c */ /* 0x090fea0000001804 */
[----:B------:R-:W-:Y:S02]  /*4680*/  I2F R169, R169 ;  /* 0x000000a900a97306 */ /* 0x000fe40000201400 */
[C---:B------:R-:W-:Y:S01]  /*4690*/  @!P5 IADD3 R168, -R0.reuse, 0x30, RZ ;  /* 0x0000003000a8d810 */ /* 0x040fe20007ffe1ff */
[C---:B------:R-:W-:Y:S04]  /*46a0*/  HMMA.16816.F32 R8, R112.reuse, R108, R8 ;  /* 0x0000006c7008723c */ /* 0x040fe80000001808 */
[C---:B-1----:R-:W-:Y:S03]  /*46b0*/  IADD3 R167, R0.reuse, 0x1f, RZ ;  /* 0x0000001f00a77810 */ /* 0x042fe60007ffe0ff */
[C---:B------:R-:W-:Y:S01]  /*46c0*/  IADD3 R109, R0.reuse, -0x21, RZ ;  /* 0xffffffdf006d7810 */ /* 0x040fe20007ffe0ff */
[-C--:B------:R-:W-:Y:S01]  /*46d0*/  HMMA.16816.F32 R12, R112, R110.reuse, R12 ;  /* 0x0000006e700c723c */ /* 0x080fe2000000180c */
[----:B------:R-:W-:Y:S02]  /*46e0*/  I2F R168, R168 ;  /* 0x000000a800a87306 */ /* 0x000fe40000201400 */
[----:B------:R-:W-:Y:S02]  /*46f0*/  ISETP.GE.AND P1, PT, R109, RZ, PT ;  /* 0x000000ff6d00720c */ /* 0x000fe40003f26270 */
[C---:B------:R-:W-:Y:S02]  /*4700*/  IADD3 R108, R0.reuse, 0x20, RZ ;  /* 0x00000020006c7810 */ /* 0x040fe40007ffe0ff */
[----:B---3--:R-:W-:Y:S01]  /*4710*/  IADD3 R165, R0, 0x18, RZ ;  /* 0x0000001800a57810 */ /* 0x008fe20007ffe0ff */
[----:B------:R-:W-:Y:S01]  /*4720*/  FFMA.FTZ R5, R191, -UR4, R5 ;  /* 0x80000004bf057c23 */ /* 0x000fe20008010005 */
[----:B------:R-:W-:Y:S01]  /*4730*/  ISETP.GE.AND P0, PT, R108, RZ, PT ;  /* 0x000000ff6c00720c */ /* 0x000fe20003f06270 */
[C---:B------:R-:W-:Y:S01]  /*4740*/  HMMA.16816.F32 R16, R104.reuse, R110, R16 ;  /* 0x0000006e6810723c */ /* 0x040fe20000001810 */
[----:B------:R-:W-:Y:S03]  /*4750*/  I2F R173, R173 ;  /* 0x000000ad00ad7306 */ /* 0x000fe60000201400 */
[----:B------:R-:W-:Y:S02]  /*4760*/  FFMA.FTZ R6, R197, -UR4, R6 ;  /* 0x80000004c5067c23 */ /* 0x000fe40008010006 */
[----:B------:R-:W-:Y:S01]  /*4770*/  FFMA.FTZ R7, R196, -UR4, R7 ;  /* 0x80000004c4077c23 */ /* 0x000fe20008010007 */
[----:B------:R-:W-:Y:S01]  /*4780*/  @!P1 IADD3 R109, -R0, 0x21, RZ ;  /* 0x00000021006d9810 */ /* 0x000fe20007ffe1ff */
[----:B------:R-:W-:Y:S01]  /*4790*/  FFMA.FTZ R4, R192, -UR4, R4 ;  /* 0x80000004c0047c23 */ /* 0x000fe20008010004 */
[-C--:B--2---:R-:W-:Y:S02]  /*47a0*/  HMMA.16816.F32 R20, R104, R100.reuse, R20 ;  /* 0x000000646814723c */ /* 0x084fe40000001814 */
[----:B------:R-:W1:Y:S01]  /*47b0*/  I2F R181, R109 ;  /* 0x0000006d00b57306 */ /* 0x000e620000201400 */
[----:B------:R-:W-:Y:S01]  /*47c0*/  FFMA.FTZ R11, R200, -UR4, R11 ;  /* 0x80000004c80b7c23 */ /* 0x000fe2000801000b */
[----:B------:R-:W-:Y:S01]  /*47d0*/  @!P0 IADD3 R108, -R0, -0x20, RZ ;  /* 0xffffffe0006c8810 */ /* 0x000fe20007ffe1ff */
[----:B------:R-:W-:Y:S01]  /*47e0*/  FFMA.FTZ R10, R199, -UR4, R10 ;  /* 0x80000004c70a7c23 */ /* 0x000fe2000801000a */
[----:B------:R-:W-:Y:S01]  /*47f0*/  ISETP.GE.AND P1, PT, R167, RZ, PT ;  /* 0x000000ffa700720c */ /* 0x000fe20003f26270 */
[C---:B------:R-:W-:Y:S01]  /*4800*/  FFMA.FTZ R8, R180.reuse, -UR4, R8 ;  /* 0x80000004b4087c23 */ /* 0x040fe20008010008 */
[C---:B------:R-:W-:Y:S04]  /*4810*/  HMMA.16816.F32 R24, R112.reuse, R100, R24 ;  /* 0x000000647018723c */ /* 0x040fe80000001818 */
[C---:B------:R-:W-:Y:S01]  /*4820*/  FFMA.FTZ R9, R179.reuse, -UR4, R9 ;  /* 0x80000004b3097c23 */ /* 0x040fe20008010009 */
[----:B------:R2:W3:Y:S01]  /*4830*/  I2F R176, R108 ;  /* 0x0000006c00b07306 */ /* 0x0004e20000201400 */
[----:B------:R-:W-:Y:S01]  /*4840*/  FFMA.FTZ R14, R180, -UR4, R14 ;  /* 0x80000004b40e7c23 */ /* 0x000fe2000801000e */
[----:B------:R-:W-:Y:S01]  /*4850*/  IADD3 R100, R0, 0x17, RZ ;  /* 0x0000001700647810 */ /* 0x000fe20007ffe0ff */
[----:B------:R-:W-:Y:S01]  /*4860*/  FFMA.FTZ R15, R179, -UR4, R15 ;  /* 0x80000004b30f7c23 */ /* 0x000fe2000801000f */
[-C--:B------:R-:W-:Y:S03]  /*4870*/  HMMA.16816.F32 R28, R112, R102.reuse, R28 ;  /* 0x00000066701c723c */ /* 0x080fe6000000181c */
[----:B------:R-:W-:Y:S01]  /*4880*/  FFMA.FTZ R12, R190, -UR4, R12 ;  /* 0x80000004be0c7c23 */ /* 0x000fe2000801000c */
[----:B------:R-:W-:Y:S01]  /*4890*/  @!P1 IADD3 R167, -R0, -0x1f, RZ ;  /* 0xffffffe100a79810 */ /* 0x000fe20007ffe1ff */
[----:B------:R-:W-:Y:S01]  /*48a0*/  FFMA.FTZ R13, R189, -UR4, R13 ;  /* 0x80000004bd0d7c23 */ /* 0x000fe2000801000d */
[----:B------:R-:W-:Y:S01]  /*48b0*/  ISETP.GE.AND P1, PT, R100, RZ, PT ;  /* 0x000000ff6400720c */ /* 0x000fe20003f26270 */
[----:B------:R-:W-:Y:S01]  /*48c0*/  FFMA.FTZ R19, R191, -UR4, R19 ;  /* 0x80000004bf137c23 */ /* 0x000fe20008010013 */
[C---:B------:R-:W-:Y:S01]  /*48d0*/  HMMA.16816.F32 R32, R104.reuse, R102, R32 ;  /* 0x000000666820723c */ /* 0x040fe20000001820 */
[----:B------:R4:W1:Y:S03]  /*48e0*/  I2F R175, R167 ;  /* 0x000000a700af7306 */ /* 0x0008660000201400 */
[----:B------:R-:W-:Y:S01]  /*48f0*/  FFMA.FTZ R18, R192, -UR4, R18 ;  /* 0x80000004c0127c23 */ /* 0x000fe20008010012 */
[----:B------:R-:W-:Y:S01]  /*4900*/  ISETP.GE.AND P0, PT, R165, RZ, PT ;  /* 0x000000ffa500720c */ /* 0x000fe20003f06270 */
[----:B------:R-:W-:Y:S02]  /*4910*/  FFMA.FTZ R16, R184, -UR4, R16 ;  /* 0x80000004b8107c23 */ /* 0x000fe40008010010 */
[----:B------:R-:W-:Y:S04]  /*4920*/  FFMA.FTZ R17, R182, -UR4, R17 ;  /* 0x80000004b6117c23 */ /* 0x000fe80008010011 */
[----:B------:R-:W-:Y:S01]  /*4930*/  FFMA.FTZ R22, R184, -UR4, R22 ;  /* 0x80000004b8167c23 */ /* 0x000fe20008010016 */
[----:B--2---:R-:W2:Y:S01]  /*4940*/  LDSM.16.M88.4 R108, [R149+0x6800] ;  /* 0x00680000956c783b */ /* 0x004ea20000000200 */
[----:B------:R-:W-:Y:S01]  /*4950*/  FFMA.FTZ R23, R182, -UR4, R23 ;  /* 0x80000004b6177c23 */ /* 0x000fe20008010017 */
[----:B------:R-:W-:Y:S01]  /*4960*/  @!P1 IADD3 R100, -R0, -0x17, RZ ;  /* 0xffffffe900649810 */ /* 0x000fe20007ffe1ff */
[----:B------:R-:W-:Y:S01]  /*4970*/  FFMA.FTZ R20, R195, -UR4, R20 ;  /* 0x80000004c3147c23 */ /* 0x000fe20008010014 */
[----:B------:R-:W-:Y:S01]  /*4980*/  ISETP.GE.AND P1, PT, R170, RZ, PT ;  /* 0x000000ffaa00720c */ /* 0x000fe20003f26270 */
[----:B------:R-:W-:Y:S01]  /*4990*/  FFMA.FTZ R21, R194, -UR4, R21 ;  /* 0x80000004c2157c23 */ /* 0x000fe20008010015 */
[----:B------:R1:W-:Y:S01]  /*49a0*/  I2F R174, R100 ;  /* 0x0000006400ae7306 */ /* 0x0003e20000201400 */
[----:B------:R-:W-:Y:S01]  /*49b0*/  FFMA.FTZ R26, R190, -UR4, R26 ;  /* 0x80000004be1a7c23 */ /* 0x000fe2000801001a */
[C---:B------:R-:W-:Y:S01]  /*49c0*/  @!P0 IADD3 R165, -R0.reuse, -0x18, RZ ;  /* 0xffffffe800a58810 */ /* 0x040fe20007ffe1ff */
[----:B------:R-:W-:Y:S02]  /*49d0*/  FFMA.FTZ R27, R189, -UR4, R27 ;  /* 0x80000004bd1b7c23 */ /* 0x000fe4000801001b */
[----:B------:R-:W-:Y:S01]  /*49e0*/  FFMA.FTZ R24, R185, -UR4, R24 ;  /* 0x80000004b9187c23 */ /* 0x000fe20008010018 */
[C---:B----4-:R-:W-:Y:S01]  /*49f0*/  IADD3 R167, R0.reuse, -0x28, RZ ;  /* 0xffffffd800a77810 */ /* 0x050fe20007ffe0ff */
[----:B------:R-:W-:Y:S02]  /*4a00*/  FFMA.FTZ R25, R187, -UR4, R25 ;  /* 0x80000004bb197c23 */ /* 0x000fe40008010019 */
[----:B------:R-:W-:Y:S01]  /*4a10*/  FFMA.FTZ R30, R185, -UR4, R30 ;  /* 0x80000004b91e7c23 */ /* 0x000fe2000801001e */
[----:B------:R4:W2:Y:S01]  /*4a20*/  I2F R177, R165 ;  /* 0x000000a500b17306 */ /* 0x0008a20000201400 */
[----:B------:R-:W-:Y:S01]  /*4a30*/  FFMA.FTZ R31, R187, -UR4, R31 ;  /* 0x80000004bb1f7c23 */ /* 0x000fe2000801001f */
[----:B------:R-:W-:Y:S01]  /*4a40*/  ISETP.GE.AND P0, PT, R167, RZ, PT ;  /* 0x000000ffa700720c */ /* 0x000fe20003f06270 */
[----:B------:R-:W-:Y:S01]  /*4a50*/  FFMA.FTZ R28, R193, -UR4, R28 ;  /* 0x80000004c11c7c23 */ /* 0x000fe2000801001c */
[----:B------:R-:W-:Y:S01]  /*4a60*/  @!P1 IADD3 R170, -R0, -0x10, RZ ;  /* 0xfffffff000aa9810 */ /* 0x000fe20007ffe1ff */
[----:B------:R-:W-:Y:S02]  /*4a70*/  FFMA.FTZ R29, R188, -UR4, R29 ;  /* 0x80000004bc1d7c23 */ /* 0x000fe4000801001d */
[----:B------:R-:W-:Y:S02]  /*4a80*/  FFMA.FTZ R34, R195, -UR4, R34 ;  /* 0x80000004c3227c23 */ /* 0x000fe40008010022 */
[----:B------:R-:W-:Y:S01]  /*4a90*/  FFMA.FTZ R35, R194, -UR4, R35 ;  /* 0x80000004c2237c23 */ /* 0x000fe20008010023 */
[----:B------:R-:W-:Y:S01]  /*4aa0*/  I2F R170, R170 ;  /* 0x000000aa00aa7306 */ /* 0x000fe20000201400 */
[----:B------:R-:W-:Y:S02]  /*4ab0*/  FFMA.FTZ R32, R183, -UR4, R32 ;  /* 0x80000004b7207c23 */ /* 0x000fe40008010020 */
[----:B------:R-:W-:Y:S01]  /*4ac0*/  FFMA.FTZ R33, R178, -UR4, R33 ;  /* 0x80000004b2217c23 */ /* 0x000fe20008010021 */
[----:B-1----:R-:W1:Y:S01]  /*4ad0*/  LDSM.16.M88.4 R100, [R149+0x6c00] ;  /* 0x006c00009564783b */ /* 0x002e620000000200 */
[----:B------:R-:W-:Y:S01]  /*4ae0*/  IMAD.MOV.U32 R200, RZ, RZ, R202 ;  /* 0x000000ffffc87224 */ /* 0x000fe200078e00ca */
[C---:B------:R-:W-:Y:S02]  /*4af0*/  @!P0 IADD3 R167, -R0.reuse, 0x28, RZ ;  /* 0x0000002800a78810 */ /* 0x040fe40007ffe1ff */
[----:B------:R-:W-:Y:S04]  /*4b00*/  ISETP.GE.AND P0, PT, R171, RZ, PT ;  /* 0x000000ffab00720c */ /* 0x000fe80003f06270 */
[----:B------:R-:W1:Y:S01]  /*4b10*/  I2F R167, R167 ;  /* 0x000000a700a77306 */ /* 0x000e620000201400 */
[-C--:B--2---:R-:W-:Y:S03]  /*4b20*/  HMMA.16816.F32 R36, R104, R108.reuse, R36 ;  /* 0x0000006c6824723c */ /* 0x084fe60000001824 */
[C---:B----4-:R-:W-:Y:S04]  /*4b30*/  IADD3 R165, R0.reuse, -0x29, RZ ;  /* 0xffffffd700a57810 */ /* 0x050fe80007ffe0ff */
[----:B------:R-:W-:Y:S01]  /*4b40*/  ISETP.GE.AND P6, PT, R165, RZ, PT ;  /* 0x000000ffa500720c */ /* 0x000fe20003fc6270 */
[C---:B------:R-:W-:Y:S04]  /*4b50*/  HMMA.16816.F32 R40, R112.reuse, R108, R40 ;  /* 0x0000006c7028723c */ /* 0x040fe80000001828 */
[C---:B------:R-:W-:Y:S02]  /*4b60*/  @!P0 IADD3 R171, -R0.reuse, -0xf, RZ ;  /* 0xfffffff100ab8810 */ /* 0x040fe40007ffe1ff */
[----:B------:R-:W-:Y:S02]  /*4b70*/  PLOP3.LUT P0, PT, PT, PT, UP0, 0x80, 0x0 ;  /* 0x000000000000781c */ /* 0x000fe40003f0f008 */
[-C--:B------:R-:W-:Y:S02]  /*4b80*/  HMMA.16816.F32 R44, R112, R110.reuse, R44 ;  /* 0x0000006e702c723c */ /* 0x080fe4000000182c */
[----:B------:R-:W-:Y:S02]  /*4b90*/  I2F R171, R171 ;  /* 0x000000ab00ab7306 */ /* 0x000fe40000201400 */
[----:B------:R-:W-:Y:S04]  /*4ba0*/  @!P6 IADD3 R165, -R0, 0x29, RZ ;  /* 0x0000002900a5e810 */ /* 0x000fe80007ffe1ff */
[----:B------:R-:W-:Y:S01]  /*4bb0*/  FFMA.FTZ R38, R183, -UR4, R38 ;  /* 0x80000004b7267c23 */ /* 0x000fe20008010026 */
[C---:B------:R-:W-:Y:S03]  /*4bc0*/  HMMA.16816.F32 R48, R104.reuse, R110, R48 ;  /* 0x0000006e6830723c */ /* 0x040fe60000001830 */
[----:B------:R-:W2:Y:S01]  /*4bd0*/  I2F R165, R165 ;  /* 0x000000a500a57306 */ /* 0x000ea20000201400 */
[----:B------:R-:W-:Y:S02]  /*4be0*/  FFMA.FTZ R39, R178, -UR4, R39 ;  /* 0x80000004b2277c23 */ /* 0x000fe40008010027 */
[----:B------:R-:W-:Y:S02]  /*4bf0*/  FFMA.FTZ R36, R186, -UR4, R36 ;  /* 0x80000004ba247c23 */ /* 0x000fe40008010024 */
[----:B------:R-:W-:Y:S01]  /*4c00*/  FFMA.FTZ R37, R181, -UR4, R37 ;  /* 0x80000004b5257c23 */ /* 0x000fe20008010025 */
[-C--:B-1----:R-:W-:Y:S03]  /*4c10*/  HMMA.16816.F32 R52, R104, R100.reuse, R52 ;  /* 0x000000646834723c */ /* 0x082fe60000001834 */
[----:B------:R-:W-:Y:S02]  /*4c20*/  FFMA.FTZ R42, R193, -UR4, R42 ;  /* 0x80000004c12a7c23 */ /* 0x000fe4000801002a */
[----:B------:R-:W-:Y:S02]  /*4c30*/  FFMA.FTZ R43, R188, -UR4, R43 ;  /* 0x80000004bc2b7c23 */ /* 0x000fe4000801002b */
[C---:B---3--:R-:W-:Y:S01]  /*4c40*/  FFMA.FTZ R40, R176.reuse, -UR4, R40 ;  /* 0x80000004b0287c23 */ /* 0x048fe20008010028 */
[C---:B------:R-:W-:Y:S04]  /*4c50*/  HMMA.16816.F32 R56, R112.reuse, R100, R56 ;  /* 0x000000647038723c */ /* 0x040fe80000001838 */
[C---:B------:R-:W-:Y:S02]  /*4c60*/  FFMA.FTZ R41, R175.reuse, -UR4, R41 ;  /* 0x80000004af297c23 */ /* 0x040fe40008010029 */
[----:B------:R-:W-:Y:S02]  /*4c70*/  FFMA.FTZ R46, R176, -UR4, R46 ;  /* 0x80000004b02e7c23 */ /* 0x000fe4000801002e */
[----:B------:R-:W-:Y:S01]  /*4c80*/  FFMA.FTZ R47, R175, -UR4, R47 ;  /* 0x80000004af2f7c23 */ /* 0x000fe2000801002f */
[-C--:B------:R-:W-:Y:S03]  /*4c90*/  HMMA.16816.F32 R60, R112, R102.reuse, R60 ;  /* 0x00000066703c723c */ /* 0x080fe6000000183c */
[----:B------:R-:W-:Y:S02]  /*4ca0*/  FFMA.FTZ R44, R177, -UR4, R44 ;  /* 0x80000004b12c7c23 */ /* 0x000fe4000801002c */
[----:B------:R-:W-:Y:S02]  /*4cb0*/  FFMA.FTZ R45, R174, -UR4, R45 ;  /* 0x80000004ae2d7c23 */ /* 0x000fe4000801002d */
[----:B------:R-:W-:Y:S01]  /*4cc0*/  FFMA.FTZ R50, R186, -UR4, R50 ;  /* 0x80000004ba327c23 */ /* 0x000fe20008010032 */
[----:B------:R-:W-:Y:S04]  /*4cd0*/  HMMA.16816.F32 R64, R104, R102, R64 ;  /* 0x000000666840723c */ /* 0x000fe80000001840 */
[----:B------:R-:W-:Y:S02]  /*4ce0*/  FFMA.FTZ R51, R181, -UR4, R51 ;  /* 0x80000004b5337c23 */ /* 0x000fe40008010033 */
[----:B------:R-:W-:Y:S02]  /*4cf0*/  FFMA.FTZ R48, R167, -UR4, R48 ;  /* 0x80000004a7307c23 */ /* 0x000fe40008010030 */
[----:B--2---:R-:W-:Y:S04]  /*4d00*/  FFMA.FTZ R49, R165, -UR4, R49 ;  /* 0x80000004a5317c23 */ /* 0x004fe80008010031 */
[----:B------:R-:W-:Y:S02]  /*4d10*/  FFMA.FTZ R54, R167, -UR4, R54 ;  /* 0x80000004a7367c23 */ /* 0x000fe40008010036 */
        /* <DEDUP_REMOVED lines=14> */
[----:B------:R-:W-:Y:S01]  /*4e00*/  FFMA.FTZ R65, R173, -UR4, R65 ;  /* 0x80000004ad417c23 */ /* 0x000fe20008010041 */
[----:B------:R-:W-:-:S05]  /*4e10*/  @!P0 BRA `(.L_x_244) ;  /* 0x000000a000008947 */ /* 0x000fca0003800000 */
[----:B------:R-:W-:Y:S02]  /*4e20*/  UIADD3 UR10, UR14, UR10, -UR5 ;  /* 0x0000000a0e0a7290 */ /* 0x000fe4000fffe805 */
[----:B------:R-:W-:Y:S04]  /*4e30*/  UIADD3 UR9, UR6, 0x80, URZ ;  /* 0x0000008006097890 */ /* 0x000fe8000fffe03f */
[----:B------:R-:W-:Y:S02]  /*4e40*/  UISETP.GE.AND UP0, UPT, UR9, UR10, UPT ;  /* 0x0000000a0900728c */ /* 0x000fe4000bf06270 */
[----:B------:R-:W-:Y:S04]  /*4e50*/  UIADD3 UR9, UR11, 0x80, URZ ;  /* 0x000000800b097890 */ /* 0x000fe8000fffe03f */
[----:B------:R-:W-:Y:S02]  /*4e60*/  PLOP3.LUT P1, PT, PT, PT, UP0, 0x80, 0x0 ;  /* 0x000000000000781c */ /* 0x000fe40003f2f008 */
[----:B------:R-:W-:Y:S01]  /*4e70*/  IMAD.U32 R0, RZ, RZ, UR9 ;  /* 0x00000009ff007e24 */ /* 0x000fe2000f8e00ff */
[----:B------:R-:W-:Y:S04]  /*4e80*/  UMOV UR9, UR14 ;  /* 0x0000000e00097c82 */ /* 0x000fe80008000000 */
[----:B------:R-:W-:Y:S11]  /*4e90*/  ISETP.LT.AND P0, PT, R0, UR5, PT ;  /* 0x0000000500007c0c */ /* 0x000ff6000bf01270 */
[----:B------:R-:W-:Y:S02]  /*4ea0*/  @!UPT UIADD3 URZ, URZ, URZ, URZ ;  /* 0x0000003f3f3ff290 */ /* 0x000fe4000fffe03f */
[----:B------:R-:W-:-:S05]  /*4eb0*/  @!P1 BRA P0, `(.L_x_245) ;  /* 0x00000e8000009947 */ /* 0x000fca0000000000 */
.L_x_244:
[----:B------:R-:W-:Y:S01]  /*4ec0*/  IADD3 R0, R244, UR6, RZ ;  /* 0x00000006f4007c10 */ /* 0x000fe2000fffe0ff */
[----:B------:R-:W-:Y:S01]  /*4ed0*/  UIADD3 UR6, -UR9, UR5, -UR8 ;  /* 0x0000000509067290 */ /* 0x000fe2000fffe908 */
[----:B------:R-:W-:Y:S01]  /*4ee0*/  IADD3 R165, R166, 0x1, RZ ;  /* 0x00000001a6a57810 */ /* 0x000fe20007ffe0ff */
[----:B------:R-:W-:Y:S01]  /*4ef0*/  ULDC UR10, c[0x0][0x2e8] ;  /* 0x0000ba00000a7ab9 */ /* 0x000fe20000000800 */
[C---:B------:R-:W-:Y:S01]  /*4f00*/  IADD3 R102, R0.reuse, 0x8, RZ ;  /* 0x0000000800667810 */ /* 0x040fe20007ffe0ff */
[----:B------:R-:W-:Y:S01]  /*4f10*/  UMOV UR14, UR9 ;  /* 0x00000009000e7c82 */ /* 0x000fe20008000000 */
[C---:B------:R-:W-:Y:S02]  /*4f20*/  IADD3 R101, R0.reuse, 0x40, RZ ;  /* 0x0000004000657810 */ /* 0x040fe40007ffe0ff */
[C---:B------:R-:W-:Y:S02]  /*4f30*/  IADD3 R100, R0.reuse, 0x48, RZ ;  /* 0x0000004800647810 */ /* 0x040fe40007ffe0ff */
[----:B------:R-:W-:Y:S02]  /*4f40*/  IADD3 R103, R0, UR6, RZ ;  /* 0x0000000600677c10 */ /* 0x000fe4000fffe0ff */
[----:B------:R-:W-:Y:S02]  /*4f50*/  IADD3 R170, R102, UR6, RZ ;  /* 0x0000000666aa7c10 */ /* 0x000fe4000fffe0ff */
[C---:B------:R-:W-:Y:S02]  /*4f60*/  IADD3 R172, R101.reuse, UR6, RZ ;  /* 0x0000000665ac7c10 */ /* 0x040fe4000fffe0ff */
[----:B------:R-:W-:Y:S01]  /*4f70*/  IADD3 R173, R100, UR6, RZ ;  /* 0x0000000664ad7c10 */ /* 0x000fe2000fffe0ff */
[----:B------:R-:W-:Y:S01]  /*4f80*/  UIADD3 UR6, UR5, 0x1, -UR8 ;  /* 0x0000000105067890 */ /* 0x000fe2000fffe808 */
[C---:B------:R-:W-:Y:S02]  /*4f90*/  IADD3 R115, R166.reuse, 0x8, RZ ;  /* 0x00000008a6737810 */ /* 0x040fe40007ffe0ff */
[C---:B------:R-:W-:Y:S01]  /*4fa0*/  IADD3 R114, R166.reuse, 0x9, RZ ;  /* 0x00000009a6727810 */ /* 0x040fe20007ffe0ff */
[----:B------:R-:W-:Y:S01]  /*4fb0*/  UIADD3 UR6, UR6, UR10, URZ ;  /* 0x0000000a06067290 */ /* 0x000fe2000fffe03f */
[C---:B------:R-:W-:Y:S02]  /*4fc0*/  IADD3 R113, R166.reuse, 0x10, RZ ;  /* 0x00000010a6717810 */ /* 0x040fe40007ffe0ff */
[C---:B------:R-:W-:Y:S02]  /*4fd0*/  IADD3 R112, R166.reuse, 0x11, RZ ;  /* 0x00000011a6707810 */ /* 0x040fe40007ffe0ff */
[----:B------:R-:W-:Y:S02]  /*4fe0*/  IADD3 R111, R166, 0x18, RZ ;  /* 0x00000018a66f7810 */ /* 0x000fe40007ffe0ff */
[----:B------:R-:W-:Y:S02]  /*4ff0*/  IADD3 R167, R0, UR6, RZ ;  /* 0x0000000600a77c10 */ /* 0x000fe4000fffe0ff */
[----:B------:R-:W-:Y:S02]  /*5000*/  IMNMX R0, RZ, R103, !PT ;  /* 0x00000067ff007217 */ /* 0x000fe40007800200 */
[----:B------:R-:W-:Y:S02]  /*5010*/  IADD3 R169, R101, UR6, RZ ;  /* 0x0000000665a97c10 */ /* 0x000fe4000fffe0ff */
[----:B------:R-:W-:Y:S02]  /*5020*/  IMNMX R101, R167, UR5, PT ;  /* 0x00000005a7657c17 */ /* 0x000fe4000b800200 */
[-C--:B------:R-:W-:Y:S02]  /*5030*/  ISETP.GE.AND P6, PT, R166, R0.reuse, PT ;  /* 0x00000000a600720c */ /* 0x080fe40003fc6270 */
[-C--:B------:R-:W-:Y:S02]  /*5040*/  ISETP.GE.AND P5, PT, R165, R0.reuse, PT ;  /* 0x00000000a500720c */ /* 0x080fe40003fa6270 */
[-C--:B------:R-:W-:Y:S02]  /*5050*/  ISETP.GE.AND P4, PT, R115, R0.reuse, PT ;  /* 0x000000007300720c */ /* 0x080fe40003f86270 */
[-C--:B------:R-:W-:Y:S02]  /*5060*/  ISETP.GE.AND P3, PT, R114, R0.reuse, PT ;  /* 0x000000007200720c */ /* 0x080fe40003f66270 */
[C---:B------:R-:W-:Y:S02]  /*5070*/  IADD3 R110, R166.reuse, 0x19, RZ ;  /* 0x00000019a66e7810 */ /* 0x040fe40007ffe0ff */
[C---:B------:R-:W-:Y:S02]  /*5080*/  IADD3 R109, R166.reuse, 0x20, RZ ;  /* 0x00000020a66d7810 */ /* 0x040fe40007ffe0ff */
[C---:B------:R-:W-:Y:S02]  /*5090*/  IADD3 R108, R166.reuse, 0x21, RZ ;  /* 0x00000021a66c7810 */ /* 0x040fe40007ffe0ff */
[C---:B------:R-:W-:Y:S02]  /*50a0*/  IADD3 R107, R166.reuse, 0x28, RZ ;  /* 0x00000028a66b7810 */ /* 0x040fe40007ffe0ff */
[-C--:B------:R-:W-:Y:S02]  /*50b0*/  ISETP.GE.OR P6, PT, R166, R101.reuse, !P6 ;  /* 0x00000065a600720c */ /* 0x080fe400077c6670 */
[-C--:B------:R-:W-:Y:S02]  /*50c0*/  ISETP.GE.OR P5, PT, R165, R101.reuse, !P5 ;  /* 0x00000065a500720c */ /* 0x080fe40006fa6670 */
[-C--:B------:R-:W-:Y:S02]  /*50d0*/  ISETP.GE.OR P4, PT, R115, R101.reuse, !P4 ;  /* 0x000000657300720c */ /* 0x080fe40006786670 */
[-C--:B------:R-:W-:Y:S02]  /*50e0*/  ISETP.GE.OR P3, PT, R114, R101.reuse, !P3 ;  /* 0x000000657200720c */ /* 0x080fe40005f66670 */
        /* <DEDUP_REMOVED lines=45> */
[----:B------:R-:W-:Y:S02]  /*53c0*/  ISETP.GE.OR P5, PT, R102, R101, !P5 ;  /* 0x000000656600720c */ /* 0x000fe40006fa6670 */
        /* <DEDUP_REMOVED lines=72> */
[----:B------:R-:W-:Y:S02]  /*5850*/  IMNMX R100, RZ, R173, !PT ;  /* 0x000000adff647217 */ /* 0x000fe40007800200 */
        /* <DEDUP_REMOVED lines=78> */
.L_x_245:
        /* <DEDUP_REMOVED lines=406> */
.L_x_246:
        /* <DEDUP_REMOVED lines=148> */
.L_x_247:
        /* <DEDUP_REMOVED lines=285> */
.L_x_249:
        /* <DEDUP_REMOVED lines=19> */
.L_x_250:
        /* <DEDUP_REMOVED lines=43> */
.L_x_252:
[----:B--2---:R-:W-:Y:S05]  /*9590*/  BSYNC B0 ;  /* 0x0000000000007941 */ /* 0x004fea0003800000 */
.L_x_251:
        /* <DEDUP_REMOVED lines=14> */
.L_x_254:
[----:B------:R-:W-:Y:S05]  /*9680*/  BSYNC B0 ;  /* 0x0000000000007941 */ /* 0x000fea0003800000 */
.L_x_253:
        /* <DEDUP_REMOVED lines=25> */
.L_x_256:
[----:B------:R-:W-:Y:S05]  /*9820*/  BSYNC B0 ;  /* 0x0000000000007941 */ /* 0x000fea0003800000 */
.L_x_255:
        /* <DEDUP_REMOVED lines=11> */
.L_x_227:
[----:B------:R-:W-:Y:S05]  /*98e0*/  BSYNC B1 ;  /* 0x0000000000017941 */ /* 0x000fea0003800000 */
.L_x_213:
        /* <DEDUP_REMOVED lines=11> */
.L_x_257:
[----:B------:R-:W-:Y:S05]  /*99a0*/  EXIT ;  /* 0x000000000000794d */ /* 0x000fea0003800000 */
.L_x_259:
        /* <DEDUP_REMOVED lines=13> */
.L_x_1330:


//--------------------- .text._ZN5flash27flash_bwd_convert_dq_kernelI23Flash_bwd_kernel_traitsILi32ELi128ELi128ELi8ELi4ELi4ELi4ELb1ELb0EN7cutlass6half_tE19Flash_kernel_traitsILi32ELi128ELi128ELi8ES3_EEEEvNS_16Flash_bwd_paramsEi --------------------------
	.section	.text._ZN5flash27flash_bwd_convert_dq_kernelI23Flash_bwd_kernel_traitsILi32ELi128ELi128ELi8ELi4ELi4ELi4ELb1ELb0EN7cutlass6half_tE19Flash_kernel_traitsILi32ELi128ELi128ELi8ES3_EEEEvNS_16Flash_bwd_paramsEi,"ax",@progbits
	.sectioninfo	@"SHI_REGISTERS=48"
	.align	128
        .global         _ZN5flash27flash_bwd_convert_dq_kernelI23Flash_bwd_kernel_traitsILi32ELi128ELi128ELi8ELi4ELi4ELi4ELb1ELb0EN7cutlass6half_tE19Flash_kernel_traitsILi32ELi128ELi128ELi8ES3_EEEEvNS_16Flash_bwd_paramsEi
        .type           _ZN5flash27flash_bwd_convert_dq_kernelI23Flash_bwd_kernel_traitsILi32ELi128ELi128ELi8ELi4ELi4ELi4ELb1ELb0EN7cutlass6half_tE19Flash_kernel_traitsILi32ELi128ELi128ELi8ES3_EEEEvNS_16Flash_bwd_paramsEi,@function
        .size           _ZN5flash27flash_bwd_convert_dq_kernelI23Flash_bwd_kernel_traitsILi32ELi128ELi128ELi8ELi4ELi4ELi4ELb1ELb0EN7cutlass6half_tE19Flash_kernel_traitsILi32ELi128ELi128ELi8ES3_EEEEvNS_16Flash_bwd_paramsEi,(.L_x_1331 - _ZN5flash27flash_bwd_convert_dq_kernelI23Flash_bwd_kernel_traitsILi32ELi128ELi128ELi8ELi4ELi4ELi4ELb1ELb0EN7cutlass6half_tE19Flash_kernel_traitsILi32ELi128ELi128ELi8ES3_EEEEvNS_16Flash_bwd_paramsEi)
        .other          _ZN5flash27flash_bwd_convert_dq_kernelI23Flash_bwd_kernel_traitsILi32ELi128ELi128ELi8ELi4ELi4ELi4ELb1ELb0EN7cutlass6half_tE19Flash_kernel_traitsILi32ELi128ELi128ELi8ES3_EEEEvNS_16Flash_bwd_paramsEi,@"STO_CUDA_ENTRY STV_DEFAULT"
_ZN5flash27flash_bwd_convert_dq_kernelI23Flash_bwd_kernel_traitsILi32ELi128ELi128ELi8ELi4ELi4ELi4ELb1ELb0EN7cutlass6half_tE19Flash_kernel_traitsILi32ELi128ELi128ELi8ES3_EEEEvNS_16Flash_bwd_paramsEi:
.text._ZN5flash27flash_bwd_convert_dq_kernelI23Flash_bwd_kernel_traitsILi32ELi128ELi128ELi8ELi4ELi4ELi4ELb1ELb0EN7cutlass6half_tE19Flash_kernel_traitsILi32ELi128ELi128ELi8ES3_EEEEvNS_16Flash_bwd_paramsEi:
[----:B------:R-:W-:Y:S02]  /*0000*/  MOV R1, c[0x0][0x28] ;  /* 0x00000a0000017a02 */ /* 0x000fe40000000f00 */
[----:B------:R-:W0:Y:S01]  /*0010*/  S2R R9, SR_CTAID.Y ;  /* 0x0000000000097919 */ /* 0x000e220000002600 */
[----:B------:R-:W-:Y:S01]  /*0020*/  ISETP.NE.U32.AND P0, PT, RZ, c[0x0][0x240], PT ;  /* 0x00009000ff007a0c */ /* 0x000fe20003f05070 */
[----:B------:R-:W-:Y:S01]  /*0030*/  HFMA2.MMA R4, -RZ, RZ, 0, 2.384185791015625e-07 ;  /* 0x00000004ff047435 */ /* 0x000fe200000001ff */
[----:B------:R-:W-:Y:S01]  /*0040*/  MOV R13, 0xffffffff ;  /* 0xffffffff000d7802 */ /* 0x000fe20000000f00 */
[----:B------:R-:W-:Y:S01]  /*0050*/  ULDC.64 UR4, c[0x0][0x118] ;  /* 0x0000460000047ab9 */ /* 0x000fe20000000a00 */
[----:B------:R-:W-:-:S07]  /*0060*/  ISETP.NE.AND.EX P0, PT, RZ, c[0x0][0x244], PT, P0 ;  /* 0x00009100ff007a0c */ /* 0x000fce0003f05300 */
[----:B0-----:R-:W-:-:S06]  /*0070*/  IMAD.WIDE R4, R9, R4, c[0x0][0x240] ;  /* 0x0000900009047625 */ /* 0x001fcc00078e0204 */
[----:B------:R-:W2:Y:S04]  /*0080*/  @P0 LDG.E R13, [R4.64] ;  /* 0x00000004040d0981 */ /* 0x000ea8000c1e1900 */
[----:B------:R-:W2:Y:S04]  /*0090*/  @P0 LDG.E R2, [R4.64+0x4] ;  /* 0x0000040404020981 */ /* 0x000ea8000c1e1900 */
[----:B------:R-:W0:Y:S01]  /*00a0*/  S2R R0, SR_CTAID.X ;  /* 0x0000000000007919 */ /* 0x000e220000002500 */
[----:B--2---:R-:W-:Y:S02]  /*00b0*/  @P0 IADD3 R3, R2, -R13, RZ ;  /* 0x8000000d02030210 */ /* 0x004fe40007ffe0ff */
[----:B0-----:R-:W-:-:S02]  /*00c0*/  SHF.L.U32 R2, R0, 0x7, RZ ;  /* 0x0000000700027819 */ /* 0x001fc400000006ff */
[----:B------:R-:W-:-:S04]  /*00d0*/  @!P0 MOV R3, c[0x0][0x214] ;  /* 0x0000850000038a02 */ /* 0x000fc80000000f00 */
[----:B------:R-:W-:-:S13]  /*00e0*/  ISETP.GT.AND P1, PT, R3, R2, PT ;  /* 0x000000020300720c */ /* 0x000fda0003f24270 */
[----:B------:R-:W-:Y:S05]  /*00f0*/  @!P1 EXIT ;  /* 0x000000000000994d */ /* 0x000fea0003800000 */
[----:B------:R-:W-:Y:S01]  /*0100*/  ISETP.NE.AND P1, PT, R13, -0x1, PT ;  /* 0xffffffff0d00780c */ /* 0x000fe20003f25270 */
[----:B------:R-:W0:Y:S01]  /*0110*/  S2R R7, SR_TID.X ;  /* 0x0000000000077919 */ /* 0x000e220000002100 */
[----:B------:R-:W-:Y:S01]  /*0120*/  MOV R16, c[0x0][0x1c0] ;  /* 0x0000700000107a02 */ /* 0x000fe20000000f00 */
[----:B------:R-:W-:Y:S01]  /*0130*/  IMAD.WIDE R20, R9, c[0x0][0x224], RZ ;  /* 0x0000890009147a25 */ /* 0x000fe200078e02ff */
[----:B------:R-:W-:Y:S01]  /*0140*/  MOV R22, c[0x0][0x22c] ;  /* 0x00008b0000167a02 */ /* 0x000fe20000000f00 */
[----:B------:R-:W-:Y:S01]  /*0150*/  CS2R R34, SRZ ;  /* 0x0000000000227805 */ /* 0x000fe2000001ff00 */
[----:B------:R-:W-:Y:S01]  /*0160*/  SHF.R.S32.HI R5, RZ, 0x1f, R16 ;  /* 0x0000001fff057819 */ /* 0x000fe20000011410 */
[----:B------:R-:W-:Y:S01]  /*0170*/  IMAD R8, R21, c[0x0][0x1c0], RZ ;  /* 0x0000700015087a24 */ /* 0x000fe200078e02ff */
[----:B------:R-:W-:Y:S01]  /*0180*/  MOV R23, RZ ;  /* 0x000000ff00177202 */ /* 0x000fe20000000f00 */
[----:B------:R-:W-:Y:S01]  /*0190*/  IMAD.WIDE R14, R9, 0x80, RZ ;  /* 0x00000080090e7825 */ /* 0x000fe200078e02ff */
[----:B------:R-:W-:Y:S01]  /*01a0*/  CS2R R32, SRZ ;  /* 0x0000000000207805 */ /* 0x000fe2000001ff00 */
[----:B------:R-:W-:Y:S01]  /*01b0*/  CS2R R30, SRZ ;  /* 0x00000000001e7805 */ /* 0x000fe2000001ff00 */
[----:B------:R-:W-:Y:S01]  /*01c0*/  CS2R R36, SRZ ;  /* 0x0000000000247805 */ /* 0x000fe2000001ff00 */
[----:B------:R-:W-:Y:S01]  /*01d0*/  @P1 IMAD.WIDE.U32 R10, R13, c[0x0][0x398], RZ ;  /* 0x0000e6000d0a1a25 */ /* 0x000fe200078e00ff */
[----:B------:R-:W-:Y:S01]  /*01e0*/  SEL R19, R14, RZ, P0 ;  /* 0x000000ff0e137207 */ /* 0x000fe20000000000 */
[----:B------:R-:W-:Y:S01]  /*01f0*/  CS2R R38, SRZ ;  /* 0x0000000000267805 */ /* 0x000fe2000001ff00 */
[----:B------:R-:W-:Y:S01]  /*0200*/  SEL R14, R15, RZ, P0 ;  /* 0x000000ff0f0e7207 */ /* 0x000fe20000000000 */
[----:B------:R-:W-:Y:S01]  /*0210*/  @P1 IMAD R4, R13, c[0x0][0x39c], R11 ;  /* 0x0000e7000d041a24 */ /* 0x000fe200078e020b */
[----:B------:R-:W-:Y:S01]  /*0220*/  @P1 MOV R6, R10 ;  /* 0x0000000a00061202 */ /* 0x000fe20000000f00 */
[C---:B------:R-:W-:Y:S01]  /*0230*/  IMAD R11, R20.reuse, R5, R8 ;  /* 0x00000005140b7224 */ /* 0x040fe200078e0208 */
[----:B------:R-:W-:Y:S01]  /*0240*/  @!P1 MOV R13, 0xffffffff ;  /* 0xffffffff000d9802 */ /* 0x000fe20000000f00 */
[----:B------:R-:W-:Y:S01]  /*0250*/  IMAD.WIDE.U32 R20, R20, c[0x0][0x1c0], RZ ;  /* 0x0000700014147a25 */ /* 0x000fe200078e00ff */
[----:B------:R-:W1:Y:S01]  /*0260*/  S2R R5, SR_CTAID.Z ;  /* 0x0000000000057919 */ /* 0x000e620000002700 */
[----:B------:R-:W-:-:S02]  /*0270*/  SHF.R.S32.HI R15, RZ, 0x1f, R22 ;  /* 0x0000001fff0f7819 */ /* 0x000fc40000011416 */
[----:B0-----:R-:W-:Y:S02]  /*0280*/  SHF.R.S32.HI R8, RZ, 0x1f, R7 ;  /* 0x0000001fff087819 */ /* 0x001fe40000011407 */
[----:B------:R-:W-:Y:S01]  /*0290*/  IADD3 R12, R21, R11, RZ ;  /* 0x0000000b150c7210 */ /* 0x000fe20007ffe0ff */
[----:B------:R-:W-:Y:S01]  /*02a0*/  IMAD.WIDE R10, R16, c[0x0][0x22c], RZ ;  /* 0x00008b00100a7a25 */ /* 0x000fe200078e02ff */
[----:B------:R-:W-:Y:S02]  /*02b0*/  LEA.HI R25, R8, R7, RZ, 0x5 ;  /* 0x0000000708197211 */ /* 0x000fe400078f28ff */
[----:B------:R-:W-:Y:S01]  /*02c0*/  MOV R40, RZ ;  /* 0x000000ff00287202 */ /* 0x000fe20000000f00 */
[----:B------:R-:W-:Y:S01]  /*02d0*/  IMAD R18, R12, c[0x0][0x22c], RZ ;  /* 0x00008b000c127a24 */ /* 0x000fe200078e02ff */
[--C-:B------:R-:W-:Y:S01]  /*02e0*/  SHF.R.S32.HI R27, RZ, 0x5, R25.reuse ;  /* 0x00000005ff1b7819 */ /* 0x100fe20000011419 */
[----:B------:R-:W-:Y:S01]  /*02f0*/  IMAD R21, R11, R13, RZ ;  /* 0x0000000d0b157224 */ /* 0x000fe200078e02ff */
[----:B------:R-:W-:Y:S01]  /*0300*/  SHF.R.S32.HI R26, RZ, 0x1f, R25 ;  /* 0x0000001fff1a7819 */ /* 0x000fe20000011419 */
[----:B------:R-:W-:-:S03]  /*0310*/  IMAD.WIDE.U32 R16, R20, c[0x0][0x22c], RZ ;  /* 0x00008b0014107a25 */ /* 0x000fc600078e00ff */
[----:B------:R-:W-:Y:S01]  /*0320*/  LEA.HI R26, R26, R27, RZ, 0x2 ;  /* 0x0000001b1a1a7211 */ /* 0x000fe200078f10ff */
[----:B------:R-:W-:Y:S01]  /*0330*/  IMAD R15, R15, R20, R18 ;  /* 0x000000140f0f7224 */ /* 0x000fe200078e0212 */
[----:B------:R-:W-:Y:S01]  /*0340*/  LEA.HI R20, R8, R7, RZ, 0x3 ;  /* 0x0000000708147211 */ /* 0x000fe200078f18ff */
[----:B------:R-:W-:Y:S01]  /*0350*/  IMAD.WIDE.U32 R12, R10, R13, RZ ;  /* 0x0000000d0a0c7225 */ /* 0x000fe200078e00ff */
[----:B------:R-:W-:Y:S02]  /*0360*/  LOP3.LUT R26, R26, 0x7ffffc, RZ, 0xc0, !PT ;  /* 0x007ffffc1a1a7812 */ /* 0x000fe400078ec0ff */
[----:B------:R-:W-:Y:S01]  /*0370*/  IADD3 R15, R17, R15, RZ ;  /* 0x0000000f110f7210 */ /* 0x000fe20007ffe0ff */
[----:B------:R-:W-:Y:S01]  /*0380*/  IMAD R21, R10, R23, R21 ;  /* 0x000000170a157224 */ /* 0x000fe200078e0215 */
[CC--:B------:R-:W-:Y:S02]  /*0390*/  LEA.HI R23, R8.reuse, R7.reuse, RZ, 0x2 ;  /* 0x0000000708177211 */ /* 0x0c0fe400078f10ff */
[----:B------:R-:W-:Y:S01]  /*03a0*/  LEA.HI R17, R8, R7, RZ, 0x7 ;  /* 0x0000000708117211 */ /* 0x000fe200078f38ff */
[----:B------:R-:W-:Y:S01]  /*03b0*/  @P1 IMAD.IADD R15, R13, 0x1, R21 ;  /* 0x000000010d0f1824 */ /* 0x000fe200078e0215 */
[--C-:B------:R-:W-:Y:S01]  /*03c0*/  SHF.R.S32.HI R13, RZ, 0x1f, R23.reuse ;  /* 0x0000001fff0d7819 */ /* 0x100fe20000011417 */
[----:B-1----:R-:W-:Y:S01]  /*03d0*/  IMAD R21, R5, c[0x0][0x22c], RZ ;  /* 0x00008b0005157a24 */ /* 0x002fe200078e02ff */
[----:B------:R-:W-:-:S02]  /*03e0*/  SHF.R.S32.HI R8, RZ, 0x2, R23 ;  /* 0x00000002ff087819 */ /* 0x000fc40000011417 */
[----:B------:R-:W-:Y:S02]  /*03f0*/  SEL R18, R16, R12, !P1 ;  /* 0x0000000c10127207 */ /* 0x000fe40004800000 */
[----:B------:R-:W-:Y:S02]  /*0400*/  LEA.HI R24, R13, R8, RZ, 0x3 ;  /* 0x000000080d187211 */ /* 0x000fe400078f18ff */
[----:B------:R-:W-:Y:S02]  /*0410*/  LOP3.LUT R16, R23, 0xfffffffc, RZ, 0xc0, !PT ;  /* 0xfffffffc17107812 */ /* 0x000fe400078ec0ff */
[----:B------:R-:W-:Y:S02]  /*0420*/  LOP3.LUT R12, R25, 0xffffffe0, RZ, 0xc0, !PT ;  /* 0xffffffe0190c7812 */ /* 0x000fe400078ec0ff */
[----:B------:R-:W-:Y:S02]  /*0430*/  IADD3 R13, P0, R2, R19, RZ ;  /* 0x00000013020d7210 */ /* 0x000fe40007f1e0ff */
[----:B------:R-:W-:-:S02]  /*0440*/  LOP3.LUT R19, R24, 0xfffffff8, RZ, 0xc0, !PT ;  /* 0xfffffff818137812 */ /* 0x000fc400078ec0ff */
[-C--:B------:R-:W-:Y:S02]  /*0450*/  IADD3 R16, -R16, R7.reuse, RZ ;  /* 0x0000000710107210 */ /* 0x080fe40007ffe1ff */
[----:B------:R-:W-:Y:S01]  /*0460*/  IADD3 R28, -R12, R7, RZ ;  /* 0x000000070c1c7210 */ /* 0x000fe20007ffe1ff */
[----:B------:R-:W-:Y:S01]  /*0470*/  IMAD R12, R22, c[0x0][0x1c0], RZ ;  /* 0x00007000160c7a24 */ /* 0x000fe200078e02ff */
[----:B------:R-:W-:Y:S02]  /*0480*/  SHF.R.S32.HI R7, RZ, 0x1f, R2 ;  /* 0x0000001fff077819 */ /* 0x000fe40000011402 */
[----:B------:R-:W-:Y:S02]  /*0490*/  LEA.HI R24, R23, R8, RZ, 0x1 ;  /* 0x0000000817187211 */ /* 0x000fe400078f08ff */
[----:B------:R-:W-:Y:S02]  /*04a0*/  IADD3 R23, R8, -R19, RZ ;  /* 0x8000001308177210 */ /* 0x000fe40007ffe0ff */
[----:B------:R-:W-:-:S02]  /*04b0*/  IADD3.X R29, R7, R14, RZ, P0, !PT ;  /* 0x0000000e071d7210 */ /* 0x000fc400007fe4ff */
[----:B------:R-:W-:Y:S02]  /*04c0*/  LOP3.LUT R19, R24, 0x7fffffe, RZ, 0xc0, !PT ;  /* 0x07fffffe18137812 */ /* 0x000fe400078ec0ff */
[----:B------:R-:W-:Y:S01]  /*04d0*/  IADD3 R14, P0, R21, R18, RZ ;  /* 0x00000012150e7210 */ /* 0x000fe20007f1e0ff */
[----:B------:R-:W-:Y:S01]  /*04e0*/  IMAD R29, R29, R10, RZ ;  /* 0x0000000a1d1d7224 */ /* 0x000fe200078e02ff */
[----:B------:R-:W-:Y:S02]  /*04f0*/  LEA.HI R24, R23, R23, RZ, 0x1 ;  /* 0x0000001717187211 */ /* 0x000fe400078f08ff */
[----:B------:R-:W-:Y:S02]  /*0500*/  IADD3 R25, R27, -R26, RZ ;  /* 0x8000001a1b197210 */ /* 0x000fe40007ffe0ff */
[----:B------:R-:W-:Y:S02]  /*0510*/  LOP3.LUT R26, R24, 0x7fffffe, RZ, 0xc0, !PT ;  /* 0x07fffffe181a7812 */ /* 0x000fe400078ec0ff */
[----:B------:R-:W-:-:S02]  /*0520*/  LEA.HI.X.SX32 R15, R21, R15, 0x1, P0 ;  /* 0x0000000f150f7211 */ /* 0x000fc400000f0eff */
[----:B------:R-:W-:Y:S02]  /*0530*/  @!P1 SHF.R.S32.HI R22, RZ, 0x1f, R9 ;  /* 0x0000001fff169819 */ /* 0x000fe40000011409 */
[----:B------:R-:W-:Y:S01]  /*0540*/  IADD3 R21, R23, -R26, RZ ;  /* 0x8000001a17157210 */ /* 0x000fe20007ffe0ff */
[-C--:B------:R-:W-:Y:S01]  /*0550*/  IMAD R23, R11, R13.reuse, R29 ;  /* 0x0000000d0b177224 */ /* 0x080fe200078e021d */
[----:B------:R-:W-:Y:S01]  /*0560*/  SHF.R.S32.HI R20, RZ, 0x3, R20 ;  /* 0x00000003ff147819 */ /* 0x000fe20000011414 */
[----:B------:R-:W-:Y:S01]  /*0570*/  IMAD.WIDE.U32 R14, R10, R13, R14 ;  /* 0x0000000d0a0e7225 */ /* 0x000fe200078e000e */
[----:B------:R-:W-:Y:S02]  /*0580*/  SHF.R.S32.HI R13, RZ, 0x1, R24 ;  /* 0x00000001ff0d7819 */ /* 0x000fe40000011418 */
[----:B------:R-:W-:Y:S01]  /*0590*/  SHF.L.U32 R10, R20, 0x6, RZ ;  /* 0x00000006140a7819 */ /* 0x000fe200000006ff */
[----:B------:R-:W-:Y:S01]  /*05a0*/  @!P1 IMAD R22, R22, c[0x0][0x380], RZ ;  /* 0x0000e00016169a24 */ /* 0x000fe200078e02ff */
[----:B------:R-:W-:-:S02]  /*05b0*/  SHF.L.U32 R20, R13, 0x6, RZ ;  /* 0x000000060d147819 */ /* 0x000fc400000006ff */
[----:B------:R-:W-:Y:S01]  /*05c0*/  LEA R24, R25, R16, 0x8 ;  /* 0x0000001019187211 */ /* 0x000fe200078e40ff */
[C---:B------:R-:W-:Y:S01]  /*05d0*/  @!P1 IMAD R29, R9.reuse, c[0x0][0x384], R22 ;  /* 0x0000e100091d9a24 */ /* 0x040fe200078e0216 */
[----:B------:R-:W-:Y:S01]  /*05e0*/  IADD3 R18, R8, -R19, RZ ;  /* 0x8000001308127210 */ /* 0x000fe20007ffe0ff */
[----:B------:R-:W-:Y:S01]  /*05f0*/  IMAD R19, R12, R27, R28 ;  /* 0x0000001b0c137224 */ /* 0x000fe200078e021c */
[----:B------:R-:W-:Y:S01]  /*0600*/  LOP3.LUT R25, R10, 0xc0, RZ, 0xc0, !PT ;  /* 0x000000c00a197812 */ /* 0x000fe200078ec0ff */
[----:B------:R-:W-:Y:S01]  /*0610*/  @!P1 IMAD.WIDE.U32 R10, R9, c[0x0][0x380], RZ ;  /* 0x0000e000090a9a25 */ /* 0x000fe200078e00ff */
[----:B------:R-:W-:Y:S02]  /*0620*/  SHF.L.U32 R16, R16, 0x3, RZ ;  /* 0x0000000310107819 */ /* 0x000fe400000006ff */
[----:B------:R-:W-:Y:S01]  /*0630*/  SHF.R.U32.HI R9, RZ, 0x4, R17 ;  /* 0x00000004ff097819 */ /* 0x000fe20000011611 */
[----:B------:R-:W-:Y:S01]  /*0640*/  @!P1 IMAD.MOV.U32 R6, RZ, RZ, R10 ;  /* 0x000000ffff069224 */ /* 0x000fe200078e000a */
[----:B------:R-:W-:-:S02]  /*0650*/  LOP3.LUT R20, R20, 0xc0, RZ, 0xc0, !PT ;  /* 0x000000c014147812 */ /* 0x000fc400078ec0ff */
[----:B------:R-:W-:Y:S02]  /*0660*/  LEA R18, R27, R18, 0x3 ;  /* 0x000000121b127211 */ /* 0x000fe400078e18ff */
[----:B------:R-:W-:Y:S02]  /*0670*/  LOP3.LUT R22, R25, 0x18, R16, 0xf8, !PT ;  /* 0x0000001819167812 */ /* 0x000fe400078ef810 */
[----:B------:R-:W-:Y:S02]  /*0680*/  SHF.R.U32.HI R25, RZ, 0x3, R25 ;  /* 0x00000003ff197819 */ /* 0x000fe40000011619 */
[----:B------:R-:W-:Y:S02]  /*0690*/  SHF.R.S32.HI R26, RZ, 0x1f, R19 ;  /* 0x0000001fff1a7819 */ /* 0x000fe40000011413 */
[----:B------:R-:W-:Y:S02]  /*06a0*/  LOP3.LUT R9, R20, 0x8, R9, 0xf8, !PT ;  /* 0x0000000814097812 */ /* 0x000fe400078ef809 */
[----:B------:R-:W-:-:S02]  /*06b0*/  IADD3 R27, P0, R19, R14, RZ ;  /* 0x0000000e131b7210 */ /* 0x000fc40007f1e0ff */
[----:B------:R-:W-:Y:S02]  /*06c0*/  SHF.R.U32.HI R20, RZ, 0x3, R20 ;  /* 0x00000003ff147819 */ /* 0x000fe40000011614 */
[----:B------:R-:W-:Y:S02]  /*06d0*/  LOP3.LUT R25, R22, R25, RZ, 0x3c, !PT ;  /* 0x0000001916197212 */ /* 0x000fe400078e3cff */
[----:B------:R-:W-:Y:S02]  /*06e0*/  IADD3.X R26, R26, R15, R23, P0, !PT ;  /* 0x0000000f1a1a7210 */ /* 0x000fe400007fe417 */
[----:B------:R-:W-:Y:S02]  /*06f0*/  LOP3.LUT R9, R9, R20, RZ, 0x3c, !PT ;  /* 0x0000001409097212 */ /* 0x000fe400078e3cff */
[----:B------:R-:W-:Y:S02]  /*0700*/  LEA R19, P0, R27, c[0x0][0x350], 0x2 ;  /* 0x0000d4001b137a11 */ /* 0x000fe400078010ff */
[----:B------:R-:W-:-:S02]  /*0710*/  MOV R20, c[0x0][0x3e0] ;  /* 0x0000f80000147a02 */ /* 0x000fc40000000f00 */
[----:B------:R-:W-:Y:S02]  /*0720*/  LEA R14, R18, R25, 0x5 ;  /* 0x00000019120e7211 */ /* 0x000fe400078e28ff */
[----:B------:R-:W-:Y:S02]  /*0730*/  LEA.HI.X R18, R27, c[0x0][0x354], R26, 0x2, P0 ;  /* 0x0000d5001b127a11 */ /* 0x000fe400000f141a */
[----:B------:R-:W-:Y:S02]  /*0740*/  ISETP.GE.AND P0, PT, R20, 0x1, PT ;  /* 0x000000011400780c */ /* 0x000fe40003f06270 */
[----:B------:R-:W-:Y:S02]  /*0750*/  LEA R24, R21, R24, 0x4 ;  /* 0x0000001815187211 */ /* 0x000fe400078e20ff */
[----:B------:R-:W-:Y:S02]  /*0760*/  @!P1 IADD3 R4, R11, R29, RZ ;  /* 0x0000001d0b049210 */ /* 0x000fe40007ffe0ff */
[----:B------:R-:W-:Y:S01]  /*0770*/  LEA R15, R24, R9, 0x1 ;  /* 0x00000009180f7211 */ /* 0x000fe200078e08ff */
[----:B------:R-:W-:Y:S01]  /*0780*/  CS2R R28, SRZ ;  /* 0x00000000001c7805 */ /* 0x000fe2000001ff00 */
[----:B------:R-:W-:-:S02]  /*0790*/  MOV R27, RZ ;  /* 0x000000ff001b7202 */ /* 0x000fc40000000f00 */
[----:B------:R-:W-:Y:S02]  /*07a0*/  MOV R25, RZ ;  /* 0x000000ff00197202 */ /* 0x000fe40000000f00 */
[----:B------:R-:W-:Y:S02]  /*07b0*/  MOV R11, RZ ;  /* 0x000000ff000b7202 */ /* 0x000fe40000000f00 */
[----:B------:R-:W-:Y:S02]  /*07c0*/  SHF.R.S32.HI R9, RZ, 0x1f, R5 ;  /* 0x0000001fff097819 */ /* 0x000fe40000011405 */
[----:B------:R-:W-:Y:S01]  /*07d0*/  SHF.R.S32.HI R10, RZ, 0x1f, R8 ;  /* 0x0000001fff0a7819 */ /* 0x000fe20000011408 */
[----:B------:R-:W-:Y:S05]  /*07e0*/  @!P0 BRA `(.L_x_260) ;  /* 0x00000b6000008947 */ /* 0x000fea0003800000 */
[----:B------:R-:W-:Y:S01]  /*07f0*/  ISETP.NE.AND P1, PT, R20, 0x1, PT ;  /* 0x000000011400780c */ /* 0x000fe20003f25270 */
[----:B------:R-:W-:Y:S01]  /*0800*/  HFMA2.MMA R21, -RZ, RZ, 0, 5.9604644775390625e-08 ;  /* 0x00000001ff157435 */ /* 0x000fe200000001ff */
[----:B------:R-:W-:Y:S01]  /*0810*/  MOV R24, R19 ;  /* 0x0000001300187202 */ /* 0x000fe20000000f00 */
[----:B------:R-:W-:Y:S01]  /*0820*/  IMAD.MOV.U32 R34, RZ, RZ, RZ ;  /* 0x000000ffff227224 */ /* 0x000fe200078e00ff */
[----:B------:R-:W-:-:S07]  /*0830*/  MOV R19, R18 ;  /* 0x0000001200137202 */ /* 0x000fce0000000f00 */
[----:B------:R-:W-:Y:S02]  /*0840*/  LOP3.LUT P0, RZ, R21, c[0x0][0x3e0], RZ, 0xc0, !PT ;  /* 0x0000f80015ff7a12 */ /* 0x000fe4000780c0ff */
[----:B------:R-:W-:Y:S01]  /*0850*/  SHF.L.U32 R21, R12, 0x3, RZ ;  /* 0x000000030c157819 */ /* 0x000fe200000006ff */
[----:B------:R-:W-:Y:S07]  /*0860*/  @!P1 BRA `(.L_x_261) ;  /* 0x000007c000009947 */ /* 0x000fee0003800000 */
[----:B------:R-:W-:Y:S01]  /*0870*/  MOV R22, c[0x0][0x3d8] ;  /* 0x0000f60000167a02 */ /* 0x000fe20000000f00 */
[----:B------:R-:W-:Y:S01]  /*0880*/  CS2R R34, SRZ ;  /* 0x0000000000227805 */ /* 0x000fe2000001ff00 */
[----:B------:R-:W-:Y:S01]  /*0890*/  MOV R11, 0x1 ;  /* 0x00000001000b7802 */ /* 0x000fe20000000f00 */
[----:B------:R-:W-:Y:S01]  /*08a0*/  CS2R R32, SRZ ;  /* 0x0000000000207805 */ /* 0x000fe2000001ff00 */
[----:B------:R-:W-:Y:S01]  /*08b0*/  LOP3.LUT R18, R20, 0x1, RZ, 0xc0, !PT ;  /* 0x0000000114127812 */ /* 0x000fe200078ec0ff */
[----:B------:R-:W-:Y:S01]  /*08c0*/  CS2R R30, SRZ ;  /* 0x00000000001e7805 */ /* 0x000fe2000001ff00 */
[----:B------:R-:W-:Y:S01]  /*08d0*/  SHF.R.S32.HI R26, RZ, 0x1f, R21 ;  /* 0x0000001fff1a7819 */ /* 0x000fe20000011415 */
[----:B------:R-:W-:Y:S01]  /*08e0*/  CS2R R28, SRZ ;  /* 0x00000000001c7805 */ /* 0x000fe2000001ff00 */
[C---:B------:R-:W-:Y:S01]  /*08f0*/  SHF.L.U64.HI R20, R22.reuse, R11, c[0x0][0x3dc] ;  /* 0x0000f70016147619 */ /* 0x040fe2000001020b */
[----:B------:R-:W-:Y:S01]  /*0900*/  CS2R R36, SRZ ;  /* 0x0000000000247805 */ /* 0x000fe2000001ff00 */
[----:B------:R-:W-:Y:S01]  /*0910*/  SHF.L.U32 R23, R22, 0x1, RZ ;  /* 0x0000000116177819 */ /* 0x000fe200000006ff */
[----:B------:R-:W-:Y:S01]  /*0920*/  CS2R R38, SRZ ;  /* 0x0000000000267805 */ /* 0x000fe2000001ff00 */
[----:B------:R-:W-:-:S02]  /*0930*/  MOV R27, RZ ;  /* 0x000000ff001b7202 */ /* 0x000fc40000000f00 */
[----:B------:R-:W-:Y:S02]  /*0940*/  MOV R25, RZ ;  /* 0x000000ff00197202 */ /* 0x000fe40000000f00 */
[----:B------:R-:W-:Y:S02]  /*0950*/  MOV R40, RZ ;  /* 0x000000ff00287202 */ /* 0x000fe40000000f00 */
[----:B------:R-:W-:Y:S02]  /*0960*/  MOV R11, RZ ;  /* 0x000000ff000b7202 */ /* 0x000fe40000000f00 */
[----:B------:R-:W-:Y:S02]  /*0970*/  IADD3 R18, -R18, c[0x0][0x3e0], RZ ;  /* 0x0000f80012127a10 */ /* 0x000fe40007ffe1ff */
[----:B------:R-:W-:Y:S02]  /*0980*/  SHF.L.U64.HI R26, R21, 0x2, R26 ;  /* 0x00000002151a7819 */ /* 0x000fe4000001021a */
[----:B------:R-:W-:-:S02]  /*0990*/  SHF.L.U64.HI R20, R23, 0x2, R20 ;  /* 0x0000000217147819 */ /* 0x000fc40000010214 */
.L_x_262:
[----:B------:R-:W-:-:S04]  /*09a0*/  LEA R42, P1, R21, R24, 0x2 ;  /* 0x00000018152a7211 */ /* 0x000fc800078210ff */
[----:B------:R-:W-:-:S05]  /*09b0*/  IADD3.X R43, R19, R26, RZ, P1, !PT ;  /* 0x0000001a132b7210 */ /* 0x000fca0000ffe4ff */
[----:B------:R0:W2:Y:S02]  /*09c0*/  LDG.E R41, [R42.64] ;  /* 0x000000042a297981 */ /* 0x0000a4000c1e1900 */
[----:B0-----:R-:W-:-:S05]  /*09d0*/  IMAD.WIDE R42, R12, 0x20, R42 ;  /* 0x000000200c2a7825 */ /* 0x001fca00078e022a */
[----:B------:R0:W3:Y:S02]  /*09e0*/  LDG.E R44, [R42.64] ;  /* 0x000000042a2c7981 */ /* 0x0000e4000c1e1900 */
[----:B0-----:R-:W-:-:S04]  /*09f0*/  IMAD.WIDE R42, R12, 0x20, R42 ;  /* 0x000000200c2a7825 */ /* 0x001fc800078e022a */
[----:B--2---:R-:W-:Y:S02]  /*0a00*/  FADD.FTZ R40, R41, R40 ;  /* 0x0000002829287221 */ /* 0x004fe40000010000 */
[----:B------:R0:W2:Y:S01]  /*0a10*/  LDG.E R41, [R42.64] ;  /* 0x000000042a297981 */ /* 0x0000a2000c1e1900 */
[----:B---3--:R-:W-:Y:S02]  /*0a20*/  FADD.FTZ R39, R44, R39 ;  /* 0x000000272c277221 */ /* 0x008fe40000010000 */
[----:B------:R-:W-:-:S05]  /*0a30*/  IMAD.WIDE R44, R12, 0x20, R42 ;  /* 0x000000200c2c7825 */ /* 0x000fca00078e022a */
[----:B0-----:R0:W3:Y:S02]  /*0a40*/  LDG.E R42, [R44.64] ;  /* 0x000000042c2a7981 */ /* 0x0010e4000c1e1900 */
[----:B0-----:R-:W-:-:S04]  /*0a50*/  IMAD.WIDE R44, R12, 0x20, R44 ;  /* 0x000000200c2c7825 */ /* 0x001fc800078e022c */
[----:B--2---:R-:W-:Y:S02]  /*0a60*/  FADD.FTZ R38, R41, R38 ;  /* 0x0000002629267221 */ /* 0x004fe40000010000 */
[----:B------:R0:W2:Y:S02]  /*0a70*/  LDG.E R41, [R44.64] ;  /* 0x000000042c297981 */ /* 0x0000a4000c1e1900 */
[----:B0-----:R-:W-:-:S04]  /*0a80*/  IMAD.WIDE R44, R12, 0x20, R44 ;  /* 0x000000200c2c7825 */ /* 0x001fc800078e022c */
[----:B---3--:R-:W-:Y:S02]  /*0a90*/  FADD.FTZ R37, R42, R37 ;  /* 0x000000252a257221 */ /* 0x008fe40000010000 */
        /* <DEDUP_REMOVED lines=27> */
[----:B------:R0:W2:Y:S02]  /*0c50*/  LDG.E R41, [R44.64] ;  /* 0x000000042c297981 */ /* 0x0000a4000c1e1900 */
[----:B0-----:R-:W-:Y:S02]  /*0c60*/  MOV R44, R24 ;  /* 0x00000018002c7202 */ /* 0x001fe40000000f00 */
[----:B------:R-:W-:-:S05]  /*0c70*/  MOV R45, R19 ;  /* 0x00000013002d7202 */ /* 0x000fca0000000f00 */
[----:B------:R-:W4:Y:S01]  /*0c80*/  LDG.E R44, [R44.64] ;  /* 0x000000042c2c7981 */ /* 0x000f22000c1e1900 */
[----:B---3--:R-:W-:Y:S01]  /*0c90*/  FADD.FTZ R33, R42, R33 ;  /* 0x000000212a217221 */ /* 0x008fe20000010000 */
[----:B------:R-:W-:Y:S01]  /*0ca0*/  LEA R42, P1, R22, R24, 0x2 ;  /* 0x00000018162a7211 */ /* 0x000fe200078210ff */
[----:B--2---:R-:W-:Y:S02]  /*0cb0*/  FADD.FTZ R34, R41, R34 ;  /* 0x0000002229227221 */ /* 0x004fe40000010000 */
[----:B------:R-:W-:-:S05]  /*0cc0*/  IMAD.MOV.U32 R41, RZ, RZ, c[0x0][0x3dc] ;  /* 0x0000f700ff297624 */ /* 0x000fca00078e00ff */
[----:B------:R-:W-:Y:S01]  /*0cd0*/  LEA.HI.X R43, R22, R19, R41, 0x2, P1 ;  /* 0x00000013162b7211 */ /* 0x000fe200008f1429 */
[----:B----4-:R-:W-:-:S04]  /*0ce0*/  FADD.FTZ R11, R44, R11 ;  /* 0x0000000b2c0b7221 */ /* 0x010fc80000010000 */
[----:B------:R0:W2:Y:S02]  /*0cf0*/  LDG.E R44, [R42.64] ;  /* 0x000000042a2c7981 */ /* 0x0000a4000c1e1900 */
[----:B0-----:R-:W-:-:S05]  /*0d00*/  IMAD.WIDE R42, R21, 0x4, R42 ;  /* 0x00000004152a7825 */ /* 0x001fca00078e022a */
[----:B------:R0:W3:Y:S01]  /*0d10*/  LDG.E R41, [R42.64] ;  /* 0x000000042a297981 */ /* 0x0000e2000c1e1900 */
[----:B--2---:R-:W-:Y:S02]  /*0d20*/  FADD.FTZ R11, R11, R44 ;  /* 0x0000002c0b0b7221 */ /* 0x004fe40000010000 */
[----:B------:R-:W-:-:S05]  /*0d30*/  IMAD.WIDE R44, R21, 0x4, R42 ;  /* 0x00000004152c7825 */ /* 0x000fca00078e022a */
[----:B0-----:R0:W2:Y:S02]  /*0d40*/  LDG.E R42, [R44.64] ;  /* 0x000000042c2a7981 */ /* 0x0010a4000c1e1900 */
[----:B0-----:R-:W-:-:S04]  /*0d50*/  IMAD.WIDE R44, R21, 0x4, R44 ;  /* 0x00000004152c7825 */ /* 0x001fc800078e022c */
[----:B---3--:R-:W-:Y:S02]  /*0d60*/  FADD.FTZ R40, R40, R41 ;  /* 0x0000002928287221 */ /* 0x008fe40000010000 */
[----:B------:R0:W3:Y:S02]  /*0d70*/  LDG.E R41, [R44.64] ;  /* 0x000000042c297981 */ /* 0x0000e4000c1e1900 */
[----:B0-----:R-:W-:-:S04]  /*0d80*/  IMAD.WIDE R44, R21, 0x4, R44 ;  /* 0x00000004152c7825 */ /* 0x001fc800078e022c */
[----:B--2---:R-:W-:Y:S02]  /*0d90*/  FADD.FTZ R39, R39, R42 ;  /* 0x0000002a27277221 */ /* 0x004fe40000010000 */
[----:B------:R0:W2:Y:S02]  /*0da0*/  LDG.E R42, [R44.64] ;  /* 0x000000042c2a7981 */ /* 0x0000a4000c1e1900 */
[----:B0-----:R-:W-:-:S04]  /*0db0*/  IMAD.WIDE R44, R21, 0x4, R44 ;  /* 0x00000004152c7825 */ /* 0x001fc800078e022c */
[----:B---3--:R-:W-:Y:S02]  /*0dc0*/  FADD.FTZ R38, R38, R41 ;  /* 0x0000002926267221 */ /* 0x008fe40000010000 */
[----:B------:R-:W3:Y:S01]  /*0dd0*/  LDG.E R41, [R44.64] ;  /* 0x000000042c297981 */ /* 0x000ee2000c1e1900 */
[----:B--2---:R-:W-:Y:S02]  /*0de0*/  FADD.FTZ R37, R37, R42 ;  /* 0x0000002a25257221 */ /* 0x004fe40000010000 */
[----:B------:R-:W-:-:S04]  /*0df0*/  IMAD.WIDE R42, R21, 0x4, R44 ;  /* 0x00000004152a7825 */ /* 0x000fc800078e022c */
[----:B---3--:R-:W-:Y:S02]  /*0e00*/  FADD.FTZ R36, R36, R41 ;  /* 0x0000002924247221 */ /* 0x008fe40000010000 */
[----:B------:R0:W2:Y:S02]  /*0e10*/  LDG.E R41, [R42.64] ;  /* 0x000000042a297981 */ /* 0x0000a4000c1e1900 */
[----:B0-----:R-:W-:-:S05]  /*0e20*/  IMAD.WIDE R42, R21, 0x4, R42 ;  /* 0x00000004152a7825 */ /* 0x001fca00078e022a */
[----:B------:R0:W3:Y:S02]  /*0e30*/  LDG.E R44, [R42.64] ;  /* 0x000000042a2c7981 */ /* 0x0000e4000c1e1900 */
[----:B0-----:R-:W-:-:S04]  /*0e40*/  IMAD.WIDE R42, R21, 0x4, R42 ;  /* 0x00000004152a7825 */ /* 0x001fc800078e022a */
[----:B---3--:R-:W-:Y:S02]  /*0e50*/  FADD.FTZ R25, R25, R44 ;  /* 0x0000002c19197221 */ /* 0x008fe40000010000 */
[----:B------:R0:W3:Y:S01]  /*0e60*/  LDG.E R44, [R42.64] ;  /* 0x000000042a2c7981 */ /* 0x0000e2000c1e1900 */
[----:B--2---:R-:W-:Y:S02]  /*0e70*/  FADD.FTZ R35, R35, R41 ;  /* 0x0000002923237221 */ /* 0x004fe40000010000 */
[----:B0-----:R-:W-:-:S05]  /*0e80*/  IMAD.WIDE R42, R21, 0x4, R42 ;  /* 0x00000004152a7825 */ /* 0x001fca00078e022a */
        /* <DEDUP_REMOVED lines=14> */
[----:B------:R-:W-:-:S06]  /*0f70*/  IMAD.WIDE R42, R21, 0x4, R44 ;  /* 0x00000004152a7825 */ /* 0x000fcc00078e022c */
[----:B0-----:R-:W-:Y:S02]  /*0f80*/  IMAD.WIDE R44, R21, 0x4, R42 ;  /* 0x00000004152c7825 */ /* 0x001fe400078e022a */
[----:B------:R-:W3:Y:S02]  /*0f90*/  LDG.E R42, [R42.64] ;  /* 0x000000042a2a7981 */ /* 0x000ee4000c1e1900 */
[----:B--2---:R-:W-:Y:S02]  /*0fa0*/  FADD.FTZ R32, R32, R41 ;  /* 0x0000002920207221 */ /* 0x004fe40000010000 */
[----:B------:R-:W2:Y:S01]  /*0fb0*/  LDG.E R41, [R44.64] ;  /* 0x000000042c297981 */ /* 0x000ea2000c1e1900 */
[----:B------:R-:W-:-:S04]  /*0fc0*/  IADD3 R18, R18, -0x2, RZ ;  /* 0xfffffffe12127810 */ /* 0x000fc80007ffe0ff */
[----:B------:R-:W-:Y:S02]  /*0fd0*/  ISETP.NE.AND P1, PT, R18, RZ, PT ;  /* 0x000000ff1200720c */ /* 0x000fe40003f25270 */
[----:B------:R-:W-:-:S04]  /*0fe0*/  LEA R24, P2, R23, R24, 0x2 ;  /* 0x0000001817187211 */ /* 0x000fc800078410ff */
[----:B------:R-:W-:Y:S01]  /*0ff0*/  IADD3.X R19, R19, R20, RZ, P2, !PT ;  /* 0x0000001413137210 */ /* 0x000fe200017fe4ff */
[----:B---3--:R-:W-:Y:S02]  /*1000*/  FADD.FTZ R33, R33, R42 ;  /* 0x0000002a21217221 */ /* 0x008fe40000010000 */
[----:B--2---:R-:W-:-:S04]  /*1010*/  FADD.FTZ R34, R34, R41 ;  /* 0x0000002922227221 */ /* 0x004fc80000010000 */
[----:B------:R-:W-:Y:S05]  /*1020*/  @P1 BRA `(.L_x_262) ;  /* 0xfffff97000001947 */ /* 0x000fea000383ffff */
.L_x_261:
[----:B------:R-:W-:Y:S02]  /*1030*/  MOV R22, R24 ;  /* 0x0000001800167202 */ /* 0x000fe40000000f00 */
[----:B------:R-:W-:Y:S01]  /*1040*/  MOV R23, R19 ;  /* 0x0000001300177202 */ /* 0x000fe20000000f00 */
[----:B------:R-:W-:Y:S05]  /*1050*/  @!P0 BRA `(.L_x_260) ;  /* 0x000002f000008947 */ /* 0x000fea0003800000 */
[----:B------:R0:W2:Y:S01]  /*1060*/  LDG.E R20, [R22.64] ;  /* 0x0000000416147981 */ /* 0x0000a2000c1e1900 */
[----:B------:R-:W-:-:S05]  /*1070*/  IMAD.WIDE R42, R21, 0x4, R22 ;  /* 0x00000004152a7825 */ /* 0x000fca00078e0216 */
[----:B0-----:R0:W3:Y:S02]  /*1080*/  LDG.E R23, [R42.64] ;  /* 0x000000042a177981 */ /* 0x0010e4000c1e1900 */
[----:B0-----:R-:W-:-:S05]  /*1090*/  IMAD.WIDE R42, R12, 0x20, R42 ;  /* 0x000000200c2a7825 */ /* 0x001fca00078e022a */
[----:B------:R0:W4:Y:S01]  /*10a0*/  LDG.E R26, [R42.64] ;  /* 0x000000042a1a7981 */ /* 0x000122000c1e1900 */
[----:B------:R-:W-:-:S05]  /*10b0*/  IMAD.WIDE R18, R12, 0x20, R42 ;  /* 0x000000200c127825 */ /* 0x000fca00078e022a */
[----:B------:R1:W5:Y:S01]  /*10c0*/  LDG.E R41, [R18.64] ;  /* 0x0000000412297981 */ /* 0x000362000c1e1900 */
[----:B------:R-:W-:-:S05]  /*10d0*/  IMAD.WIDE R44, R12, 0x20, R18 ;  /* 0x000000200c2c7825 */ /* 0x000fca00078e0212 */
[----:B-1----:R1:W5:Y:S02]  /*10e0*/  LDG.E R18, [R44.64] ;  /* 0x000000042c127981 */ /* 0x002364000c1e1900 */
[----:B-1----:R-:W-:-:S05]  /*10f0*/  IMAD.WIDE R44, R12, 0x20, R44 ;  /* 0x000000200c2c7825 */ /* 0x002fca00078e022c */
[----:B------:R1:W5:Y:S01]  /*1100*/  LDG.E R19, [R44.64] ;  /* 0x000000042c137981 */ /* 0x000362000c1e1900 */
[----:B0-----:R-:W-:-:S05]  /*1110*/  IMAD.WIDE R42, R12, 0x20, R44 ;  /* 0x000000200c2a7825 */ /* 0x001fca00078e022c */
[----:B------:R0:W5:Y:S01]  /*1120*/  LDG.E R24, [R42.64] ;  /* 0x000000042a187981 */ /* 0x000162000c1e1900 */
[----:B-1----:R-:W-:-:S06]  /*1130*/  IMAD.WIDE R44, R12, 0x20, R42 ;  /* 0x000000200c2c7825 */ /* 0x002fcc00078e022a */
[C---:B0-----:R-:W-:Y:S02]  /*1140*/  IMAD.WIDE R42, R12.reuse, 0x20, R44 ;  /* 0x000000200c2a7825 */ /* 0x041fe400078e022c */
[----:B------:R0:W5:Y:S02]  /*1150*/  LDG.E R44, [R44.64] ;  /* 0x000000042c2c7981 */ /* 0x000164000c1e1900 */
[----:B--2---:R-:W-:Y:S02]  /*1160*/  FADD.FTZ R11, R11, R20 ;  /* 0x000000140b0b7221 */ /* 0x004fe40000010000 */
[----:B------:R-:W-:Y:S02]  /*1170*/  IMAD.WIDE R20, R12, 0x20, R42 ;  /* 0x000000200c147825 */ /* 0x000fe400078e022a */
[----:B------:R1:W2:Y:S02]  /*1180*/  LDG.E R42, [R42.64] ;  /* 0x000000042a2a7981 */ /* 0x0002a4000c1e1900 */
[----:B---3--:R-:W-:-:S02]  /*1190*/  FADD.FTZ R40, R40, R23 ;  /* 0x0000001728287221 */ /* 0x008fc40000010000 */
[C---:B------:R-:W-:Y:S01]  /*11a0*/  IMAD.WIDE R22, R12.reuse, 0x20, R20 ;  /* 0x000000200c167825 */ /* 0x040fe200078e0214 */
[----:B-1----:R1:W3:Y:S05]  /*11b0*/  LDG.E R43, [R20.64] ;  /* 0x00000004142b7981 */ /* 0x0022ea000c1e1900 */
[----:B-1----:R-:W-:-:S04]  /*11c0*/  IMAD.WIDE R20, R12, 0x20, R22 ;  /* 0x000000200c147825 */ /* 0x002fc800078e0216 */
[----:B----4-:R-:W-:Y:S02]  /*11d0*/  FADD.FTZ R39, R39, R26 ;  /* 0x0000001a27277221 */ /* 0x010fe40000010000 */
[----:B------:R1:W4:Y:S01]  /*11e0*/  LDG.E R26, [R22.64] ;  /* 0x00000004161a7981 */ /* 0x000322000c1e1900 */
[----:B-----5:R-:W-:-:S03]  /*11f0*/  FADD.FTZ R38, R38, R41 ;  /* 0x0000002926267221 */ /* 0x020fc60000010000 */
[----:B------:R5:W4:Y:S01]  /*1200*/  LDG.E R41, [R20.64] ;  /* 0x0000000414297981 */ /* 0x000b22000c1e1900 */
[----:B-1----:R-:W-:-:S06]  /*1210*/  IMAD.WIDE R22, R12, 0x20, R20 ;  /* 0x000000200c167825 */ /* 0x002fcc00078e0214 */
[----:B-----5:R-:W-:Y:S02]  /*1220*/  IMAD.WIDE R20, R12, 0x20, R22 ;  /* 0x000000200c147825 */ /* 0x020fe400078e0216 */
[----:B------:R-:W5:Y:S02]  /*1230*/  LDG.E R22, [R22.64] ;  /* 0x0000000416167981 */ /* 0x000f64000c1e1900 */
[----:B------:R-:W-:Y:S02]  /*1240*/  FADD.FTZ R37, R37, R18 ;  /* 0x0000001225257221 */ /* 0x000fe40000010000 */
[----:B0-----:R0:W5:Y:S01]  /*1250*/  LDG.E R45, [R20.64] ;  /* 0x00000004142d7981 */ /* 0x001162000c1e1900 */
[----:B------:R-:W-:Y:S02]  /*1260*/  FADD.FTZ R36, R36, R19 ;  /* 0x0000001324247221 */ /* 0x000fe40000010000 */
[----:B------:R-:W-:-:S06]  /*1270*/  IMAD.WIDE R18, R12, 0x20, R20 ;  /* 0x000000200c127825 */ /* 0x000fcc00078e0214 */
[----:B0-----:R-:W-:Y:S02]  /*1280*/  IMAD.WIDE R20, R12, 0x20, R18 ;  /* 0x000000200c147825 */ /* 0x001fe400078e0212 */
[----:B------:R-:W5:Y:S04]  /*1290*/  LDG.E R18, [R18.64] ;  /* 0x0000000412127981 */ /* 0x000f68000c1e1900 */
[----:B------:R-:W5:Y:S01]  /*12a0*/  LDG.E R12, [R20.64] ;  /* 0x00000004140c7981 */ /* 0x000f62000c1e1900 */
[----:B------:R-:W-:Y:S02]  /*12b0*/  FADD.FTZ R35, R35, R24 ;  /* 0x0000001823237221 */ /* 0x000fe40000010000 */
[----:B------:R-:W-:Y:S02]  /*12c0*/  FADD.FTZ R25, R25, R44 ;  /* 0x0000002c19197221 */ /* 0x000fe40000010000 */
[----:B--2---:R-:W-:-:S02]  /*12d0*/  FADD.FTZ R27, R27, R42 ;  /* 0x0000002a1b1b7221 */ /* 0x004fc40000010000 */
[----:B---3--:R-:W-:Y:S02]  /*12e0*/  FADD.FTZ R28, R28, R43 ;  /* 0x0000002b1c1c7221 */ /* 0x008fe40000010000 */
[----:B----4-:R-:W-:Y:S02]  /*12f0*/  FADD.FTZ R29, R29, R26 ;  /* 0x0000001a1d1d7221 */ /* 0x010fe40000010000 */
[----:B------:R-:W-:Y:S02]  /*1300*/  FADD.FTZ R30, R30, R41 ;  /* 0x000000291e1e7221 */ /* 0x000fe40000010000 */
[----:B-----5:R-:W-:Y:S02]  /*1310*/  FADD.FTZ R31, R31, R22 ;  /* 0x000000161f1f7221 */ /* 0x020fe40000010000 */
[----:B------:R-:W-:Y:S02]  /*1320*/  FADD.FTZ R32, R32, R45 ;  /* 0x0000002d20207221 */ /* 0x000fe40000010000 */
[----:B------:R-:W-:-:S02]  /*1330*/  FADD.FTZ R33, R33, R18 ;  /* 0x0000001221217221 */ /* 0x000fc40000010000 */
[----:B------:R-:W-:Y:S02]  /*1340*/  FADD.FTZ R34, R34, R12 ;  /* 0x0000000c22227221 */ /* 0x000fe40000010000 */
.L_x_260:
[----:B------:R-:W-:Y:S01]  /*1350*/  LOP3.LUT P0, RZ, R13, 0x2, RZ, 0xc0, !PT ;  /* 0x000000020dff7812 */ /* 0x000fe2000780c0ff */
[----:B------:R-:W-:Y:S01]  /*1360*/  FMUL.FTZ R11, R11, c[0x0][0x2e0] ;  /* 0x0000b8000b0b7a20 */ /* 0x000fe20000410000 */
[----:B------:R-:W-:Y:S01]  /*1370*/  SHF.L.U32 R20, R15, 0x1, RZ ;  /* 0x000000010f147819 */ /* 0x000fe200000006ff */
[----:B------:R-:W-:Y:S01]  /*1380*/  FMUL.FTZ R40, R40, c[0x0][0x2e0] ;  /* 0x0000b80028287a20 */ /* 0x000fe20000410000 */
[----:B------:R-:W-:Y:S01]  /*1390*/  SHF.L.U32 R23, R14, 0x1, RZ ;  /* 0x000000010e177819 */ /* 0x000fe200000006ff */
[----:B------:R-:W-:Y:S01]  /*13a0*/  FMUL.FTZ R39, R39, c[0x0][0x2e0] ;  /* 0x0000b80027277a20 */ /* 0x000fe20000410000 */
[----:B------:R-:W-:Y:S01]  /*13b0*/  IADD3 R22, R20, 0x20, RZ ;  /* 0x0000002014167810 */ /* 0x000fe20007ffe0ff */
[----:B------:R-:W-:Y:S01]  /*13c0*/  FMUL.FTZ R38, R38, c[0x0][0x2e0] ;  /* 0x0000b80026267a20 */ /* 0x000fe20000410000 */
[----:B------:R-:W-:Y:S01]  /*13d0*/  F2FP.PACK_AB R11, R40, R11 ;  /* 0x0000000b280b723e */ /* 0x000fe200000000ff */
[----:B------:R-:W-:Y:S01]  /*13e0*/  FMUL.FTZ R27, R27, c[0x0][0x2e0] ;  /* 0x0000b8001b1b7a20 */ /* 0x000fe20000410000 */
[--C-:B------:R-:W-:Y:S01]  /*13f0*/  SHF.R.S32.HI R17, RZ, 0x1f, R16.reuse ;  /* 0x0000001fff117819 */ /* 0x100fe20000011410 */
[----:B------:R-:W-:Y:S01]  /*1400*/  FMUL.FTZ R28, R28, c[0x0][0x2e0] ;  /* 0x0000b8001c1c7a20 */ /* 0x000fe20000410000 */
[----:B------:R-:W-:Y:S01]  /*1410*/  F2FP.PACK_AB R38, R38, R39 ;  /* 0x000000272626723e */ /* 0x000fe200000000ff */
[----:B------:R-:W-:Y:S01]  /*1420*/  FMUL.FTZ R29, R29, c[0x0][0x2e0] ;  /* 0x0000b8001d1d7a20 */ /* 0x000fe20000410000 */
[----:B------:R-:W-:Y:S01]  /*1430*/  @P0 IADD3 R22, R20, -0x20, RZ ;  /* 0xffffffe014160810 */ /* 0x000fe20007ffe0ff */
[----:B------:R-:W-:Y:S01]  /*1440*/  FMUL.FTZ R30, R30, c[0x0][0x2e0] ;  /* 0x0000b8001e1e7a20 */ /* 0x000fe20000410000 */
[----:B------:R-:W-:Y:S01]  /*1450*/  F2FP.PACK_AB R27, R28, R27 ;  /* 0x0000001b1c1b723e */ /* 0x000fe200000000ff */
[----:B------:R-:W-:Y:S01]  /*1460*/  FMUL.FTZ R37, R37, c[0x0][0x2e0] ;  /* 0x0000b80025257a20 */ /* 0x000fe20000410000 */
[----:B------:R-:W-:Y:S01]  /*1470*/  STS [R20], R11 ;  /* 0x0000000b14007388 */ /* 0x000fe20000000800 */
[----:B------:R-:W-:Y:S01]  /*1480*/  FMUL.FTZ R36, R36, c[0x0][0x2e0] ;  /* 0x0000b80024247a20 */ /* 0x000fe20000410000 */
[----:B------:R-:W-:Y:S01]  /*1490*/  F2FP.PACK_AB R29, R30, R29 ;  /* 0x0000001d1e1d723e */ /* 0x000fe200000000ff */
[----:B------:R-:W-:Y:S01]  /*14a0*/  FMUL.FTZ R35, R35, c[0x0][0x2e0] ;  /* 0x0000b80023237a20 */ /* 0x000fe20000410000 */
[----:B------:R-:W-:Y:S01]  /*14b0*/  STS [R20+0x200], R38 ;  /* 0x0002002614007388 */ /* 0x000fe20000000800 */
        /* <DEDUP_REMOVED lines=10> */
[----:B------:R-:W-:Y:S01]  /*1560*/  IMAD R7, R7, c[0x0][0x398], RZ ;  /* 0x0000e60007077a24 */ /* 0x000fe200078e02ff */
[----:B------:R-:W-:Y:S01]  /*1570*/  STS [R20+0x1000], R36 ;  /* 0x0010002414007388 */ /* 0x000fe20000000800 */
[----:B------:R-:W-:Y:S01]  /*1580*/  IMAD.WIDE.U32 R18, R2, c[0x0][0x398], R16 ;  /* 0x0000e60002127a25 */ /* 0x000fe200078e0010 */
[----:B------:R-:W-:Y:S01]  /*1590*/  F2FP.PACK_AB R33, R34, R33 ;  /* 0x000000212221723e */ /* 0x000fe200000000ff */
[----:B------:R-:W-:Y:S01]  /*15a0*/  BSSY B0, `(.L_x_263) ;  /* 0x000001c000007945 */ /* 0x000fe20003800000 */
[----:B------:R0:W-:Y:S01]  /*15b0*/  STS [R20+0x1200], R35 ;  /* 0x0012002314007388 */ /* 0x0001e20000000800 */
[----:B------:R-:W-:Y:S01]  /*15c0*/  IMAD R7, R2, c[0x0][0x39c], R7 ;  /* 0x0000e70002077a24 */ /* 0x000fe200078e0207 */
[----:B------:R-:W-:Y:S01]  /*15d0*/  IADD3 R6, P1, R6, R18, RZ ;  /* 0x0000001206067210 */ /* 0x000fe20007f3e0ff */
[----:B------:R-:W-:Y:S01]  /*15e0*/  IMAD R3, R0, -0x80, R3 ;  /* 0xffffff8000037824 */ /* 0x000fe200078e0203 */
[----:B------:R1:W-:Y:S01]  /*15f0*/  STS [R22+0x1000], R31 ;  /* 0x0010001f16007388 */ /* 0x0003e20000000800 */
[----:B------:R-:W-:Y:S01]  /*1600*/  ISETP.GE.AND P0, PT, R16, c[0x0][0x220], PT ;  /* 0x0000880010007a0c */ /* 0x000fe20003f06270 */
[----:B------:R-:W-:Y:S01]  /*1610*/  IMAD R2, R9, c[0x0][0x3b0], RZ ;  /* 0x0000ec0009027a24 */ /* 0x000fe200078e02ff */
[----:B------:R-:W-:Y:S01]  /*1620*/  IADD3 R0, R8, 0x40, RZ ;  /* 0x0000004008007810 */ /* 0x000fe20007ffe0ff */
[----:B------:R1:W-:Y:S01]  /*1630*/  STS [R22+0x1200], R33 ;  /* 0x0012002116007388 */ /* 0x0003e20000000800 */
[----:B------:R-:W-:Y:S01]  /*1640*/  IADD3.X R7, R4, R19, R7, P1, !PT ;  /* 0x0000001304077210 */ /* 0x000fe20000ffe407 */
[----:B------:R-:W-:-:S02]  /*1650*/  IMAD R17, R5, c[0x0][0x3b4], R2 ;  /* 0x0000ed0005117a24 */ /* 0x000fc400078e0202 */
[----:B------:R-:W-:Y:S01]  /*1660*/  BAR.SYNC.DEFER_BLOCKING 0x0 ;  /* 0x0000000000007b1d */ /* 0x000fe20000010000 */
[-C--:B------:R-:W-:Y:S01]  /*1670*/  ISETP.GE.OR P1, PT, R0, R3.reuse, P0 ;  /* 0x000000030000720c */ /* 0x080fe20000726670 */
[----:B0-----:R-:W-:Y:S01]  /*1680*/  IMAD.WIDE.U32 R20, R5, c[0x0][0x3b0], R6 ;  /* 0x0000ec0005147a25 */ /* 0x001fe200078e0006 */
[----:B------:R-:W-:-:S04]  /*1690*/  ISETP.GE.OR P0, PT, R8, R3, P0 ;  /* 0x000000030800720c */ /* 0x000fc80000706670 */
[----:B------:R-:W-:Y:S01]  /*16a0*/  IADD3 R17, R21, R17, RZ ;  /* 0x0000001115117210 */ /* 0x000fe20007ffe0ff */
[----:B------:R1:W0:Y:S08]  /*16b0*/  LDS.128 R12, [R23+0x1000] ;  /* 0x00100000170c7984 */ /* 0x0002300000000c00 */
[----:B------:R-:W-:Y:S05]  /*16c0*/  @P0 BRA `(.L_x_264) ;  /* 0x0000009000000947 */ /* 0x000fea0003800000 */
[----:B------:R-:W2:Y:S01]  /*16d0*/  LDS.128 R4, [R23] ;  /* 0x0000000017047984 */ /* 0x000ea20000000c00 */
[----:B------:R-:W-:Y:S01]  /*16e0*/  MOV R16, R20 ;  /* 0x0000001400107202 */ /* 0x000fe20000000f00 */
[----:B------:R-:W-:-:S04]  /*16f0*/  IMAD R9, R10, c[0x0][0x398], RZ ;  /* 0x0000e6000a097a24 */ /* 0x000fc800078e02ff */
[----:B------:R-:W-:-:S04]  /*1700*/  IMAD.WIDE.U32 R2, R8, c[0x0][0x398], R16 ;  /* 0x0000e60008027a25 */ /* 0x000fc800078e0010 */
[----:B------:R-:W-:Y:S01]  /*1710*/  IMAD R9, R8, c[0x0][0x39c], R9 ;  /* 0x0000e70008097a24 */ /* 0x000fe200078e0209 */
[----:B------:R-:W-:-:S04]  /*1720*/  LEA R18, P0, R2, c[0x0][0x338], 0x1 ;  /* 0x0000ce0002127a11 */ /* 0x000fc800078008ff */
[----:B------:R-:W-:-:S04]  /*1730*/  IADD3 R3, R3, R9, RZ ;  /* 0x0000000903037210 */ /* 0x000fc80007ffe0ff */
[----:B------:R-:W-:-:S05]  /*1740*/  LEA.HI.X R19, R2, c[0x0][0x33c], R3, 0x1, P0 ;  /* 0x0000cf0002137a11 */ /* 0x000fca00000f0c03 */
[----:B--2---:R2:W-:Y:S02]  /*1750*/  STG.E.128 [R18.64], R4 ;  /* 0x0000000412007986 */ /* 0x0045e4000c101d04 */
.L_x_264:
[----:B------:R-:W-:Y:S05]  /*1760*/  BSYNC B0 ;  /* 0x0000000000007941 */ /* 0x000fea0003800000 */
.L_x_263:
[----:B------:R-:W-:Y:S05]  /*1770*/  @P1 EXIT ;  /* 0x000000000000194d */ /* 0x000fea0003800000 */
[----:B--2---:R-:W-:Y:S02]  /*1780*/  IADD3 R5, P0, R8, 0x40, RZ ;  /* 0x0000004008057810 */ /* 0x004fe40007f1e0ff */
[----:B------:R-:W-:Y:S02]  /*1790*/  MOV R2, R20 ;  /* 0x0000001400027202 */ /* 0x000fe40000000f00 */
[----:B------:R-:W-:Y:S02]  /*17a0*/  IADD3.X R10, RZ, R10, RZ, P0, !PT ;  /* 0x0000000aff0a7210 */ /* 0x000fe400007fe4ff */
[----:B------:R-:W-:-:S03]  /*17b0*/  MOV R3, R17 ;  /* 0x0000001100037202 */ /* 0x000fc60000000f00 */
[----:B------:R-:W-:Y:S02]  /*17c0*/  IMAD R10, R10, c[0x0][0x398], RZ ;  /* 0x0000e6000a0a7a24 */ /* 0x000fe400078e02ff */
[----:B------:R-:W-:-:S04]  /*17d0*/  IMAD.WIDE.U32 R2, R5, c[0x0][0x398], R2 ;  /* 0x0000e60005027a25 */ /* 0x000fc800078e0002 */
[----:B------:R-:W-:Y:S01]  /*17e0*/  IMAD R5, R5, c[0x0][0x39c], R10 ;  /* 0x0000e70005057a24 */ /* 0x000fe200078e020a */
[----:B------:R-:W-:-:S04]  /*17f0*/  LEA R4, P0, R2, c[0x0][0x338], 0x1 ;  /* 0x0000ce0002047a11 */ /* 0x000fc800078008ff */
[----:B------:R-:W-:-:S04]  /*1800*/  IADD3 R3, R3, R5, RZ ;  /* 0x0000000503037210 */ /* 0x000fc80007ffe0ff */
[----:B------:R-:W-:-:S05]  /*1810*/  LEA.HI.X R5, R2, c[0x0][0x33c], R3, 0x1, P0 ;  /* 0x0000cf0002057a11 */ /* 0x000fca00000f0c03 */
[----:B0-----:R-:W-:Y:S01]  /*1820*/  STG.E.128 [R4.64], R12 ;  /* 0x0000000c04007986 */ /* 0x001fe2000c101d04 */
[----:B------:R-:W-:Y:S05]  /*1830*/  EXIT ;  /* 0x000000000000794d */ /* 0x000fea0003800000 */
.L_x_265:
        /* <DEDUP_REMOVED lines=12> */
.L_x_1331:


//--------------------- .text._ZN5flash44flash_bwd_dq_dk_dv_loop_seqk_parallel_kernelI23Flash_bwd_kernel_traitsILi32ELi128ELi128ELi8ELi4ELi4ELi4ELb1ELb0EN7cutlass6half_tE19Flash_kernel_traitsILi32ELi128ELi128ELi8ES3_EELb1ELb0ELb0ELb0ELb0ELb1ELb0EEEvNS_16Flash_bwd_paramsE --------------------------
	.section	.text._ZN5flash44flash_bwd_dq_dk_dv_loop_seqk_parallel_kernelI23Flash_bwd_kernel_traitsILi32ELi128ELi128ELi8ELi4ELi4ELi4ELb1ELb0EN7cutlass6half_tE19Flash_kernel_traitsILi32ELi128ELi128ELi8ES3_EELb1ELb0ELb0ELb0ELb0ELb1ELb0EEEvNS_16Flash_bwd_paramsE,"ax",@progbits
	.sectioninfo	@"SHI_REGISTERS=255"
	.align	128
        .global         _ZN5flash44flash_bwd_dq_dk_dv_loop_seqk_parallel_kernelI23Flash_bwd_kernel_traitsILi32ELi128ELi128ELi8ELi4ELi4ELi4ELb1ELb0EN7cutlass6half_tE19Flash_kernel_traitsILi32ELi128ELi128ELi8ES3_EELb1ELb0ELb0ELb0ELb0ELb1ELb0EEEvNS_16Flash_bwd_paramsE
        .type           _ZN5flash44flash_bwd_dq_dk_dv_loop_seqk_parallel_kernelI23Flash_bwd_kernel_traitsILi32ELi128ELi128ELi8ELi4ELi4ELi4ELb1ELb0EN7cutlass6half_tE19Flash_kernel_traitsILi32ELi128ELi128ELi8ES3_EELb1ELb0ELb0ELb0ELb0ELb1ELb0EEEvNS_16Flash_bwd_paramsE,@function
        .size           _ZN5flash44flash_bwd_dq_dk_dv_loop_seqk_parallel_kernelI23Flash_bwd_kernel_traitsILi32ELi128ELi128ELi8ELi4ELi4ELi4ELb1ELb0EN7cutlass6half_tE19Flash_kernel_traitsILi32ELi128ELi128ELi8ES3_EELb1ELb0ELb0ELb0ELb0ELb1ELb0EEEvNS_16Flash_bwd_paramsE,(.L_x_1332 - _ZN5flash44flash_bwd_dq_dk_dv_loop_seqk_parallel_kernelI23Flash_bwd_kernel_traitsILi32ELi128ELi128ELi8ELi4ELi4ELi4ELb1ELb0EN7cutlass6half_tE19Flash_kernel_traitsILi32ELi128ELi128ELi8ES3_EELb1ELb0ELb0ELb0ELb0ELb1ELb0EEEvNS_16Flash_bwd_paramsE)
        .other          _ZN5flash44flash_bwd_dq_dk_dv_loop_seqk_parallel_kernelI23Flash_bwd_kernel_traitsILi32ELi128ELi128ELi8ELi4ELi4ELi4ELb1ELb0EN7cutlass6half_tE19Flash_kernel_traitsILi32ELi128ELi128ELi8ES3_EELb1ELb0ELb0ELb0ELb0ELb1ELb0EEEvNS_16Flash_bwd_paramsE,@"STO_CUDA_ENTRY STV_DEFAULT"
_ZN5flash44flash_bwd_dq_dk_dv_loop_seqk_parallel_kernelI23Flash_bwd_kernel_traitsILi32ELi128ELi128ELi8ELi4ELi4ELi4ELb1ELb0EN7cutlass6half_tE19Flash_kernel_traitsILi32ELi128ELi128ELi8ES3_EELb1ELb0ELb0ELb0ELb0ELb1ELb0EEEvNS_16Flash_bwd_paramsE:
.text._ZN5flash44flash_bwd_dq_dk_dv_loop_seqk_parallel_kernelI23Flash_bwd_kernel_traitsILi32ELi128ELi128ELi8ELi4ELi4ELi4ELb1ELb0EN7cutlass6half_tE19Flash_kernel_traitsILi32ELi128ELi128ELi8ES3_EELb1ELb0ELb0ELb0ELb0ELb1ELb0EEEvNS_16Flash_bwd_paramsE:
        /* <DEDUP_REMOVED lines=23> */
[----:B------:R-:W-:Y:S01]  /*0170*/  IMAD.U32 R13, RZ, RZ, UR4 ;  /* 0x00000004ff0d7e24 */ /* 0x000fe2000f8e00ff */
[----:B------:R-:W-:Y:S02]  /*0180*/  ULDC.U8 UR8, c[0x0][0x328] ;  /* 0x0000ca0000087ab9 */ /* 0x000fe40000000000 */
[----:B------:R-:W-:Y:S02]  /*0190*/  UISETP.NE.AND UP2, UPT, UR8, URZ, UPT ;  /* 0x0000003f0800728c */ /* 0x000fe4000bf45270 */
[----:B------:R4:W-:Y:S01]  /*01a0*/  STL [R1+0x28], R13 ;  /* 0x0000280d01007387 */ /* 0x0009e20000100800 */
[----:B------:R-:W-:Y:S02]  /*01b0*/  ULDC UR7, c[0x0][0x1c0] ;  /* 0x0000700000077ab9 */ /* 0x000fe40000000800 */
[----:B------:R-:W-:Y:S02]  /*01c0*/  ULDC.U8 UR9, c[0x0][0x3d0] ;  /* 0x0000f40000097ab9 */ /* 0x000fe40000000000 */
[----:B------:R-:W-:Y:S01]  /*01d0*/  ULDC UR16, c[0x0][0x214] ;  /* 0x0000850000107ab9 */ /* 0x000fe20000000800 */
[----:B-1----:R-:W-:Y:S01]  /*01e0*/  SHF.R.S32.HI R0, RZ, 0x1f, R10 ;  /* 0x0000001fff007819 */ /* 0x002fe2000001140a */
[----:B------:R-:W-:-:S02]  /*01f0*/  ULDC UR18, c[0x0][0x224] ;  /* 0x0000890000127ab9 */ /* 0x000fc40000000800 */
[----:B--2---:R-:W-:Y:S01]  /*0200*/  UIMAD UR19, UR52, UR58, URZ ;  /* 0x0000003a341372a4 */ /* 0x004fe2000f8e023f */
[CC--:B------:R-:W-:Y:S01]  /*0210*/  LEA.HI R2, R0.reuse, R10.reuse, RZ, 0x2 ;  /* 0x0000000a00027211 */ /* 0x0c0fe200078f10ff */
[----:B------:R-:W-:Y:S01]  /*0220*/  ULOP3.LUT UR4, UR52, UR13, URZ, 0x3c, !UPT ;  /* 0x0000000d34047292 */ /* 0x000fe2000f8e3c3f */
[CC--:B------:R-:W-:Y:S01]  /*0230*/  LEA.HI R9, R0.reuse, R10.reuse, RZ, 0x5 ;  /* 0x0000000a00097211 */ /* 0x0c0fe200078f28ff */
[----:B------:R-:W-:Y:S01]  /*0240*/  UISETP.NE.AND UP3, UPT, UR9, URZ, UPT ;  /* 0x0000003f0900728c */ /* 0x000fe2000bf65270 */
[CC--:B------:R-:W-:Y:S01]  /*0250*/  LEA.HI R6, R0.reuse, R10.reuse, RZ, 0x4 ;  /* 0x0000000a00067211 */ /* 0x0c0fe200078f20ff */
[----:B------:R-:W-:Y:S01]  /*0260*/  ULDC UR20, c[0x0][0x224] ;  /* 0x0000890000147ab9 */ /* 0x000fe20000000800 */
[CC--:B------:R-:W-:Y:S01]  /*0270*/  LEA.HI R145, R0.reuse, R10.reuse, RZ, 0x3 ;  /* 0x0000000a00917211 */ /* 0x0c0fe200078f18ff */
[----:B---3--:R-:W-:Y:S01]  /*0280*/  USHF.L.U32 UR8, UR45, 0x7, URZ ;  /* 0x000000072d087899 */ /* 0x008fe2000800063f */
[----:B------:R-:W-:Y:S01]  /*0290*/  LEA.HI R248, R0, R10, RZ, 0x7 ;  /* 0x0000000a00f87211 */ /* 0x000fe200078f38ff */
[----:B------:R-:W-:Y:S01]  /*02a0*/  UIMAD UR5, UR45, UR7, UR52 ;  /* 0x000000072d0572a4 */ /* 0x000fe2000f8e0234 */
[----:B------:R-:W-:Y:S01]  /*02b0*/  LOP3.LUT R0, R2, 0xfffffffc, RZ, 0xc0, !PT ;  /* 0xfffffffc02007812 */ /* 0x000fe200078ec0ff */
[----:B------:R-:W-:Y:S01]  /*02c0*/  USHF.R.S32.HI UR7, URZ, 0x1f, UR52 ;  /* 0x0000001f3f077899 */ /* 0x000fe20008011434 */
[----:B------:R-:W-:Y:S01]  /*02d0*/  LOP3.LUT R3, R9, 0xffffffe0, RZ, 0xc0, !PT ;  /* 0xffffffe009037812 */ /* 0x000fe200078ec0ff */
[----:B------:R-:W-:Y:S01]  /*02e0*/  @UP2 UIMAD UR9, UR45, UR16, URZ ;  /* 0x000000102d0922a4 */ /* 0x000fe2000f8e023f */
[----:B------:R-:W-:Y:S01]  /*02f0*/  LOP3.LUT R8, R6, 0xfffffff0, RZ, 0xc0, !PT ;  /* 0xfffffff006087812 */ /* 0x000fe200078ec0ff */
[C---:B------:R-:W-:Y:S01]  /*0300*/  IMAD.IADD R12, R10.reuse, 0x1, -R0 ;  /* 0x000000010a0c7824 */ /* 0x040fe200078e0a00 */
[----:B------:R-:W-:Y:S01]  /*0310*/  LOP3.LUT R4, R145, 0xfffffff8, RZ, 0xc0, !PT ;  /* 0xfffffff891047812 */ /* 0x000fe200078ec0ff */
[C---:B------:R-:W-:Y:S01]  /*0320*/  IMAD.IADD R3, R10.reuse, 0x1, -R3 ;  /* 0x000000010a037824 */ /* 0x040fe200078e0a03 */
[----:B------:R-:W-:Y:S01]  /*0330*/  SHF.R.S32.HI R0, RZ, 0x2, R2 ;  /* 0x00000002ff007819 */ /* 0x000fe20000011402 */
[C---:B------:R-:W-:Y:S01]  /*0340*/  IMAD.IADD R8, R10.reuse, 0x1, -R8 ;  /* 0x000000010a087824 */ /* 0x040fe200078e0a08 */
[----:B------:R-:W-:Y:S01]  /*0350*/  SHF.R.S32.HI R248, RZ, 0x7, R248 ;  /* 0x00000007fff87819 */ /* 0x000fe200000114f8 */
[----:B------:R-:W-:Y:S01]  /*0360*/  IMAD.IADD R10, R10, 0x1, -R4 ;  /* 0x000000010a0a7824 */ /* 0x000fe200078e0a04 */
[----:B------:R-:W-:Y:S01]  /*0370*/  SHF.R.S32.HI R4, RZ, 0x1f, R2 ;  /* 0x0000001fff047819 */ /* 0x000fe20000011402 */
[----:B------:R-:W-:Y:S01]  /*0380*/  USHF.R.S32.HI UR6, URZ, 0x1f, UR20 ;  /* 0x0000001f3f067899 */ /* 0x000fe20008011414 */
[-C--:B------:R-:W-:Y:S01]  /*0390*/  LEA.HI R5, R2, R0.reuse, RZ, 0x1 ;  /* 0x0000000002057211 */ /* 0x080fe200078f08ff */
[----:B------:R-:W-:Y:S01]  /*03a0*/  ULDC UR15, c[0x0][0x1c0] ;  /* 0x00007000000f7ab9 */ /* 0x000fe20000000800 */
[----:B------:R-:W-:Y:S01]  /*03b0*/  LEA.HI R2, R4, R0, RZ, 0x3 ;  /* 0x0000000004027211 */ /* 0x000fe200078f18ff */
[----:B------:R-:W-:Y:S01]  /*03c0*/  ULDC UR50, c[0x0][0x1c0] ;  /* 0x0000700000327ab9 */ /* 0x000fe20000000800 */
[----:B------:R-:W-:Y:S01]  /*03d0*/  LOP3.LUT R4, R5, 0x7fffffe, RZ, 0xc0, !PT ;  /* 0x07fffffe05047812 */ /* 0x000fe200078ec0ff */
[----:B------:R-:W-:Y:S01]  /*03e0*/  UIMAD.WIDE UR50, UR58, UR50, URZ ;  /* 0x000000323a3272a5 */ /* 0x000fe2000f8e023f */
[----:B------:R-:W-:Y:S01]  /*03f0*/  LOP3.LUT R2, R2, 0xfffffff8, RZ, 0xc0, !PT ;  /* 0xfffffff802027812 */ /* 0x000fe200078ec0ff */
[----:B------:R-:W-:Y:S01]  /*0400*/  UIMAD.WIDE.U32 UR60, UR45, UR20, URZ ;  /* 0x000000142d3c72a5 */ /* 0x000fe2000f8e003f */
[----:B------:R-:W-:Y:S01]  /*0410*/  SHF.R.S32.HI R5, RZ, 0x1f, R3 ;  /* 0x0000001fff057819 */ /* 0x000fe20000011403 */
[C---:B------:R-:W-:Y:S01]  /*0420*/  IMAD.IADD R11, R0.reuse, 0x1, -R4 ;  /* 0x00000001000b7824 */ /* 0x040fe200078e0a04 */
[----:B------:R-:W-:Y:S01]  /*0430*/  SHF.R.S32.HI R4, RZ, 0x1f, R9 ;  /* 0x0000001fff047819 */ /* 0x000fe20000011409 */
[----:B------:R-:W-:Y:S01]  /*0440*/  IMAD.IADD R7, R0, 0x1, -R2 ;  /* 0x0000000100077824 */ /* 0x000fe200078e0a02 */
[----:B------:R-:W-:Y:S01]  /*0450*/  SHF.R.S32.HI R0, RZ, 0x4, R6 ;  /* 0x00000004ff007819 */ /* 0x000fe20000011406 */
[----:B------:R-:W-:Y:S01]  /*0460*/  ULDC UR12, c[0x0][0x1c0] ;  /* 0x00007000000c7ab9 */ /* 0x000fe20000000800 */
[----:B------:R-:W-:Y:S01]  /*0470*/  LEA.HI R245, R5, R3, RZ, 0x2 ;  /* 0x0000000305f57211 */ /* 0x000fe200078f10ff */
[----:B------:R-:W-:Y:S01]  /*0480*/  UIMAD UR58, UR58, UR12, URZ ;  /* 0x0000000c3a3a72a4 */ /* 0x000fe2000f8e023f */
[----:B------:R-:W-:Y:S01]  /*0490*/  SHF.R.S32.HI R3, RZ, 0x3, R145 ;  /* 0x00000003ff037819 */ /* 0x000fe20000011491 */
[----:B------:R-:W-:Y:S01]  /*04a0*/  ULDC UR17, c[0x0][0x1c0] ;  /* 0x0000700000117ab9 */ /* 0x000fe20000000800 */
[----:B------:R-:W-:Y:S01]  /*04b0*/  LEA.HI R2, R6, R0, RZ, 0x1 ;  /* 0x0000000006027211 */ /* 0x000fe200078f08ff */
[----:B------:R-:W-:Y:S01]  /*04c0*/  USHF.L.U32 UR59, UR58, 0x7, URZ ;  /* 0x000000073a3b7899 */ /* 0x000fe2000800063f */
[----:B------:R-:W-:Y:S01]  /*04d0*/  SHF.R.S32.HI R5, RZ, 0x5, R9 ;  /* 0x00000005ff057819 */ /* 0x000fe20000011409 */
[----:B------:R-:W-:Y:S01]  /*04e0*/  IMAD.SHL.U32 R6, R3, 0x40, RZ ;  /* 0x0000004003067824 */ /* 0x000fe200078e00ff */
[----:B------:R-:W-:Y:S01]  /*04f0*/  LOP3.LUT R3, R2, 0xfffffffe, RZ, 0xc0, !PT ;  /* 0xfffffffe02037812 */ /* 0x000fe200078ec0ff */
[----:B------:R-:W-:Y:S01]  /*0500*/  ULDC.64 UR10, c[0x0][0x118] ;  /* 0x00004600000a7ab9 */ /* 0x000fe20000000a00 */
[C---:B------:R-:W-:Y:S01]  /*0510*/  LOP3.LUT P5, RZ, R7.reuse, 0x2, RZ, 0xc0, !PT ;  /* 0x0000000207ff7812 */ /* 0x040fe200078ac0ff */
[----:B------:R-:W-:Y:S01]  /*0520*/  UIMAD.WIDE.U32 UR56, UR50, UR60, URZ ;  /* 0x0000003c323872a5 */ /* 0x000fe2000f8e003f */
[----:B------:R-:W-:Y:S01]  /*0530*/  LOP3.LUT R2, R6, 0xc0, RZ, 0xc0, !PT ;  /* 0x000000c006027812 */ /* 0x000fe200078ec0ff */
[----:B------:R-:W-:Y:S01]  /*0540*/  IMAD.SHL.U32 R6, R12, 0x8, RZ ;  /* 0x000000080c067824 */ /* 0x000fe200078e00ff */
[----:B------:R-:W-:Y:S01]  /*0550*/  LOP3.LUT P4, RZ, R7, 0x4, RZ, 0xc0, !PT ;  /* 0x0000000407ff7812 */ /* 0x000fe2000788c0ff */
[----:B----4-:R-:W-:Y:S01]  /*0560*/  IMAD.IADD R13, R0, 0x1, -R3 ;  /* 0x00000001000d7824 */ /* 0x010fe200078e0a03 */
[----:B------:R-:W-:Y:S01]  /*0570*/  LEA.HI R0, R4, R5, RZ, 0x2 ;  /* 0x0000000504007211 */ /* 0x000fe200078f10ff */
[----:B------:R-:W-:Y:S01]  /*0580*/  USHF.L.U32 UR32, UR58, 0x3, URZ ;  /* 0x000000033a207899 */ /* 0x000fe2000800063f */
[----:B------:R-:W-:Y:S01]  /*0590*/  LOP3.LUT R3, R2, 0x18, R6, 0xf8, !PT ;  /* 0x0000001802037812 */ /* 0x000fe200078ef806 */
[----:B------:R-:W-:Y:S01]  /*05a0*/  IMAD.U32 R6, RZ, RZ, UR7 ;  /* 0x00000007ff067e24 */ /* 0x000fe2000f8e00ff */
[----:B------:R-:W-:Y:S01]  /*05b0*/  LOP3.LUT R0, R0, 0xfffffffc, RZ, 0xc0, !PT ;  /* 0xfffffffc00007812 */ /* 0x000fe200078ec0ff */
[----:B------:R-:W-:Y:S01]  /*05c0*/  USHF.R.S32.HI UR7, URZ, 0x1f, UR45 ;  /* 0x0000001f3f077899 */ /* 0x000fe2000801142d */
[----:B------:R-:W-:Y:S01]  /*05d0*/  SHF.R.U32.HI R2, RZ, 0x3, R2 ;  /* 0x00000003ff027819 */ /* 0x000fe20000011602 */
[----:B------:R-:W-:Y:S01]  /*05e0*/  IMAD.SHL.U32 R6, R12, 0x2, RZ ;  /* 0x000000020c067824 */ /* 0x000fe200078e00ff */
[----:B------:R-:W-:Y:S01]  /*05f0*/  SEL R228, R153, 0xffffffe0, !P5 ;  /* 0xffffffe099e47807 */ /* 0x000fe20006800000 */
[----:B------:R-:W-:Y:S01]  /*0600*/  IMAD.IADD R251, R5, 0x1, -R0 ;  /* 0x0000000105fb7824 */ /* 0x000fe200078e0a00 */
[----:B------:R-:W-:Y:S01]  /*0610*/  LOP3.LUT R2, R3, R2, RZ, 0x3c, !PT ;  /* 0x0000000203027212 */ /* 0x000fe200078e3cff */
[----:B------:R-:W-:Y:S01]  /*0620*/  IMAD R0, R5, 0x8, R11 ;  /* 0x0000000805007824 */ /* 0x000fe200078e020b */
[----:B------:R-:W-:Y:S01]  /*0630*/  LEA.HI R5, R10, R10, RZ, 0x1 ;  /* 0x0000000a0a057211 */ /* 0x000fe200078f08ff */
[----:B------:R-:W-:Y:S01]  /*0640*/  IMAD R232, R248, 0x2000, R6 ;  /* 0x00002000f8e87824 */ /* 0x000fe200078e0206 */
[----:B------:R-:W-:Y:S01]  /*0650*/  SHF.R.S32.HI R11, RZ, 0x1f, R8 ;  /* 0x0000001fff0b7819 */ /* 0x000fe20000011408 */
[----:B------:R-:W-:Y:S01]  /*0660*/  IMAD.U32 R250, R0, 0x20, R2 ;  /* 0x0000002000fa7824 */ /* 0x000fe200078e0002 */
[----:B------:R-:W-:Y:S01]  /*0670*/  LOP3.LUT R0, R5, 0x7fffffe, RZ, 0xc0, !PT ;  /* 0x07fffffe05007812 */ /* 0x000fe200078ec0ff */
[----:B------:R-:W-:Y:S01]  /*0680*/  IMAD.U32 R2, RZ, RZ, UR19 ;  /* 0x00000013ff027e24 */ /* 0x000fe2000f8e00ff */
[----:B------:R-:W-:Y:S01]  /*0690*/  LEA.HI R11, R11, R8, RZ, 0x3 ;  /* 0x000000080b0b7211 */ /* 0x000fe200078f18ff */
[----:B------:R-:W-:-:S02]  /*06a0*/  USHF.L.U32 UR31, UR58, 0x4, URZ ;  /* 0x000000043a1f7899 */ /* 0x000fc4000800063f */
[----:B------:R-:W-:Y:S01]  /*06b0*/  IMAD.IADD R3, R10, 0x1, -R0 ;  /* 0x000000010a037824 */ /* 0x000fe200078e0a00 */
[----:B------:R1:W-:Y:S01]  /*06c0*/  STL [R1+0x24], R2 ;  /* 0x0000240201007387 */ /* 0x0003e20000100800 */
[----:B------:R-:W-:Y:S01]  /*06d0*/  LEA.HI R0, R8, R8, RZ, 0x1 ;  /* 0x0000000808007211 */ /* 0x000fe200078f08ff */
[----:B------:R-:W-:Y:S02]  /*06e0*/  UIMAD UR30, UR58, 0x18, URZ ;  /* 0x000000183a1e78a4 */ /* 0x000fe4000f8e023f */
[----:B------:R-:W-:Y:S01]  /*06f0*/  USHF.L.U32 UR29, UR58, 0x5, URZ ;  /* 0x000000053a1d7899 */ /* 0x000fe2000800063f */
[----:B------:R-:W-:Y:S01]  /*0700*/  SHF.R.S32.HI R4, RZ, 0x1, R0 ;  /* 0x00000001ff047819 */ /* 0x000fe20000011400 */
[----:B------:R-:W-:Y:S02]  /*0710*/  UIMAD UR28, UR58, 0x28, URZ ;  /* 0x000000283a1c78a4 */ /* 0x000fe4000f8e023f */
[----:B------:R-:W-:Y:S02]  /*0720*/  UIMAD UR27, UR58, 0x30, URZ ;  /* 0x000000303a1b78a4 */ /* 0x000fe4000f8e023f */
[----:B------:R-:W-:-:S02]  /*0730*/  UIMAD UR26, UR58, 0x38, URZ ;  /* 0x000000383a1a78a4 */ /* 0x000fc4000f8e023f */
[----:B------:R-:W-:Y:S02]  /*0740*/  USHF.L.U32 UR25, UR58, 0x6, URZ ;  /* 0x000000063a197899 */ /* 0x000fe4000800063f */
[----:B------:R-:W-:Y:S02]  /*0750*/  UIMAD UR24, UR58, 0x48, URZ ;  /* 0x000000483a1878a4 */ /* 0x000fe4000f8e023f */
[----:B------:R-:W-:Y:S02]  /*0760*/  UIMAD UR23, UR58, 0x50, URZ ;  /* 0x000000503a1778a4 */ /* 0x000fe4000f8e023f */
[----:B------:R-:W-:Y:S02]  /*0770*/  UIMAD UR22, UR58, 0x58, URZ ;  /* 0x000000583a1678a4 */ /* 0x000fe4000f8e023f */
[----:B------:R-:W-:Y:S02]  /*0780*/  UIMAD UR21, UR58, 0x60, URZ ;  /* 0x000000603a1578a4 */ /* 0x000fe4000f8e023f */
[----:B------:R-:W-:-:S02]  /*0790*/  UIMAD UR20, UR58, 0x68, URZ ;  /* 0x000000683a1478a4 */ /* 0x000fc4000f8e023f */
[----:B------:R-:W-:Y:S01]  /*07a0*/  UMOV UR55, 0xffffe000 ;  /* 0xffffe00000377882 */ /* 0x000fe20000000000 */
[----:B-1----:R-:W-:Y:S01]  /*07b0*/  IMAD.U32 R2, RZ, RZ, UR4 ;  /* 0x00000004ff027e24 */ /* 0x002fe2000f8e00ff */
[----:B------:R-:W-:-:S04]  /*07c0*/  UIMAD UR4, UR45, UR15, UR52 ;  /* 0x0000000f2d0472a4 */ /* 0x000fc8000f8e0234 */
[----:B------:R1:W-:Y:S01]  /*07d0*/  STL [R1+0x20], R2 ;  /* 0x0000200201007387 */ /* 0x0003e20000100800 */
[----:B------:R-:W-:Y:S01]  /*07e0*/  USHF.L.U32 UR4, UR4, 0x5, URZ ;  /* 0x0000000504047899 */ /* 0x000fe2000800063f */
[----:B-1----:R-:W-:-:S04]  /*07f0*/  IMAD R2, R248, 0x8, R13 ;  /* 0x00000008f8027824 */ /* 0x002fc800078e020d */
[----:B------:R-:W-:Y:S01]  /*0800*/  IMAD R17, R2, 0x8, R3 ;  /* 0x0000000802117824 */ /* 0x000fe200078e0203 */
[----:B------:R-:W-:Y:S02]  /*0810*/  LOP3.LUT R3, R0, 0x7fffffe, RZ, 0xc0, !PT ;  /* 0x07fffffe00037812 */ /* 0x000fe400078ec0ff */
[----:B------:R-:W-:Y:S02]  /*0820*/  LOP3.LUT R2, R11, 0xfffffff8, RZ, 0xc0, !PT ;  /* 0xfffffff80b027812 */ /* 0x000fe400078ec0ff */
[----:B------:R-:W-:Y:S01]  /*0830*/  SHF.R.S32.HI R0, RZ, 0x1f, R0 ;  /* 0x0000001fff007819 */ /* 0x000fe20000011400 */
[----:B------:R-:W-:Y:S02]  /*0840*/  IMAD.IADD R16, R8, 0x1, -R3 ;  /* 0x0000000108107824 */ /* 0x000fe400078e0a03 */
[----:B------:R-:W-:Y:S01]  /*0850*/  IMAD.U32 R3, RZ, RZ, UR8 ;  /* 0x00000008ff037e24 */ /* 0x000fe2000f8e00ff */
[----:B------:R-:W-:Y:S01]  /*0860*/  LEA.HI R0, R0, R4, RZ, 0x2 ;  /* 0x0000000400007211 */ /* 0x000fe200078f10ff */
[----:B------:R-:W-:Y:S01]  /*0870*/  IMAD.IADD R15, R8, 0x1, -R2 ;  /* 0x00000001080f7824 */ /* 0x000fe200078e0a02 */
[----:B------:R-:W-:Y:S01]  /*0880*/  USHF.R.S32.HI UR8, URZ, 0x1f, UR52 ;  /* 0x0000001f3f087899 */ /* 0x000fe20008011434 */
[----:B------:R-:W-:Y:S01]  /*0890*/  LOP3.LUT R2, R7, 0x1, RZ, 0xc0, !PT ;  /* 0x0000000107027812 */ /* 0x000fe200078ec0ff */
[----:B------:R-:W-:Y:S01]  /*08a0*/  IMAD.U32 R3, RZ, RZ, UR7 ;  /* 0x00000007ff037e24 */ /* 0x000fe2000f8e00ff */
[----:B------:R-:W-:-:S02]  /*08b0*/  LOP3.LUT R0, R0, 0xfffffffc, RZ, 0xc0, !PT ;  /* 0xfffffffc00007812 */ /* 0x000fc400078ec0ff */
[----:B------:R-:W-:Y:S01]  /*08c0*/  ISETP.NE.U32.AND P6, PT, R2, 0x1, PT ;  /* 0x000000010200780c */ /* 0x000fe20003fc5070 */
[----:B------:R-:W-:Y:S02]  /*08d0*/  IMAD.U32 R2, RZ, RZ, UR8 ;  /* 0x00000008ff027e24 */ /* 0x000fe4000f8e00ff */
[----:B------:R-:W-:Y:S01]  /*08e0*/  IMAD.SHL.U32 R2, R10, 0x40, RZ ;  /* 0x000000400a027824 */ /* 0x000fe200078e00ff */
[----:B------:R-:W-:Y:S01]  /*08f0*/  LEA.HI R10, R7, R7, RZ, 0x1 ;  /* 0x00000007070a7211 */ /* 0x000fe200078f08ff */
[----:B------:R-:W-:Y:S01]  /*0900*/  IMAD.IADD R14, R4, 0x1, -R0 ;  /* 0x00000001040e7824 */ /* 0x000fe200078e0a00 */
[----:B------:R-:W-:Y:S01]  /*0910*/  SEL R226, R226, 0x10, !P6 ;  /* 0x00000010e2e27807 */ /* 0x000fe20007000000 */
[----:B------:R-:W-:Y:S01]  /*0920*/  IMAD.U32 R0, RZ, RZ, UR7 ;  /* 0x00000007ff007e24 */ /* 0x000fe2000f8e00ff */
[----:B------:R-:W-:Y:S01]  /*0930*/  SHF.R.S32.HI R0, RZ, 0x1, R5 ;  /* 0x00000001ff007819 */ /* 0x000fe20000011405 */
[----:B------:R-:W-:Y:S01]  /*0940*/  IMAD.U32 R3, RZ, RZ, UR8 ;  /* 0x00000008ff037e24 */ /* 0x000fe2000f8e00ff */
[----:B------:R-:W-:Y:S01]  /*0950*/  LOP3.LUT R8, R2, 0x1c0, RZ, 0xc0, !PT ;  /* 0x000001c002087812 */ /* 0x000fe200078ec0ff */
[C---:B------:R-:W-:Y:S01]  /*0960*/  IMAD.SHL.U32 R4, R251.reuse, 0x400, RZ ;  /* 0x00000400fb047824 */ /* 0x040fe200078e00ff */
[----:B------:R-:W-:Y:S01]  /*0970*/  LOP3.LUT R2, R10, 0x3fffffe, RZ, 0xc0, !PT ;  /* 0x03fffffe0a027812 */ /* 0x000fe200078ec0ff */
[C---:B------:R-:W-:Y:S01]  /*0980*/  IMAD.SHL.U32 R9, R0.reuse, 0x40, RZ ;  /* 0x0000004000097824 */ /* 0x040fe200078e00ff */
[----:B------:R-:W-:Y:S01]  /*0990*/  LOP3.LUT P0, RZ, R0, 0x2, RZ, 0xc0, !PT ;  /* 0x0000000200ff7812 */ /* 0x000fe2000780c0ff */
[----:B------:R-:W-:Y:S01]  /*09a0*/  IMAD.SHL.U32 R0, R251, 0x10, RZ ;  /* 0x00000010fb007824 */ /* 0x000fe200078e00ff */
[----:B------:R-:W-:Y:S01]  /*09b0*/  SHF.R.S32.HI R5, RZ, 0x3, R11 ;  /* 0x00000003ff057819 */ /* 0x000fe2000001140b */
[C---:B------:R-:W-:Y:S01]  /*09c0*/  IMAD.IADD R12, R7.reuse, 0x1, -R2 ;  /* 0x00000001070c7824 */ /* 0x040fe200078e0a02 */
[----:B------:R-:W-:Y:S01]  /*09d0*/  UIMAD UR8, UR5, UR18, URZ ;  /* 0x00000012050872a4 */ /* 0x000fe2000f8e023f */
[----:B------:R-:W-:Y:S01]  /*09e0*/  IMAD.SHL.U32 R2, R7, 0x40, RZ ;  /* 0x0000004007027824 */ /* 0x000fe200078e00ff */
[----:B------:R-:W-:Y:S01]  /*09f0*/  LEA.HI.SX32 R245, R245, R0, 0x1e ;  /* 0x00000000f5f57211 */ /* 0x000fe200078ff2ff */
[----:B------:R-:W-:Y:S01]  /*0a00*/  IMAD R147, R5, 0x200, R4 ;  /* 0x0000020005937824 */ /* 0x000fe200078e0204 */
[----:B------:R-:W-:Y:S01]  /*0a10*/  LOP3.LUT R3, R8, 0x30, R0, 0xf8, !PT ;  /* 0x0000003008037812 */ /* 0x000fe200078ef800 */
[----:B------:R-:W-:Y:S01]  /*0a20*/  UIMAD UR5, UR6, UR45, URZ ;  /* 0x0000002d060572a4 */ /* 0x000fe2000f8e023f */
[----:B------:R-:W-:Y:S01]  /*0a30*/  LOP3.LUT R0, R9, 0xc0, RZ, 0xc0, !PT ;  /* 0x000000c009007812 */ /* 0x000fe200078ec0ff */
[----:B------:R-:W-:Y:S01]  /*0a40*/  IMAD R16, R5, 0x8, R16 ;  /* 0x0000000805107824 */ /* 0x000fe200078e0210 */
[----:B------:R-:W-:Y:S01]  /*0a50*/  LOP3.LUT R2, R2, 0x1c0, RZ, 0xc0, !PT ;  /* 0x000001c002027812 */ /* 0x000fe200078ec0ff */
[----:B------:R-:W-:Y:S01]  /*0a60*/  @!UP2 UIMAD UR7, UR45, UR17, UR52 ;  /* 0x000000112d07a2a4 */ /* 0x000fe2000f8e0234 */
[--C-:B------:R-:W-:Y:S01]  /*0a70*/  LOP3.LUT R3, R3, 0x8, R145.reuse, 0xf8, !PT ;  /* 0x0000000803037812 */ /* 0x100fe200078ef891 */
[----:B------:R-:W-:Y:S01]  /*0a80*/  UIMAD UR18, UR58, 0x78, URZ ;  /* 0x000000783a1278a4 */ /* 0x000fe2000f8e023f */
[----:B------:R-:W-:Y:S01]  /*0a90*/  LOP3.LUT R145, R0, 0x8, R145, 0xf8, !PT ;  /* 0x0000000800917812 */ /* 0x000fe200078ef891 */
[----:B------:R-:W-:Y:S01]  /*0aa0*/  @!UP2 UIMAD UR6, UR7, UR16, URZ ;  /* 0x000000100706a2a4 */ /* 0x000fe2000f8e023f */
[----:B------:R-:W-:Y:S01]  /*0ab0*/  SHF.R.U32.HI R0, RZ, 0x3, R0 ;  /* 0x00000003ff007819 */ /* 0x000fe20000011600 */
[----:B------:R-:W-:Y:S01]  /*0ac0*/  UIADD3 UR17, -UR59, URZ, URZ ;  /* 0x0000003f3b117290 */ /* 0x000fe2000fffe13f */
[----:B------:R-:W-:-:S02]  /*0ad0*/  LEA.HI R2, R2, R2, RZ, 0x1d ;  /* 0x0000000202027211 */ /* 0x000fc400078fe8ff */
[----:B------:R-:W-:Y:S01]  /*0ae0*/  LOP3.LUT R145, R145, R0, RZ, 0x3c, !PT ;  /* 0x0000000091917212 */ /* 0x000fe200078e3cff */
[----:B------:R-:W-:Y:S01]  /*0af0*/  IMAD.U32 R0, RZ, RZ, UR9 ;  /* 0x00000009ff007e24 */ /* 0x000fe2000f8e00ff */
[----:B------:R-:W-:Y:S01]  /*0b00*/  IADD3 R232, R2, R232, R4 ;  /* 0x000000e802e87210 */ /* 0x000fe20007ffe004 */
[----:B------:R-:W-:Y:S01]  /*0b10*/  IMAD.U32 R4, RZ, RZ, UR8 ;  /* 0x00000008ff047e24 */ /* 0x000fe2000f8e00ff */
[----:B------:R-:W-:Y:S01]  /*0b20*/  SHF.R.U32.HI R2, RZ, 0x3, R8 ;  /* 0x00000003ff027819 */ /* 0x000fe20000011608 */
[----:B------:R-:W-:Y:S01]  /*0b30*/  IMAD.U32 R145, R17, 0x20, R145 ;  /* 0x0000002011917824 */ /* 0x000fe200078e0091 */
[----:B------:R1:W-:Y:S01]  /*0b40*/  STL [R1+0x1c], R0 ;  /* 0x00001c0001007387 */ /* 0x0003e20000100800 */
[----:B------:R-:W-:Y:S01]  /*0b50*/  IMAD.SHL.U32 R232, R232, 0x2, RZ ;  /* 0x00000002e8e87824 */ /* 0x000fe200078e00ff */
[----:B------:R-:W-:Y:S01]  /*0b60*/  LOP3.LUT R5, R3, R2, RZ, 0x3c, !PT ;  /* 0x0000000203057212 */ /* 0x000fe200078e3cff */
[----:B------:R-:W-:Y:S01]  /*0b70*/  IMAD.SHL.U32 R145, R145, 0x2, RZ ;  /* 0x0000000291917824 */ /* 0x000fe200078e00ff */
[----:B------:R2:W-:Y:S01]  /*0b80*/  STL [R1+0x18], R4 ;  /* 0x0000180401007387 */ /* 0x0005e20000100800 */
[----:B------:R-:W-:Y:S01]  /*0b90*/  SEL R146, R153, 0xffffffe0, !P0 ;  /* 0xffffffe099927807 */ /* 0x000fe20004000000 */
[C---:B------:R-:W-:Y:S01]  /*0ba0*/  IMAD.IADD R231, R232.reuse, 0x1, R226 ;  /* 0x00000001e8e77824 */ /* 0x040fe200078e02e2 */
[C---:B------:R-:W-:Y:S01]  /*0bb0*/  IADD3 R227, R232.reuse, 0x40, RZ ;  /* 0x00000040e8e37810 */ /* 0x040fe20007ffe0ff */
[C-C-:B------:R-:W-:Y:S01]  /*0bc0*/  IMAD.IADD R233, R232.reuse, 0x1, R228.reuse ;  /* 0x00000001e8e97824 */ /* 0x140fe200078e02e4 */
[----:B------:R-:W-:Y:S01]  /*0bd0*/  @P4 IADD3 R227, R232, -0x40, RZ ;  /* 0xffffffc0e8e34810 */ /* 0x000fe20007ffe0ff */
[----:B------:R-:W-:-:S02]  /*0be0*/  IMAD.IADD R230, R231, 0x1, R228 ;  /* 0x00000001e7e67824 */ /* 0x000fc400078e02e4 */
[----:B------:R-:W-:Y:S02]  /*0bf0*/  IMAD.IADD R146, R145, 0x1, R146 ;  /* 0x0000000191927824 */ /* 0x000fe400078e0292 */
[--C-:B------:R-:W-:Y:S02]  /*0c00*/  IMAD.IADD R226, R226, 0x1, R227.reuse ;  /* 0x00000001e2e27824 */ /* 0x100fe400078e02e3 */
[C---:B------:R-:W-:Y:S02]  /*0c10*/  IMAD.IADD R229, R228.reuse, 0x1, R227 ;  /* 0x00000001e4e57824 */ /* 0x040fe400078e02e3 */
[----:B------:R-:W-:Y:S02]  /*0c20*/  IMAD.IADD R228, R228, 0x1, R226 ;  /* 0x00000001e4e47824 */ /* 0x000fe400078e02e2 */
[----:B-1----:R-:W-:Y:S02]  /*0c30*/  IMAD R0, R251, 0x200, R6 ;  /* 0x00000200fb007824 */ /* 0x002fe400078e0206 */
[----:B--2---:R-:W-:Y:S01]  /*0c40*/  IMAD.U32 R4, RZ, RZ, UR5 ;  /* 0x00000005ff047e24 */ /* 0x004fe2000f8e00ff */
[----:B------:R-:W-:Y:S01]  /*0c50*/  UIMAD UR5, UR51, UR60, URZ ;  /* 0x0000003c330572a4 */ /* 0x000fe2000f8e023f */
[----:B------:R-:W-:-:S02]  /*0c60*/  IMAD R12, R12, 0x20, R0 ;  /* 0x000000200c0c7824 */ /* 0x000fc400078e0200 */
[----:B------:R-:W-:Y:S01]  /*0c70*/  IMAD.U32 R0, RZ, RZ, UR4 ;  /* 0x00000004ff007e24 */ /* 0x000fe2000f8e00ff */
[----:B------:R1:W-:Y:S01]  /*0c80*/  STL [R1+0x14], R4 ;  /* 0x0000140401007387 */ /* 0x0003e20000100800 */
[----:B------:R-:W-:Y:S01]  /*0c90*/  USHF.R.S32.HI UR4, URZ, 0x1f, UR4 ;  /* 0x0000001f3f047899 */ /* 0x000fe20008011404 */
[----:B------:R-:W-:Y:S01]  /*0ca0*/  IMAD.U32 R2, RZ, RZ, UR5 ;  /* 0x00000005ff027e24 */ /* 0x000fe2000f8e00ff */
[----:B------:R-:W-:Y:S01]  /*0cb0*/  USHF.R.S32.HI UR5, URZ, 0x1f, UR19 ;  /* 0x0000001f3f057899 */ /* 0x000fe20008011413 */
[----:B------:R2:W-:Y:S01]  /*0cc0*/  STL [R1+0x8], R0 ;  /* 0x0000080001007387 */ /* 0x0005e20000100800 */
[----:B------:R-:W-:-:S04]  /*0cd0*/  UIMAD UR19, UR58, 0x70, URZ ;  /* 0x000000703a1378a4 */ /* 0x000fc8000f8e023f */
[----:B------:R-:W-:Y:S01]  /*0ce0*/  IMAD.U32 R2, RZ, RZ, UR5 ;  /* 0x00000005ff027e24 */ /* 0x000fe2000f8e00ff */
[----:B------:R-:W-:-:S04]  /*0cf0*/  USHF.R.S32.HI UR5, URZ, 0x1f, UR59 ;  /* 0x0000001f3f057899 */ /* 0x000fc8000801143b */
[----:B------:R3:W-:Y:S01]  /*0d00*/  STL [R1+0x10], R2 ;  /* 0x0000100201007387 */ /* 0x0007e20000100800 */
[----:B-1----:R-:W-:Y:S01]  /*0d10*/  IMAD.SHL.U32 R4, R13, 0x10, RZ ;  /* 0x000000100d047824 */ /* 0x002fe200078e00ff */
[----:B--2---:R-:W-:-:S04]  /*0d20*/  SHF.R.S32.HI R0, RZ, 0x1, R10 ;  /* 0x00000001ff007819 */ /* 0x004fc8000001140a */
[C---:B------:R-:W-:Y:S01]  /*0d30*/  LOP3.LUT P3, RZ, R0.reuse, 0x2, RZ, 0xc0, !PT ;  /* 0x0000000200ff7812 */ /* 0x040fe2000786c0ff */
[----:B------:R-:W-:-:S03]  /*0d40*/  IMAD.SHL.U32 R0, R0, 0x40, RZ ;  /* 0x0000004000007824 */ /* 0x000fc600078e00ff */
[----:B------:R-:W-:Y:S01]  /*0d50*/  R2P PR, R15, 0x6 ;  /* 0x000000060f007804 */ /* 0x000fe20000000000 */
[----:B---3--:R-:W-:Y:S01]  /*0d60*/  IMAD.SHL.U32 R2, R248, 0x8, RZ ;  /* 0x00000008f8027824 */ /* 0x008fe200078e00ff */
[----:B------:R-:W-:-:S03]  /*0d70*/  LOP3.LUT R0, R0, 0xc0, RZ, 0xc0, !PT ;  /* 0x000000c000007812 */ /* 0x000fc600078ec0ff */
[----:B------:R-:W-:Y:S02]  /*0d80*/  SEL R148, R148, 0xffffffc0, !P2 ;  /* 0xffffffc094947807 */ /* 0x000fe40005000000 */
[----:B------:R-:W-:Y:S02]  /*0d90*/  LOP3.LUT R2, R2, 0x8, RZ, 0xc0, !PT ;  /* 0x0000000802027812 */ /* 0x000fe400078ec0ff */
[----:B------:R-:W-:Y:S02]  /*0da0*/  SHF.R.U32.HI R3, RZ, 0x3, R0 ;  /* 0x00000003ff037819 */ /* 0x000fe40000011600 */
[----:B------:R-:W-:Y:S02]  /*0db0*/  LOP3.LUT R7, R2, 0x10, R4, 0xf8, !PT ;  /* 0x0000001002077812 */ /* 0x000fe400078ef804 */
[----:B------:R-:W-:Y:S01]  /*0dc0*/  LOP3.LUT R8, R3, R0, R2, 0x1e, !PT ;  /* 0x0000000003087212 */ /* 0x000fe200078e1e02 */
[----:B------:R-:W-:Y:S01]  /*0dd0*/  IMAD.SHL.U32 R0, R15, 0x40, RZ ;  /* 0x000000400f007824 */ /* 0x000fe200078e00ff */
[C---:B------:R-:W-:Y:S01]  /*0de0*/  LOP3.LUT P0, RZ, R14.reuse, 0x2, RZ, 0xc0, !PT ;  /* 0x000000020eff7812 */ /* 0x040fe2000780c0ff */
[----:B------:R-:W-:-:S02]  /*0df0*/  IMAD.SHL.U32 R2, R14, 0x40, RZ ;  /* 0x000000400e027824 */ /* 0x000fc400078e00ff */
[C---:B------:R-:W-:Y:S01]  /*0e00*/  IMAD R3, R13.reuse, 0x200, R5 ;  /* 0x000002000d037824 */ /* 0x040fe200078e0205 */
[----:B------:R-:W-:Y:S01]  /*0e10*/  LOP3.LUT R0, R0, 0x1c0, RZ, 0xc0, !PT ;  /* 0x000001c000007812 */ /* 0x000fe200078ec0ff */
[----:B------:R-:W-:Y:S01]  /*0e20*/  IMAD.SHL.U32 R5, R13, 0x8, RZ ;  /* 0x000000080d057824 */ /* 0x000fe200078e00ff */
[----:B------:R-:W-:Y:S01]  /*0e30*/  LOP3.LUT R2, R2, 0xc0, RZ, 0xc0, !PT ;  /* 0x000000c002027812 */ /* 0x000fe200078ec0ff */
[----:B------:R-:W-:Y:S01]  /*0e40*/  IMAD.IADD R8, R8, 0x1, R12 ;  /* 0x0000000108087824 */ /* 0x000fe200078e020c */
[----:B------:R-:W-:Y:S02]  /*0e50*/  SHF.R.U32.HI R6, RZ, 0x3, R0 ;  /* 0x00000003ff067819 */ /* 0x000fe40000011600 */
[----:B------:R-:W-:Y:S02]  /*0e60*/  LOP3.LUT R5, R5, 0x8, RZ, 0xc0, !PT ;  /* 0x0000000805057812 */ /* 0x000fe400078ec0ff */
[----:B------:R-:W-:Y:S02]  /*0e70*/  SHF.R.U32.HI R4, RZ, 0x3, R2 ;  /* 0x00000003ff047819 */ /* 0x000fe40000011602 */
[--C-:B------:R-:W-:Y:S01]  /*0e80*/  LOP3.LUT R6, R6, R0, R5.reuse, 0x1e, !PT ;  /* 0x0000000006067212 */ /* 0x100fe200078e1e05 */
[----:B------:R-:W-:Y:S01]  /*0e90*/  IMAD.SHL.U32 R0, R16, 0x20, RZ ;  /* 0x0000002010007824 */ /* 0x000fe200078e00ff */
[----:B------:R-:W-:-:S02]  /*0ea0*/  LOP3.LUT R5, R4, R2, R5, 0x1e, !PT ;  /* 0x0000000204057212 */ /* 0x000fc400078e1e05 */
[----:B------:R-:W-:Y:S01]  /*0eb0*/  LOP3.LUT R2, R4, R7, R2, 0x1e, !PT ;  /* 0x0000000704027212 */ /* 0x000fe200078e1e02 */
[----:B------:R-:W-:Y:S01]  /*0ec0*/  IMAD R158, R251, 0x200, R0 ;  /* 0x00000200fb9e7824 */ /* 0x000fe200078e0200 */
[----:B------:R-:W-:Y:S01]  /*0ed0*/  LEA R252, R8, 0x6000, 0x1 ;  /* 0x0000600008fc7811 */ /* 0x000fe200078e08ff */
[----:B------:R-:W-:Y:S01]  /*0ee0*/  IMAD.IADD R147, R147, 0x1, R6 ;  /* 0x0000000193937824 */ /* 0x000fe200078e0206 */
[----:B------:R-:W-:Y:S01]  /*0ef0*/  SEL R153, R153, 0xffffffe0, !P0 ;  /* 0xffffffe099997807 */ /* 0x000fe20004000000 */
[----:B------:R-:W-:Y:S02]  /*0f00*/  IMAD.IADD R152, R0, 0x1, R2 ;  /* 0x0000000100987824 */ /* 0x000fe400078e0202 */
[----:B------:R-:W-:Y:S01]  /*0f10*/  IMAD.U32 R2, RZ, RZ, UR6 ;  /* 0x00000006ff027e24 */ /* 0x000fe2000f8e00ff */
[----:B------:R-:W-:Y:S01]  /*0f20*/  LEA R147, R147, 0x8000, 0x1 ;  /* 0x0000800093937811 */ /* 0x000fe200078e08ff */
[----:B------:R-:W-:Y:S02]  /*0f30*/  IMAD.U32 R0, RZ, RZ, UR5 ;  /* 0x00000005ff007e24 */ /* 0x000fe4000f8e00ff */
[----:B------:R-:W-:Y:S01]  /*0f40*/  IMAD.U32 R0, RZ, RZ, UR4 ;  /* 0x00000004ff007e24 */ /* 0x000fe2000f8e00ff */
[----:B------:R1:W-:Y:S01]  /*0f50*/  STL [R1+0xc], R2 ;  /* 0x00000c0201007387 */ /* 0x0003e20000100800 */
[C---:B------:R-:W-:Y:S01]  /*0f60*/  IADD3 R154, R147.reuse, 0x20, RZ ;  /* 0x00000020939a7810 */ /* 0x040fe20007ffe0ff */
[C---:B------:R-:W-:Y:S01]  /*0f70*/  IMAD.IADD R149, R147.reuse, 0x1, R148 ;  /* 0x0000000193957824 */ /* 0x040fe200078e0294 */
[----:B------:R-:W-:Y:S01]  /*0f80*/  @P1 IADD3 R154, R147, -0x20, RZ ;  /* 0xffffffe0939a1810 */ /* 0x000fe20007ffe0ff */
[----:B------:R2:W-:Y:S01]  /*0f90*/  STL [R1+0x4], R0 ;  /* 0x0000040001007387 */ /* 0x0005e20000100800 */
[----:B------:R-:W-:-:S02]  /*0fa0*/  IMAD.IADD R158, R158, 0x1, R5 ;  /* 0x000000019e9e7824 */ /* 0x000fc400078e0205 */
[----:B------:R-:W-:Y:S01]  /*0fb0*/  IADD3 R157, R154, 0x2000, RZ ;  /* 0x000020009a9d7810 */ /* 0x000fe20007ffe0ff */
[----:B------:R-:W-:Y:S01]  /*0fc0*/  IMAD.IADD R148, R148, 0x1, R154 ;  /* 0x0000000194947824 */ /* 0x000fe200078e029a */
[C---:B------:R-:W-:Y:S02]  /*0fd0*/  IADD3 R156, R154.reuse, 0x4000, RZ ;  /* 0x000040009a9c7810 */ /* 0x040fe40007ffe0ff */
[----:B------:R-:W-:Y:S01]  /*0fe0*/  IADD3 R155, R154, 0x6000, RZ ;  /* 0x000060009a9b7810 */ /* 0x000fe20007ffe0ff */
[----:B-1----:R-:W-:Y:S01]  /*0ff0*/  IMAD.SHL.U32 R2, R3, 0x2, RZ ;  /* 0x0000000203027824 */ /* 0x002fe200078e00ff */
[C---:B--2---:R-:W-:Y:S02]  /*1000*/  IADD3 R0, R252.reuse, 0x20, RZ ;  /* 0x00000020fc007810 */ /* 0x044fe40007ffe0ff */
[----:B------:R-:W-:-:S05]  /*1010*/  @P3 IADD3 R0, R252, -0x20, RZ ;  /* 0xffffffe0fc003810 */ /* 0x000fca0007ffe0ff */
[----:B------:R1:W-:Y:S02]  /*1020*/  STL [R1], R0 ;  /* 0x0000000001007387 */ /* 0x0003e40000100800 */
.L_x_294:
        /* <DEDUP_REMOVED lines=8> */
[----:B------:R-:W-:-:S03]  /*10b0*/  UISETP.NE.AND UP5, UPT, UR4, URZ, UPT ;  /* 0x0000003f0400728c */ /* 0x000fc6000bfa5270 */
        /* <DEDUP_REMOVED lines=44> */
.L_x_266:
        /* <DEDUP_REMOVED lines=30> */
[----:B------:R-:W-:Y:S02]  /*1560*/  UISETP.NE.AND UP0, UPT, UR36, -0x1, UPT ;  /* 0xffffffff2400788c */ /* 0x000fe4000bf05270 */
[----:B------:R-:W-:Y:S02]  /*1570*/  @UP1 UIADD3 UR49, UR9, UR5, URZ ;  /* 0x0000000509311290 */ /* 0x000fe4000fffe03f */
[----:B------:R-:W-:-:S02]  /*1580*/  UIADD3 UR5, UR42, 0x7f, URZ ;  /* 0x0000007f2a057890 */ /* 0x000fc4000fffe03f */
[----:B------:R-:W-:Y:S01]  /*1590*/  USEL UR54, UR12, UR8, !UP1 ;  /* 0x000000080c367287 */ /* 0x000fe2000c800000 */
[----:B------:R-:W-:Y:S01]  /*15a0*/  PLOP3.LUT P0, PT, PT, PT, UP0, 0x80, 0x0 ;  /* 0x000000000000781c */ /* 0x000fe20003f0f008 */
[----:B------:R-:W-:Y:S02]  /*15b0*/  USHF.R.S32.HI UR7, URZ, 0x1f, UR5 ;  /* 0x0000001f3f077899 */ /* 0x000fe40008011405 */
[----:B------:R-:W-:Y:S02]  /*15c0*/  ULDC.64 UR12, c[0x0][0x198] ;  /* 0x00006600000c7ab9 */ /* 0x000fe40000000a00 */
[----:B------:R-:W-:Y:S02]  /*15d0*/  ULEA.HI UR46, UR7, UR5, URZ, 0x7 ;  /* 0x00000005072e7291 */ /* 0x000fe4000f8f383f */
[----:B------:R-:W-:-:S04]  /*15e0*/  @UP0 UIADD3 UR5, UR33, UR36, URZ ;  /* 0x0000002421050290 */ /* 0x000fc8000fffe03f */
[----:B------:R-:W-:-:S04]  /*15f0*/  @UP0 UIMAD.WIDE.U32 UR8, UR5, UR12, URZ ;  /* 0x0000000c050802a5 */ /* 0x000fc8000f8e003f */
[----:B------:R-:W-:Y:S02]  /*1600*/  @UP0 UIMAD UR48, UR5, UR13, UR9 ;  /* 0x0000000d053002a4 */ /* 0x000fe4000f8e0209 */
[----:B------:R-:W-:Y:S02]  /*1610*/  ULOP3.LUT UR5, UR46, 0xffffff80, URZ, 0xc0, !UPT ;  /* 0xffffff802e057892 */ /* 0x000fe4000f8ec03f */
[----:B------:R-:W-:Y:S02]  /*1620*/  @UP0 UMOV UR47, UR8 ;  /* 0x00000008002f0c82 */ /* 0x000fe40008000000 */
        /* <DEDUP_REMOVED lines=15> */
.L_x_268:
        /* <DEDUP_REMOVED lines=18> */
.L_x_269:
        /* <DEDUP_REMOVED lines=21> */
[----:B--2---:R-:W-:-:S05]  /*1990*/  UIMAD UR7, UR53, UR16, UR34 ;  /* 0x00000010350772a4 */ /* 0x004fca000f8e0222 */
[----:B------:R-:W1:Y:S01]  /*19a0*/  S2UR UR16, SR_CTAID.X ;  /* 0x00000000001079c3 */ /* 0x000e620000002500 */
[----:B------:R-:W-:-:S04]  /*19b0*/  UIADD3 UR7, UR61, UR7, URZ ;  /* 0x000000073d077290 */ /* 0x000fc8000fffe03f */
[----:B------:R-:W-:-:S04]  /*19c0*/  UIMAD UR7, UR50, UR7, UR15 ;  /* 0x00000007320772a4 */ /* 0x000fc8000f8e020f */
[----:B------:R-:W-:Y:S02]  /*19d0*/  UIADD3 UR15, UR57, UR7, URZ ;  /* 0x00000007390f7290 */ /* 0x000fe4000fffe03f */
[----:B------:R-:W-:-:S04]  /*19e0*/  UIMAD UR7, UR51, UR4, URZ ;  /* 0x00000004330772a4 */ /* 0x000fc8000f8e023f */
[----:B------:R-:W-:Y:S02]  /*19f0*/  @UP1 UIADD3 UR15, UR9, UR7, URZ ;  /* 0x00000007090f1290 */ /* 0x000fe4000fffe03f */
[----:B-1----:R-:W-:-:S04]  /*1a00*/  UIMAD.WIDE.U32 UR8, UR16, UR12, URZ ;  /* 0x0000000c100872a5 */ /* 0x002fc8000f8e003f */
[----:B------:R-:W-:Y:S01]  /*1a10*/  UIMAD UR16, UR16, UR13, UR9 ;  /* 0x0000000d101072a4 */ /* 0x000fe2000f8e0209 */
[----:B---3--:R1:W2:Y:S02]  /*1a20*/  R2UR UR13, R4 ;  /* 0x00000000040d73c2 */ /* 0x0082a400000e0000 */
[----:B-1----:R-:W1:Y:S08]  /*1a30*/  I2F.RP R4, R7 ;  /* 0x0000000700047306 */ /* 0x002e700000209400 */
[----:B-1----:R-:W1:Y:S01]  /*1a40*/  MUFU.RCP R4, R4 ;  /* 0x0000000400047308 */ /* 0x002e620000001000 */
[----:B------:R-:W-:Y:S01]  /*1a50*/  USHF.L.U32 UR34, UR45, 0x7, URZ ;  /* 0x000000072d227899 */ /* 0x000fe2000800063f */
[----:B-1----:R-:W-:-:S06]  /*1a60*/  IADD3 R4, R4, 0xffffffe, RZ ;  /* 0x0ffffffe04047810 */ /* 0x002fcc0007ffe0ff */
[----:B------:R1:W3:Y:S01]  /*1a70*/  F2I.FTZ.U32.TRUNC.NTZ R5, R4 ;  /* 0x0000000400057305 */ /* 0x0002e2000021f000 */
[----:B------:R-:W-:Y:S02]  /*1a80*/  USEL UR35, UR8, URZ, UP3 ;  /* 0x0000003f08237287 */ /* 0x000fe40009800000 */
[----:B------:R-:W-:Y:S02]  /*1a90*/  USEL UR8, UR34, URZ, UP6 ;  /* 0x0000003f22087287 */ /* 0x000fe4000b000000 */
[----:B------:R-:W-:Y:S01]  /*1aa0*/  USHF.L.U64.HI UR7, UR45, 0x7, UR53 ;  /* 0x000000072d077899 */ /* 0x000fe20008010235 */
[----:B----4-:R4:W2:Y:S01]  /*1ab0*/  R2UR UR53, R3 ;  /* 0x00000000033573c2 */ /* 0x0108a200000e0000 */
[----:B-1----:R-:W-:Y:S01]  /*1ac0*/  IMAD.MOV.U32 R4, RZ, RZ, RZ ;  /* 0x000000ffff047224 */ /* 0x002fe200078e00ff */
[----:B----4-:R-:W-:Y:S01]  /*1ad0*/  IABS R3, UR52 ;  /* 0x0000003400037c13 */ /* 0x010fe20008000000 */
[----:B------:R-:W-:Y:S02]  /*1ae0*/  USEL UR7, UR7, URZ, UP6 ;  /* 0x0000003f07077287 */ /* 0x000fe4000b000000 */
[----:B------:R-:W-:-:S04]  /*1af0*/  UIADD3 UR8, UP0, UR5, UR8, URZ ;  /* 0x0000000805087290 */ /* 0x000fc8000ff1e03f */
[----:B------:R-:W-:Y:S02]  /*1b00*/  UIADD3.X UR9, UR41, UR7, URZ, UP0, !UPT ;  /* 0x0000000729097290 */ /* 0x000fe400087fe43f */
[----:B------:R-:W-:Y:S01]  /*1b10*/  UIMAD UR7, UR51, UR8, URZ ;  /* 0x00000008330772a4 */ /* 0x000fe2000f8e023f */
[----:B------:R-:W-:-:S03]  /*1b20*/  ISETP.NE.AND P1, PT, RZ, c[0x0][0x1c8], PT ;  /* 0x00007200ff007a0c */ /* 0x000fc60003f25270 */
[----:B------:R-:W-:Y:S02]  /*1b30*/  UIMAD UR12, UR50, UR9, UR7 ;  /* 0x00000009320c72a4 */ /* 0x000fe4000f8e0207 */
[----:B--2---:R-:W-:Y:S02]  /*1b40*/  @UP2 USEL UR7, UR53, UR4, !UP1 ;  /* 0x0000000435072287 */ /* 0x004fe4000c800000 */
        /* <DEDUP_REMOVED lines=21> */
[----:B------:R-:W-:-:S05]  /*1ca0*/  UIADD3 UR7, UR9, UR12, URZ ;  /* 0x0000000c09077290 */ /* 0x000fca000fffe03f */
[----:B-1----:R-:W-:Y:S02]  /*1cb0*/  @!UP2 UMOV UR13, UR34 ;  /* 0x00000022000dac82 */ /* 0x002fe40008000000 */
[----:B------:R-:W-:Y:S01]  /*1cc0*/  USHF.R.S32.HI UR34, URZ, 0x1f, UR37 ;  /* 0x0000001f3f227899 */ /* 0x000fe20008011425 */
[----:B------:R-:W-:Y:S02]  /*1cd0*/  SHF.R.S32.HI R20, RZ, 0x1f, R6 ;  /* 0x0000001fff147819 */ /* 0x000fe40000011406 */
        /* <DEDUP_REMOVED lines=8> */
.L_x_270:
[----:B------:R-:W2:Y:S02]  /*1d60*/  LDL R0, [R1+0x18] ;  /* 0x0000180001007983 */ /* 0x000ea40000100800 */
[----:B--2---:R1:W2:Y:S01]  /*1d70*/  R2UR UR4, R0 ;  /* 0x00000000000473c2 */ /* 0x0042a200000e0000 */
[----:B------:R-:W-:-:S07]  /*1d80*/  DEPBAR.LE SB1, 0x0, {2} ;  /* 0x000090040000791a */ /* 0x000fce0000000000 */
.L_x_271:
[----:B------:R-:W2:Y:S04]  /*1d90*/  LDL R3, [R1+0x24] ;  /* 0x0000240001037983 */ /* 0x000ea80000100800 */
[----:B------:R-:W3:Y:S01]  /*1da0*/  LDL R0, [R1+0x10] ;  /* 0x0000100001007983 */ /* 0x000ee20000100800 */
[----:B------:R-:W-:Y:S01]  /*1db0*/  USHF.R.S32.HI UR53, URZ, 0x1f, UR59 ;  /* 0x0000001f3f357899 */ /* 0x000fe2000801143b */
[----:B------:R-:W-:Y:S01]  /*1dc0*/  BSSY B1, `(.L_x_267) ;  /* 0x0000837000017945 */ /* 0x000fe20003800000 */
[----:B------:R-:W-:Y:S01]  /*1dd0*/  UIADD3 UR4, UR5, UR4, URZ ;  /* 0x0000000405047290 */ /* 0x000fe2000fffe03f */
[----:B------:R-:W1:Y:S02]  /*1de0*/  S2R R19, SR_TID.X ;  /* 0x0000000000137919 */ /* 0x000e640000002100 */
[----:B-1----:R-:W-:-:S04]  /*1df0*/  SHF.R.S32.HI R12, RZ, 0x1f, R19 ;  /* 0x0000001fff0c7819 */ /* 0x002fc80000011413 */
[----:B------:R-:W-:Y:S01]  /*1e00*/  LEA.HI R4, R12, R19, RZ, 0x2 ;  /* 0x000000130c047211 */ /* 0x000fe200078f10ff */
[----:B--2---:R1:W2:Y:S08]  /*1e10*/  R2UR UR12, R3 ;  /* 0x00000000030c73c2 */ /* 0x0042b000000e0000 */
[----:B---3--:R3:W4:Y:S01]  /*1e20*/  R2UR UR9, R0 ;  /* 0x00000000000973c2 */ /* 0x00872200000e0000 */
[----:B-1----:R-:W-:Y:S01]  /*1e30*/  SHF.R.S32.HI R3, RZ, 0x2, R4 ;  /* 0x00000002ff037819 */ /* 0x002fe20000011404 */
[----:B--2---:R-:W-:Y:S01]  /*1e40*/  UIADD3 UR8, UP5, UP4, UR8, UR59, UR12 ;  /* 0x0000003b08087290 */ /* 0x004fe2000fcbe00c */
[----:B------:R-:W-:Y:S01]  /*1e50*/  LOP3.LUT R4, R4, 0xfffffffc, RZ, 0xc0, !PT ;  /* 0xfffffffc04047812 */ /* 0x000fe200078ec0ff */
[----:B------:R-:W-:Y:S01]  /*1e60*/  USHF.R.S32.HI UR12, URZ, 0x1f, UR52 ;  /* 0x0000001f3f0c7899 */ /* 0x000fe20008011434 */
[----:B------:R-:W-:Y:S01]  /*1e70*/  SHF.R.S32.HI R21, RZ, 0x1f, R3 ;  /* 0x0000001fff157819 */ /* 0x000fe20000011403 */
[----:B------:R-:W-:-:S02]  /*1e80*/  UIADD3 UR35, UP1, UP0, UR35, UR8, UR38 ;  /* 0x0000000823237290 */ /* 0x000fc4000f83e026 */
[----:B------:R-:W-:Y:S01]  /*1e90*/  IMAD.IADD R4, R19, 0x1, -R4 ;  /* 0x0000000113047824 */ /* 0x000fe200078e0a04 */
[----:B---3--:R-:W-:Y:S01]  /*1ea0*/  IADD3 R0, P0, R3, UR5, RZ ;  /* 0x0000000503007c10 */ /* 0x008fe2000ff1e0ff */
[----:B----4-:R-:W-:Y:S02]  /*1eb0*/  UIADD3.X UR7, UR7, UR53, UR9, UP5, UP4 ;  /* 0x0000003507077290 */ /* 0x010fe4000afe8409 */
[----:B------:R-:W-:Y:S01]  /*1ec0*/  IMAD.SHL.U32 R4, R4, 0x8, RZ ;  /* 0x0000000804047824 */ /* 0x000fe200078e00ff */
[----:B------:R-:W-:Y:S01]  /*1ed0*/  IADD3.X R7, R21, UR41, RZ, P0, !PT ;  /* 0x0000002915077c10 */ /* 0x000fe200087fe4ff */
[----:B------:R-:W-:Y:S02]  /*1ee0*/  ULDC.64 UR8, c[0x0][0x1a8] ;  /* 0x00006a0000087ab9 */ /* 0x000fe40000000a00 */
[----:B------:R-:W-:Y:S01]  /*1ef0*/  UIADD3.X UR16, UR16, UR7, UR15, UP1, UP0 ;  /* 0x0000000710107290 */ /* 0x000fe20008fe040f */
[----:B------:R-:W-:Y:S01]  /*1f00*/  SHF.R.S32.HI R5, RZ, 0x1f, R4 ;  /* 0x0000001fff057819 */ /* 0x000fe20000011404 */
[----:B------:R-:W-:Y:S01]  /*1f10*/  IMAD R7, R7, c[0x0][0x190], RZ ;  /* 0x0000640007077a24 */ /* 0x000fe200078e02ff */
[----:B------:R-:W-:-:S02]  /*1f20*/  UIMAD UR7, UR12, UR8, URZ ;  /* 0x000000080c0772a4 */ /* 0x000fc4000f8e023f */
[----:B------:R-:W-:Y:S01]  /*1f30*/  UISETP.GE.AND UP0, UPT, UR42, 0x1, UPT ;  /* 0x000000012a00788c */ /* 0x000fe2000bf06270 */
[C---:B------:R-:W-:Y:S01]  /*1f40*/  IMAD.WIDE.U32 R8, R0.reuse, c[0x0][0x190], R4 ;  /* 0x0000640000087a25 */ /* 0x040fe200078e0004 */
[----:B------:R-:W-:Y:S02]  /*1f50*/  UIMAD UR15, UR52, UR9, UR7 ;  /* 0x00000009340f72a4 */ /* 0x000fe4000f8e0207 */
[----:B------:R-:W-:Y:S01]  /*1f60*/  UMOV UR53, 0x4 ;  /* 0x0000000400357882 */ /* 0x000fe20000000000 */
[----:B------:R-:W-:Y:S01]  /*1f70*/  IMAD R0, R0, c[0x0][0x194], R7 ;  /* 0x0000650000007a24 */ /* 0x000fe200078e0207 */
[----:B------:R-:W-:Y:S01]  /*1f80*/  IADD3 R10, P0, R8, UR54, RZ ;  /* 0x00000036080a7c10 */ /* 0x000fe2000ff1e0ff */
[----:B------:R-:W-:Y:S01]  /*1f90*/  ULDC.64 UR8, c[0x0][0x378] ;  /* 0x0000de0000087ab9 */ /* 0x000fe20000000a00 */
[----:B------:R-:W-:Y:S01]  /*1fa0*/  IADD3 R8, P1, R4, UR39, RZ ;  /* 0x0000002704087c10 */ /* 0x000fe2000ff3e0ff */
[----:B------:R-:W-:Y:S01]  /*1fb0*/  UIMAD UR7, UR12, UR8, URZ ;  /* 0x000000080c0772a4 */ /* 0x000fe2000f8e023f */
[----:B------:R-:W-:Y:S01]  /*1fc0*/  IADD3.X R11, R9, UR49, R0, P0, !PT ;  /* 0x00000031090b7c10 */ /* 0x000fe200087fe400 */
[----:B------:R-:W-:Y:S01]  /*1fd0*/  ULDC.64 UR38, c[0x0][0x200] ;  /* 0x0000800000267ab9 */ /* 0x000fe20000000a00 */
[----:B------:R-:W-:Y:S01]  /*1fe0*/  LEA.HI R0, R12, R19, RZ, 0x5 ;  /* 0x000000130c007211 */ /* 0x000fe200078f28ff */
[----:B------:R-:W-:Y:S01]  /*1ff0*/  UIMAD UR12, UR52, UR9, UR7 ;  /* 0x00000009340c72a4 */ /* 0x000fe2000f8e0207 */
[----:B------:R-:W-:-:S02]  /*2000*/  IADD3.X R9, R5, UR40, RZ, P1, !PT ;  /* 0x0000002805097c10 */ /* 0x000fc40008ffe4ff */
[----:B------:R-:W-:Y:S01]  /*2010*/  LOP3.LUT R7, R0, 0xffffffe0, RZ, 0xc0, !PT ;  /* 0xffffffe000077812 */ /* 0x000fe200078ec0ff */
[----:B------:R-:W-:Y:S01]  /*2020*/  ULDC.64 UR8, c[0x0][0x370] ;  /* 0x0000dc0000087ab9 */ /* 0x000fe20000000a00 */
[----:B------:R-:W-:Y:S01]  /*2030*/  SHF.R.S32.HI R0, RZ, 0x5, R0 ;  /* 0x00000005ff007819 */ /* 0x000fe20000011400 */
[----:B------:R-:W-:Y:S02]  /*2040*/  UIMAD UR7, UR41, UR8, URZ ;  /* 0x00000008290772a4 */ /* 0x000fe4000f8e023f */
[----:B------:R-:W-:Y:S02]  /*2050*/  IMAD.IADD R19, R19, 0x1, -R7 ;  /* 0x0000000113137824 */ /* 0x000fe400078e0a07 */
[----:B------:R-:W-:Y:S01]  /*2060*/  IMAD.U32 R7, RZ, RZ, UR5 ;  /* 0x00000005ff077e24 */ /* 0x000fe2000f8e00ff */
[----:B------:R-:W-:Y:S01]  /*2070*/  UIMAD UR7, UR5, UR9, UR7 ;  /* 0x00000009050772a4 */ /* 0x000fe2000f8e0207 */
[----:B------:R-:W-:Y:S01]  /*2080*/  IMAD R0, R0, UR58, R19 ;  /* 0x0000003a00007c24 */ /* 0x000fe2000f8e0213 */
[----:B------:R-:W-:Y:S01]  /*2090*/  UIADD3 UR5, UR5, UR13, URZ ;  /* 0x0000000d05057290 */ /* 0x000fe2000fffe03f */
[----:B------:R-:W-:Y:S01]  /*20a0*/  IMAD.WIDE.U32 R8, R7, c[0x0][0x370], R8 ;  /* 0x0000dc0007087a25 */ /* 0x000fe200078e0008 */
[----:B------:R-:W-:-:S02]  /*20b0*/  ULDC.64 UR8, c[0x0][0x3c8] ;  /* 0x0000f20000087ab9 */ /* 0x000fc40000000a00 */
[C---:B------:R-:W-:Y:S01]  /*20c0*/  IADD3 R16, P0, R0.reuse, UR35, RZ ;  /* 0x0000002300107c10 */ /* 0x040fe2000ff1e0ff */
[----:B------:R-:W-:Y:S01]  /*20d0*/  UIMAD.WIDE UR38, UR5, UR53, UR38 ;  /* 0x00000035052672a5 */ /* 0x000fe2000f8e0226 */
[----:B------:R-:W-:Y:S01]  /*20e0*/  IADD3 R9, R9, UR7, RZ ;  /* 0x0000000709097c10 */ /* 0x000fe2000fffe0ff */
[----:B------:R-:W-:Y:S01]  /*20f0*/  ULEA.HI.SX32 UR35, UR46, 0xffffffff, 0x19 ;  /* 0xffffffff2e237891 */ /* 0x000fe2000f8fca3f */
[----:B------:R-:W-:Y:S01]  /*2100*/  LEA.HI.X.SX32 R17, R0, UR16, 0x1, P0 ;  /* 0x0000001000117c11 */ /* 0x000fe200080f0eff */
[----:B------:R-:W-:Y:S01]  /*2110*/  IMAD.U32 R0, RZ, RZ, UR52 ;  /* 0x00000034ff007e24 */ /* 0x000fe2000f8e00ff */
[----:B------:R-:W-:Y:S01]  /*2120*/  LEA R239, P0, R16, c[0x0][0x350], 0x2 ;  /* 0x0000d40010ef7a11 */ /* 0x000fe200078010ff */
[----:B------:R-:W-:Y:S02]  /*2130*/  UIMAD.WIDE UR4, UR4, UR53, UR8 ;  /* 0x00000035040472a5 */ /* 0x000fe4000f8e0208 */
[----:B------:R-:W-:Y:S01]  /*2140*/  IMAD.WIDE.U32 R8, R0, c[0x0][0x378], R8 ;  /* 0x0000de0000087a25 */ /* 0x000fe200078e0008 */
[----:B------:R-:W-:-:S02]  /*2150*/  LEA.HI.X R238, R16, c[0x0][0x354], R17, 0x2, P0 ;  /* 0x0000d50010ee7a11 */ /* 0x000fc400000f1411 */
[----:B------:R-:W-:Y:S01]  /*2160*/  PLOP3.LUT P0, PT, PT, PT, UP0, 0x80, 0x0 ;  /* 0x000000000000781c */ /* 0x000fe20003f0f008 */
[----:B------:R-:W-:Y:S01]  /*2170*/  IMAD.WIDE.U32 R10, R0, c[0x0][0x1a8], R10 ;  /* 0x00006a00000a7a25 */ /* 0x000fe200078e000a */
[----:B------:R-:W-:-:S03]  /*2180*/  IADD3 R9, R9, UR12, RZ ;  /* 0x0000000c09097c10 */ /* 0x000fc6000fffe0ff */
        /* <DEDUP_REMOVED lines=9> */
[----:B------:R-:W-:Y:S05]  /*2220*/  @!P0 BRA `(.L_x_272) ;  /* 0x0000770000008947 */ /* 0x000fea0003800000 */
[----:B------:R-:W2:Y:S01]  /*2230*/  LDL R18, [R1+0x4] ;  /* 0x0000040001127983 */ /* 0x000ea20000100800 */
[----:B------:R-:W-:Y:S02]  /*2240*/  ULDC.64 UR8, c[0x0][0x1a0] ;  /* 0x0000680000087ab9 */ /* 0x000fe40000000a00 */
[----:B------:R-:W-:Y:S01]  /*2250*/  UIMAD UR7, UR34, UR8, URZ ;  /* 0x00000008220772a4 */ /* 0x000fe2000f8e023f */
[----:B------:R-:W3:Y:S01]  /*2260*/  LDL R22, [R1+0x8] ;  /* 0x0000080001167983 */ /* 0x000ee20000100800 */
[----:B------:R-:W-:Y:S02]  /*2270*/  ULDC.64 UR12, c[0x0][0x198] ;  /* 0x00006600000c7ab9 */ /* 0x000fe40000000a00 */
[----:B------:R-:W-:Y:S02]  /*2280*/  UIMAD UR7, UR37, UR9, UR7 ;  /* 0x00000009250772a4 */ /* 0x000fe4000f8e0207 */
[----:B------:R-:W-:Y:S01]  /*2290*/  UIMAD UR12, UR34, UR12, URZ ;  /* 0x0000000c220c72a4 */ /* 0x000fe2000f8e023f */
[----:B------:R-:W-:-:S03]  /*22a0*/  IMAD.U32 R0, RZ, RZ, UR37 ;  /* 0x00000025ff007e24 */ /* 0x000fc6000f8e00ff */
[----:B------:R-:W-:Y:S01]  /*22b0*/  IMAD.U32 R7, RZ, RZ, UR7 ;  /* 0x00000007ff077e24 */ /* 0x000fe2000f8e00ff */
[----:B------:R-:W-:Y:S01]  /*22c0*/  UIMAD UR7, UR37, UR13, UR12 ;  /* 0x0000000d250772a4 */ /* 0x000fe2000f8e020c */
[C-C-:B------:R-:W-:Y:S01]  /*22d0*/  IMAD.WIDE.U32 R8, R0.reuse, c[0x0][0x1a0], R4.reuse ;  /* 0x0000680000087a25 */ /* 0x140fe200078e0004 */
[----:B------:R-:W-:Y:S02]  /*22e0*/  UMOV UR16, UR4 ;  /* 0x0000000400107c82 */ /* 0x000fe40008000000 */
[----:B------:R-:W-:Y:S01]  /*22f0*/  UIADD3 UR4, UR37, 0x80, URZ ;  /* 0x0000008025047890 */ /* 0x000fe2000fffe03f */
[----:B------:R-:W-:-:S04]  /*2300*/  IMAD.WIDE.U32 R4, R0, c[0x0][0x198], R4 ;  /* 0x0000660000047a25 */ /* 0x000fc800078e0004 */
[----:B------:R-:W-:Y:S01]  /*2310*/  IMAD.U32 R0, RZ, RZ, UR7 ;  /* 0x00000007ff007e24 */ /* 0x000fe2000f8e00ff */
[----:B------:R-:W-:Y:S02]  /*2320*/  UMOV UR7, UR35 ;  /* 0x0000002300077c82 */ /* 0x000fe40008000000 */
[----:B------:R-:W-:Y:S02]  /*2330*/  UISETP.GE.AND UP1, UPT, UR4, UR6, UPT ;  /* 0x000000060400728c */ /* 0x000fe4000bf26270 */
[----:B------:R-:W-:Y:S01]  /*2340*/  ULEA.HI UR4, UR7, UR7, URZ, 0x1 ;  /* 0x0000000707047291 */ /* 0x000fe2000f8f083f */
[----:B------:R-:W-:-:S03]  /*2350*/  IADD3 R8, P0, R8, UR43, RZ ;  /* 0x0000002b08087c10 */ /* 0x000fc6000ff1e0ff */
[----:B------:R-:W-:Y:S01]  /*2360*/  ULOP3.LUT UR4, UR4, 0xfffffffe, URZ, 0xc0, !UPT ;  /* 0xfffffffe04047892 */ /* 0x000fe2000f8ec03f */
[----:B------:R-:W-:-:S03]  /*2370*/  IADD3.X R9, R9, UR44, R7, P0, !PT ;  /* 0x0000002c09097c10 */ /* 0x000fc600087fe407 */
[----:B------:R-:W-:Y:S01]  /*2380*/  UIADD3 UR4, UR7, -UR4, URZ ;  /* 0x8000000407047290 */ /* 0x000fe2000fffe03f */
[----:B------:R-:W-:-:S03]  /*2390*/  IADD3 R16, P0, R4, UR47, RZ ;  /* 0x0000002f04107c10 */ /* 0x000fc6000ff1e0ff */
[----:B------:R-:W-:Y:S01]  /*23a0*/  UISETP.NE.AND UP0, UPT, UR4, 0x1, UPT ;  /* 0x000000010400788c */ /* 0x000fe2000bf05270 */
[----:B------:R-:W-:Y:S01]  /*23b0*/  IADD3.X R17, R5, UR48, R0, P0, !PT ;  /* 0x0000003005117c10 */ /* 0x000fe200087fe400 */
[----:B------:R-:W-:Y:S01]  /*23c0*/  UIMAD UR4, UR14, -0x80, UR6 ;  /* 0xffffff800e0478a4 */ /* 0x000fe2000f8e0206 */
[----:B------:R-:W-:-:S05]  /*23d0*/  IADD3 R0, R3, 0x40, RZ ;  /* 0x0000004003007810 */ /* 0x000fca0007ffe0ff */
[----:B------:R-:W-:Y:S02]  /*23e0*/  ISETP.GE.AND P4, PT, R3, UR4, PT ;  /* 0x0000000403007c0c */ /* 0x000fe4000bf86270 */
[----:B------:R-:W-:Y:S01]  /*23f0*/  ISETP.GE.AND P3, PT, R0, UR4, PT ;  /* 0x0000000400007c0c */ /* 0x000fe2000bf66270 */
[----:B------:R-:W-:Y:S01]  /*2400*/  UIMAD UR4, UR7, -0x80, UR42 ;  /* 0xffffff80070478a4 */ /* 0x000fe2000f8e022a */
[----:B------:R-:W-:-:S05]  /*2410*/  MOV R4, 0x80 ;  /* 0x0000008000047802 */ /* 0x000fca0000000f00 */
[----:B------:R-:W-:Y:S01]  /*2420*/  ISETP.GE.AND P2, PT, R0, UR4, PT ;  /* 0x0000000400007c0c */ /* 0x000fe2000bf46270 */
[----:B------:R-:W-:Y:S02]  /*2430*/  IMAD.MOV.U32 R236, RZ, RZ, R14 ;  /* 0x000000ffffec7224 */ /* 0x000fe400078e000e */
[----:B------:R-:W-:Y:S02]  /*2440*/  IMAD.MOV.U32 R237, RZ, RZ, R15 ;  /* 0x000000ffffed7224 */ /* 0x000fe400078e000f */
[----:B------:R-:W-:-:S04]  /*2450*/  IMAD.WIDE.U32 R14, R4, c[0x0][0x190], RZ ;  /* 0x00006400040e7a25 */ /* 0x000fc800078e00ff */
[----:B------:R-:W-:-:S04]  /*2460*/  IMAD R11, R4, c[0x0][0x194], RZ ;  /* 0x00006500040b7a24 */ /* 0x000fc800078e02ff */
[----:B------:R-:W-:Y:S01]  /*2470*/  @!P2 IADD3 R14, P0, R236, R14, RZ ;  /* 0x0000000eec0ea210 */ /* 0x000fe20007f1e0ff */
[----:B------:R-:W-:Y:S01]  /*2480*/  IMAD R0, R20, c[0x0][0x1b8], RZ ;  /* 0x00006e0014007a24 */ /* 0x000fe200078e02ff */
[----:B------:R-:W-:Y:S02]  /*2490*/  MOV R234, R12 ;  /* 0x0000000c00ea7202 */ /* 0x000fe40000000f00 */
[----:B------:R-:W-:Y:S01]  /*24a0*/  @!P2 IADD3.X R15, R237, R15, R11, P0, !PT ;  /* 0x0000000fed0fa210 */ /* 0x000fe200007fe40b */
[----:B------:R-:W-:Y:S01]  /*24b0*/  IMAD.MOV.U32 R235, RZ, RZ, R13 ;  /* 0x000000ffffeb7224 */ /* 0x000fe200078e000d */
[----:B------:R-:W-:Y:S01]  /*24c0*/  PLOP3.LUT P0, PT, PT, PT, UP3, 0x80, 0x0 ;  /* 0x000000000000781c */ /* 0x000fe20003f0f038 */
[----:B------:R-:W-:-:S04]  /*24d0*/  IMAD.WIDE.U32 R12, R4, c[0x0][0x370], RZ ;  /* 0x0000dc00040c7a25 */ /* 0x000fc800078e00ff */
[----:B------:R-:W-:Y:S01]  /*24e0*/  IMAD R10, R6, c[0x0][0x1bc], R0 ;  /* 0x00006f00060a7a24 */ /* 0x000fe200078e0200 */
[----:B------:R-:W-:Y:S01]  /*24f0*/  @!P3 IADD3 R0, P5, R3, 0x40, RZ ;  /* 0x000000400300b810 */ /* 0x000fe20007fbe0ff */
[----:B------:R-:W-:Y:S01]  /*2500*/  @!P4 IMAD R7, R21, c[0x0][0x1a0], RZ ;  /* 0x000068001507ca24 */ /* 0x000fe200078e02ff */
[----:B------:R-:W-:-:S05]  /*2510*/  @!P2 IADD3 R12, P1, R234, R12, RZ ;  /* 0x0000000cea0ca210 */ /* 0x000fca0007f3e0ff */
[----:B------:R-:W-:Y:S01]  /*2520*/  @P0 BAR.SYNC.DEFER_BLOCKING 0x0 ;  /* 0x0000000000000b1d */ /* 0x000fe20000010000 */
[----:B------:R-:W-:-:S04]  /*2530*/  IADD3 R11, R245, 0x8, RZ ;  /* 0x00000008f50b7810 */ /* 0x000fc80007ffe0ff */
[----:B------:R-:W-:Y:S02]  /*2540*/  ISETP.GE.AND P6, PT, R11, UR4, PT ;  /* 0x000000040b007c0c */ /* 0x000fe4000bfc6270 */
[----:B------:R-:W-:Y:S01]  /*2550*/  PLOP3.LUT P0, PT, PT, PT, UP0, 0x80, 0x0 ;  /* 0x000000000000781c */ /* 0x000fe20003f0f008 */
[----:B------:R-:W-:Y:S01]  /*2560*/  UMOV UR12, UR38 ;  /* 0x00000026000c7c82 */ /* 0x000fe20008000000 */
[----:B------:R-:W-:Y:S01]  /*2570*/  MOV R243, 0x7f800000 ;  /* 0x7f80000000f37802 */ /* 0x000fe20000000f00 */
[----:B------:R-:W-:Y:S01]  /*2580*/  UMOV UR13, UR39 ;  /* 0x00000027000d7c82 */ /* 0x000fe20008000000 */
[----:B------:R-:W-:Y:S01]  /*2590*/  IMAD.MOV.U32 R244, RZ, RZ, 0x7f800000 ;  /* 0x7f800000fff47424 */ /* 0x000fe200078e00ff */
[----:B------:R-:W-:Y:S01]  /*25a0*/  MOV R241, 0x7f800000 ;  /* 0x7f80000000f17802 */ /* 0x000fe20000000f00 */
[----:B------:R-:W-:Y:S01]  /*25b0*/  IMAD.MOV.U32 R242, RZ, RZ, 0x7f800000 ;  /* 0x7f800000fff27424 */ /* 0x000fe200078e00ff */
[----:B--2---:R1:W2:Y:S02]  /*25c0*/  R2UR UR40, R18 ;  /* 0x00000000122873c2 */ /* 0x0042a400000e0000 */
[----:B-1----:R-:W-:-:S02]  /*25d0*/  IMAD R18, R4, c[0x0][0x374], RZ ;  /* 0x0000dd0004127a24 */ /* 0x002fc400078e02ff */
[----:B------:R-:W-:-:S04]  /*25e0*/  IMAD.WIDE.U32 R4, R6, c[0x0][0x1b8], R8 ;  /* 0x00006e0006047a25 */ /* 0x000fc800078e0008 */
[----:B------:R-:W-:Y:S02]  /*25f0*/  IMAD.IADD R5, R5, 0x1, R10 ;  /* 0x0000000105057824 */ /* 0x000fe400078e020a */
[C---:B------:R-:W-:Y:S01]  /*2600*/  @!P4 IMAD R10, R3.reuse, c[0x0][0x1a4], R7 ;  /* 0x00006900030aca24 */ /* 0x040fe200078e0207 */
[----:B------:R-:W-:Y:S01]  /*2610*/  @!P3 IADD3.X R7, RZ, R21, RZ, P5, !PT ;  /* 0x00000015ff07b210 */ /* 0x000fe20002ffe4ff */
[----:B------:R-:W-:Y:S01]  /*2620*/  @!P4 IMAD.WIDE.U32 R8, R3, c[0x0][0x1a0], R4 ;  /* 0x000068000308ca25 */ /* 0x000fe200078e0004 */
[----:B------:R-:W-:-:S03]  /*2630*/  @!P2 IADD3.X R13, R235, R13, R18, P1, !PT ;  /* 0x0000000deb0da210 */ /* 0x000fc60000ffe412 */
[----:B------:R-:W-:Y:S02]  /*2640*/  @!P3 IMAD R7, R7, c[0x0][0x1a0], RZ ;  /* 0x000068000707ba24 */ /* 0x000fe400078e02ff */
[----:B------:R-:W-:Y:S01]  /*2650*/  @!P4 IMAD.IADD R9, R9, 0x1, R10 ;  /* 0x000000010909c824 */ /* 0x000fe200078e020a */
[----:B------:R-:W-:Y:S01]  /*2660*/  @!P4 LEA R10, P1, R8, c[0x0][0x170], 0x1 ;  /* 0x00005c00080aca11 */ /* 0x000fe200078208ff */
[C---:B------:R-:W-:Y:S02]  /*2670*/  @!P3 IMAD R18, R0.reuse, c[0x0][0x1a4], R7 ;  /* 0x000069000012ba24 */ /* 0x040fe400078e0207 */
[----:B------:R-:W-:Y:S01]  /*2680*/  @!P3 IMAD.WIDE.U32 R4, R0, c[0x0][0x1a0], R4 ;  /* 0x000068000004ba25 */ /* 0x000fe200078e0004 */
[----:B------:R-:W-:-:S04]  /*2690*/  @!P4 LEA.HI.X R11, R8, c[0x0][0x174], R9, 0x1, P1 ;  /* 0x00005d00080bca11 */ /* 0x000fc800008f0c09 */
[----:B------:R-:W-:Y:S02]  /*26a0*/  @!P3 IADD3 R5, R5, R18, RZ ;  /* 0x000000120505b210 */ /* 0x000fe40007ffe0ff */
[----:B------:R-:W-:Y:S01]  /*26b0*/  @!P3 LEA R8, P1, R4, c[0x0][0x170], 0x1 ;  /* 0x00005c000408ba11 */ /* 0x000fe200078208ff */
[----:B------:R-:W-:-:S03]  /*26c0*/  IMAD R7, R20, c[0x0][0x1b0], RZ ;  /* 0x00006c0014077a24 */ /* 0x000fc600078e02ff */
[----:B------:R-:W-:Y:S02]  /*26d0*/  @!P3 LEA.HI.X R9, R4, c[0x0][0x174], R5, 0x1, P1 ;  /* 0x00005d000409ba11 */ /* 0x000fe400008f0c05 */
[C---:B------:R-:W-:Y:S02]  /*26e0*/  IADD3 R4, R250.reuse, 0x1000, RZ ;  /* 0x00001000fa047810 */ /* 0x040fe40007ffe0ff */
[----:B------:R-:W-:Y:S01]  /*26f0*/  ISETP.GE.AND P1, PT, R3, UR4, PT ;  /* 0x0000000403007c0c */ /* 0x000fe2000bf26270 */
[----:B------:R-:W-:Y:S01]  /*2700*/  IMAD.SHL.U32 R0, R250, 0x2, RZ ;  /* 0x00000002fa007824 */ /* 0x000fe200078e00ff */
[----:B------:R-:W-:Y:S01]  /*2710*/  SEL R4, R4, R250, !P0 ;  /* 0x000000fa04047207 */ /* 0x000fe20004000000 */
[C---:B------:R-:W-:Y:S02]  /*2720*/  IMAD R18, R6.reuse, c[0x0][0x1b4], R7 ;  /* 0x00006d0006127a24 */ /* 0x040fe400078e0207 */
[----:B------:R-:W-:Y:S01]  /*2730*/  IMAD.WIDE.U32 R6, R6, c[0x0][0x1b0], R16 ;  /* 0x00006c0006067a25 */ /* 0x000fe200078e0010 */
[----:B------:R-:W-:Y:S03]  /*2740*/  @P4 STS [R0+0x8000], RZ ;  /* 0x008000ff00004388 */ /* 0x000fe60000000800 */
[----:B------:R-:W-:Y:S01]  /*2750*/  IMAD.SHL.U32 R240, R4, 0x2, RZ ;  /* 0x0000000204f07824 */ /* 0x000fe200078e00ff */
[----:B------:R-:W-:Y:S01]  /*2760*/  @P4 STS [R0+0x8004], RZ ;  /* 0x008004ff00004388 */ /* 0x000fe20000000800 */
[----:B------:R-:W-:Y:S01]  /*2770*/  @!P4 MOV R4, R6 ;  /* 0x000000060004c202 */ /* 0x000fe20000000f00 */
[----:B------:R-:W-:-:S02]  /*2780*/  IMAD.IADD R5, R7, 0x1, R18 ;  /* 0x0000000107057824 */ /* 0x000fc400078e0212 */
        /* <DEDUP_REMOVED lines=12> */
[----:B------:R-:W-:Y:S01]  /*2850*/  @P1 STS [R0+0x4004], RZ ;  /* 0x004004ff00001388 */ /* 0x000fe20000000800 */
[----:B-1----:R-:W-:-:S03]  /*2860*/  @!P4 IMAD R10, R21, c[0x0][0x198], RZ ;  /* 0x00006600150aca24 */ /* 0x002fc600078e02ff */
[----:B------:R-:W-:Y:S01]  /*2870*/  @P1 STS.64 [R0+0x4008], RZ ;  /* 0x004008ff00001388 */ /* 0x000fe20000000a00 */
[----:B------:R-:W-:-:S03]  /*2880*/  @!P4 IMAD R7, R3, c[0x0][0x19c], R10 ;  /* 0x000067000307ca24 */ /* 0x000fc600078e020a */
[----:B------:R-:W-:Y:S01]  /*2890*/  @!PT LDS RZ, [RZ] ;  /* 0x00000000fffff984 */ /* 0x000fe20000000800 */
[----:B------:R-:W-:Y:S01]  /*28a0*/  @!PT LDS RZ, [RZ] ;  /* 0x00000000fffff984 */ /* 0x000fe20000000800 */
[----:B------:R-:W-:Y:S01]  /*28b0*/  @!PT LDS RZ, [RZ] ;  /* 0x00000000fffff984 */ /* 0x000fe20000000800 */
[----:B------:R1:W-:Y:S01]  /*28c0*/  @!P1 LDGSTS.E.BYPASS.LTC128B.128 [R0+0x4000], [R234.64] ;  /* 0x04000000ea009fae */ /* 0x0003e2000b901d4a */
[----:B----4-:R-:W-:-:S03]  /*28d0*/  @!P4 IMAD.WIDE.U32 R8, R3, c[0x0][0x198], R4 ;  /* 0x000066000308ca25 */ /* 0x010fc600078e0004 */
[----:B------:R-:W-:Y:S01]  /*28e0*/  @P2 STS.128 [R0+0x5000], RZ ;  /* 0x005000ff00002388 */ /* 0x000fe20000000c00 */
[----:B------:R-:W-:Y:S01]  /*28f0*/  IADD3 R4, R245, 0x40, RZ ;  /* 0x00000040f5047810 */ /* 0x000fe20007ffe0ff */
[----:B------:R-:W-:Y:S02]  /*2900*/  @!P4 IMAD.IADD R7, R9, 0x1, R7 ;  /* 0x000000010907c824 */ /* 0x000fe400078e0207 */
[----:B------:R-:W-:Y:S01]  /*2910*/  @!PT LDS RZ, [RZ] ;  /* 0x00000000fffff984 */ /* 0x000fe20000000800 */
[----:B------:R-:W-:Y:S01]  /*2920*/  @!PT LDS RZ, [RZ] ;  /* 0x00000000fffff984 */ /* 0x000fe20000000800 */
[----:B------:R-:W-:Y:S01]  /*2930*/  @!PT LDS RZ, [RZ] ;  /* 0x00000000fffff984 */ /* 0x000fe20000000800 */
[----:B------:R1:W-:Y:S01]  /*2940*/  @!P2 LDGSTS.E.BYPASS.LTC128B.128 [R0+0x5000], [R12.64] ;  /* 0x050000000c00afae */ /* 0x0003e2000b901d4a */
[----:B------:R-:W-:-:S03]  /*2950*/  @!P4 LEA R10, P5, R8, c[0x0][0x168], 0x1 ;  /* 0x00005a00080aca11 */ /* 0x000fc600078a08ff */
[----:B------:R-:W-:Y:S04]  /*2960*/  @P1 STS [R240], RZ ;  /* 0x000000fff0001388 */ /* 0x000fe80000000800 */
        /* <DEDUP_REMOVED lines=8> */
[----:B------:R-:W-:Y:S02]  /*29f0*/  @!P4 LEA.HI.X R11, R8, c[0x0][0x16c], R7, 0x1, P5 ;  /* 0x00005b00080bca11 */ /* 0x000fe400028f0c07 */
[----:B------:R-:W-:Y:S01]  /*2a00*/  ISETP.GE.AND P5, PT, R4, UR4, PT ;  /* 0x0000000404007c0c */ /* 0x000fe2000bfa6270 */
[----:B------:R-:W-:-:S04]  /*2a10*/  @!P3 IMAD.X R4, RZ, RZ, R21, P1 ;  /* 0x000000ffff04b224 */ /* 0x000fc800008e0615 */
[----:B------:R-:W-:Y:S01]  /*2a20*/  @!P3 IMAD R7, R4, c[0x0][0x198], RZ ;  /* 0x000066000407ba24 */ /* 0x000fe200078e02ff */
[----:B------:R-:W-:Y:S01]  /*2a30*/  @!P3 MOV R4, R6 ;  /* 0x000000060004b202 */ /* 0x000fe20000000f00 */
[----:B------:R-:W-:Y:S02]  /*2a40*/  @P2 STS [R240+0x1000], RZ ;  /* 0x001000fff0002388 */ /* 0x000fe40000000800 */
[C---:B------:R-:W-:Y:S02]  /*2a50*/  @!P3 IMAD R6, R3.reuse, c[0x0][0x19c], R7 ;  /* 0x000067000306ba24 */ /* 0x040fe400078e0207 */
[----:B------:R-:W-:Y:S01]  /*2a60*/  @!P3 IMAD.WIDE.U32 R4, R3, c[0x0][0x198], R4 ;  /* 0x000066000304ba25 */ /* 0x000fe200078e0004 */
[----:B------:R-:W-:Y:S04]  /*2a70*/  @P2 STS [R240+0x1004], RZ ;  /* 0x001004fff0002388 */ /* 0x000fe80000000800 */
[----:B------:R-:W-:Y:S01]  /*2a80*/  @P2 STS [R240+0x1008], RZ ;  /* 0x001008fff0002388 */ /* 0x000fe20000000800 */
[----:B------:R-:W-:-:S03]  /*2a90*/  @!P3 IMAD.IADD R3, R5, 0x1, R6 ;  /* 0x000000010503b824 */ /* 0x000fc600078e0206 */
[----:B------:R-:W-:Y:S04]  /*2aa0*/  @P2 STS [R240+0x100c], RZ ;  /* 0x00100cfff0002388 */ /* 0x000fe80000000800 */
[----:B------:R-:W-:Y:S01]  /*2ab0*/  @!PT LDS RZ, [RZ] ;  /* 0x00000000fffff984 */ /* 0x000fe20000000800 */
[----:B------:R-:W-:Y:S01]  /*2ac0*/  @!PT LDS RZ, [RZ] ;  /* 0x00000000fffff984 */ /* 0x000fe20000000800 */
[----:B------:R-:W-:Y:S01]  /*2ad0*/  @!PT LDS RZ, [RZ] ;  /* 0x00000000fffff984 */ /* 0x000fe20000000800 */
[----:B------:R4:W-:Y:S04]  /*2ae0*/  @!P2 LDGSTS.E.BYPASS.LTC128B.128 [R240+0x1000], [R14.64] ;  /* 0x010000000ef0afae */ /* 0x0009e8000b901d4a */
[----:B------:R-:W-:Y:S04]  /*2af0*/  @P4 STS [R0+0x6000], RZ ;  /* 0x006000ff00004388 */ /* 0x000fe80000000800 */
[----:B------:R-:W-:Y:S04]  /*2b00*/  @P4 STS [R0+0x6004], RZ ;  /* 0x006004ff00004388 */ /* 0x000fe80000000800 */
[----:B------:R-:W-:Y:S04]  /*2b10*/  @P4 STS.64 [R0+0x6008], RZ ;  /* 0x006008ff00004388 */ /* 0x000fe80000000a00 */
[----:B------:R-:W-:Y:S01]  /*2b20*/  @!PT LDS RZ, [RZ] ;  /* 0x00000000fffff984 */ /* 0x000fe20000000800 */
[----:B------:R-:W-:Y:S01]  /*2b30*/  @!PT LDS RZ, [RZ] ;  /* 0x00000000fffff984 */ /* 0x000fe20000000800 */
[----:B------:R-:W-:Y:S01]  /*2b40*/  @!PT LDS RZ, [RZ] ;  /* 0x00000000fffff984 */ /* 0x000fe20000000800 */
[----:B------:R1:W-:Y:S01]  /*2b50*/  @!P4 LDGSTS.E.BYPASS.LTC128B.128 [R0+0x6000], [R10.64] ;  /* 0x060000000a00cfae */ /* 0x0003e2000b901d4a */
[----:B------:R-:W-:-:S04]  /*2b60*/  @!P3 LEA R6, P4, R4, c[0x0][0x168], 0x1 ;  /* 0x00005a000406ba11 */ /* 0x000fc800078808ff */
[----:B------:R-:W-:Y:S01]  /*2b70*/  @!P3 LEA.HI.X R7, R4, c[0x0][0x16c], R3, 0x1, P4 ;  /* 0x00005b000407ba11 */ /* 0x000fe200020f0c03 */
[----:B------:R1:W-:Y:S01]  /*2b80*/  @P3 STS.128 [R0+0x7000], RZ ;  /* 0x007000ff00003388 */ /* 0x0003e20000000c00 */
[----:B------:R-:W-:-:S03]  /*2b90*/  IADD3 R8, R245, 0x48, RZ ;  /* 0x00000048f5087810 */ /* 0x000fc60007ffe0ff */
[----:B------:R-:W-:Y:S01]  /*2ba0*/  @!PT LDS RZ, [RZ] ;  /* 0x00000000fffff984 */ /* 0x000fe20000000800 */
[----:B------:R-:W-:Y:S01]  /*2bb0*/  @!PT LDS RZ, [RZ] ;  /* 0x00000000fffff984 */ /* 0x000fe20000000800 */
[----:B------:R-:W-:Y:S01]  /*2bc0*/  @!PT LDS RZ, [RZ] ;  /* 0x00000000fffff984 */ /* 0x000fe20000000800 */
[----:B------:R1:W-:Y:S04]  /*2bd0*/  @!P3 LDGSTS.E.BYPASS.LTC128B.128 [R0+0x7000], [R6.64] ;  /* 0x070000000600bfae */ /* 0x0003e8000b901d4a */
[----:B------:R-:W0:Y:S01]  /*2be0*/  LDGDEPBAR ;  /* 0x00000000000079af */ /* 0x000e220000000000 */
[----:B------:R-:W-:Y:S02]  /*2bf0*/  ISETP.GE.AND P1, PT, R8, UR4, PT ;  /* 0x0000000408007c0c */ /* 0x000fe4000bf26270 */
[----:B------:R-:W-:Y:S01]  /*2c00*/  ISETP.GE.AND P2, PT, R245, UR4, PT ;  /* 0x00000004f5007c0c */ /* 0x000fe2000bf46270 */
[----:B------:R-:W-:-:S04]  /*2c10*/  IMAD.MOV.U32 R4, RZ, RZ, 0x4 ;  /* 0x00000004ff047424 */ /* 0x000fc800078e00ff */
[----:B------:R-:W-:-:S05]  /*2c20*/  IMAD.WIDE R4, R245, R4, UR12 ;  /* 0x0000000cf5047e25 */ /* 0x000fca000f8e0204 */
[----:B------:R2:W5:Y:S04]  /*2c30*/  @!P6 LDG.E R244, [R4.64+0x20] ;  /* 0x0000200a04f4e981 */ /* 0x000568000c1e1900 */
[----:B------:R2:W5:Y:S04]  /*2c40*/  @!P2 LDG.E R243, [R4.64] ;  /* 0x0000000a04f3a981 */ /* 0x000568000c1e1900 */
[----:B------:R2:W5:Y:S01]  /*2c50*/  @!P5 LDG.E R241, [R4.64+0x100] ;  /* 0x0001000a04f1d981 */ /* 0x000562000c1e1900 */
[----:B-1----:R-:W-:Y:S01]  /*2c60*/  IMAD.MOV.U32 R6, RZ, RZ, 0x4 ;  /* 0x00000004ff067424 */ /* 0x002fe200078e00ff */
[----:B------:R-:W-:-:S04]  /*2c70*/  DEPBAR.LE SB0, 0x1 ;  /* 0x000080400000791a */ /* 0x000fc80000000000 */
[----:B------:R-:W-:-:S05]  /*2c80*/  @!P1 IMAD.WIDE R6, R8, R6, UR12 ;  /* 0x0000000c08069e25 */ /* 0x000fca000f8e0206 */
[----:B------:R1:W5:Y:S04]  /*2c90*/  @!P1 LDG.E R242, [R6.64] ;  /* 0x0000000a06f29981 */ /* 0x000368000c1e1900 */
[----:B------:R-:W-:Y:S01]  /*2ca0*/  BAR.SYNC.DEFER_BLOCKING 0x0 ;  /* 0x0000000000007b1d */ /* 0x000fe20000010000 */
[----:B-1----:R-:W-:Y:S01]  /*2cb0*/  IMAD.MOV.U32 R6, RZ, RZ, c[0x0][0x308] ;  /* 0x0000c200ff067624 */ /* 0x002fe200078e00ff */
[----:B------:R-:W-:-:S04]  /*2cc0*/  MOV R7, c[0x0][0x30c] ;  /* 0x0000c30000077a02 */ /* 0x000fc80000000f00 */
[----:B---3--:R-:W1:Y:S01]  /*2cd0*/  R2UR UR41, R22 ;  /* 0x00000000162973c2 */ /* 0x008e6200000e0000 */
[----:B------:R4:W3:Y:S04]  /*2ce0*/  LDSM.16.M88.4 R112, [R145+0x8000] ;  /* 0x008000009170783b */ /* 0x0008e80000000200 */
[----:B--2---:R2:W1:Y:S04]  /*2cf0*/  LDG.E.64 R4, [R6.64+0x8] ;  /* 0x0000080a06047981 */ /* 0x004468000c1e1b00 */
[----:B------:R4:W1:Y:S04]  /*2d00*/  LDSM.16.M88.4 R116, [R145+0x8400] ;  /* 0x008400009174783b */ /* 0x0008680000000200 */
[----:B------:R4:W1:Y:S04]  /*2d10*/  LDSM.16.M88.4 R120, [R145+0x8800] ;  /* 0x008800009178783b */ /* 0x0008680000000200 */
[----:B------:R4:W1:Y:S04]  /*2d20*/  LDSM.16.M88.4 R124, [R145+0x8c00] ;  /* 0x008c0000917c783b */ /* 0x0008680000000200 */
[----:B------:R4:W1:Y:S04]  /*2d30*/  LDSM.16.M88.4 R128, [R146+0x8000] ;  /* 0x008000009280783b */ /* 0x0008680000000200 */
[----:B------:R4:W1:Y:S04]  /*2d40*/  LDSM.16.M88.4 R132, [R146+0x8400] ;  /* 0x008400009284783b */ /* 0x0008680000000200 */
[----:B------:R4:W1:Y:S04]  /*2d50*/  LDSM.16.M88.4 R136, [R146+0x8800] ;  /* 0x008800009288783b */ /* 0x0008680000000200 */
[----:B--2---:R-:W2:Y:S04]  /*2d60*/  LDG.E.64 R6, [R6.64] ;  /* 0x0000000a06067981 */ /* 0x004ea8000c1e1b00 */
[----:B------:R4:W1:Y:S01]  /*2d70*/  LDSM.16.M88.4 R140, [R146+0x8c00] ;  /* 0x008c0000928c783b */ /* 0x0008620000000200 */
[----:B------:R-:W-:-:S02]  /*2d80*/  SHF.R.S32.HI R0, RZ, 0x1f, R19 ;  /* 0x0000001fff007819 */ /* 0x000fc40000011413 */
[C---:B------:R-:W-:Y:S02]  /*2d90*/  IADD3 R3, R158.reuse, 0x1000, RZ ;  /* 0x000010009e037810 */ /* 0x040fe40007ffe0ff */
[----:B------:R-:W-:Y:S02]  /*2da0*/  SHF.L.U32 R150, R158, 0x1, RZ ;  /* 0x000000019e967819 */ /* 0x000fe400000006ff */
[----:B------:R-:W-:Y:S01]  /*2db0*/  SEL R3, R3, R158, !P0 ;  /* 0x0000009e03037207 */ /* 0x000fe20004000000 */
[----:B------:R-:W-:Y:S01]  /*2dc0*/  CS2R R94, SRZ ;  /* 0x00000000005e7805 */ /* 0x000fe2000001ff00 */
[----:B------:R-:W-:Y:S01]  /*2dd0*/  CS2R R92, SRZ ;  /* 0x00000000005c7805 */ /* 0x000fe2000001ff00 */
[----:B------:R-:W-:Y:S01]  /*2de0*/  CS2R R98, SRZ ;  /* 0x0000000000627805 */ /* 0x000fe2000001ff00 */
[----:B------:R-:W-:Y:S01]  /*2df0*/  CS2R R96, SRZ ;  /* 0x0000000000607805 */ /* 0x000fe2000001ff00 */
[----:B------:R-:W-:Y:S01]  /*2e00*/  IMAD.SHL.U32 R144, R3, 0x2, RZ ;  /* 0x0000000203907824 */ /* 0x000fe200078e00ff */
        /* <DEDUP_REMOVED lines=13> */
[----:B------:R-:W-:Y:S01]  /*2ee0*/  UMOV UR15, UR5 ;  /* 0x00000005000f7c82 */ /* 0x000fe20008000000 */
[----:B-1----:R-:W-:-:S04]  /*2ef0*/  IADD3 R246, P2, P1, R4, UR41, R19 ;  /* 0x0000002904f67c10 */ /* 0x002fc8000f95e013 */
[----:B------:R-:W-:Y:S02]  /*2f00*/  IADD3.X R249, R5, UR40, R0, P2, P1 ;  /* 0x0000002805f97c10 */ /* 0x000fe400097e2400 */
[----:B------:R-:W-:-:S04]  /*2f10*/  IADD3 R0, R152, 0x1000, RZ ;  /* 0x0000100098007810 */ /* 0x000fc80007ffe0ff */
[----:B------:R-:W-:Y:S01]  /*2f20*/  SEL R0, R0, R152, !P0 ;  /* 0x0000009800007207 */ /* 0x000fe20004000000 */
[----:B--2---:R4:W1:Y:S08]  /*2f30*/  R2UR UR8, R7 ;  /* 0x00000000070873c2 */ /* 0x00487000000e0000 */
[----:B------:R4:W2:Y:S01]  /*2f40*/  R2UR UR9, R6 ;  /* 0x00000000060973c2 */ /* 0x0008a200000e0000 */
[----:B------:R-:W-:-:S02]  /*2f50*/  IMAD.SHL.U32 R3, R0, 0x2, RZ ;  /* 0x0000000200037824 */ /* 0x000fc400078e00ff */
[----:B---3--:R-:W-:-:S05]  /*2f60*/  IMAD.WIDE.U32 R246, R246, -0x2daee0ad, RZ ;  /* 0xd2511f53f6f67825 */ /* 0x008fca00078e00ff */
.L_x_275:
[----:B------:R-:W-:Y:S01]  /*2f70*/  PLOP3.LUT P0, PT, PT, PT, UP1, 0x80, 0x0 ;  /* 0x000000000000781c */ /* 0x000fe20003f0f018 */
[----:B------:R-:W-:Y:S01]  /*2f80*/  IMAD.U32 R0, RZ, RZ, UR14 ;  /* 0x0000000eff007e24 */ /* 0x000fe2000f8e00ff */
[----:B------:R-:W-:Y:S01]  /*2f90*/  PLOP3.LUT P1, PT, PT, PT, UP1, 0x80, 0x0 ;  /* 0x000000000000781c */ /* 0x000fe20003f2f018 */
[----:B----4-:R-:W-:Y:S01]  /*2fa0*/  IMAD.U32 R6, RZ, RZ, UR7 ;  /* 0x00000007ff067e24 */ /* 0x010fe2000f8e00ff */
[----:B------:R-:W-:Y:S01]  /*2fb0*/  PLOP3.LUT P3, PT, PT, PT, UP1, 0x80, 0x0 ;  /* 0x000000000000781c */ /* 0x000fe20003f6f018 */
[----:B------:R-:W-:Y:S01]  /*2fc0*/  IMAD R0, R0, 0x2, R248 ;  /* 0x0000000200007824 */ /* 0x000fe200078e02f8 */
[----:B------:R-:W-:Y:S01]  /*2fd0*/  PLOP3.LUT P2, PT, PT, PT, UP1, 0x80, 0x0 ;  /* 0x000000000000781c */ /* 0x000fe20003f4f018 */
[----:B------:R-:W-:Y:S01]  /*2fe0*/  IMAD R6, R6, 0x8, R251 ;  /* 0x0000000806067824 */ /* 0x000fe200078e02fb */
[----:B------:R-:W-:Y:S01]  /*2ff0*/  PLOP3.LUT P5, PT, PT, PT, UP1, 0x80, 0x0 ;  /* 0x000000000000781c */ /* 0x000fe20003faf018 */
[----:B------:R-:W-:Y:S01]  /*3000*/  IMAD.SHL.U32 R0, R0, 0x2, RZ ;  /* 0x0000000200007824 */ /* 0x000fe200078e00ff */
[----:B------:R-:W-:Y:S01]  /*3010*/  PLOP3.LUT P4, PT, PT, PT, UP1, 0x80, 0x0 ;  /* 0x000000000000781c */ /* 0x000fe20003f8f018 */
[----:B------:R-:W0:Y:S01]  /*3020*/  LDGDEPBAR ;  /* 0x00000000000079af */ /* 0x000e220000000000 */
[C---:B------:R-:W-:Y:S01]  /*3030*/  IADD3 R5, R6.reuse, 0x4, RZ ;  /* 0x0000000406057810 */ /* 0x040fe20007ffe0ff */
[----:B------:R-:W-:Y:S01]  /*3040*/  IMAD.WIDE.U32 R6, R6, -0x326172a9, RZ ;  /* 0xcd9e8d5706067825 */ /* 0x000fe200078e00ff */
[----:B------:R-:W-:Y:S01]  /*3050*/  IADD3 R4, R0, 0x1, RZ ;  /* 0x0000000100047810 */ /* 0x000fe20007ffe0ff */
[----:B-1----:R-:W-:Y:S01]  /*3060*/  UIADD3 UR4, UR8, -0x4498517b, URZ ;  /* 0xbb67ae8508047890 */ /* 0x002fe2000fffe03f */
[C---:B------:R-:W-:Y:S01]  /*3070*/  LOP3.LUT R8, R247.reuse, UR8, R0, 0x96, !PT ;  /* 0x00000008f7087c12 */ /* 0x040fe2000f8e9600 */
[----:B------:R-:W-:Y:S01]  /*3080*/  UISETP.GE.AND UP4, UPT, UR7, 0x1, UPT ;  /* 0x000000010700788c */ /* 0x000fe2000bf86270 */
[----:B------:R-:W-:Y:S01]  /*3090*/  LOP3.LUT R0, R247, UR8, R4, 0x96, !PT ;  /* 0x00000008f7007c12 */ /* 0x000fe2000f8e9604 */
[----:B------:R-:W-:Y:S01]  /*30a0*/  IMAD.WIDE.U32 R4, R5, -0x326172a9, RZ ;  /* 0xcd9e8d5705047825 */ /* 0x000fe200078e00ff */
[----:B-----5:R-:W-:Y:S01]  /*30b0*/  FSETP.NEU.FTZ.AND P6, PT, R242, -INF , PT ;  /* 0xff800000f200780b */ /* 0x020fe20003fdd000 */
[----:B------:R-:W1:Y:S01]  /*30c0*/  @P0 S2R R159, SR_TID.X ;  /* 0x00000000009f0919 */ /* 0x000e620000002100 */
[----:B------:R-:W-:Y:S01]  /*30d0*/  LOP3.LUT R12, R246, UR4, RZ, 0x3c, !PT ;  /* 0x00000004f60c7c12 */ /* 0x000fe2000f8e3cff */
[----:B------:R-:W-:Y:S01]  /*30e0*/  IMAD.WIDE.U32 R20, R0, -0x326172a9, RZ ;  /* 0xcd9e8d5700147825 */ /* 0x000fe200078e00ff */
[----:B--2---:R-:W-:Y:S01]  /*30f0*/  LOP3.LUT R0, R249, UR9, RZ, 0x3c, !PT ;  /* 0x00000009f9007c12 */ /* 0x004fe2000f8e3cff */
[----:B------:R-:W-:Y:S01]  /*3100*/  UIADD3 UR4, UR9, -0x61c88647, URZ ;  /* 0x9e3779b909047890 */ /* 0x000fe2000fffe03f */
[----:B------:R-:W-:Y:S01]  /*3110*/  PLOP3.LUT P0, PT, PT, PT, UP1, 0x80, 0x0 ;  /* 0x000000000000781c */ /* 0x000fe20003f0f018 */
[----:B------:R-:W-:Y:S01]  /*3120*/  IMAD.WIDE.U32 R22, R8, -0x326172a9, RZ ;  /* 0xcd9e8d5708167825 */ /* 0x000fe200078e00ff */
[-C--:B------:R-:W-:Y:S02]  /*3130*/  LOP3.LUT R10, R7, R0.reuse, RZ, 0x3c, !PT ;  /* 0x00000000070a7212 */ /* 0x080fe400078e3cff */
[----:B------:R-:W-:Y:S02]  /*3140*/  LOP3.LUT R8, R5, R0, RZ, 0x3c, !PT ;  /* 0x0000000005087212 */ /* 0x000fe400078e3cff */
[C---:B------:R-:W-:Y:S01]  /*3150*/  LOP3.LUT R18, R23.reuse, UR4, R6, 0x96, !PT ;  /* 0x0000000417127c12 */ /* 0x040fe2000f8e9606 */
[----:B------:R-:W-:Y:S01]  /*3160*/  IMAD.WIDE.U32 R10, R10, -0x2daee0ad, RZ ;  /* 0xd2511f530a0a7825 */ /* 0x000fe200078e00ff */
[----:B------:R-:W-:Y:S02]  /*3170*/  LOP3.LUT R14, R23, UR4, R4, 0x96, !PT ;  /* 0x00000004170e7c12 */ /* 0x000fe4000f8e9604 */
[C---:B------:R-:W-:Y:S01]  /*3180*/  LOP3.LUT R16, R21.reuse, UR4, R6, 0x96, !PT ;  /* 0x0000000415107c12 */ /* 0x040fe2000f8e9606 */
[----:B------:R-:W-:Y:S01]  /*3190*/  IMAD.WIDE.U32 R8, R8, -0x2daee0ad, RZ ;  /* 0xd2511f5308087825 */ /* 0x000fe200078e00ff */
[----:B------:R-:W-:Y:S01]  /*31a0*/  LOP3.LUT R13, R21, UR4, R4, 0x96, !PT ;  /* 0x00000004150d7c12 */ /* 0x000fe2000f8e9604 */
[----:B------:R-:W-:Y:S01]  /*31b0*/  UIADD3 UR4, UR9, 0x3c6ef372, URZ ;  /* 0x3c6ef37209047890 */ /* 0x000fe2000fffe03f */
[----:B------:R-:W-:Y:S01]  /*31c0*/  LOP3.LUT R6, R12, R11, RZ, 0x3c, !PT ;  /* 0x0000000b0c067212 */ /* 0x000fe200078e3cff */
[----:B------:R-:W-:Y:S01]  /*31d0*/  IMAD.WIDE.U32 R18, R18, -0x2daee0ad, RZ ;  /* 0xd2511f5312127825 */ /* 0x000fe200078e00ff */
[----:B------:R-:W-:Y:S03]  /*31e0*/  LOP3.LUT R4, R12, R9, RZ, 0x3c, !PT ;  /* 0x000000090c047212 */ /* 0x000fe600078e3cff */
[----:B------:R-:W-:Y:S01]  /*31f0*/  IMAD.WIDE.U32 R6, R6, -0x326172a9, RZ ;  /* 0xcd9e8d5706067825 */ /* 0x000fe200078e00ff */
[----:B------:R-:W-:Y:S04]  /*3200*/  DEPBAR.LE SB0, 0x0 ;  /* 0x000080000000791a */ /* 0x000fe80000000000 */
[C---:B------:R-:W-:Y:S01]  /*3210*/  LOP3.LUT R26, R7.reuse, UR4, R22, 0x96, !PT ;  /* 0x00000004071a7c12 */ /* 0x040fe2000f8e9616 */
[----:B------:R-:W-:Y:S01]  /*3220*/  IMAD.WIDE.U32 R4, R4, -0x326172a9, RZ ;  /* 0xcd9e8d5704047825 */ /* 0x000fe200078e00ff */
[----:B------:R-:W-:Y:S01]  /*3230*/  LOP3.LUT R24, R7, UR4, R20, 0x96, !PT ;  /* 0x0000000407187c12 */ /* 0x000fe2000f8e9614 */
[----:B------:R-:W-:Y:S02]  /*3240*/  BAR.SYNC.DEFER_BLOCKING 0x0 ;  /* 0x0000000000007b1d */ /* 0x000fe40000010000 */
[----:B------:R-:W-:Y:S01]  /*3250*/  IMAD.WIDE.U32 R16, R16, -0x2daee0ad, RZ ;  /* 0xd2511f5310107825 */ /* 0x000fe200078e00ff */
[C---:B------:R-:W-:Y:S02]  /*3260*/  LOP3.LUT R22, R5.reuse, UR4, R22, 0x96, !PT ;  /* 0x0000000405167c12 */ /* 0x040fe4000f8e9616 */
[----:B------:R-:W-:Y:S01]  /*3270*/  LOP3.LUT R20, R5, UR4, R20, 0x96, !PT ;  /* 0x0000000405147c12 */ /* 0x000fe2000f8e9614 */
[----:B------:R-:W-:Y:S01]  /*3280*/  UIADD3 UR4, UR8, 0x76cf5d0a, URZ ;  /* 0x76cf5d0a08047890 */ /* 0x000fe2000fffe03f */
[----:B------:R-:W-:Y:S04]  /*3290*/  IMAD.WIDE.U32 R14, R14, -0x2daee0ad, RZ ;  /* 0xd2511f530e0e7825 */ /* 0x000fe800078e00ff */
[----:B------:R-:W-:Y:S01]  /*32a0*/  IMAD.WIDE.U32 R12, R13, -0x2daee0ad, RZ ;  /* 0xd2511f530d0c7825 */ /* 0x000fe200078e00ff */
[--C-:B------:R-:W-:Y:S02]  /*32b0*/  LOP3.LUT R0, R19, UR4, R10.reuse, 0x96, !PT ;  /* 0x0000000413007c12 */ /* 0x100fe4000f8e960a */
[----:B------:R-:W-:Y:S01]  /*32c0*/  LOP3.LUT R5, R17, UR4, R10, 0x96, !PT ;  /* 0x0000000411057c12 */ /* 0x000fe2000f8e960a */
[----:B------:R-:W-:Y:S01]  /*32d0*/  IMAD.WIDE.U32 R26, R26, -0x2daee0ad, RZ ;  /* 0xd2511f531a1a7825 */ /* 0x000fe200078e00ff */
[--C-:B------:R-:W-:Y:S02]  /*32e0*/  LOP3.LUT R10, R15, UR4, R8.reuse, 0x96, !PT ;  /* 0x000000040f0a7c12 */ /* 0x100fe4000f8e9608 */
[----:B------:R-:W-:Y:S01]  /*32f0*/  LOP3.LUT R8, R13, UR4, R8, 0x96, !PT ;  /* 0x000000040d087c12 */ /* 0x000fe2000f8e9608 */
[----:B------:R-:W-:Y:S01]  /*3300*/  UIADD3 UR4, UR8, 0x32370b8f, URZ ;  /* 0x32370b8f08047890 */ /* 0x000fe2000fffe03f */
[----:B------:R-:W-:Y:S04]  /*3310*/  IMAD.WIDE.U32 R24, R24, -0x2daee0ad, RZ ;  /* 0xd2511f5318187825 */ /* 0x000fe800078e00ff */
[----:B------:R-:W-:Y:S01]  /*3320*/  IMAD.WIDE.U32 R22, R22, -0x2daee0ad, RZ ;  /* 0xd2511f5316167825 */ /* 0x000fe200078e00ff */
[----:B------:R-:W-:Y:S01]  /*3330*/  LOP3.LUT R34, R27, UR4, R18, 0x96, !PT ;  /* 0x000000041b227c12 */ /* 0x000fe2000f8e9612 */
[----:B------:R-:W-:Y:S01]  /*3340*/  LDSM.16.M88.4 R64, [R144] ;  /* 0x000000009040783b */ /* 0x000fe20000000200 */
[----:B------:R-:W-:Y:S01]  /*3350*/  LOP3.LUT R32, R25, UR4, R16, 0x96, !PT ;  /* 0x0000000419207c12 */ /* 0x000fe2000f8e9610 */
[----:B------:R-:W-:Y:S01]  /*3360*/  IMAD.WIDE.U32 R20, R20, -0x2daee0ad, RZ ;  /* 0xd2511f5314147825 */ /* 0x000fe200078e00ff */
[----:B------:R-:W-:Y:S03]  /*3370*/  LOP3.LUT R30, R23, UR4, R14, 0x96, !PT ;  /* 0x00000004171e7c12 */ /* 0x000fe6000f8e960e */
[----:B------:R-:W-:Y:S01]  /*3380*/  IMAD.WIDE.U32 R34, R34, -0x326172a9, RZ ;  /* 0xcd9e8d5722227825 */ /* 0x000fe200078e00ff */
[----:B------:R-:W-:Y:S01]  /*3390*/  LOP3.LUT R28, R21, UR4, R12, 0x96, !PT ;  /* 0x00000004151c7c12 */ /* 0x000fe2000f8e960c */
[----:B------:R-:W-:Y:S01]  /*33a0*/  UIADD3 UR4, UR9, -0x255992d5, URZ ;  /* 0xdaa66d2b09047890 */ /* 0x000fe2000fffe03f */
[----:B------:R-:W-:Y:S01]  /*33b0*/  LDSM.16.M88.4 R60, [R144+0x1000] ;  /* 0x00100000903c783b */ /* 0x000fe20000000200 */
[----:B------:R-:W-:Y:S04]  /*33c0*/  IMAD.WIDE.U32 R14, R0, -0x326172a9, RZ ;  /* 0xcd9e8d57000e7825 */ /* 0x000fe800078e00ff */
[----:B------:R-:W-:Y:S01]  /*33d0*/  IMAD.WIDE.U32 R12, R5, -0x326172a9, RZ ;  /* 0xcd9e8d57050c7825 */ /* 0x000fe200078e00ff */
[--C-:B------:R-:W-:Y:S02]  /*33e0*/  LOP3.LUT R0, R15, UR4, R6.reuse, 0x96, !PT ;  /* 0x000000040f007c12 */ /* 0x100fe4000f8e9606 */
[----:B------:R-:W-:Y:S01]  /*33f0*/  LDSM.16.M88.4 R48, [R145+0x6800] ;  /* 0x006800009130783b */ /* 0x000fe20000000200 */
[----:B------:R-:W-:Y:S01]  /*3400*/  IMAD.WIDE.U32 R10, R10, -0x326172a9, RZ ;  /* 0xcd9e8d570a0a7825 */ /* 0x000fe200078e00ff */
[----:B------:R-:W-:Y:S03]  /*3410*/  LOP3.LUT R5, R13, UR4, R6, 0x96, !PT ;  /* 0x000000040d057c12 */ /* 0x000fe6000f8e9606 */
[----:B------:R-:W-:Y:S01]  /*3420*/  IMAD.WIDE.U32 R8, R8, -0x326172a9, RZ ;  /* 0xcd9e8d5708087825 */ /* 0x000fe200078e00ff */
[--C-:B------:R-:W-:Y:S02]  /*3430*/  LOP3.LUT R6, R11, UR4, R4.reuse, 0x96, !PT ;  /* 0x000000040b067c12 */ /* 0x100fe4000f8e9604 */
[----:B------:R-:W-:Y:S01]  /*3440*/  LDSM.16.M88.4 R100, [R145+0x6c00] ;  /* 0x006c00009164783b */ /* 0x000fe20000000200 */
[----:B------:R-:W-:Y:S01]  /*3450*/  IMAD.WIDE.U32 R32, R32, -0x326172a9, RZ ;  /* 0xcd9e8d5720207825 */ /* 0x000fe200078e00ff */
[----:B------:R-:W-:Y:S01]  /*3460*/  LOP3.LUT R4, R9, UR4, R4, 0x96, !PT ;  /* 0x0000000409047c12 */ /* 0x000fe2000f8e9604 */
[----:B------:R-:W-:Y:S02]  /*3470*/  UIADD3 UR4, UR9, 0x78dde6e4, URZ ;  /* 0x78dde6e409047890 */ /* 0x000fe4000fffe03f */
[----:B------:R-:W-:Y:S03]  /*3480*/  IMAD.WIDE.U32 R30, R30, -0x326172a9, RZ ;  /* 0xcd9e8d571e1e7825 */ /* 0x000fe600078e00ff */
[----:B------:R-:W-:Y:S01]  /*3490*/  LDSM.16.M88.4 R108, [R146+0x6000] ;  /* 0x00600000926c783b */ /* 0x000fe20000000200 */
[----:B------:R-:W-:Y:S01]  /*34a0*/  LOP3.LUT R18, R35, UR4, R14, 0x96, !PT ;  /* 0x0000000423127c12 */ /* 0x000fe2000f8e960e */
[----:B------:R-:W-:Y:S01]  /*34b0*/  IMAD.WIDE.U32 R28, R28, -0x326172a9, RZ ;  /* 0xcd9e8d571c1c7825 */ /* 0x000fe200078e00ff */
[----:B------:R-:W-:Y:S02]  /*34c0*/  LOP3.LUT R16, R33, UR4, R12, 0x96, !PT ;  /* 0x0000000421107c12 */ /* 0x000fe4000f8e960c */
[----:B------:R-:W-:Y:S01]  /*34d0*/  LOP3.LUT R14, R31, UR4, R10, 0x96, !PT ;  /* 0x000000041f0e7c12 */ /* 0x000fe2000f8e960a */
[----:B------:R-:W-:Y:S01]  /*34e0*/  IMAD.WIDE.U32 R18, R18, -0x2daee0ad, RZ ;  /* 0xd2511f5312127825 */ /* 0x000fe200078e00ff */
[----:B------:R-:W-:Y:S01]  /*34f0*/  LOP3.LUT R12, R29, UR4, R8, 0x96, !PT ;  /* 0x000000041d0c7c12 */ /* 0x000fe2000f8e9608 */
[----:B------:R-:W-:Y:S02]  /*3500*/  UIADD3 UR4, UR8, -0x126145ec, URZ ;  /* 0xed9eba1408047890 */ /* 0x000fe4000fffe03f */
[----:B------:R-:W-:Y:S04]  /*3510*/  IMAD.WIDE.U32 R10, R0, -0x2daee0ad, RZ ;  /* 0xd2511f53000a7825 */ /* 0x000fe800078e00ff */
[----:B------:R-:W-:Y:S01]  /*3520*/  IMAD.WIDE.U32 R8, R5, -0x2daee0ad, RZ ;  /* 0xd2511f5305087825 */ /* 0x000fe200078e00ff */
[----:B------:R-:W-:Y:S03]  /*3530*/  LOP3.LUT R11, R11, UR4, R26, 0x96, !PT ;  /* 0x000000040b0b7c12 */ /* 0x000fe6000f8e961a */
[----:B------:R-:W-:Y:S01]  /*3540*/  IMAD.WIDE.U32 R6, R6, -0x2daee0ad, RZ ;  /* 0xd2511f5306067825 */ /* 0x000fe200078e00ff */
[----:B------:R-:W-:Y:S03]  /*3550*/  LOP3.LUT R9, R9, UR4, R24, 0x96, !PT ;  /* 0x0000000409097c12 */ /* 0x000fe6000f8e9618 */
[----:B------:R-:W-:Y:S01]  /*3560*/  IMAD.WIDE.U32 R4, R4, -0x2daee0ad, RZ ;  /* 0xd2511f5304047825 */ /* 0x000fe200078e00ff */
[----:B------:R-:W-:Y:S03]  /*3570*/  LOP3.LUT R7, R7, UR4, R22, 0x96, !PT ;  /* 0x0000000407077c12 */ /* 0x000fe6000f8e9616 */
[----:B------:R-:W-:Y:S01]  /*3580*/  IMAD.WIDE.U32 R16, R16, -0x2daee0ad, RZ ;  /* 0xd2511f5310107825 */ /* 0x000fe200078e00ff */
[----:B------:R-:W-:Y:S01]  /*3590*/  LOP3.LUT R5, R5, UR4, R20, 0x96, !PT ;  /* 0x0000000405057c12 */ /* 0x000fe2000f8e9614 */
[----:B------:R-:W-:Y:S02]  /*35a0*/  UIADD3 UR4, UR8, -0x56f99767, URZ ;  /* 0xa906689908047890 */ /* 0x000fe4000fffe03f */
[----:B------:R-:W-:Y:S04]  /*35b0*/  IMAD.WIDE.U32 R14, R14, -0x2daee0ad, RZ ;  /* 0xd2511f530e0e7825 */ /* 0x000fe800078e00ff */
[----:B------:R-:W-:Y:S01]  /*35c0*/  LOP3.LUT R164, R19, UR4, R10, 0x96, !PT ;  /* 0x0000000413a47c12 */ /* 0x000fe2000f8e960a */
[----:B------:R-:W-:Y:S01]  /*35d0*/  IMAD.WIDE.U32 R12, R12, -0x2daee0ad, RZ ;  /* 0xd2511f530c0c7825 */ /* 0x000fe200078e00ff */
[----:B------:R-:W-:Y:S02]  /*35e0*/  LOP3.LUT R170, R17, UR4, R8, 0x96, !PT ;  /* 0x0000000411aa7c12 */ /* 0x000fe4000f8e9608 */
[----:B------:R-:W-:Y:S01]  /*35f0*/  LOP3.LUT R176, R15, UR4, R6, 0x96, !PT ;  /* 0x000000040fb07c12 */ /* 0x000fe2000f8e9606 */
[----:B------:R-:W-:Y:S01]  /*3600*/  IMAD.IADD R0, R153, 0x1, R144 ;  /* 0x0000000199007824 */ /* 0x000fe200078e0290 */
[----:B------:R-:W-:Y:S01]  /*3610*/  LOP3.LUT R174, R13, UR4, R4, 0x96, !PT ;  /* 0x000000040dae7c12 */ /* 0x000fe2000f8e9604 */
[----:B------:R-:W-:Y:S01]  /*3620*/  UIADD3 UR4, UR9, 0x1715609d, URZ ;  /* 0x1715609d09047890 */ /* 0x000fe2000fffe03f */
[----:B------:R-:W-:Y:S02]  /*3630*/  IMAD.WIDE.U32 R10, R11, -0x326172a9, RZ ;  /* 0xcd9e8d570b0a7825 */ /* 0x000fe400078e00ff */
[----:B------:R-:W-:Y:S02]  /*3640*/  LDSM.16.M88.4 R104, [R0] ;  /* 0x000000000068783b */ /* 0x000fe40000000200 */
[----:B------:R-:W-:Y:S01]  /*3650*/  IMAD.WIDE.U32 R8, R9, -0x326172a9, RZ ;  /* 0xcd9e8d5709087825 */ /* 0x000fe200078e00ff */
[----:B------:R-:W-:Y:S03]  /*3660*/  LOP3.LUT R166, R11, UR4, R34, 0x96, !PT ;  /* 0x000000040ba67c12 */ /* 0x000fe6000f8e9622 */
[----:B------:R-:W-:Y:S01]  /*3670*/  IMAD.WIDE.U32 R6, R7, -0x326172a9, RZ ;  /* 0xcd9e8d5707067825 */ /* 0x000fe200078e00ff */
[----:B------:R-:W-:Y:S02]  /*3680*/  LOP3.LUT R172, R9, UR4, R32, 0x96, !PT ;  /* 0x0000000409ac7c12 */ /* 0x000fe4000f8e9620 */
[----:B------:R-:W-:Y:S01]  /*3690*/  LDSM.16.M88.4 R32, [R145+0x6400] ;  /* 0x006400009120783b */ /* 0x000fe20000000200 */
        /* <DEDUP_REMOVED lines=8> */
[----:B------:R-:W-:Y:S03]  /*3720*/  LOP3.LUT R188, R175, UR4, R4, 0x96, !PT ;  /* 0x00000004afbc7c12 */ /* 0x000fe6000f8e9604 */
[----:B------:R-:W-:Y:S01]  /*3730*/  IMAD.WIDE.U32 R176, R176, -0x326172a9, RZ ;  /* 0xcd9e8d57b0b07825 */ /* 0x000fe200078e00ff */
[----:B------:R-:W-:Y:S03]  /*3740*/  LOP3.LUT R185, R171, UR4, R8, 0x96, !PT ;  /* 0x00000004abb97c12 */ /* 0x000fe6000f8e9608 */
[----:B------:R-:W-:Y:S01]  /*3750*/  IMAD.WIDE.U32 R166, R166, -0x2daee0ad, RZ ;  /* 0xd2511f53a6a67825 */ /* 0x000fe200078e00ff */
[----:B------:R-:W-:Y:S01]  /*3760*/  LOP3.LUT R161, R177, UR4, R6, 0x96, !PT ;  /* 0x00000004b1a17c12 */ /* 0x000fe2000f8e9606 */
[----:B------:R-:W-:Y:S02]  /*3770*/  UIADD3 UR4, UR8, 0x646e171e, URZ ;  /* 0x646e171e08047890 */ /* 0x000fe4000fffe03f */
[----:B------:R-:W-:Y:S04]  /*3780*/  IMAD.WIDE.U32 R172, R172, -0x2daee0ad, RZ ;  /* 0xd2511f53acac7825 */ /* 0x000fe800078e00ff */
[----:B------:R-:W-:Y:S01]  /*3790*/  LOP3.LUT R179, R167, UR4, R18, 0x96, !PT ;  /* 0x00000004a7b37c12 */ /* 0x000fe2000f8e9612 */
[----:B------:R-:W-:Y:S01]  /*37a0*/  IMAD.WIDE.U32 R162, R162, -0x2daee0ad, RZ ;  /* 0xd2511f53a2a27825 */ /* 0x000fe200078e00ff */
[----:B------:R-:W-:Y:S02]  /*37b0*/  LOP3.LUT R196, R173, UR4, R16, 0x96, !PT ;  /* 0x00000004adc47c12 */ /* 0x000fe4000f8e9610 */
[----:B------:R-:W2:Y:S01]  /*37c0*/  LDSM.16.M88.4 R16, [R145+0x6000] ;  /* 0x006000009110783b */ /* 0x000ea20000000200 */
[----:B------:R-:W-:Y:S01]  /*37d0*/  IMAD.WIDE.U32 R168, R168, -0x2daee0ad, RZ ;  /* 0xd2511f53a8a87825 */ /* 0x000fe200078e00ff */
[----:B------:R-:W-:Y:S04]  /*37e0*/  LOP3.LUT R180, R163, UR4, R14, 0x96, !PT ;  /* 0x00000004a3b47c12 */ /* 0x000fe8000f8e960e */
[----:B------:R-:W-:Y:S01]  /*37f0*/  LOP3.LUT R199, R169, UR4, R12, 0x96, !PT ;  /* 0x00000004a9c77c12 */ /* 0x000fe2000f8e960c */
[----:B------:R-:W-:Y:S01]  /*3800*/  ULDC.U8 UR4, c[0x0][0x2d8] ;  /* 0x0000b60000047ab9 */ /* 0x000fe20000000000 */
[-C--:B--2---:R-:W-:Y:S08]  /*3810*/  HMMA.16816.F32 R4, R64, R16.reuse, RZ ;  /* 0x000000104004723c */ /* 0x084ff000000018ff */
        /* <DEDUP_REMOVED lines=12> */
[C---:B------:R-:W-:Y:S07]  /*38e0*/  HMMA.16816.F32 R56, R60.reuse, R100, RZ ;  /* 0x000000643c38723c */ /* 0x040fee00000018ff */
[----:B-1----:R-:W-:Y:S01]  /*38f0*/  @P1 IMAD.SHL.U32 R100, R159, 0x2, RZ ;  /* 0x000000029f641824 */ /* 0x002fe200078e00ff */
[----:B------:R-:W-:Y:S01]  /*3900*/  PLOP3.LUT P1, PT, PT, PT, UP1, 0x80, 0x0 ;  /* 0x000000000000781c */ /* 0x000fe20003f2f018 */
[-C--:B------:R-:W-:Y:S03]  /*3910*/  HMMA.16816.F32 R60, R60, R102.reuse, RZ ;  /* 0x000000663c3c723c */ /* 0x080fe600000018ff */
[----:B------:R-:W-:Y:S01]  /*3920*/  @P3 LOP3.LUT R160, R100, 0x6, RZ, 0xc0, !PT ;  /* 0x0000000664a03812 */ /* 0x000fe200078ec0ff */
[----:B------:R-:W-:Y:S01]  /*3930*/  IMAD.U32 R159, RZ, RZ, UR14 ;  /* 0x0000000eff9f7e24 */ /* 0x000fe2000f8e00ff */
[C---:B------:R-:W-:Y:S03]  /*3940*/  FSETP.NEU.FTZ.AND P3, PT, R243.reuse, -INF , PT ;  /* 0xff800000f300780b */ /* 0x040fe60003f7d000 */
[----:B------:R-:W-:Y:S01]  /*3950*/  HMMA.16816.F32 R64, R64, R102, RZ ;  /* 0x000000664040723c */ /* 0x000fe200000018ff */
[----:B------:R1:W2:Y:S07]  /*3960*/  LDSM.16.M88.4 R100, [R0+0x1000] ;  /* 0x001000000064783b */ /* 0x0002ae0000000200 */
[-C--:B------:R-:W-:Y:S01]  /*3970*/  HMMA.16816.F32 R4, R104, R108.reuse, R4 ;  /* 0x0000006c6804723c */ /* 0x080fe20000001804 */
[----:B-1----:R-:W-:Y:S01]  /*3980*/  @P2 IMAD R0, R248, 0x40, R160 ;  /* 0x00000040f8002824 */ /* 0x002fe200078e02a0 */
[----:B------:R-:W-:Y:S02]  /*3990*/  PLOP3.LUT P2, PT, PT, PT, UP1, 0x80, 0x0 ;  /* 0x000000000000781c */ /* 0x000fe40003f4f018 */
[----:B------:R-:W-:Y:S02]  /*39a0*/  FMUL.FTZ R160, R243, 1.4426950216293334961 ;  /* 0x3fb8aa3bf3a07820 */ /* 0x000fe40000410000 */
[----:B------:R-:W-:Y:S01]  /*39b0*/  @P0 IMAD R159, R159, 0x80, R0 ;  /* 0x000000809f9f0824 */ /* 0x000fe200078e0200 */
[----:B------:R-:W-:Y:S02]  /*39c0*/  PLOP3.LUT P0, PT, PT, PT, UP1, 0x80, 0x0 ;  /* 0x000000000000781c */ /* 0x000fe40003f0f018 */
[----:B------:R-:W-:Y:S02]  /*39d0*/  FSEL R160, R160, RZ, P3 ;  /* 0x000000ffa0a07208 */ /* 0x000fe40001800000 */
[C---:B------:R-:W-:Y:S02]  /*39e0*/  @P1 ISETP.GE.AND P1, PT, R159.reuse, UR6, PT ;  /* 0x000000069f001c0c */ /* 0x040fe4000bf26270 */
[----:B------:R-:W-:Y:S02]  /*39f0*/  FSETP.NEU.FTZ.AND P3, PT, R244, -INF , PT ;  /* 0xff800000f400780b */ /* 0x000fe40003f7d000 */
[----:B------:R-:W-:Y:S02]  /*3a00*/  @P2 IADD3 R0, R159, 0x1, RZ ;  /* 0x000000019f002810 */ /* 0x000fe40007ffe0ff */
[----:B------:R-:W-:Y:S01]  /*3a10*/  PLOP3.LUT P2, PT, PT, PT, UP1, 0x80, 0x0 ;  /* 0x000000000000781c */ /* 0x000fe20003f4f018 */
[C---:B--2---:R-:W-:Y:S01]  /*3a20*/  HMMA.16816.F32 R8, R100.reuse, R108, R8 ;  /* 0x0000006c6408723c */ /* 0x044fe20000001808 */
[----:B------:R-:W-:Y:S01]  /*3a30*/  @P5 ISETP.GE.AND P5, PT, R0, UR6, PT ;  /* 0x0000000600005c0c */ /* 0x000fe2000bfa6270 */
[----:B------:R-:W-:Y:S04]  /*3a40*/  FMUL.FTZ R0, R244, 1.4426950216293334961 ;  /* 0x3fb8aa3bf4007820 */ /* 0x000fe80000410000 */
[----:B------:R-:W-:Y:S02]  /*3a50*/  @P0 FSEL R4, R4, -INF , !P1 ;  /* 0xff80000004040808 */ /* 0x000fe40004800000 */
[----:B------:R-:W-:Y:S01]  /*3a60*/  PLOP3.LUT P0, PT, PT, PT, UP1, 0x80, 0x0 ;  /* 0x000000000000781c */ /* 0x000fe20003f0f018 */
[-C--:B------:R-:W-:Y:S03]  /*3a70*/  HMMA.16816.F32 R12, R100, R110.reuse, R12 ;  /* 0x0000006e640c723c */ /* 0x080fe6000000180c */
[----:B------:R-:W-:Y:S02]  /*3a80*/  FSEL R109, R0, RZ, P3 ;  /* 0x000000ff006d7208 */ /* 0x000fe40001800000 */
[----:B------:R-:W-:Y:S01]  /*3a90*/  PLOP3.LUT P3, PT, PT, PT, UP1, 0x80, 0x0 ;  /* 0x000000000000781c */ /* 0x000fe20003f6f018 */
[--C-:B------:R-:W-:Y:S01]  /*3aa0*/  FFMA.FTZ R4, R4, c[0x0][0x23c], -R160.reuse ;  /* 0x00008f0004047a23 */ /* 0x100fe200000108a0 */
[----:B------:R-:W-:Y:S01]  /*3ab0*/  @P2 FSEL R5, R5, -INF , !P5 ;  /* 0xff80000005052808 */ /* 0x000fe20006800000 */
[----:B------:R-:W-:Y:S01]  /*3ac0*/  FMUL.FTZ R108, R241, 1.4426950216293334961 ;  /* 0x3fb8aa3bf16c7820 */ /* 0x000fe20000410000 */
[----:B------:R-:W-:Y:S01]  /*3ad0*/  PLOP3.LUT P2, PT, PT, PT, UP1, 0x80, 0x0 ;  /* 0x000000000000781c */ /* 0x000fe20003f4f018 */
[----:B------:R-:W-:Y:S01]  /*3ae0*/  MUFU.EX2 R215, R4 ;  /* 0x0000000400d77308 */ /* 0x000fe20000000800 */
[C---:B------:R-:W-:Y:S01]  /*3af0*/  HMMA.16816.F32 R16, R104.reuse, R110, R16 ;  /* 0x0000006e6810723c */ /* 0x040fe20000001810 */
[----:B------:R-:W-:Y:S01]  /*3b00*/  @P0 FSEL R6, R6, -INF , !P1 ;  /* 0xff80000006060808 */ /* 0x000fe20004800000 */
[----:B------:R-:W-:Y:S01]  /*3b10*/  FFMA.FTZ R5, R5, c[0x0][0x23c], -R160 ;  /* 0x00008f0005057a23 */ /* 0x000fe200000108a0 */
[----:B------:R-:W-:Y:S01]  /*3b20*/  PLOP3.LUT P0, PT, PT, PT, UP1, 0x80, 0x0 ;  /* 0x000000000000781c */ /* 0x000fe20003f0f018 */
[----:B------:R-:W-:Y:S03]  /*3b30*/  FMUL.FTZ R0, R242, 1.4426950216293334961 ;  /* 0x3fb8aa3bf2007820 */ /* 0x000fe60000410000 */
[----:B------:R-:W-:Y:S01]  /*3b40*/  @P3 FSEL R9, R9, -INF , !P5 ;  /* 0xff80000009093808 */ /* 0x000fe20006800000 */
[--C-:B------:R-:W-:Y:S01]  /*3b50*/  FFMA.FTZ R6, R6, c[0x0][0x23c], -R109.reuse ;  /* 0x00008f0006067a23 */ /* 0x100fe2000001086d */
[----:B------:R-:W-:Y:S01]  /*3b60*/  PLOP3.LUT P3, PT, PT, PT, UP1, 0x80, 0x0 ;  /* 0x000000000000781c */ /* 0x000fe20003f6f018 */
[----:B------:R-:W-:Y:S02]  /*3b70*/  MUFU.EX2 R212, R5 ;  /* 0x0000000500d47308 */ /* 0x000fe40000000800 */
[----:B------:R-:W-:Y:S02]  /*3b80*/  @P2 FSEL R7, R7, -INF , !P5 ;  /* 0xff80000007072808 */ /* 0x000fe40006800000 */
[----:B------:R-:W-:Y:S02]  /*3b90*/  FSETP.NEU.FTZ.AND P2, PT, R241, -INF , PT ;  /* 0xff800000f100780b */ /* 0x000fe40003f5d000 */
[----:B------:R-:W-:Y:S01]  /*3ba0*/  FSEL R0, R0, RZ, P6 ;  /* 0x000000ff00007208 */ /* 0x000fe20003000000 */
[--C-:B------:R-:W-:Y:S01]  /*3bb0*/  FFMA.FTZ R7, R7, c[0x0][0x23c], -R109.reuse ;  /* 0x00008f0007077a23 */ /* 0x100fe2000001086d */
[----:B------:R-:W-:Y:S02]  /*3bc0*/  FSEL R108, R108, RZ, P2 ;  /* 0x000000ff6c6c7208 */ /* 0x000fe40001000000 */
[----:B------:R-:W-:Y:S01]  /*3bd0*/  MUFU.EX2 R217, R6 ;  /* 0x0000000600d97308 */ /* 0x000fe20000000800 */
[----:B------:R-:W-:Y:S02]  /*3be0*/  PLOP3.LUT P2, PT, PT, PT, UP1, 0x80, 0x0 ;  /* 0x000000000000781c */ /* 0x000fe40003f4f018 */
[----:B------:R-:W-:Y:S01]  /*3bf0*/  @P0 FSEL R8, R8, -INF , !P1 ;  /* 0xff80000008080808 */ /* 0x000fe20004800000 */
[--C-:B------:R-:W-:Y:S01]  /*3c00*/  FFMA.FTZ R9, R9, c[0x0][0x23c], -R108.reuse ;  /* 0x00008f0009097a23 */ /* 0x100fe2000001086c */
[----:B------:R-:W-:Y:S02]  /*3c10*/  PLOP3.LUT P0, PT, PT, PT, UP1, 0x80, 0x0 ;  /* 0x000000000000781c */ /* 0x000fe40003f0f018 */
[----:B------:R-:W-:Y:S01]  /*3c20*/  PLOP3.LUT P6, PT, PT, PT, UP1, 0x80, 0x0 ;  /* 0x000000000000781c */ /* 0x000fe20003fcf018 */
[----:B------:R-:W-:Y:S02]  /*3c30*/  FFMA.FTZ R8, R8, c[0x0][0x23c], -R108 ;  /* 0x00008f0008087a23 */ /* 0x000fe4000001086c */
[----:B------:R1:W-:Y:S08]  /*3c40*/  MUFU.EX2 R216, R7 ;  /* 0x0000000700d87308 */ /* 0x0003f00000000800 */
[----:B------:R-:W-:Y:S02]  /*3c50*/  @P0 FSEL R10, R10, -INF , !P1 ;  /* 0xff8000000a0a0808 */ /* 0x000fe40004800000 */
[----:B------:R-:W-:Y:S01]  /*3c60*/  PLOP3.LUT P0, PT, PT, PT, UP1, 0x80, 0x0 ;  /* 0x000000000000781c */ /* 0x000fe20003f0f018 */
[----:B------:R2:W-:Y:S01]  /*3c70*/  MUFU.EX2 R220, R8 ;  /* 0x0000000800dc7308 */ /* 0x0005e20000000800 */
[----:B------:R-:W-:Y:S01]  /*3c80*/  PLOP3.LUT P1, PT, PT, PT, UP1, 0x80, 0x0 ;  /* 0x000000000000781c */ /* 0x000fe20003f2f018 */
[--C-:B------:R-:W-:Y:S08]  /*3c90*/  FFMA.FTZ R10, R10, c[0x0][0x23c], -R0.reuse ;  /* 0x00008f000a0a7a23 */ /* 0x100ff00000010800 */
[----:B------:R-:W-:Y:S02]  /*3ca0*/  MUFU.EX2 R221, R9 ;  /* 0x0000000900dd7308 */ /* 0x000fe40000000800 */
[----:B------:R-:W-:Y:S01]  /*3cb0*/  @P0 FSEL R11, R11, -INF , !P5 ;  /* 0xff8000000b0b0808 */ /* 0x000fe20006800000 */
[----:B-1----:R-:W1:Y:S01]  /*3cc0*/  LDSM.16.M88.4 R4, [R146+0x6400] ;  /* 0x006400009204783b */ /* 0x002e620000000200 */
[----:B------:R-:W-:Y:S02]  /*3cd0*/  PLOP3.LUT P0, PT, PT, PT, UP1, 0x80, 0x0 ;  /* 0x000000000000781c */ /* 0x000fe40003f0f018 */
[----:B------:R-:W-:Y:S01]  /*3ce0*/  PLOP3.LUT P5, PT, PT, PT, UP1, 0x80, 0x0 ;  /* 0x000000000000781c */ /* 0x000fe20003faf018 */
[----:B------:R-:W-:Y:S03]  /*3cf0*/  FFMA.FTZ R11, R11, c[0x0][0x23c], -R0 ;  /* 0x00008f000b0b7a23 */ /* 0x000fe60000010800 */
[----:B------:R-:W-:Y:S01]  /*3d00*/  MUFU.EX2 R225, R10 ;  /* 0x0000000a00e17308 */ /* 0x000fe20000000800 */
[C---:B--2---:R-:W-:Y:S02]  /*3d10*/  @P2 IADD3 R8, R159.reuse, 0x8, RZ ;  /* 0x000000089f082810 */ /* 0x044fe40007ffe0ff */
[----:B------:R-:W-:Y:S02]  /*3d20*/  PLOP3.LUT P2, PT, PT, PT, UP1, 0x80, 0x0 ;  /* 0x000000000000781c */ /* 0x000fe40003f4f018 */
[----:B------:R-:W-:Y:S02]  /*3d30*/  @P4 ISETP.GE.AND P4, PT, R8, UR6, PT ;  /* 0x0000000608004c0c */ /* 0x000fe4000bf86270 */
[----:B------:R-:W-:Y:S03]  /*3d40*/  @P3 IADD3 R8, R159, 0x9, RZ ;  /* 0x000000099f083810 */ /* 0x000fe60007ffe0ff */
[----:B------:R2:W-:Y:S01]  /*3d50*/  MUFU.EX2 R224, R11 ;  /* 0x0000000b00e07308 */ /* 0x0005e20000000800 */
[----:B------:R-:W-:Y:S02]  /*3d60*/  PLOP3.LUT P3, PT, PT, PT, UP1, 0x80, 0x0 ;  /* 0x000000000000781c */ /* 0x000fe40003f6f018 */
[----:B------:R-:W-:Y:S05]  /*3d70*/  @P1 ISETP.GE.AND P1, PT, R8, UR6, PT ;  /* 0x0000000608001c0c */ /* 0x000fea000bf26270 */
[----:B------:R-:W-:Y:S02]  /*3d80*/  @P2 FSEL R12, R12, -INF , !P4 ;  /* 0xff8000000c0c2808 */ /* 0x000fe40006000000 */
[----:B------:R-:W-:Y:S02]  /*3d90*/  PLOP3.LUT P2, PT, PT, PT, UP1, 0x80, 0x0 ;  /* 0x000000000000781c */ /* 0x000fe40003f4f018 */
[----:B------:R-:W-:Y:S01]  /*3da0*/  @P6 FSEL R14, R14, -INF , !P4 ;  /* 0xff8000000e0e6808 */ /* 0x000fe20006000000 */
[----:B------:R-:W-:Y:S03]  /*3db0*/  FFMA.FTZ R12, R12, c[0x0][0x23c], -R108 ;  /* 0x00008f000c0c7a23 */ /* 0x000fe6000001086c */
[----:B------:R-:W-:Y:S02]  /*3dc0*/  @P0 FSEL R13, R13, -INF , !P1 ;  /* 0xff8000000d0d0808 */ /* 0x000fe40004800000 */
[----:B------:R-:W-:Y:S01]  /*3dd0*/  PLOP3.LUT P0, PT, PT, PT, UP1, 0x80, 0x0 ;  /* 0x000000000000781c */ /* 0x000fe20003f0f018 */
[----:B------:R-:W-:Y:S01]  /*3de0*/  FFMA.FTZ R14, R14, c[0x0][0x23c], -R0 ;  /* 0x00008f000e0e7a23 */ /* 0x000fe20000010800 */
[----:B------:R-:W-:Y:S01]  /*3df0*/  PLOP3.LUT P6, PT, PT, PT, UP1, 0x80, 0x0 ;  /* 0x000000000000781c */ /* 0x000fe20003fcf018 */
[----:B------:R-:W-:Y:S01]  /*3e00*/  FFMA.FTZ R13, R13, c[0x0][0x23c], -R108 ;  /* 0x00008f000d0d7a23 */ /* 0x000fe2000001086c */
[----:B------:R-:W-:Y:S01]  /*3e10*/  @P3 FSEL R16, R16, -INF , !P4 ;  /* 0xff80000010103808 */ /* 0x000fe20006000000 */
[-C--:B-1----:R-:W-:Y:S01]  /*3e20*/  HMMA.16816.F32 R20, R104, R4.reuse, R20 ;  /* 0x000000046814723c */ /* 0x082fe20000001814 */
[----:B------:R-:W-:Y:S01]  /*3e30*/  PLOP3.LUT P3, PT, PT, PT, UP1, 0x80, 0x0 ;  /* 0x000000000000781c */ /* 0x000fe20003f6f018 */
[----:B------:R-:W-:Y:S01]  /*3e40*/  MUFU.EX2 R223, R14 ;  /* 0x0000000e00df7308 */ /* 0x000fe20000000800 */
[----:B------:R-:W-:Y:S01]  /*3e50*/  @P2 FSEL R18, R18, -INF , !P4 ;  /* 0xff80000012122808 */ /* 0x000fe20006000000 */
[----:B------:R-:W-:Y:S01]  /*3e60*/  FFMA.FTZ R16, R16, c[0x0][0x23c], -R160 ;  /* 0x00008f0010107a23 */ /* 0x000fe200000108a0 */
[----:B------:R-:W-:Y:S02]  /*3e70*/  PLOP3.LUT P2, PT, PT, PT, UP1, 0x80, 0x0 ;  /* 0x000000000000781c */ /* 0x000fe40003f4f018 */
[----:B------:R-:W-:Y:S01]  /*3e80*/  PLOP3.LUT P4, PT, PT, PT, UP1, 0x80, 0x0 ;  /* 0x000000000000781c */ /* 0x000fe20003f8f018 */
[C---:B------:R-:W-:Y:S01]  /*3e90*/  HMMA.16816.F32 R24, R100.reuse, R4, R24 ;  /* 0x000000046418723c */ /* 0x040fe20000001818 */
[----:B------:R-:W-:Y:S02]  /*3ea0*/  @P0 IADD3 R8, R159, 0x10, RZ ;  /* 0x000000109f080810 */ /* 0x000fe40007ffe0ff */
[----:B------:R-:W-:Y:S01]  /*3eb0*/  PLOP3.LUT P0, PT, PT, PT, UP1, 0x80, 0x0 ;  /* 0x000000000000781c */ /* 0x000fe20003f0f018 */
[--C-:B------:R-:W-:Y:S01]  /*3ec0*/  FFMA.FTZ R18, R18, c[0x0][0x23c], -R109.reuse ;  /* 0x00008f0012127a23 */ /* 0x100fe2000001086d */
[----:B------:R-:W-:Y:S01]  /*3ed0*/  @P5 FSEL R15, R15, -INF , !P1 ;  /* 0xff8000000f0f5808 */ /* 0x000fe20004800000 */
[----:B------:R1:W3:Y:S01]  /*3ee0*/  MUFU.EX2 R203, R16 ;  /* 0x0000001000cb7308 */ /* 0x0002e20000000800 */
[----:B------:R-:W-:Y:S01]  /*3ef0*/  @P6 ISETP.GE.AND P6, PT, R8, UR6, PT ;  /* 0x0000000608006c0c */ /* 0x000fe2000bfc6270 */
[-C--:B------:R-:W-:Y:S01]  /*3f00*/  HMMA.16816.F32 R28, R100, R6.reuse, R28 ;  /* 0x00000006641c723c */ /* 0x080fe2000000181c */
[----:B------:R-:W-:Y:S01]  /*3f10*/  PLOP3.LUT P5, PT, PT, PT, UP1, 0x80, 0x0 ;  /* 0x000000000000781c */ /* 0x000fe20003faf018 */
[----:B--2---:R-:W2:Y:S02]  /*3f20*/  LDSM.16.M88.4 R8, [R146+0x6800] ;  /* 0x006800009208783b */ /* 0x004ea40000000200 */
[----:B------:R-:W-:Y:S01]  /*3f30*/  @P4 FSEL R17, R17, -INF , !P1 ;  /* 0xff80000011114808 */ /* 0x000fe20004800000 */
[----:B------:R-:W-:Y:S01]  /*3f40*/  FFMA.FTZ R15, R15, c[0x0][0x23c], -R0 ;  /* 0x00008f000f0f7a23 */ /* 0x000fe20000010800 */
[----:B------:R-:W-:Y:S02]  /*3f50*/  PLOP3.LUT P4, PT, PT, PT, UP1, 0x80, 0x0 ;  /* 0x000000000000781c */ /* 0x000fe40003f8f018 */
[----:B------:R-:W-:Y:S01]  /*3f60*/  @P0 FSEL R19, R19, -INF , !P1 ;  /* 0xff80000013130808 */ /* 0x000fe20004800000 */
[C---:B------:R-:W-:Y:S01]  /*3f70*/  HMMA.16816.F32 R32, R104.reuse, R6, R32 ;  /* 0x000000066820723c */ /* 0x040fe20000001820 */
[----:B------:R-:W-:Y:S01]  /*3f80*/  PLOP3.LUT P0, PT, PT, PT, UP1, 0x80, 0x0 ;  /* 0x000000000000781c */ /* 0x000fe20003f0f018 */
[----:B------:R4:W-:Y:S01]  /*3f90*/  MUFU.EX2 R222, R15 ;  /* 0x0000000f00de7308 */ /* 0x0009e20000000800 */
[----:B------:R-:W-:Y:S01]  /*3fa0*/  @P3 IADD3 R4, R159, 0x11, RZ ;  /* 0x000000119f043810 */ /* 0x000fe20007ffe0ff */
[----:B------:R-:W-:Y:S01]  /*3fb0*/  FFMA.FTZ R17, R17, c[0x0][0x23c], -R160 ;  /* 0x00008f0011117a23 */ /* 0x000fe200000108a0 */
[----:B------:R-:W-:Y:S01]  /*3fc0*/  PLOP3.LUT P3, PT, PT, PT, UP1, 0x80, 0x0 ;  /* 0x000000000000781c */ /* 0x000fe20003f6f018 */
[--C-:B------:R-:W-:Y:S01]  /*3fd0*/  FFMA.FTZ R19, R19, c[0x0][0x23c], -R109.reuse ;  /* 0x00008f0013137a23 */ /* 0x100fe2000001086d */
[----:B------:R-:W-:Y:S02]  /*3fe0*/  @P2 ISETP.GE.AND P2, PT, R4, UR6, PT ;  /* 0x0000000604002c0c */ /* 0x000fe4000bf46270 */
[----:B------:R-:W-:Y:S03]  /*3ff0*/  PLOP3.LUT P1, PT, PT, PT, UP1, 0x80, 0x0 ;  /* 0x000000000000781c */ /* 0x000fe60003f2f018 */
[----:B------:R-:W-:Y:S01]  /*4000*/  @P4 FSEL R24, R24, -INF , !P6 ;  /* 0xff80000018184808 */ /* 0x000fe20007000000 */
[----:B------:R3:W-:Y:S01]  /*4010*/  MUFU.EX2 R200, R17 ;  /* 0x0000001100c87308 */ /* 0x0007e20000000800 */
[----:B------:R-:W-:Y:S02]  /*4020*/  @P5 FSEL R20, R20, -INF , !P6 ;  /* 0xff80000014145808 */ /* 0x000fe40007000000 */
[----:B-1----:R-:W-:Y:S01]  /*4030*/  SHF.R.U32.HI R16, RZ, 0x18, R170 ;  /* 0x00000018ff107819 */ /* 0x002fe200000116aa */
[----:B------:R-:W-:Y:S01]  /*4040*/  FFMA.FTZ R24, R24, c[0x0][0x23c], -R108 ;  /* 0x00008f0018187a23 */ /* 0x000fe2000001086c */
[----:B------:R-:W-:Y:S01]  /*4050*/  PLOP3.LUT P5, PT, PT, PT, UP1, 0x80, 0x0 ;  /* 0x000000000000781c */ /* 0x000fe20003faf018 */
[----:B------:R-:W-:Y:S01]  /*4060*/  FFMA.FTZ R20, R20, c[0x0][0x23c], -R160 ;  /* 0x00008f0014147a23 */ /* 0x000fe200000108a0 */
[----:B------:R-:W-:Y:S02]  /*4070*/  PLOP3.LUT P4, PT, PT, PT, UP1, 0x80, 0x0 ;  /* 0x000000000000781c */ /* 0x000fe40003f8f018 */
[----:B------:R-:W-:Y:S01]  /*4080*/  @P0 FSEL R26, R26, -INF , !P6 ;  /* 0xff8000001a1a0808 */ /* 0x000fe20007000000 */
[----:B------:R-:W-:Y:S01]  /*4090*/  MUFU.EX2 R207, R24 ;  /* 0x0000001800cf7308 */ /* 0x000fe20000000800 */
[----:B------:R-:W-:Y:S02]  /*40a0*/  PLOP3.LUT P0, PT, PT, PT, UP1, 0x80, 0x0 ;  /* 0x000000000000781c */ /* 0x000fe40003f0f018 */
[----:B----4-:R-:W-:Y:S01]  /*40b0*/  LOP3.LUT R15, R170, 0xff, RZ, 0xc0, !PT ;  /* 0x000000ffaa0f7812 */ /* 0x010fe200078ec0ff */
[----:B------:R-:W-:Y:S01]  /*40c0*/  FFMA.FTZ R26, R26, c[0x0][0x23c], -R0 ;  /* 0x00008f001a1a7a23 */ /* 0x000fe20000010800 */
[----:B------:R-:W-:Y:S02]  /*40d0*/  @P3 FSEL R22, R22, -INF , !P6 ;  /* 0xff80000016163808 */ /* 0x000fe40007000000 */
[----:B------:R-:W-:Y:S02]  /*40e0*/  PLOP3.LUT P6, PT, PT, PT, UP1, 0x80, 0x0 ;  /* 0x000000000000781c */ /* 0x000fe40003fcf018 */
[----:B------:R-:W-:Y:S01]  /*40f0*/  PLOP3.LUT P3, PT, PT, PT, UP1, 0x80, 0x0 ;  /* 0x000000000000781c */ /* 0x000fe20003f6f018 */
[-C--:B--2---:R-:W-:Y:S01]  /*4100*/  HMMA.16816.F32 R36, R104, R8.reuse, R36 ;  /* 0x000000086824723c */ /* 0x084fe20000001824 */
[C---:B------:R-:W-:Y:S01]  /*4110*/  @P1 IADD3 R4, R159.reuse, 0x18, RZ ;  /* 0x000000189f041810 */ /* 0x040fe20007ffe0ff */
[--C-:B------:R-:W-:Y:S01]  /*4120*/  FFMA.FTZ R22, R22, c[0x0][0x23c], -R109.reuse ;  /* 0x00008f0016167a23 */ /* 0x100fe2000001086d */
[----:B------:R-:W-:Y:S01]  /*4130*/  PLOP3.LUT P1, PT, PT, PT, UP1, 0x80, 0x0 ;  /* 0x000000000000781c */ /* 0x000fe20003f2f018 */
[----:B------:R-:W-:Y:S01]  /*4140*/  MUFU.EX2 R209, R18 ;  /* 0x0000001200d17308 */ /* 0x000fe20000000800 */
[----:B---3--:R-:W-:Y:S02]  /*4150*/  SHF.R.U32.HI R17, RZ, 0x18, R166 ;  /* 0x00000018ff117819 */ /* 0x008fe400000116a6 */
[----:B------:R-:W-:Y:S01]  /*4160*/  @P5 IADD3 R5, R159, 0x19, RZ ;  /* 0x000000199f055810 */ /* 0x000fe20007ffe0ff */
[C---:B------:R-:W-:Y:S01]  /*4170*/  HMMA.16816.F32 R40, R100.reuse, R8, R40 ;  /* 0x000000086428723c */ /* 0x040fe20000001828 */
[----:B------:R-:W-:Y:S02]  /*4180*/  PLOP3.LUT P5, PT, PT, PT, UP1, 0x80, 0x0 ;  /* 0x000000000000781c */ /* 0x000fe40003faf018 */
[----:B------:R-:W-:Y:S02]  /*4190*/  @P4 ISETP.GE.AND P4, PT, R4, UR6, PT ;  /* 0x0000000604004c0c */ /* 0x000fe4000bf86270 */
[----:B------:R-:W-:Y:S01]  /*41a0*/  @P6 FSEL R25, R25, -INF , !P2 ;  /* 0xff80000019196808 */ /* 0x000fe20005000000 */
[----:B------:R-:W-:Y:S01]  /*41b0*/  MUFU.EX2 R202, R22 ;  /* 0x0000001600ca7308 */ /* 0x000fe20000000800 */
[----:B------:R-:W-:Y:S01]  /*41c0*/  @P0 FSEL R23, R23, -INF , !P2 ;  /* 0xff80000017170808 */ /* 0x000fe20005000000 */
[-C--:B------:R-:W-:Y:S01]  /*41d0*/  HMMA.16816.F32 R44, R100, R10.reuse, R44 ;  /* 0x0000000a642c723c */ /* 0x080fe2000000182c */
[----:B------:R-:W-:Y:S02]  /*41e0*/  PLOP3.LUT P0, PT, PT, PT, UP1, 0x80, 0x0 ;  /* 0x000000000000781c */ /* 0x000fe40003f0f018 */
[----:B------:R-:W-:Y:S01]  /*41f0*/  PLOP3.LUT P6, PT, PT, PT, UP1, 0x80, 0x0 ;  /* 0x000000000000781c */ /* 0x000fe20003fcf018 */
[----:B------:R-:W-:Y:S01]  /*4200*/  FFMA.FTZ R25, R25, c[0x0][0x23c], -R108 ;  /* 0x00008f0019197a23 */ /* 0x000fe2000001086c */
[----:B------:R-:W-:Y:S01]  /*4210*/  @P3 FSEL R21, R21, -INF , !P2 ;  /* 0xff80000015153808 */ /* 0x000fe20005000000 */
[--C-:B------:R-:W-:Y:S01]  /*4220*/  FFMA.FTZ R23, R23, c[0x0][0x23c], -R109.reuse ;  /* 0x00008f0017177a23 */ /* 0x100fe2000001086d */
[----:B------:R-:W-:Y:S01]  /*4230*/  PLOP3.LUT P3, PT, PT, PT, UP1, 0x80, 0x0 ;  /* 0x000000000000781c */ /* 0x000fe20003f6f018 */
[C---:B------:R-:W-:Y:S01]  /*4240*/  HMMA.16816.F32 R48, R104.reuse, R10, R48 ;  /* 0x0000000a6830723c */ /* 0x040fe20000001830 */
[----:B------:R-:W-:Y:S01]  /*4250*/  @P1 FSEL R27, R27, -INF , !P2 ;  /* 0xff8000001b1b1808 */ /* 0x000fe20005000000 */
[----:B------:R1:W-:Y:S01]  /*4260*/  MUFU.EX2 R198, R20 ;  /* 0x0000001400c67308 */ /* 0x0003e20000000800 */
[----:B------:R-:W-:Y:S01]  /*4270*/  PLOP3.LUT P1, PT, PT, PT, UP1, 0x80, 0x0 ;  /* 0x000000000000781c */ /* 0x000fe20003f2f018 */
[----:B------:R-:W-:Y:S01]  /*4280*/  FFMA.FTZ R21, R21, c[0x0][0x23c], -R160 ;  /* 0x00008f0015157a23 */ /* 0x000fe200000108a0 */
[----:B------:R-:W-:Y:S01]  /*4290*/  PLOP3.LUT P2, PT, PT, PT, UP1, 0x80, 0x0 ;  /* 0x000000000000781c */ /* 0x000fe20003f4f018 */
[----:B------:R-:W-:Y:S01]  /*42a0*/  FFMA.FTZ R27, R27, c[0x0][0x23c], -R0 ;  /* 0x00008f001b1b7a23 */ /* 0x000fe20000010800 */
[----:B------:R-:W-:Y:S02]  /*42b0*/  @P0 FSEL R28, R28, -INF , !P4 ;  /* 0xff8000001c1c0808 */ /* 0x000fe40006000000 */
[----:B------:R-:W-:Y:S02]  /*42c0*/  @P5 ISETP.GE.AND P5, PT, R5, UR6, PT ;  /* 0x0000000605005c0c */ /* 0x000fe4000bfa6270 */
[----:B------:R-:W-:Y:S01]  /*42d0*/  PLOP3.LUT P0, PT, PT, PT, UP1, 0x80, 0x0 ;  /* 0x000000000000781c */ /* 0x000fe20003f0f018 */
[----:B------:R-:W-:Y:S01]  /*42e0*/  FFMA.FTZ R28, R28, c[0x0][0x23c], -R108 ;  /* 0x00008f001c1c7a23 */ /* 0x000fe2000001086c */
[----:B------:R-:W-:Y:S01]  /*42f0*/  @P3 IADD3 R4, R159, 0x20, RZ ;  /* 0x000000209f043810 */ /* 0x000fe20007ffe0ff */
[----:B------:R-:W-:Y:S01]  /*4300*/  MUFU.EX2 R201, R23 ;  /* 0x0000001700c97308 */ /* 0x000fe20000000800 */
[----:B------:R-:W-:Y:S02]  /*4310*/  PLOP3.LUT P3, PT, PT, PT, UP1, 0x80, 0x0 ;  /* 0x000000000000781c */ /* 0x000fe40003f6f018 */
[----:B------:R-:W-:Y:S02]  /*4320*/  @P6 FSEL R30, R30, -INF , !P4 ;  /* 0xff8000001e1e6808 */ /* 0x000fe40006000000 */
[----:B------:R-:W-:Y:S02]  /*4330*/  PLOP3.LUT P6, PT, PT, PT, UP1, 0x80, 0x0 ;  /* 0x000000000000781c */ /* 0x000fe40003fcf018 */
[----:B------:R-:W-:Y:S01]  /*4340*/  @P1 FSEL R32, R32, -INF , !P4 ;  /* 0xff80000020201808 */ /* 0x000fe20006000000 */
[----:B------:R-:W-:Y:S01]  /*4350*/  FFMA.FTZ R30, R30, c[0x0][0x23c], -R0 ;  /* 0x00008f001e1e7a23 */ /* 0x000fe20000010800 */
[----:B------:R-:W-:Y:S01]  /*4360*/  PLOP3.LUT P1, PT, PT, PT, UP1, 0x80, 0x0 ;  /* 0x000000000000781c */ /* 0x000fe20003f2f018 */
[----:B------:R2:W3:Y:S01]  /*4370*/  MUFU.EX2 R208, R19 ;  /* 0x0000001300d07308 */ /* 0x0004e20000000800 */
[----:B------:R-:W-:Y:S01]  /*4380*/  @P0 FSEL R29, R29, -INF , !P5 ;  /* 0xff8000001d1d0808 */ /* 0x000fe20006800000 */
[----:B------:R-:W-:Y:S01]  /*4390*/  FFMA.FTZ R32, R32, c[0x0][0x23c], -R160 ;  /* 0x00008f0020207a23 */ /* 0x000fe200000108a0 */
[----:B------:R-:W-:Y:S02]  /*43a0*/  @P2 FSEL R34, R34, -INF , !P4 ;  /* 0xff80000022222808 */ /* 0x000fe40006000000 */
[----:B-1----:R-:W-:Y:S01]  /*43b0*/  LOP3.LUT R20, R170, 0xffff, RZ, 0xc0, !PT ;  /* 0x0000ffffaa147812 */ /* 0x002fe200078ec0ff */
[----:B------:R-:W-:Y:S01]  /*43c0*/  FFMA.FTZ R29, R29, c[0x0][0x23c], -R108 ;  /* 0x00008f001d1d7a23 */ /* 0x000fe2000001086c */
[----:B------:R-:W-:Y:S01]  /*43d0*/  PLOP3.LUT P4, PT, PT, PT, UP1, 0x80, 0x0 ;  /* 0x000000000000781c */ /* 0x000fe20003f8f018 */
[--C-:B------:R-:W-:Y:S01]  /*43e0*/  FFMA.FTZ R34, R34, c[0x0][0x23c], -R109.reuse ;  /* 0x00008f0022227a23 */ /* 0x100fe2000001086d */
[----:B------:R-:W-:Y:S01]  /*43f0*/  PLOP3.LUT P2, PT, PT, PT, UP1, 0x80, 0x0 ;  /* 0x000000000000781c */ /* 0x000fe20003f4f018 */
[----:B------:R-:W-:Y:S01]  /*4400*/  MUFU.EX2 R206, R28 ;  /* 0x0000001c00ce7308 */ /* 0x000fe20000000800 */
[----:B------:R-:W-:Y:S02]  /*4410*/  PLOP3.LUT P0, PT, PT, PT, UP1, 0x80, 0x0 ;  /* 0x000000000000781c */ /* 0x000fe40003f0f018 */
[----:B------:R-:W-:Y:S02]  /*4420*/  @P3 ISETP.GE.AND P3, PT, R4, UR6, PT ;  /* 0x0000000604003c0c */ /* 0x000fe4000bf66270 */
[----:B------:R-:W-:Y:S02]  /*4430*/  @P6 FSEL R31, R31, -INF , !P5 ;  /* 0xff8000001f1f6808 */ /* 0x000fe40006800000 */
[----:B------:R-:W-:Y:S02]  /*4440*/  PLOP3.LUT P6, PT, PT, PT, UP1, 0x80, 0x0 ;  /* 0x000000000000781c */ /* 0x000fe40003fcf018 */
[----:B------:R-:W-:Y:S01]  /*4450*/  @P1 FSEL R33, R33, -INF , !P5 ;  /* 0xff80000021211808 */ /* 0x000fe20006800000 */
[----:B------:R-:W-:Y:S01]  /*4460*/  FFMA.FTZ R31, R31, c[0x0][0x23c], -R0 ;  /* 0x00008f001f1f7a23 */ /* 0x000fe20000010800 */
[----:B------:R-:W-:Y:S01]  /*4470*/  PLOP3.LUT P1, PT, PT, PT, UP1, 0x80, 0x0 ;  /* 0x000000000000781c */ /* 0x000fe20003f2f018 */
[----:B------:R1:W-:Y:S01]  /*4480*/  MUFU.EX2 R197, R21 ;  /* 0x0000001500c57308 */ /* 0x0003e20000000800 */
[----:B------:R-:W-:Y:S01]  /*4490*/  @P4 IADD3 R4, R159, 0x21, RZ ;  /* 0x000000219f044810 */ /* 0x000fe20007ffe0ff */
[--C-:B------:R-:W-:Y:S01]  /*44a0*/  FFMA.FTZ R33, R33, c[0x0][0x23c], -R160.reuse ;  /* 0x00008f0021217a23 */ /* 0x100fe200000108a0 */
[----:B--2---:R-:W-:Y:S02]  /*44b0*/  LOP3.LUT R19, R166, 0xffff, RZ, 0xc0, !PT ;  /* 0x0000ffffa6137812 */ /* 0x004fe400078ec0ff */
[----:B------:R-:W-:Y:S02]  /*44c0*/  PLOP3.LUT P4, PT, PT, PT, UP1, 0x80, 0x0 ;  /* 0x000000000000781c */ /* 0x000fe40003f8f018 */
[----:B------:R-:W-:Y:S02]  /*44d0*/  @P2 FSEL R35, R35, -INF , !P5 ;  /* 0xff80000023232808 */ /* 0x000fe40006800000 */
[----:B------:R-:W-:Y:S01]  /*44e0*/  PLOP3.LUT P2, PT, PT, PT, UP1, 0x80, 0x0 ;  /* 0x000000000000781c */ /* 0x000fe20003f4f018 */
[----:B------:R-:W-:Y:S01]  /*44f0*/  MUFU.EX2 R213, R27 ;  /* 0x0000001b00d57308 */ /* 0x000fe20000000800 */
[----:B------:R-:W-:Y:S01]  /*4500*/  @P0 IADD3 R5, R159, 0x28, RZ ;  /* 0x000000289f050810 */ /* 0x000fe20007ffe0ff */
[--C-:B------:R-:W-:Y:S01]  /*4510*/  FFMA.FTZ R35, R35, c[0x0][0x23c], -R109.reuse ;  /* 0x00008f0023237a23 */ /* 0x100fe2000001086d */
[----:B------:R-:W-:Y:S02]  /*4520*/  PLOP3.LUT P0, PT, PT, PT, UP1, 0x80, 0x0 ;  /* 0x000000000000781c */ /* 0x000fe40003f0f018 */
[----:B------:R-:W-:Y:S02]  /*4530*/  @P6 ISETP.GE.AND P6, PT, R4, UR6, PT ;  /* 0x0000000604006c0c */ /* 0x000fe4000bfc6270 */
[----:B------:R-:W-:Y:S02]  /*4540*/  @P1 FSEL R36, R36, -INF , !P3 ;  /* 0xff80000024241808 */ /* 0x000fe40005800000 */
[----:B------:R-:W-:Y:S01]  /*4550*/  PLOP3.LUT P1, PT, PT, PT, UP1, 0x80, 0x0 ;  /* 0x000000000000781c */ /* 0x000fe20003f2f018 */
[----:B------:R-:W2:Y:S01]  /*4560*/  MUFU.EX2 R218, R13 ;  /* 0x0000000d00da7308 */ /* 0x000ea20000000800 */
[----:B------:R-:W-:Y:S01]  /*4570*/  @P4 ISETP.GE.AND P4, PT, R5, UR6, PT ;  /* 0x0000000605004c0c */ /* 0x000fe2000bf86270 */
[----:B------:R-:W-:Y:S01]  /*4580*/  FFMA.FTZ R36, R36, c[0x0][0x23c], -R160 ;  /* 0x00008f0024247a23 */ /* 0x000fe200000108a0 */
[----:B------:R-:W-:Y:S01]  /*4590*/  @P2 FSEL R40, R40, -INF , !P3 ;  /* 0xff80000028282808 */ /* 0x000fe20005800000 */
[----:B------:R-:W4:Y:S01]  /*45a0*/  LDSM.16.M88.4 R4, [R146+0x6c00] ;  /* 0x006c00009204783b */ /* 0x000f220000000200 */
[----:B------:R-:W-:Y:S02]  /*45b0*/  PLOP3.LUT P5, PT, PT, PT, UP1, 0x80, 0x0 ;  /* 0x000000000000781c */ /* 0x000fe40003faf018 */
[----:B------:R-:W-:Y:S01]  /*45c0*/  PLOP3.LUT P2, PT, PT, PT, UP1, 0x80, 0x0 ;  /* 0x000000000000781c */ /* 0x000fe20003f4f018 */
[----:B------:R-:W-:Y:S01]  /*45d0*/  FFMA.FTZ R40, R40, c[0x0][0x23c], -R108 ;  /* 0x00008f0028287a23 */ /* 0x000fe2000001086c */
[----:B------:R-:W-:Y:S01]  /*45e0*/  @P0 FSEL R42, R42, -INF , !P3 ;  /* 0xff8000002a2a0808 */ /* 0x000fe20005800000 */
[----:B------:R-:W-:Y:S01]  /*45f0*/  MUFU.EX2 R204, R29 ;  /* 0x0000001d00cc7308 */ /* 0x000fe20000000800 */
[----:B-1----:R-:W-:Y:S02]  /*4600*/  SHF.R.U32.HI R21, RZ, 0x10, R170 ;  /* 0x00000010ff157819 */ /* 0x002fe400000116aa */
[----:B------:R-:W-:Y:S01]  /*4610*/  PLOP3.LUT P0, PT, PT, PT, UP1, 0x80, 0x0 ;  /* 0x000000000000781c */ /* 0x000fe20003f0f018 */
[----:B------:R-:W-:Y:S01]  /*4620*/  FFMA.FTZ R42, R42, c[0x0][0x23c], -R0 ;  /* 0x00008f002a2a7a23 */ /* 0x000fe20000010800 */
[----:B------:R-:W-:Y:S02]  /*4630*/  @P1 FSEL R37, R37, -INF , !P6 ;  /* 0xff80000025251808 */ /* 0x000fe40007000000 */
[----:B------:R-:W-:Y:S02]  /*4640*/  PLOP3.LUT P1, PT, PT, PT, UP1, 0x80, 0x0 ;  /* 0x000000000000781c */ /* 0x000fe40003f2f018 */
[----:B------:R-:W-:Y:S01]  /*4650*/  @P5 FSEL R38, R38, -INF , !P3 ;  /* 0xff80000026265808 */ /* 0x000fe20005800000 */
[----:B------:R-:W-:Y:S01]  /*4660*/  FFMA.FTZ R37, R37, c[0x0][0x23c], -R160 ;  /* 0x00008f0025257a23 */ /* 0x000fe200000108a0 */
[----:B------:R-:W-:Y:S01]  /*4670*/  @P2 FSEL R41, R41, -INF , !P6 ;  /* 0xff80000029292808 */ /* 0x000fe20007000000 */
[----:B------:R1:W1:Y:S01]  /*4680*/  MUFU.EX2 R219, R12 ;  /* 0x0000000c00db7308 */ /* 0x0002620000000800 */
[----:B------:R-:W-:Y:S01]  /*4690*/  PLOP3.LUT P3, PT, PT, PT, UP1, 0x80, 0x0 ;  /* 0x000000000000781c */ /* 0x000fe20003f6f018 */
[--C-:B------:R-:W-:Y:S01]  /*46a0*/  FFMA.FTZ R38, R38, c[0x0][0x23c], -R109.reuse ;  /* 0x00008f0026267a23 */ /* 0x100fe2000001086d */
[----:B------:R-:W-:Y:S01]  /*46b0*/  PLOP3.LUT P2, PT, PT, PT, UP1, 0x80, 0x0 ;  /* 0x000000000000781c */ /* 0x000fe20003f4f018 */
[--C-:B------:R-:W-:Y:S01]  /*46c0*/  FFMA.FTZ R41, R41, c[0x0][0x23c], -R108.reuse ;  /* 0x00008f0029297a23 */ /* 0x100fe2000001086c */
[----:B------:R-:W-:Y:S02]  /*46d0*/  @P0 IADD3 R8, R159, 0x29, RZ ;  /* 0x000000299f080810 */ /* 0x000fe40007ffe0ff */
[----:B------:R-:W-:Y:S02]  /*46e0*/  PLOP3.LUT P0, PT, PT, PT, UP1, 0x80, 0x0 ;  /* 0x000000000000781c */ /* 0x000fe40003f0f018 */
[----:B------:R-:W-:Y:S01]  /*46f0*/  PLOP3.LUT P5, PT, PT, PT, UP1, 0x80, 0x0 ;  /* 0x000000000000781c */ /* 0x000fe20003faf018 */
[----:B------:R-:W-:Y:S01]  /*4700*/  MUFU.EX2 R210, R30 ;  /* 0x0000001e00d27308 */ /* 0x000fe20000000800 */
[----:B------:R-:W-:Y:S02]  /*4710*/  @P1 FSEL R44, R44, -INF , !P4 ;  /* 0xff8000002c2c1808 */ /* 0x000fe40006000000 */
[----:B------:R-:W-:Y:S02]  /*4720*/  PLOP3.LUT P1, PT, PT, PT, UP1, 0x80, 0x0 ;  /* 0x000000000000781c */ /* 0x000fe40003f2f018 */
[----:B------:R-:W-:Y:S01]  /*4730*/  @P3 FSEL R43, R43, -INF , !P6 ;  /* 0xff8000002b2b3808 */ /* 0x000fe20007000000 */
[----:B------:R-:W-:Y:S01]  /*4740*/  FFMA.FTZ R44, R44, c[0x0][0x23c], -R108 ;  /* 0x00008f002c2c7a23 */ /* 0x000fe2000001086c */
[----:B------:R-:W-:Y:S02]  /*4750*/  @P2 ISETP.GE.AND P2, PT, R8, UR6, PT ;  /* 0x0000000608002c0c */ /* 0x000fe4000bf46270 */
[----:B------:R-:W-:Y:S01]  /*4760*/  PLOP3.LUT P3, PT, PT, PT, UP1, 0x80, 0x0 ;  /* 0x000000000000781c */ /* 0x000fe20003f6f018 */
[----:B------:R-:W-:Y:S01]  /*4770*/  FFMA.FTZ R43, R43, c[0x0][0x23c], -R0 ;  /* 0x00008f002b2b7a23 */ /* 0x000fe20000010800 */
[----:B------:R-:W-:Y:S01]  /*4780*/  @P0 IADD3 R9, R159, 0x30, RZ ;  /* 0x000000309f090810 */ /* 0x000fe20007ffe0ff */
[-C--:B----4-:R-:W-:Y:S01]  /*4790*/  HMMA.16816.F32 R52, R104, R4.reuse, R52 ;  /* 0x000000046834723c */ /* 0x090fe20000001834 */
[----:B------:R-:W-:Y:S01]  /*47a0*/  PLOP3.LUT P0, PT, PT, PT, UP1, 0x80, 0x0 ;  /* 0x000000000000781c */ /* 0x000fe20003f0f018 */
[----:B------:R-:W-:Y:S01]  /*47b0*/  MUFU.EX2 R191, R34 ;  /* 0x0000002200bf7308 */ /* 0x000fe20000000800 */
[----:B------:R-:W-:Y:S02]  /*47c0*/  @P5 FSEL R39, R39, -INF , !P6 ;  /* 0xff80000027275808 */ /* 0x000fe40007000000 */
[----:B-1----:R-:W-:Y:S02]  /*47d0*/  LOP3.LUT R12, R166, 0xff, RZ, 0xc0, !PT ;  /* 0x000000ffa60c7812 */ /* 0x002fe400078ec0ff */
[----:B------:R-:W-:Y:S01]  /*47e0*/  @P1 IADD3 R8, R159, 0x31, RZ ;  /* 0x000000319f081810 */ /* 0x000fe20007ffe0ff */
[C---:B------:R-:W-:Y:S01]  /*47f0*/  HMMA.16816.F32 R56, R100.reuse, R4, R56 ;  /* 0x000000046438723c */ /* 0x040fe20000001838 */
[----:B------:R-:W-:Y:S02]  /*4800*/  SHF.R.U32.HI R166, RZ, 0x10, R166 ;  /* 0x00000010ffa67819 */ /* 0x000fe400000116a6 */
[----:B------:R-:W-:Y:S01]  /*4810*/  PLOP3.LUT P1, PT, PT, PT, UP1, 0x80, 0x0 ;  /* 0x000000000000781c */ /* 0x000fe20003f2f018 */
[--C-:B------:R-:W-:Y:S01]  /*4820*/  FFMA.FTZ R39, R39, c[0x0][0x23c], -R109.reuse ;  /* 0x00008f0027277a23 */ /* 0x100fe2000001086d */
[----:B------:R-:W-:Y:S01]  /*4830*/  @P3 FSEL R50, R50, -INF , !P4 ;  /* 0xff80000032323808 */ /* 0x000fe20006000000 */
[----:B------:R-:W-:Y:S01]  /*4840*/  MUFU.EX2 R211, R31 ;  /* 0x0000001f00d37308 */ /* 0x000fe20000000800 */
[----:B------:R-:W-:Y:S01]  /*4850*/  PLOP3.LUT P3, PT, PT, PT, UP1, 0x80, 0x0 ;  /* 0x000000000000781c */ /* 0x000fe20003f6f018 */
[-C--:B------:R-:W-:Y:S01]  /*4860*/  HMMA.16816.F32 R60, R100, R6.reuse, R60 ;  /* 0x00000006643c723c */ /* 0x080fe2000000183c */
[----:B------:R-:W-:Y:S02]  /*4870*/  PLOP3.LUT P5, PT, PT, PT, UP1, 0x80, 0x0 ;  /* 0x000000000000781c */ /* 0x000fe40003faf018 */
[----:B------:R-:W-:Y:S01]  /*4880*/  PLOP3.LUT P6, PT, PT, PT, UP1, 0x80, 0x0 ;  /* 0x000000000000781c */ /* 0x000fe20003fcf018 */
[--C-:B------:R-:W-:Y:S01]  /*4890*/  FFMA.FTZ R50, R50, c[0x0][0x23c], -R109.reuse ;  /* 0x00008f0032327a23 */ /* 0x100fe2000001086d */
[----:B------:R-:W-:Y:S02]  /*48a0*/  @P0 FSEL R45, R45, -INF , !P2 ;  /* 0xff8000002d2d0808 */ /* 0x000fe40005000000 */
[----:B------:R-:W-:Y:S01]  /*48b0*/  PLOP3.LUT P0, PT, PT, PT, UP1, 0x80, 0x0 ;  /* 0x000000000000781c */ /* 0x000fe20003f0f018 */
[----:B------:R-:W-:Y:S01]  /*48c0*/  HMMA.16816.F32 R64, R104, R6, R64 ;  /* 0x000000066840723c */ /* 0x000fe20000001840 */
[----:B------:R-:W-:Y:S01]  /*48d0*/  SHF.R.U32.HI R5, RZ, 0x18, R178 ;  /* 0x00000018ff057819 */ /* 0x000fe200000116b2 */
[----:B------:R-:W-:Y:S02]  /*48e0*/  MUFU.EX2 R187, R35 ;  /* 0x0000002300bb7308 */ /* 0x000fe40000000800 */
[----:B------:R-:W-:Y:S01]  /*48f0*/  @P1 FSEL R47, R47, -INF , !P2 ;  /* 0xff8000002f2f1808 */ /* 0x000fe20005000000 */
[----:B------:R-:W-:Y:S01]  /*4900*/  FFMA.FTZ R45, R45, c[0x0][0x23c], -R108 ;  /* 0x00008f002d2d7a23 */ /* 0x000fe2000001086c */
[----:B------:R-:W-:Y:S02]  /*4910*/  @P3 ISETP.GE.AND P3, PT, R9, UR6, PT ;  /* 0x0000000609003c0c */ /* 0x000fe4000bf66270 */
[----:B------:R-:W-:Y:S01]  /*4920*/  PLOP3.LUT P1, PT, PT, PT, UP1, 0x80, 0x0 ;  /* 0x000000000000781c */ /* 0x000fe20003f2f018 */
[----:B------:R-:W-:Y:S03]  /*4930*/  FFMA.FTZ R47, R47, c[0x0][0x23c], -R0 ;  /* 0x00008f002f2f7a23 */ /* 0x000fe60000010800 */
[----:B------:R-:W-:Y:S01]  /*4940*/  LOP3.LUT R6, R176, 0xffff, RZ, 0xc0, !PT ;  /* 0x0000ffffb0067812 */ /* 0x000fe200078ec0ff */
[----:B------:R-:W-:Y:S01]  /*4950*/  MUFU.EX2 R182, R36 ;  /* 0x0000002400b67308 */ /* 0x000fe20000000800 */
[----:B------:R-:W-:Y:S02]  /*4960*/  @P0 FSEL R49, R49, -INF , !P2 ;  /* 0xff80000031310808 */ /* 0x000fe40005000000 */
[----:B------:R-:W-:Y:S02]  /*4970*/  LOP3.LUT R9, R164, 0xff, RZ, 0xc0, !PT ;  /* 0x000000ffa4097812 */ /* 0x000fe400078ec0ff */
[----:B------:R-:W-:Y:S01]  /*4980*/  PLOP3.LUT P0, PT, PT, PT, UP1, 0x80, 0x0 ;  /* 0x000000000000781c */ /* 0x000fe20003f0f018 */
[----:B------:R-:W-:Y:S01]  /*4990*/  FFMA.FTZ R49, R49, c[0x0][0x23c], -R160 ;  /* 0x00008f0031317a23 */ /* 0x000fe200000108a0 */
[----:B------:R-:W-:Y:S02]  /*49a0*/  @P5 FSEL R46, R46, -INF , !P4 ;  /* 0xff8000002e2e5808 */ /* 0x000fe40006000000 */
[----:B------:R-:W-:Y:S01]  /*49b0*/  PLOP3.LUT P5, PT, PT, PT, UP1, 0x80, 0x0 ;  /* 0x000000000000781c */ /* 0x000fe20003faf018 */
[----:B------:R-:W1:Y:S01]  /*49c0*/  MUFU.EX2 R189, R32 ;  /* 0x0000002000bd7308 */ /* 0x000e620000000800 */
[----:B------:R-:W-:Y:S01]  /*49d0*/  @P6 FSEL R48, R48, -INF , !P4 ;  /* 0xff80000030306808 */ /* 0x000fe20006000000 */
[----:B------:R-:W-:Y:S01]  /*49e0*/  FFMA.FTZ R46, R46, c[0x0][0x23c], -R0 ;  /* 0x00008f002e2e7a23 */ /* 0x000fe20000010800 */
[----:B------:R-:W-:Y:S02]  /*49f0*/  PLOP3.LUT P4, PT, PT, PT, UP1, 0x80, 0x0 ;  /* 0x000000000000781c */ /* 0x000fe40003f8f018 */
[----:B------:R-:W-:Y:S01]  /*4a00*/  @P1 FSEL R51, R51, -INF , !P2 ;  /* 0xff80000033331808 */ /* 0x000fe20005000000 */
[--C-:B------:R-:W-:Y:S01]  /*4a10*/  FFMA.FTZ R48, R48, c[0x0][0x23c], -R160.reuse ;  /* 0x00008f0030307a23 */ /* 0x100fe200000108a0 */
[----:B------:R-:W-:Y:S02]  /*4a20*/  PLOP3.LUT P2, PT, PT, PT, UP1, 0x80, 0x0 ;  /* 0x000000000000781c */ /* 0x000fe40003f4f018 */
[----:B------:R-:W-:Y:S01]  /*4a30*/  PLOP3.LUT P1, PT, PT, PT, UP1, 0x80, 0x0 ;  /* 0x000000000000781c */ /* 0x000fe20003f2f018 */
[--C-:B------:R-:W-:Y:S01]  /*4a40*/  FFMA.FTZ R51, R51, c[0x0][0x23c], -R109.reuse ;  /* 0x00008f0033337a23 */ /* 0x100fe2000001086d */
[----:B------:R-:W-:Y:S01]  /*4a50*/  @P0 FSEL R52, R52, -INF , !P3 ;  /* 0xff80000034340808 */ /* 0x000fe20005800000 */
[----:B------:R-:W-:Y:S01]  /*4a60*/  MUFU.EX2 R181, R37 ;  /* 0x0000002500b57308 */ /* 0x000fe20000000800 */
[----:B------:R-:W-:Y:S02]  /*4a70*/  PLOP3.LUT P0, PT, PT, PT, UP1, 0x80, 0x0 ;  /* 0x000000000000781c */ /* 0x000fe40003f0f018 */
[----:B------:R-:W-:Y:S01]  /*4a80*/  PLOP3.LUT P6, PT, PT, PT, UP1, 0x80, 0x0 ;  /* 0x000000000000781c */ /* 0x000fe20003fcf018 */
[----:B------:R-:W-:Y:S01]  /*4a90*/  FFMA.FTZ R52, R52, c[0x0][0x23c], -R160 ;  /* 0x00008f0034347a23 */ /* 0x000fe200000108a0 */
[----:B------:R-:W-:Y:S02]  /*4aa0*/  @P4 ISETP.GE.AND P4, PT, R8, UR6, PT ;  /* 0x0000000608004c0c */ /* 0x000fe4000bf86270 */
[C---:B------:R-:W-:Y:S02]  /*4ab0*/  @P5 IADD3 R10, R159.reuse, 0x38, RZ ;  /* 0x000000389f0a5810 */ /* 0x040fe40007ffe0ff */
        /* <DEDUP_REMOVED lines=9> */
[----:B------:R-:W-:Y:S01]  /*4b50*/  MUFU.EX2 R184, R38 ;  /* 0x0000002600b87308 */ /* 0x000fe20000000800 */
[----:B------:R-:W-:Y:S01]  /*4b60*/  PLOP3.LUT P0, PT, PT, PT, UP1, 0x80, 0x0 ;  /* 0x000000000000781c */ /* 0x000fe20003f0f018 */
[----:B------:R-:W-:Y:S01]  /*4b70*/  FFMA.FTZ R58, R58, c[0x0][0x23c], -R0 ;  /* 0x00008f003a3a7a23 */ /* 0x000fe20000010800 */
[----:B------:R-:W-:Y:S02]  /*4b80*/  PLOP3.LUT P2, PT, PT, PT, UP1, 0x80, 0x0 ;  /* 0x000000000000781c */ /* 0x000fe40003f4f018 */
[----:B------:R-:W-:Y:S02]  /*4b90*/  @P6 IADD3 R159, R159, 0x39, RZ ;  /* 0x000000399f9f6810 */ /* 0x000fe40007ffe0ff */
[----:B------:R-:W-:Y:S02]  /*4ba0*/  PLOP3.LUT P6, PT, PT, PT, UP1, 0x80, 0x0 ;  /* 0x000000000000781c */ /* 0x000fe40003fcf018 */
[----:B------:R-:W-:Y:S01]  /*4bb0*/  @P5 ISETP.GE.AND P5, PT, R10, UR6, PT ;  /* 0x000000060a005c0c */ /* 0x000fe2000bfa6270 */
[----:B------:R-:W-:Y:S01]  /*4bc0*/  MUFU.EX2 R190, R41 ;  /* 0x0000002900be7308 */ /* 0x000fe20000000800 */
[----:B------:R-:W-:Y:S02]  /*4bd0*/  SHF.R.U32.HI R10, RZ, 0x18, R164 ;  /* 0x00000018ff0a7819 */ /* 0x000fe400000116a4 */
[----:B------:R-:W-:Y:S02]  /*4be0*/  @P1 FSEL R53, R53, -INF , !P4 ;  /* 0xff80000035351808 */ /* 0x000fe40006000000 */
[----:B------:R-:W-:Y:S02]  /*4bf0*/  @P3 FSEL R57, R57, -INF , !P4 ;  /* 0xff80000039393808 */ /* 0x000fe40006000000 */
[----:B------:R-:W-:Y:S01]  /*4c00*/  PLOP3.LUT P1, PT, PT, PT, UP1, 0x80, 0x0 ;  /* 0x000000000000781c */ /* 0x000fe20003f2f018 */
[----:B------:R-:W-:Y:S01]  /*4c10*/  FFMA.FTZ R53, R53, c[0x0][0x23c], -R160 ;  /* 0x00008f0035357a23 */ /* 0x000fe200000108a0 */
[----:B------:R-:W-:Y:S01]  /*4c20*/  @P0 FSEL R59, R59, -INF , !P4 ;  /* 0xff8000003b3b0808 */ /* 0x000fe20006000000 */
[----:B------:R-:W-:Y:S01]  /*4c30*/  FFMA.FTZ R57, R57, c[0x0][0x23c], -R108 ;  /* 0x00008f0039397a23 */ /* 0x000fe2000001086c */
[----:B------:R-:W-:Y:S01]  /*4c40*/  PLOP3.LUT P0, PT, PT, PT, UP1, 0x80, 0x0 ;  /* 0x000000000000781c */ /* 0x000fe20003f0f018 */
[----:B------:R-:W-:Y:S01]  /*4c50*/  MUFU.EX2 R192, R40 ;  /* 0x0000002800c07308 */ /* 0x000fe20000000800 */
[----:B------:R-:W-:Y:S01]  /*4c60*/  @P2 FSEL R55, R55, -INF , !P4 ;  /* 0xff80000037372808 */ /* 0x000fe20006000000 */
[----:B------:R-:W-:Y:S01]  /*4c70*/  FFMA.FTZ R59, R59, c[0x0][0x23c], -R0 ;  /* 0x00008f003b3b7a23 */ /* 0x000fe20000010800 */
[----:B------:R-:W-:Y:S02]  /*4c80*/  ISETP.LE.U32.AND P4, PT, R9, UR4, PT ;  /* 0x0000000409007c0c */ /* 0x000fe4000bf83070 */
[----:B------:R-:W-:Y:S01]  /*4c90*/  PLOP3.LUT P2, PT, PT, PT, UP1, 0x80, 0x0 ;  /* 0x000000000000781c */ /* 0x000fe20003f4f018 */
[--C-:B------:R-:W-:Y:S01]  /*4ca0*/  FFMA.FTZ R55, R55, c[0x0][0x23c], -R109.reuse ;  /* 0x00008f0037377a23 */ /* 0x100fe2000001086d */
[----:B------:R-:W-:Y:S02]  /*4cb0*/  SHF.R.U32.HI R9, RZ, 0x10, R174 ;  /* 0x00000010ff097819 */ /* 0x000fe400000116ae */
[----:B------:R-:W-:Y:S01]  /*4cc0*/  PLOP3.LUT P3, PT, PT, PT, UP1, 0x80, 0x0 ;  /* 0x000000000000781c */ /* 0x000fe20003f6f018 */
[----:B------:R-:W-:Y:S01]  /*4cd0*/  MUFU.EX2 R195, R42 ;  /* 0x0000002a00c37308 */ /* 0x000fe20000000800 */
[----:B------:R-:W-:Y:S02]  /*4ce0*/  @P6 ISETP.GE.AND P6, PT, R159, UR6, PT ;  /* 0x000000069f006c0c */ /* 0x000fe4000bfc6270 */
[----:B------:R-:W-:Y:S02]  /*4cf0*/  @P1 FSEL R60, R60, -INF , !P5 ;  /* 0xff8000003c3c1808 */ /* 0x000fe40006800000 */
[----:B------:R-:W-:Y:S01]  /*4d00*/  PLOP3.LUT P1, PT, PT, PT, UP1, 0x80, 0x0 ;  /* 0x000000000000781c */ /* 0x000fe20003f2f018 */
[----:B------:R-:W-:Y:S01]  /*4d10*/  @!P4 FADD.FTZ R203, -R203, -RZ ;  /* 0x800000ffcbcbc221 */ /* 0x000fe20000010100 */
[----:B------:R-:W-:Y:S01]  /*4d20*/  LOP3.LUT R4, R178, 0xff, RZ, 0xc0, !PT ;  /* 0x000000ffb2047812 */ /* 0x000fe200078ec0ff */
[----:B------:R-:W-:Y:S01]  /*4d30*/  FFMA.FTZ R60, R60, c[0x0][0x23c], -R108 ;  /* 0x00008f003c3c7a23 */ /* 0x000fe2000001086c */
[----:B------:R-:W-:Y:S01]  /*4d40*/  @P0 FSEL R66, R66, -INF , !P5 ;  /* 0xff80000042420808 */ /* 0x000fe20006800000 */
[----:B------:R-:W-:Y:S01]  /*4d50*/  MUFU.EX2 R194, R43 ;  /* 0x0000002b00c27308 */ /* 0x000fe20000000800 */
[----:B------:R-:W-:Y:S02]  /*4d60*/  PLOP3.LUT P0, PT, PT, PT, UP1, 0x80, 0x0 ;  /* 0x000000000000781c */ /* 0x000fe40003f0f018 */
[----:B------:R-:W-:Y:S01]  /*4d70*/  @P2 FSEL R62, R62, -INF , !P5 ;  /* 0xff8000003e3e2808 */ /* 0x000fe20006800000 */
[--C-:B------:R-:W-:Y:S01]  /*4d80*/  FFMA.FTZ R66, R66, c[0x0][0x23c], -R109.reuse ;  /* 0x00008f0042427a23 */ /* 0x100fe2000001086d */
[----:B------:R-:W-:Y:S02]  /*4d90*/  @P3 FSEL R64, R64, -INF , !P5 ;  /* 0xff80000040403808 */ /* 0x000fe40006800000 */
[----:B------:R-:W-:Y:S01]  /*4da0*/  ISETP.LE.U32.AND P3, PT, R10, UR4, PT ;  /* 0x000000040a007c0c */ /* 0x000fe2000bf63070 */
[----:B------:R-:W-:Y:S01]  /*4db0*/  FFMA.FTZ R62, R62, c[0x0][0x23c], -R0 ;  /* 0x00008f003e3e7a23 */ /* 0x000fe20000010800 */
[----:B------:R-:W-:Y:S01]  /*4dc0*/  ISETP.LE.U32.AND P5, PT, R4, UR4, PT ;  /* 0x0000000404007c0c */ /* 0x000fe2000bfa3070 */
[----:B------:R-:W-:Y:S01]  /*4dd0*/  FFMA.FTZ R64, R64, c[0x0][0x23c], -R160 ;  /* 0x00008f0040407a23 */ /* 0x000fe200000108a0 */
[----:B------:R-:W-:Y:S01]  /*4de0*/  LOP3.LUT R4, R178, 0xffff, RZ, 0xc0, !PT ;  /* 0x0000ffffb2047812 */ /* 0x000fe200078ec0ff */
[----:B------:R-:W4:Y:S01]  /*4df0*/  MUFU.EX2 R205, R25 ;  /* 0x0000001900cd7308 */ /* 0x000f220000000800 */
[----:B------:R-:W-:Y:S02]  /*4e00*/  PLOP3.LUT P2, PT, PT, PT, UP1, 0x80, 0x0 ;  /* 0x000000000000781c */ /* 0x000fe40003f4f018 */
[----:B------:R-:W-:Y:S02]  /*4e10*/  SHF.R.U32.HI R4, RZ, 0x8, R4 ;  /* 0x00000008ff047819 */ /* 0x000fe40000011604 */
[----:B------:R-:W-:Y:S02]  /*4e20*/  @P1 FSEL R61, R61, -INF , !P6 ;  /* 0xff8000003d3d1808 */ /* 0x000fe40007000000 */
[----:B------:R-:W-:Y:S01]  /*4e30*/  LOP3.LUT R4, R4, 0xffff, RZ, 0xc0, !PT ;  /* 0x0000ffff04047812 */ /* 0x000fe200078ec0ff */
[----:B---3--:R-:W-:Y:S01]  /*4e40*/  @!P3 FADD.FTZ R208, -R208, -RZ ;  /* 0x800000ffd0d0b221 */ /* 0x008fe20000010100 */
[----:B------:R-:W-:Y:S01]  /*4e50*/  PLOP3.LUT P1, PT, PT, PT, UP1, 0x80, 0x0 ;  /* 0x000000000000781c */ /* 0x000fe20003f2f018 */
[----:B------:R-:W-:Y:S01]  /*4e60*/  FFMA.FTZ R108, R61, c[0x0][0x23c], -R108 ;  /* 0x00008f003d6c7a23 */ /* 0x000fe2000001086c */
[----:B------:R-:W-:Y:S01]  /*4e70*/  SHF.R.U32.HI R178, RZ, 0x10, R178 ;  /* 0x00000010ffb27819 */ /* 0x000fe200000116b2 */
[----:B------:R-:W-:Y:S01]  /*4e80*/  @!P5 FADD.FTZ R215, -R215, -RZ ;  /* 0x800000ffd7d7d221 */ /* 0x000fe20000010100 */
[----:B------:R-:W-:Y:S01]  /*4e90*/  @P0 FSEL R65, R65, -INF , !P6 ;  /* 0xff80000041410808 */ /* 0x000fe20007000000 */
[----:B------:R-:W-:Y:S01]  /*4ea0*/  MUFU.EX2 R193, R46 ;  /* 0x0000002e00c17308 */ /* 0x000fe20000000800 */
[----:B------:R-:W-:Y:S02]  /*4eb0*/  LOP3.LUT R178, R178, 0xff, RZ, 0xc0, !PT ;  /* 0x000000ffb2b27812 */ /* 0x000fe400078ec0ff */
[----:B------:R-:W-:Y:S01]  /*4ec0*/  ISETP.LE.U32.AND P0, PT, R4, UR4, PT ;  /* 0x0000000404007c0c */ /* 0x000fe2000bf03070 */
[----:B------:R-:W-:Y:S01]  /*4ed0*/  FFMA.FTZ R160, R65, c[0x0][0x23c], -R160 ;  /* 0x00008f0041a07a23 */ /* 0x000fe200000108a0 */
[----:B------:R-:W-:Y:S02]  /*4ee0*/  LOP3.LUT R4, R161, 0xffff, RZ, 0xc0, !PT ;  /* 0x0000ffffa1047812 */ /* 0x000fe400078ec0ff */
[----:B------:R-:W-:Y:S02]  /*4ef0*/  @P2 FSEL R63, R63, -INF , !P6 ;  /* 0xff8000003f3f2808 */ /* 0x000fe40007000000 */
[----:B------:R-:W-:Y:S01]  /*4f00*/  LOP3.LUT R10, R172, 0xff, RZ, 0xc0, !PT ;  /* 0x000000ffac0a7812 */ /* 0x000fe200078ec0ff */
[----:B------:R-:W-:Y:S01]  /*4f10*/  MUFU.EX2 R214, R26 ;  /* 0x0000001a00d67308 */ /* 0x000fe20000000800 */
[----:B------:R-:W-:Y:S01]  /*4f20*/  ISETP.LE.U32.AND P2, PT, R5, UR4, PT ;  /* 0x0000000405007c0c */ /* 0x000fe2000bf43070 */
[----:B------:R-:W-:Y:S01]  /*4f30*/  FFMA.FTZ R0, R63, c[0x0][0x23c], -R0 ;  /* 0x00008f003f007a23 */ /* 0x000fe20000010800 */
[----:B------:R-:W-:Y:S02]  /*4f40*/  LOP3.LUT R5, R161, 0xff, RZ, 0xc0, !PT ;  /* 0x000000ffa1057812 */ /* 0x000fe400078ec0ff */
[----:B------:R-:W-:Y:S01]  /*4f50*/  SHF.R.U32.HI R4, RZ, 0x8, R4 ;  /* 0x00000008ff047819 */ /* 0x000fe20000011604 */
[----:B------:R-:W-:Y:S01]  /*4f60*/  @!P0 FADD.FTZ R212, -R212, -RZ ;  /* 0x800000ffd4d48221 */ /* 0x000fe20000010100 */
[----:B------:R-:W-:Y:S02]  /*4f70*/  @P1 FSEL R67, R67, -INF , !P6 ;  /* 0xff80000043431808 */ /* 0x000fe40007000000 */
[----:B------:R-:W-:Y:S01]  /*4f80*/  ISETP.LE.U32.AND P6, PT, R178, UR4, PT ;  /* 0x00000004b2007c0c */ /* 0x000fe2000bfc3070 */
[----:B------:R-:W-:Y:S01]  /*4f90*/  MUFU.EX2 R183, R44 ;  /* 0x0000002c00b77308 */ /* 0x000fe20000000800 */
[----:B------:R-:W-:Y:S01]  /*4fa0*/  ISETP.LE.U32.AND P1, PT, R5, UR4, PT ;  /* 0x0000000405007c0c */ /* 0x000fe2000bf23070 */
[----:B------:R-:W-:Y:S01]  /*4fb0*/  FFMA.FTZ R109, R67, c[0x0][0x23c], -R109 ;  /* 0x00008f00436d7a23 */ /* 0x000fe2000001086d */
[--C-:B------:R-:W-:Y:S01]  /*4fc0*/  SHF.R.U32.HI R5, RZ, 0x18, R161.reuse ;  /* 0x00000018ff057819 */ /* 0x100fe200000116a1 */
[----:B------:R-:W-:Y:S01]  /*4fd0*/  @!P2 FADD.FTZ R216, -R216, -RZ ;  /* 0x800000ffd8d8a221 */ /* 0x000fe20000010100 */
[----:B------:R-:W-:Y:S02]  /*4fe0*/  LOP3.LUT R4, R4, 0xffff, RZ, 0xc0, !PT ;  /* 0x0000ffff04047812 */ /* 0x000fe400078ec0ff */
[----:B------:R-:W-:Y:S02]  /*4ff0*/  SHF.R.U32.HI R161, RZ, 0x10, R161 ;  /* 0x00000010ffa17819 */ /* 0x000fe400000116a1 */
[----:B------:R-:W-:Y:S01]  /*5000*/  ISETP.LE.U32.AND P5, PT, R5, UR4, PT ;  /* 0x0000000405007c0c */ /* 0x000fe2000bfa3070 */
[----:B------:R-:W-:Y:S01]  /*5010*/  MUFU.EX2 R178, R39 ;  /* 0x0000002700b27308 */ /* 0x000fe20000000800 */
[----:B------:R-:W-:Y:S01]  /*5020*/  LOP3.LUT R161, R161, 0xff, RZ, 0xc0, !PT ;  /* 0x000000ffa1a17812 */ /* 0x000fe200078ec0ff */
[----:B------:R-:W-:Y:S01]  /*5030*/  @!P6 FADD.FTZ R217, -R217, -RZ ;  /* 0x800000ffd9d9e221 */ /* 0x000fe20000010100 */
[----:B------:R-:W-:Y:S01]  /*5040*/  ISETP.LE.U32.AND P0, PT, R4, UR4, PT ;  /* 0x0000000404007c0c */ /* 0x000fe2000bf03070 */
[----:B------:R-:W-:Y:S01]  /*5050*/  @!P1 FADD.FTZ R220, -R220, -RZ ;  /* 0x800000ffdcdc9221 */ /* 0x000fe20000010100 */
[----:B------:R-:W-:Y:S02]  /*5060*/  SHF.R.U32.HI R4, RZ, 0x8, R6 ;  /* 0x00000008ff047819 */ /* 0x000fe40000011606 */
[--C-:B------:R-:W-:Y:S02]  /*5070*/  SHF.R.U32.HI R8, RZ, 0x10, R176.reuse ;  /* 0x00000010ff087819 */ /* 0x100fe400000116b0 */
[----:B------:R-:W-:Y:S01]  /*5080*/  LOP3.LUT R4, R4, 0xffff, RZ, 0xc0, !PT ;  /* 0x0000ffff04047812 */ /* 0x000fe200078ec0ff */
[----:B------:R-:W-:Y:S01]  /*5090*/  MUFU.EX2 R171, R53 ;  /* 0x0000003500ab7308 */ /* 0x000fe20000000800 */
[----:B------:R-:W-:Y:S01]  /*50a0*/  LOP3.LUT R7, R176, 0xff, RZ, 0xc0, !PT ;  /* 0x000000ffb0077812 */ /* 0x000fe200078ec0ff */
[----:B------:R-:W-:Y:S01]  /*50b0*/  @!P5 FADD.FTZ R224, -R224, -RZ ;  /* 0x800000ffe0e0d221 */ /* 0x000fe20000010100 */
[----:B------:R-:W-:Y:S02]  /*50c0*/  SHF.R.U32.HI R6, RZ, 0x10, R179 ;  /* 0x00000010ff067819 */ /* 0x000fe400000116b3 */
[----:B------:R-:W-:Y:S01]  /*50d0*/  SHF.R.U32.HI R176, RZ, 0x18, R176 ;  /* 0x00000018ffb07819 */ /* 0x000fe200000116b0 */
[----:B------:R-:W-:Y:S01]  /*50e0*/  @!P0 FADD.FTZ R221, -R221, -RZ ;  /* 0x800000ffdddd8221 */ /* 0x000fe20000010100 */
[----:B------:R-:W-:Y:S02]  /*50f0*/  ISETP.LE.U32.AND P6, PT, R161, UR4, PT ;  /* 0x00000004a1007c0c */ /* 0x000fe4000bfc3070 */
[----:B------:R-:W-:Y:S01]  /*5100*/  LOP3.LUT R5, R8, 0xff, RZ, 0xc0, !PT ;  /* 0x000000ff08057812 */ /* 0x000fe200078ec0ff */
[----:B------:R-:W-:Y:S01]  /*5110*/  MUFU.EX2 R161, R108 ;  /* 0x0000006c00a17308 */ /* 0x000fe20000000800 */
[----:B------:R-:W-:Y:S02]  /*5120*/  ISETP.LE.U32.AND P5, PT, R176, UR4, PT ;  /* 0x00000004b0007c0c */ /* 0x000fe4000bfa3070 */
[----:B------:R-:W-:Y:S02]  /*5130*/  ISETP.LE.U32.AND P0, PT, R5, UR4, PT ;  /* 0x0000000405007c0c */ /* 0x000fe4000bf03070 */
[----:B------:R-:W-:Y:S02]  /*5140*/  LOP3.LUT R14, R164, 0xffff, RZ, 0xc0, !PT ;  /* 0x0000ffffa40e7812 */ /* 0x000fe400078ec0ff */
[----:B------:R-:W-:Y:S02]  /*5150*/  SHF.R.U32.HI R164, RZ, 0x10, R164 ;  /* 0x00000010ffa47819 */ /* 0x000fe400000116a4 */
[----:B------:R-:W-:Y:S01]  /*5160*/  ISETP.LE.U32.AND P1, PT, R4, UR4, PT ;  /* 0x0000000404007c0c */ /* 0x000fe2000bf23070 */
[----:B------:R-:W-:Y:S01]  /*5170*/  MUFU.EX2 R165, R64 ;  /* 0x0000004000a57308 */ /* 0x000fe20000000800 */
[----:B------:R-:W-:Y:S01]  /*5180*/  SHF.R.U32.HI R4, RZ, 0x8, R14 ;  /* 0x00000008ff047819 */ /* 0x000fe2000001160e */
[----:B------:R-:W-:Y:S01]  /*5190*/  @!P6 FADD.FTZ R225, -R225, -RZ ;  /* 0x800000ffe1e1e221 */ /* 0x000fe20000010100 */
[----:B------:R-:W-:Y:S01]  /*51a0*/  LOP3.LUT R5, R164, 0xff, RZ, 0xc0, !PT ;  /* 0x000000ffa4057812 */ /* 0x000fe200078ec0ff */
[----:B------:R-:W-:Y:S01]  /*51b0*/  @!P5 FADD.FTZ R222, -R222, -RZ ;  /* 0x800000ffdeded221 */ /* 0x000fe20000010100 */
[----:B------:R-:W-:Y:S01]  /*51c0*/  LOP3.LUT R4, R4, 0xffff, RZ, 0xc0, !PT ;  /* 0x0000ffff04047812 */ /* 0x000fe200078ec0ff */
[----:B------:R-:W-:Y:S01]  /*51d0*/  @!P0 FADD.FTZ R223, -R223, -RZ ;  /* 0x800000ffdfdf8221 */ /* 0x000fe20000010100 */
[----:B------:R-:W-:Y:S02]  /*51e0*/  ISETP.LE.U32.AND P5, PT, R5, UR4, PT ;  /* 0x0000000405007c0c */ /* 0x000fe4000bfa3070 */
[C---:B------:R-:W-:Y:S01]  /*51f0*/  LOP3.LUT R5, R179.reuse, 0xffff, RZ, 0xc0, !PT ;  /* 0x0000ffffb3057812 */ /* 0x040fe200078ec0ff */
[----:B------:R-:W-:Y:S01]  /*5200*/  MUFU.EX2 R164, R160 ;  /* 0x000000a000a47308 */ /* 0x000fe20000000800 */
[----:B------:R-:W-:Y:S01]  /*5210*/  ISETP.LE.U32.AND P0, PT, R4, UR4, PT ;  /* 0x0000000404007c0c */ /* 0x000fe2000bf03070 */
[----:B--2---:R-:W-:Y:S01]  /*5220*/  @!P1 FADD.FTZ R218, -R218, -RZ ;  /* 0x800000ffdada9221 */ /* 0x004fe20000010100 */
[----:B------:R-:W-:Y:S02]  /*5230*/  LOP3.LUT R4, R179, 0xff, RZ, 0xc0, !PT ;  /* 0x000000ffb3047812 */ /* 0x000fe400078ec0ff */
[----:B------:R-:W-:Y:S02]  /*5240*/  ISETP.LE.U32.AND P2, PT, R7, UR4, PT ;  /* 0x0000000407007c0c */ /* 0x000fe4000bf43070 */
[----:B------:R-:W-:Y:S02]  /*5250*/  ISETP.LE.U32.AND P1, PT, R12, UR4, PT ;  /* 0x000000040c007c0c */ /* 0x000fe4000bf23070 */
[----:B------:R-:W-:Y:S01]  /*5260*/  ISETP.LE.U32.AND P4, PT, R4, UR4, PT ;  /* 0x0000000404007c0c */ /* 0x000fe2000bf83070 */
[----:B------:R-:W-:Y:S01]  /*5270*/  MUFU.EX2 R160, R66 ;  /* 0x0000004200a07308 */ /* 0x000fe20000000800 */
[----:B------:R-:W-:Y:S01]  /*5280*/  LOP3.LUT R12, R172, 0xffff, RZ, 0xc0, !PT ;  /* 0x0000ffffac0c7812 */ /* 0x000fe200078ec0ff */
[----:B------:R-:W-:Y:S01]  /*5290*/  @!P5 FADD.FTZ R209, -R209, -RZ ;  /* 0x800000ffd1d1d221 */ /* 0x000fe20000010100 */
[----:B------:R-:W-:Y:S01]  /*52a0*/  SHF.R.U32.HI R7, RZ, 0x8, R5 ;  /* 0x00000008ff077819 */ /* 0x000fe20000011605 */
[----:B------:R-:W-:Y:S01]  /*52b0*/  @!P0 FADD.FTZ R200, -R200, -RZ ;  /* 0x800000ffc8c88221 */ /* 0x000fe20000010100 */
[----:B------:R-:W-:Y:S02]  /*52c0*/  LOP3.LUT R5, R6, 0xff, RZ, 0xc0, !PT ;  /* 0x000000ff06057812 */ /* 0x000fe400078ec0ff */
[----:B------:R-:W-:Y:S01]  /*52d0*/  LOP3.LUT R4, R7, 0xffff, RZ, 0xc0, !PT ;  /* 0x0000ffff07047812 */ /* 0x000fe200078ec0ff */
[----:B------:R-:W-:Y:S01]  /*52e0*/  @!P2 FADD.FTZ R219, -R219, -RZ ;  /* 0x800000ffdbdba221 */ /* 0x000fe20000010100 */
[----:B------:R-:W-:Y:S01]  /*52f0*/  SHF.R.U32.HI R6, RZ, 0x18, R179 ;  /* 0x00000018ff067819 */ /* 0x000fe200000116b3 */
[----:B-1----:R-:W-:Y:S01]  /*5300*/  @!P1 FADD.FTZ R189, -R189, -RZ ;  /* 0x800000ffbdbd9221 */ /* 0x002fe20000010100 */
[----:B------:R-:W-:Y:S01]  /*5310*/  ISETP.LE.U32.AND P0, PT, R5, UR4, PT ;  /* 0x0000000405007c0c */ /* 0x000fe2000bf03070 */
[----:B------:R-:W-:Y:S01]  /*5320*/  @!P4 FADD.FTZ R198, -R198, -RZ ;  /* 0x800000ffc6c6c221 */ /* 0x000fe20000010100 */
[----:B------:R-:W-:Y:S01]  /*5330*/  LOP3.LUT R5, R180, 0xff, RZ, 0xc0, !PT ;  /* 0x000000ffb4057812 */ /* 0x000fe200078ec0ff */
[----:B------:R-:W-:Y:S01]  /*5340*/  MUFU.EX2 R179, R45 ;  /* 0x0000002d00b37308 */ /* 0x000fe20000000800 */
[----:B------:R-:W-:Y:S02]  /*5350*/  ISETP.LE.U32.AND P5, PT, R4, UR4, PT ;  /* 0x0000000404007c0c */ /* 0x000fe4000bfa3070 */
[----:B------:R-:W-:Y:S02]  /*5360*/  LOP3.LUT R4, R180, 0xffff, RZ, 0xc0, !PT ;  /* 0x0000ffffb4047812 */ /* 0x000fe400078ec0ff */
[----:B------:R-:W-:Y:S02]  /*5370*/  ISETP.LE.U32.AND P4, PT, R5, UR4, PT ;  /* 0x0000000405007c0c */ /* 0x000fe4000bf83070 */
[----:B------:R-:W-:Y:S02]  /*5380*/  SHF.R.U32.HI R5, RZ, 0x10, R180 ;  /* 0x00000010ff057819 */ /* 0x000fe400000116b4 */
[----:B------:R-:W-:Y:S01]  /*5390*/  SHF.R.U32.HI R4, RZ, 0x8, R4 ;  /* 0x00000008ff047819 */ /* 0x000fe20000011604 */
[----:B------:R-:W-:Y:S01]  /*53a0*/  @!P0 FADD.FTZ R202, -R202, -RZ ;  /* 0x800000ffcaca8221 */ /* 0x000fe20000010100 */
[----:B------:R-:W-:Y:S01]  /*53b0*/  ISETP.LE.U32.AND P0, PT, R17, UR4, PT ;  /* 0x0000000411007c0c */ /* 0x000fe2000bf03070 */
[----:B------:R-:W1:Y:S01]  /*53c0*/  MUFU.EX2 R176, R48 ;  /* 0x0000003000b07308 */ /* 0x000e620000000800 */
[----:B------:R-:W-:Y:S01]  /*53d0*/  ISETP.LE.U32.AND P3, PT, R6, UR4, PT ;  /* 0x0000000406007c0c */ /* 0x000fe2000bf63070 */
[----:B------:R-:W-:Y:S01]  /*53e0*/  @!P5 FADD.FTZ R197, -R197, -RZ ;  /* 0x800000ffc5c5d221 */ /* 0x000fe20000010100 */
[----:B------:R-:W-:Y:S02]  /*53f0*/  SHF.R.U32.HI R17, RZ, 0x18, R172 ;  /* 0x00000018ff117819 */ /* 0x000fe400000116ac */
[----:B------:R-:W-:Y:S01]  /*5400*/  LOP3.LUT R4, R4, 0xffff, RZ, 0xc0, !PT ;  /* 0x0000ffff04047812 */ /* 0x000fe200078ec0ff */
[----:B------:R-:W-:Y:S01]  /*5410*/  @!P4 FADD.FTZ R207, -R207, -RZ ;  /* 0x800000ffcfcfc221 */ /* 0x000fe20000010100 */
[----:B------:R-:W-:Y:S02]  /*5420*/  LOP3.LUT R14, R168, 0xff, RZ, 0xc0, !PT ;  /* 0x000000ffa80e7812 */ /* 0x000fe400078ec0ff */
[----:B------:R-:W-:Y:S01]  /*5430*/  LOP3.LUT R11, R162, 0xff, RZ, 0xc0, !PT ;  /* 0x000000ffa20b7812 */ /* 0x000fe200078ec0ff */
[----:B------:R-:W-:Y:S01]  /*5440*/  MUFU.EX2 R167, R57 ;  /* 0x0000003900a77308 */ /* 0x000fe20000000800 */
[----:B------:R-:W-:Y:S01]  /*5450*/  ISETP.LE.U32.AND P5, PT, R4, UR4, PT ;  /* 0x0000000404007c0c */ /* 0x000fe2000bfa3070 */
[----:B------:R-:W-:Y:S01]  /*5460*/  @!P0 FADD.FTZ R187, -R187, -RZ ;  /* 0x800000ffbbbb8221 */ /* 0x000fe20000010100 */
[----:B------:R-:W-:Y:S01]  /*5470*/  ISETP.LE.U32.AND P6, PT, R11, UR4, PT ;  /* 0x000000040b007c0c */ /* 0x000fe2000bfc3070 */
[----:B------:R-:W-:Y:S01]  /*5480*/  @!P3 FADD.FTZ R201, -R201, -RZ ;  /* 0x800000ffc9c9b221 */ /* 0x000fe20000010100 */
[----:B------:R-:W-:Y:S02]  /*5490*/  LOP3.LUT R4, R5, 0xff, RZ, 0xc0, !PT ;  /* 0x000000ff05047812 */ /* 0x000fe400078ec0ff */
[----:B------:R-:W-:Y:S02]  /*54a0*/  SHF.R.U32.HI R11, RZ, 0x18, R174 ;  /* 0x00000018ff0b7819 */ /* 0x000fe400000116ae */
[----:B------:R-:W-:Y:S01]  /*54b0*/  SHF.R.U32.HI R5, RZ, 0x18, R180 ;  /* 0x00000018ff057819 */ /* 0x000fe200000116b4 */
[----:B------:R-:W-:Y:S01]  /*54c0*/  MUFU.EX2 R173, R51 ;  /* 0x0000003300ad7308 */ /* 0x000fe20000000800 */
[----:B------:R-:W-:Y:S02]  /*54d0*/  LOP3.LUT R18, R162, 0xffff, RZ, 0xc0, !PT ;  /* 0x0000ffffa2127812 */ /* 0x000fe400078ec0ff */
[----:B------:R-:W-:Y:S01]  /*54e0*/  ISETP.LE.U32.AND P4, PT, R5, UR4, PT ;  /* 0x0000000405007c0c */ /* 0x000fe2000bf83070 */
[----:B----4-:R-:W-:Y:S01]  /*54f0*/  @!P5 FADD.FTZ R205, -R205, -RZ ;  /* 0x800000ffcdcdd221 */ /* 0x010fe20000010100 */
[----:B------:R-:W-:Y:S01]  /*5500*/  ISETP.LE.U32.AND P5, PT, R15, UR4, PT ;  /* 0x000000040f007c0c */ /* 0x000fe2000bfa3070 */
[----:B------:R-:W-:Y:S01]  /*5510*/  @!P6 FADD.FTZ R206, -R206, -RZ ;  /* 0x800000ffcecee221 */ /* 0x000fe20000010100 */
[----:B------:R-:W-:Y:S02]  /*5520*/  ISETP.LE.U32.AND P3, PT, R4, UR4, PT ;  /* 0x0000000404007c0c */ /* 0x000fe4000bf63070 */
[----:B------:R-:W-:Y:S01]  /*5530*/  LOP3.LUT R15, R168, 0xffff, RZ, 0xc0, !PT ;  /* 0x0000ffffa80f7812 */ /* 0x000fe200078ec0ff */
[----:B------:R-:W-:Y:S01]  /*5540*/  MUFU.EX2 R163, R62 ;  /* 0x0000003e00a37308 */ /* 0x000fe20000000800 */
[----:B------:R-:W-:Y:S02]  /*5550*/  SHF.R.U32.HI R4, RZ, 0x8, R18 ;  /* 0x00000008ff047819 */ /* 0x000fe40000011612 */
[--C-:B------:R-:W-:Y:S02]  /*5560*/  SHF.R.U32.HI R13, RZ, 0x18, R162.reuse ;  /* 0x00000018ff0d7819 */ /* 0x100fe400000116a2 */
[----:B------:R-:W-:Y:S01]  /*5570*/  SHF.R.U32.HI R162, RZ, 0x10, R162 ;  /* 0x00000010ffa27819 */ /* 0x000fe200000116a2 */
[----:B------:R-:W-:Y:S01]  /*5580*/  @!P4 FADD.FTZ R213, -R213, -RZ ;  /* 0x800000ffd5d5c221 */ /* 0x000fe20000010100 */
[----:B------:R-:W-:Y:S01]  /*5590*/  ISETP.LE.U32.AND P2, PT, R13, UR4, PT ;  /* 0x000000040d007c0c */ /* 0x000fe2000bf43070 */
[----:B-1----:R-:W-:Y:S01]  /*55a0*/  @!P5 FADD.FTZ R176, -R176, -RZ ;  /* 0x800000ffb0b0d221 */ /* 0x002fe20000010100 */
[----:B------:R-:W-:Y:S01]  /*55b0*/  LOP3.LUT R4, R4, 0xffff, RZ, 0xc0, !PT ;  /* 0x0000ffff04047812 */ /* 0x000fe200078ec0ff */
[----:B------:R-:W-:Y:S01]  /*55c0*/  @!P3 FADD.FTZ R214, -R214, -RZ ;  /* 0x800000ffd6d6b221 */ /* 0x000fe20000010100 */
[----:B------:R-:W-:Y:S01]  /*55d0*/  SHF.R.U32.HI R13, RZ, 0x10, R168 ;  /* 0x00000010ff0d7819 */ /* 0x000fe200000116a8 */
[----:B------:R-:W1:Y:S01]  /*55e0*/  MUFU.EX2 R180, R47 ;  /* 0x0000002f00b47308 */ /* 0x000e620000000800 */
[----:B------:R-:W-:Y:S02]  /*55f0*/  LOP3.LUT R5, R162, 0xff, RZ, 0xc0, !PT ;  /* 0x000000ffa2057812 */ /* 0x000fe400078ec0ff */
[----:B------:R-:W-:Y:S02]  /*5600*/  ISETP.LE.U32.AND P6, PT, R4, UR4, PT ;  /* 0x0000000404007c0c */ /* 0x000fe4000bfc3070 */
[----:B------:R-:W-:Y:S02]  /*5610*/  SHF.R.U32.HI R4, RZ, 0x8, R19 ;  /* 0x00000008ff047819 */ /* 0x000fe40000011613 */
[----:B------:R-:W-:Y:S01]  /*5620*/  ISETP.LE.U32.AND P4, PT, R5, UR4, PT ;  /* 0x0000000405007c0c */ /* 0x000fe2000bf83070 */
[----:B------:R-:W-:Y:S01]  /*5630*/  @!P2 FADD.FTZ R211, -R211, -RZ ;  /* 0x800000ffd3d3a221 */ /* 0x000fe20000010100 */
[----:B------:R-:W-:Y:S01]  /*5640*/  LOP3.LUT R5, R166, 0xff, RZ, 0xc0, !PT ;  /* 0x000000ffa6057812 */ /* 0x000fe200078ec0ff */
[----:B------:R-:W-:Y:S01]  /*5650*/  MUFU.EX2 R162, R60 ;  /* 0x0000003c00a27308 */ /* 0x000fe20000000800 */
[----:B------:R-:W-:Y:S02]  /*5660*/  LOP3.LUT R4, R4, 0xffff, RZ, 0xc0, !PT ;  /* 0x0000ffff04047812 */ /* 0x000fe400078ec0ff */
[--C-:B------:R-:W-:Y:S02]  /*5670*/  SHF.R.U32.HI R6, RZ, 0x18, R185.reuse ;  /* 0x00000018ff067819 */ /* 0x100fe400000116b9 */
[----:B------:R-:W-:Y:S01]  /*5680*/  LOP3.LUT R8, R174, 0xffff, RZ, 0xc0, !PT ;  /* 0x0000ffffae087812 */ /* 0x000fe200078ec0ff */
[----:B------:R-:W-:Y:S01]  /*5690*/  @!P6 FADD.FTZ R204, -R204, -RZ ;  /* 0x800000ffcccce221 */ /* 0x000fe20000010100 */
[----:B------:R-:W-:Y:S02]  /*56a0*/  ISETP.LE.U32.AND P6, PT, R5, UR4, PT ;  /* 0x0000000405007c0c */ /* 0x000fe4000bfc3070 */
[C---:B------:R-:W-:Y:S01]  /*56b0*/  LOP3.LUT R5, R185.reuse, 0xff, RZ, 0xc0, !PT ;  /* 0x000000ffb9057812 */ /* 0x040fe200078ec0ff */
[----:B------:R-:W-:Y:S01]  /*56c0*/  @!P4 FADD.FTZ R210, -R210, -RZ ;  /* 0x800000ffd2d2c221 */ /* 0x000fe20000010100 */
[----:B------:R-:W-:Y:S01]  /*56d0*/  ISETP.LE.U32.AND P4, PT, R4, UR4, PT ;  /* 0x0000000404007c0c */ /* 0x000fe2000bf83070 */
[----:B------:R-:W-:Y:S01]  /*56e0*/  MUFU.EX2 R169, R55 ;  /* 0x0000003700a97308 */ /* 0x000fe20000000800 */
[----:B------:R-:W-:Y:S02]  /*56f0*/  LOP3.LUT R4, R185, 0xffff, RZ, 0xc0, !PT ;  /* 0x0000ffffb9047812 */ /* 0x000fe400078ec0ff */
[----:B------:R-:W-:Y:S02]  /*5700*/  ISETP.LE.U32.AND P2, PT, R5, UR4, PT ;  /* 0x0000000405007c0c */ /* 0x000fe4000bf43070 */
[----:B------:R-:W-:Y:S02]  /*5710*/  SHF.R.U32.HI R4, RZ, 0x8, R4 ;  /* 0x00000008ff047819 */ /* 0x000fe40000011604 */
[----:B------:R-:W-:Y:S01]  /*5720*/  SHF.R.U32.HI R5, RZ, 0x10, R185 ;  /* 0x00000010ff057819 */ /* 0x000fe200000116b9 */
[----:B------:R-:W-:Y:S01]  /*5730*/  @!P6 FADD.FTZ R191, -R191, -RZ ;  /* 0x800000ffbfbfe221 */ /* 0x000fe20000010100 */
[----:B------:R-:W-:Y:S01]  /*5740*/  LOP3.LUT R4, R4, 0xffff, RZ, 0xc0, !PT ;  /* 0x0000ffff04047812 */ /* 0x000fe200078ec0ff */
[----:B------:R-:W-:Y:S01]  /*5750*/  MUFU.EX2 R175, R49 ;  /* 0x0000003100af7308 */ /* 0x000fe20000000800 */
[----:B------:R-:W-:Y:S01]  /*5760*/  LOP3.LUT R5, R5, 0xff, RZ, 0xc0, !PT ;  /* 0x000000ff05057812 */ /* 0x000fe200078ec0ff */
[----:B------:R-:W-:Y:S01]  /*5770*/  @!P4 FADD.FTZ R186, -R186, -RZ ;  /* 0x800000ffbabac221 */ /* 0x000fe20000010100 */
[----:B------:R-:W-:Y:S02]  /*5780*/  ISETP.LE.U32.AND P6, PT, R4, UR4, PT ;  /* 0x0000000404007c0c */ /* 0x000fe4000bfc3070 */
[----:B------:R-:W-:Y:S01]  /*5790*/  LOP3.LUT R4, R188, 0xffff, RZ, 0xc0, !PT ;  /* 0x0000ffffbc047812 */ /* 0x000fe200078ec0ff */
[----:B------:R-:W-:Y:S01]  /*57a0*/  @!P2 FADD.FTZ R182, -R182, -RZ ;  /* 0x800000ffb6b6a221 */ /* 0x000fe20000010100 */
[----:B------:R-:W-:Y:S02]  /*57b0*/  ISETP.LE.U32.AND P0, PT, R5, UR4, PT ;  /* 0x0000000405007c0c */ /* 0x000fe4000bf03070 */
[----:B------:R-:W-:Y:S01]  /*57c0*/  LOP3.LUT R5, R188, 0xff, RZ, 0xc0, !PT ;  /* 0x000000ffbc057812 */ /* 0x000fe200078ec0ff */
[----:B------:R-:W-:Y:S01]  /*57d0*/  MUFU.EX2 R177, R58 ;  /* 0x0000003a00b17308 */ /* 0x000fe20000000800 */
[----:B------:R-:W-:Y:S02]  /*57e0*/  SHF.R.U32.HI R4, RZ, 0x8, R4 ;  /* 0x00000008ff047819 */ /* 0x000fe40000011604 */
[----:B------:R-:W-:Y:S02]  /*57f0*/  ISETP.LE.U32.AND P2, PT, R5, UR4, PT ;  /* 0x0000000405007c0c */ /* 0x000fe4000bf43070 */
[----:B------:R-:W-:Y:S01]  /*5800*/  ISETP.LE.U32.AND P1, PT, R6, UR4, PT ;  /* 0x0000000406007c0c */ /* 0x000fe2000bf23070 */
[----:B------:R-:W-:Y:S01]  /*5810*/  @!P6 FADD.FTZ R181, -R181, -RZ ;  /* 0x800000ffb5b5e221 */ /* 0x000fe20000010100 */
[----:B------:R-:W-:Y:S02]  /*5820*/  LOP3.LUT R5, R4, 0xffff, RZ, 0xc0, !PT ;  /* 0x0000ffff04057812 */ /* 0x000fe400078ec0ff */
[--C-:B------:R-:W-:Y:S01]  /*5830*/  SHF.R.U32.HI R6, RZ, 0x10, R188.reuse ;  /* 0x00000010ff067819 */ /* 0x100fe200000116bc */
[----:B------:R-:W-:Y:S01]  /*5840*/  @!P0 FADD.FTZ R184, -R184, -RZ ;  /* 0x800000ffb8b88221 */ /* 0x000fe20000010100 */
[----:B------:R-:W-:Y:S01]  /*5850*/  ISETP.LE.U32.AND P6, PT, R5, UR4, PT ;  /* 0x0000000405007c0c */ /* 0x000fe2000bfc3070 */
[----:B------:R-:W-:Y:S01]  /*5860*/  MUFU.EX2 R159, R109 ;  /* 0x0000006d009f7308 */ /* 0x000fe20000000800 */
[----:B------:R-:W-:Y:S02]  /*5870*/  SHF.R.U32.HI R5, RZ, 0x18, R188 ;  /* 0x00000018ff057819 */ /* 0x000fe400000116bc */
[----:B------:R-:W-:Y:S01]  /*5880*/  LOP3.LUT R4, R6, 0xff, RZ, 0xc0, !PT ;  /* 0x000000ff06047812 */ /* 0x000fe200078ec0ff */
[----:B------:R-:W-:Y:S01]  /*5890*/  @!P2 FADD.FTZ R192, -R192, -RZ ;  /* 0x800000ffc0c0a221 */ /* 0x000fe20000010100 */
[----:B------:R-:W-:Y:S01]  /*58a0*/  ISETP.LE.U32.AND P2, PT, R11, UR4, PT ;  /* 0x000000040b007c0c */ /* 0x000fe2000bf43070 */
[----:B------:R-:W-:Y:S01]  /*58b0*/  @!P1 FADD.FTZ R178, -R178, -RZ ;  /* 0x800000ffb2b29221 */ /* 0x000fe20000010100 */
[----:B------:R-:W-:Y:S02]  /*58c0*/  ISETP.LE.U32.AND P0, PT, R4, UR4, PT ;  /* 0x0000000404007c0c */ /* 0x000fe4000bf03070 */
[----:B------:R-:W-:Y:S01]  /*58d0*/  ISETP.LE.U32.AND P1, PT, R5, UR4, PT ;  /* 0x0000000405007c0c */ /* 0x000fe2000bf23070 */
[----:B------:R-:W-:Y:S01]  /*58e0*/  MUFU.EX2 R109, R0 ;  /* 0x00000000006d7308 */ /* 0x000fe20000000800 */
[----:B------:R-:W-:Y:S01]  /*58f0*/  SHF.R.U32.HI R4, RZ, 0x8, R8 ;  /* 0x00000008ff047819 */ /* 0x000fe20000011608 */
[----:B------:R-:W-:Y:S01]  /*5900*/  @!P6 FADD.FTZ R190, -R190, -RZ ;  /* 0x800000ffbebee221 */ /* 0x000fe20000010100 */
[----:B------:R-:W-:Y:S02]  /*5910*/  LOP3.LUT R5, R9, 0xff, RZ, 0xc0, !PT ;  /* 0x000000ff09057812 */ /* 0x000fe400078ec0ff */
[----:B------:R-:W-:Y:S02]  /*5920*/  LOP3.LUT R7, R174, 0xff, RZ, 0xc0, !PT ;  /* 0x000000ffae077812 */ /* 0x000fe400078ec0ff */
[----:B------:R-:W-:Y:S01]  /*5930*/  LOP3.LUT R4, R4, 0xffff, RZ, 0xc0, !PT ;  /* 0x0000ffff04047812 */ /* 0x000fe200078ec0ff */
[----:B-1----:R-:W-:Y:S01]  /*5940*/  @!P2 FADD.FTZ R180, -R180, -RZ ;  /* 0x800000ffb4b4a221 */ /* 0x002fe20000010100 */
[----:B------:R-:W-:Y:S01]  /*5950*/  ISETP.LE.U32.AND P3, PT, R16, UR4, PT ;  /* 0x0000000410007c0c */ /* 0x000fe2000bf63070 */
[----:B------:R-:W-:Y:S01]  /*5960*/  @!P0 FADD.FTZ R195, -R195, -RZ ;  /* 0x800000ffc3c38221 */ /* 0x000fe20000010100 */
[----:B------:R-:W-:Y:S01]  /*5970*/  ISETP.LE.U32.AND P0, PT, R5, UR4, PT ;  /* 0x0000000405007c0c */ /* 0x000fe2000bf03070 */
[----:B------:R-:W-:Y:S01]  /*5980*/  @!P1 FADD.FTZ R194, -R194, -RZ ;  /* 0x800000ffc2c29221 */ /* 0x000fe20000010100 */
[----:B------:R-:W-:Y:S01]  /*5990*/  ISETP.LE.U32.AND P6, PT, R4, UR4, PT ;  /* 0x0000000404007c0c */ /* 0x000fe2000bfc3070 */
[----:B------:R-:W1:Y:S01]  /*59a0*/  MUFU.EX2 R174, R50 ;  /* 0x0000003200ae7308 */ /* 0x000e620000000800 */
[----:B------:R-:W-:Y:S02]  /*59b0*/  LOP3.LUT R4, R21, 0xff, RZ, 0xc0, !PT ;  /* 0x000000ff15047812 */ /* 0x000fe400078ec0ff */
[----:B------:R-:W-:Y:S02]  /*59c0*/  ISETP.LE.U32.AND P4, PT, R7, UR4, PT ;  /* 0x0000000407007c0c */ /* 0x000fe4000bf83070 */
[----:B------:R-:W-:Y:S02]  /*59d0*/  SHF.R.U32.HI R5, RZ, 0x8, R20 ;  /* 0x00000008ff057819 */ /* 0x000fe40000011614 */
[----:B------:R-:W-:Y:S01]  /*59e0*/  ISETP.LE.U32.AND P1, PT, R4, UR4, PT ;  /* 0x0000000404007c0c */ /* 0x000fe2000bf23070 */
[----:B------:R-:W-:Y:S01]  /*59f0*/  @!P3 FADD.FTZ R173, -R173, -RZ ;  /* 0x800000ffadadb221 */ /* 0x000fe20000010100 */
[----:B------:R-:W-:Y:S01]  /*5a00*/  LOP3.LUT R4, R5, 0xffff, RZ, 0xc0, !PT ;  /* 0x0000ffff05047812 */ /* 0x000fe200078ec0ff */
[----:B------:R-:W-:Y:S01]  /*5a10*/  @!P0 FADD.FTZ R193, -R193, -RZ ;  /* 0x800000ffc1c18221 */ /* 0x000fe20000010100 */
[----:B------:R-:W-:Y:S01]  /*5a20*/  SHF.R.U32.HI R18, RZ, 0x10, R172 ;  /* 0x00000010ff127819 */ /* 0x000fe200000116ac */
[----:B------:R-:W-:Y:S01]  /*5a30*/  @!P6 FADD.FTZ R179, -R179, -RZ ;  /* 0x800000ffb3b3e221 */ /* 0x000fe20000010100 */
[----:B------:R-:W-:Y:S01]  /*5a40*/  LOP3.LUT R5, R196, 0xff, RZ, 0xc0, !PT ;  /* 0x000000ffc4057812 */ /* 0x000fe200078ec0ff */
[----:B------:R-:W2:Y:S01]  /*5a50*/  MUFU.EX2 R172, R52 ;  /* 0x0000003400ac7308 */ /* 0x000ea20000000800 */
[----:B------:R-:W-:Y:S01]  /*5a60*/  ISETP.LE.U32.AND P6, PT, R4, UR4, PT ;  /* 0x0000000404007c0c */ /* 0x000fe2000bfc3070 */
[----:B------:R-:W-:Y:S01]  /*5a70*/  @!P4 FADD.FTZ R183, -R183, -RZ ;  /* 0x800000ffb7b7c221 */ /* 0x000fe20000010100 */
[----:B------:R-:W-:Y:S02]  /*5a80*/  ISETP.LE.U32.AND P0, PT, R5, UR4, PT ;  /* 0x0000000405007c0c */ /* 0x000fe4000bf03070 */
[----:B------:R-:W-:Y:S02]  /*5a90*/  SHF.R.U32.HI R4, RZ, 0x18, R196 ;  /* 0x00000018ff047819 */ /* 0x000fe400000116c4 */
[----:B------:R-:W-:Y:S02]  /*5aa0*/  LOP3.LUT R5, R199, 0xff, RZ, 0xc0, !PT ;  /* 0x000000ffc7057812 */ /* 0x000fe400078ec0ff */
[----:B------:R-:W-:Y:S01]  /*5ab0*/  ISETP.LE.U32.AND P2, PT, R4, UR4, PT ;  /* 0x0000000404007c0c */ /* 0x000fe2000bf43070 */
[----:B-1----:R-:W-:Y:S01]  /*5ac0*/  @!P1 FADD.FTZ R174, -R174, -RZ ;  /* 0x800000ffaeae9221 */ /* 0x002fe20000010100 */
[----:B------:R-:W-:Y:S01]  /*5ad0*/  ISETP.LE.U32.AND P5, PT, R5, UR4, PT ;  /* 0x0000000405007c0c */ /* 0x000fe2000bfa3070 */
[----:B------:R-:W1:Y:S01]  /*5ae0*/  MUFU.EX2 R170, R54 ;  /* 0x0000003600aa7308 */ /* 0x000e620000000800 */
[----:B------:R-:W-:Y:S01]  /*5af0*/  LOP3.LUT R4, R196, 0xffff, RZ, 0xc0, !PT ;  /* 0x0000ffffc4047812 */ /* 0x000fe200078ec0ff */
[----:B------:R-:W-:Y:S01]  /*5b00*/  @!P6 FADD.FTZ R175, -R175, -RZ ;  /* 0x800000ffafafe221 */ /* 0x000fe20000010100 */
[----:B------:R-:W-:Y:S02]  /*5b10*/  LOP3.LUT R5, R199, 0xffff, RZ, 0xc0, !PT ;  /* 0x0000ffffc7057812 */ /* 0x000fe400078ec0ff */
[----:B------:R-:W-:Y:S02]  /*5b20*/  SHF.R.U32.HI R4, RZ, 0x8, R4 ;  /* 0x00000008ff047819 */ /* 0x000fe40000011604 */
[----:B------:R-:W-:Y:S02]  /*5b30*/  SHF.R.U32.HI R5, RZ, 0x8, R5 ;  /* 0x00000008ff057819 */ /* 0x000fe40000011605 */
[----:B------:R-:W-:Y:S01]  /*5b40*/  LOP3.LUT R4, R4, 0xffff, RZ, 0xc0, !PT ;  /* 0x0000ffff04047812 */ /* 0x000fe200078ec0ff */
[----:B------:R-:W-:Y:S01]  /*5b50*/  @!P2 FADD.FTZ R169, -R169, -RZ ;  /* 0x800000ffa9a9a221 */ /* 0x000fe20000010100 */
[----:B------:R-:W-:Y:S01]  /*5b60*/  LOP3.LUT R5, R5, 0xffff, RZ, 0xc0, !PT ;  /* 0x0000ffff05057812 */ /* 0x000fe200078ec0ff */
[----:B--2---:R-:W-:Y:S01]  /*5b70*/  @!P0 FADD.FTZ R172, -R172, -RZ ;  /* 0x800000ffacac8221 */ /* 0x004fe20000010100 */
[----:B------:R-:W-:Y:S01]  /*5b80*/  ISETP.LE.U32.AND P6, PT, R4, UR4, PT ;  /* 0x0000000404007c0c */ /* 0x000fe2000bfc3070 */
[----:B------:R-:W2:Y:S01]  /*5b90*/  MUFU.EX2 R166, R59 ;  /* 0x0000003b00a67308 */ /* 0x000ea20000000800 */
[----:B------:R-:W-:Y:S02]  /*5ba0*/  ISETP.LE.U32.AND P3, PT, R5, UR4, PT ;  /* 0x0000000405007c0c */ /* 0x000fe4000bf63070 */
[--C-:B------:R-:W-:Y:S02]  /*5bb0*/  SHF.R.U32.HI R4, RZ, 0x10, R199.reuse ;  /* 0x00000010ff047819 */ /* 0x100fe400000116c7 */
[----:B------:R-:W-:Y:S02]  /*5bc0*/  SHF.R.U32.HI R5, RZ, 0x8, R12 ;  /* 0x00000008ff057819 */ /* 0x000fe4000001160c */
[----:B------:R-:W-:Y:S02]  /*5bd0*/  LOP3.LUT R4, R4, 0xff, RZ, 0xc0, !PT ;  /* 0x000000ff04047812 */ /* 0x000fe400078ec0ff */
[----:B------:R-:W-:Y:S02]  /*5be0*/  ISETP.LE.U32.AND P4, PT, R10, UR4, PT ;  /* 0x000000040a007c0c */ /* 0x000fe4000bf83070 */
[----:B------:R-:W-:Y:S01]  /*5bf0*/  F2FP.RELU.PACK_AB R7, R212, R215 ;  /* 0x000000d7d407723e */ /* 0x000fe200000008ff */
[----:B------:R-:W-:Y:S01]  /*5c00*/  @!P6 FADD.FTZ R171, -R171, -RZ ;  /* 0x800000ffababe221 */ /* 0x000fe20000010100 */
[----:B------:R-:W-:Y:S01]  /*5c10*/  SHF.R.U32.HI R6, RZ, 0x10, R196 ;  /* 0x00000010ff067819 */ /* 0x000fe200000116c4 */
[----:B------:R-:W-:Y:S01]  /*5c20*/  @!P3 FADD.FTZ R167, -R167, -RZ ;  /* 0x800000ffa7a7b221 */ /* 0x000fe20000010100 */
[----:B------:R-:W-:Y:S01]  /*5c30*/  ISETP.LE.U32.AND P6, PT, R4, UR4, PT ;  /* 0x0000000404007c0c */ /* 0x000fe2000bfc3070 */
[----:B------:R3:W-:Y:S01]  /*5c40*/  STS [R232+0x10000], R7 ;  /* 0x01000007e8007388 */ /* 0x0007e20000000800 */
[----:B------:R-:W-:Y:S02]  /*5c50*/  LOP3.LUT R6, R6, 0xff, RZ, 0xc0, !PT ;  /* 0x000000ff06067812 */ /* 0x000fe400078ec0ff */
[----:B------:R-:W-:Y:S02]  /*5c60*/  LOP3.LUT R4, R5, 0xffff, RZ, 0xc0, !PT ;  /* 0x0000ffff05047812 */ /* 0x000fe400078ec0ff */
[----:B------:R-:W-:Y:S01]  /*5c70*/  ISETP.LE.U32.AND P1, PT, R6, UR4, PT ;  /* 0x0000000406007c0c */ /* 0x000fe2000bf23070 */
[----:B------:R-:W-:Y:S01]  /*5c80*/  @!P4 FADD.FTZ R165, -R165, -RZ ;  /* 0x800000ffa5a5c221 */ /* 0x000fe20000010100 */
[----:B------:R-:W-:Y:S02]  /*5c90*/  LOP3.LUT R5, R18, 0xff, RZ, 0xc0, !PT ;  /* 0x000000ff12057812 */ /* 0x000fe400078ec0ff */
[----:B------:R-:W-:Y:S02]  /*5ca0*/  ISETP.LE.U32.AND P2, PT, R4, UR4, PT ;  /* 0x0000000404007c0c */ /* 0x000fe4000bf43070 */
[----:B------:R-:W-:Y:S01]  /*5cb0*/  F2FP.RELU.PACK_AB R8, R197, R198 ;  /* 0x000000c6c508723e */ /* 0x000fe200000008ff */
[----:B------:R-:W-:Y:S01]  /*5cc0*/  @!P6 FADD.FTZ R177, -R177, -RZ ;  /* 0x800000ffb1b1e221 */ /* 0x000fe20000010100 */
[----:B------:R-:W-:Y:S02]  /*5cd0*/  SHF.R.U32.HI R4, RZ, 0x18, R199 ;  /* 0x00000018ff047819 */ /* 0x000fe400000116c7 */
[----:B------:R-:W-:Y:S02]  /*5ce0*/  ISETP.LE.U32.AND P6, PT, R5, UR4, PT ;  /* 0x0000000405007c0c */ /* 0x000fe4000bfc3070 */
[----:B------:R-:W-:Y:S01]  /*5cf0*/  ISETP.LE.U32.AND P3, PT, R4, UR4, PT ;  /* 0x0000000404007c0c */ /* 0x000fe2000bf63070 */
[----:B-1----:R-:W-:Y:S01]  /*5d00*/  @!P1 FADD.FTZ R170, -R170, -RZ ;  /* 0x800000ffaaaa9221 */ /* 0x002fe20000010100 */
[----:B------:R-:W-:Y:S02]  /*5d10*/  F2FP.RELU.PACK_AB R5, R200, R203 ;  /* 0x000000cbc805723e */ /* 0x000fe400000008ff */
[----:B------:R-:W-:Y:S01]  /*5d20*/  SHF.R.U32.HI R4, RZ, 0x8, R15 ;  /* 0x00000008ff047819 */ /* 0x000fe2000001160f */
[----:B------:R-:W-:Y:S01]  /*5d30*/  @!P2 FADD.FTZ R164, -R164, -RZ ;  /* 0x800000ffa4a4a221 */ /* 0x000fe20000010100 */
[----:B------:R-:W-:Y:S02]  /*5d40*/  F2FP.RELU.PACK_AB R0, R194, R195 ;  /* 0x000000c3c200723e */ /* 0x000fe400000008ff */
[----:B------:R-:W-:Y:S02]  /*5d50*/  LOP3.LUT R6, R13, 0xff, RZ, 0xc0, !PT ;  /* 0x000000ff0d067812 */ /* 0x000fe400078ec0ff */
[----:B------:R-:W-:Y:S01]  /*5d60*/  LOP3.LUT R4, R4, 0xffff, RZ, 0xc0, !PT ;  /* 0x0000ffff04047812 */ /* 0x000fe200078ec0ff */
[----:B------:R-:W-:Y:S01]  /*5d70*/  @!P6 FADD.FTZ R160, -R160, -RZ ;  /* 0x800000ffa0a0e221 */ /* 0x000fe20000010100 */
[----:B------:R-:W-:Y:S01]  /*5d80*/  ISETP.LE.U32.AND P4, PT, R6, UR4, PT ;  /* 0x0000000406007c0c */ /* 0x000fe2000bf83070 */
[----:B--2---:R-:W-:Y:S01]  /*5d90*/  @!P3 FADD.FTZ R166, -R166, -RZ ;  /* 0x800000ffa6a6b221 */ /* 0x004fe20000010100 */
[----:B------:R-:W-:Y:S02]  /*5da0*/  F2FP.RELU.PACK_AB R6, R216, R217 ;  /* 0x000000d9d806723e */ /* 0x000fe400000008ff */
[----:B------:R-:W-:Y:S02]  /*5db0*/  SHF.R.U32.HI R16, RZ, 0x18, R168 ;  /* 0x00000018ff107819 */ /* 0x000fe400000116a8 */
[----:B------:R-:W-:Y:S01]  /*5dc0*/  ISETP.LE.U32.AND P2, PT, R4, UR4, PT ;  /* 0x0000000404007c0c */ /* 0x000fe2000bf43070 */
[----:B------:R1:W-:Y:S01]  /*5dd0*/  STS [R232+0x10400], R6 ;  /* 0x01040006e8007388 */ /* 0x0003e20000000800 */
[----:B------:R-:W-:Y:S01]  /*5de0*/  ISETP.LE.U32.AND P0, PT, R17, UR4, PT ;  /* 0x0000000411007c0c */ /* 0x000fe2000bf03070 */
[----:B------:R-:W2:Y:S01]  /*5df0*/  MUFU.EX2 R168, R56 ;  /* 0x0000003800a87308 */ /* 0x000ea20000000800 */
[----:B------:R-:W-:Y:S01]  /*5e00*/  F2FP.RELU.PACK_AB R4, R208, R209 ;  /* 0x000000d1d004723e */ /* 0x000fe200000008ff */
[----:B------:R4:W-:Y:S01]  /*5e10*/  STS [R231+0x10000], R5 ;  /* 0x01000005e7007388 */ /* 0x0009e20000000800 */
[----:B------:R-:W-:Y:S01]  /*5e20*/  ISETP.LE.U32.AND P1, PT, R14, UR4, PT ;  /* 0x000000040e007c0c */ /* 0x000fe2000bf23070 */
[----:B------:R-:W-:Y:S01]  /*5e30*/  @!P4 FADD.FTZ R163, -R163, -RZ ;  /* 0x800000ffa3a3c221 */ /* 0x000fe20000010100 */
[----:B---3--:R-:W-:Y:S01]  /*5e40*/  F2FP.RELU.PACK_AB R7, R221, R220 ;  /* 0x000000dcdd07723e */ /* 0x008fe200000008ff */
[----:B------:R3:W-:Y:S01]  /*5e50*/  STS [R231+0x10400], R4 ;  /* 0x01040004e7007388 */ /* 0x0007e20000000800 */
[----:B------:R-:W-:Y:S02]  /*5e60*/  FSETP.GE.FTZ.AND P3, PT, R212, RZ, PT ;  /* 0x000000ffd400720b */ /* 0x000fe40003f76000 */
[----:B------:R-:W-:Y:S01]  /*5e70*/  FSETP.GE.FTZ.AND P4, PT, R215, RZ, PT ;  /* 0x000000ffd700720b */ /* 0x000fe20003f96000 */
[----:B------:R3:W-:Y:S01]  /*5e80*/  STS [R232+0x12000], R7 ;  /* 0x01200007e8007388 */ /* 0x0007e20000000800 */
[----:B------:R-:W-:Y:S01]  /*5e90*/  @!P2 FADD.FTZ R161, -R161, -RZ ;  /* 0x800000ffa1a1a221 */ /* 0x000fe20000010100 */
[----:B------:R-:W-:Y:S01]  /*5ea0*/  FSETP.GE.FTZ.AND P2, PT, R203, RZ, PT ;  /* 0x000000ffcb00720b */ /* 0x000fe20003f56000 */
[----:B------:R-:W-:Y:S03]  /*5eb0*/  @!P0 FADD.FTZ R159, -R159, -RZ ;  /* 0x800000ff9f9f8221 */ /* 0x000fe60000010100 */
[----:B------:R-:W-:Y:S01]  /*5ec0*/  @!P1 FADD.FTZ R162, -R162, -RZ ;  /* 0x800000ffa2a29221 */ /* 0x000fe20000010100 */
[----:B------:R-:W-:Y:S02]  /*5ed0*/  FSETP.GE.FTZ.AND P1, PT, R200, RZ, PT ;  /* 0x000000ffc800720b */ /* 0x000fe40003f36000 */
[----:B-1----:R-:W-:Y:S01]  /*5ee0*/  F2FP.RELU.PACK_AB R6, R224, R225 ;  /* 0x000000e1e006723e */ /* 0x002fe200000008ff */
[----:B--2---:R-:W-:Y:S01]  /*5ef0*/  @!P5 FADD.FTZ R168, -R168, -RZ ;  /* 0x800000ffa8a8d221 */ /* 0x004fe20000010100 */
[----:B------:R-:W-:Y:S02]  /*5f00*/  ISETP.LE.U32.AND P5, PT, R16, UR4, PT ;  /* 0x0000000410007c0c */ /* 0x000fe4000bfa3070 */
[----:B----4-:R-:W-:Y:S01]  /*5f10*/  F2FP.RELU.PACK_AB R5, R218, R219 ;  /* 0x000000dbda05723e */ /* 0x010fe200000008ff */
[----:B------:R1:W-:Y:S01]  /*5f20*/  STS [R232+0x12400], R6 ;  /* 0x01240006e8007388 */ /* 0x0003e20000000800 */
[----:B---3--:R-:W-:Y:S03]  /*5f30*/  F2FP.RELU.PACK_AB R4, R222, R223 ;  /* 0x000000dfde04723e */ /* 0x008fe600000008ff */
[----:B------:R2:W-:Y:S01]  /*5f40*/  STS [R231+0x12000], R5 ;  /* 0x01200005e7007388 */ /* 0x0005e20000000800 */
[----:B------:R-:W-:Y:S03]  /*5f50*/  F2FP.RELU.PACK_AB R7, R201, R202 ;  /* 0x000000cac907723e */ /* 0x000fe600000008ff */
[----:B------:R3:W-:Y:S02]  /*5f60*/  STS [R231+0x12400], R4 ;  /* 0x01240004e7007388 */ /* 0x0007e40000000800 */
[----:B------:R-:W-:Y:S02]  /*5f70*/  @!P5 FADD.FTZ R109, -R109, -RZ ;  /* 0x800000ff6d6dd221 */ /* 0x000fe40000010100 */
[----:B------:R-:W-:Y:S04]  /*5f80*/  STS [R233+0x10000], R8 ;  /* 0x01000008e9007388 */ /* 0x000fe80000000800 */
[----:B------:R4:W-:Y:S01]  /*5f90*/  STS [R233+0x10400], R7 ;  /* 0x01040007e9007388 */ /* 0x0009e20000000800 */
[----:B-1----:R-:W-:Y:S02]  /*5fa0*/  F2FP.RELU.PACK_AB R6, R205, R207 ;  /* 0x000000cfcd06723e */ /* 0x002fe400000008ff */
[----:B--2---:R-:W-:Y:S02]  /*5fb0*/  F2FP.RELU.PACK_AB R5, R186, R189 ;  /* 0x000000bdba05723e */ /* 0x004fe400000008ff */
[----:B---3--:R-:W-:Y:S03]  /*5fc0*/  F2FP.RELU.PACK_AB R4, R187, R191 ;  /* 0x000000bfbb04723e */ /* 0x008fe600000008ff */
[----:B------:R1:W-:Y:S04]  /*5fd0*/  STS [R230+0x10000], R5 ;  /* 0x01000005e6007388 */ /* 0x0003e80000000800 */
[----:B------:R2:W-:Y:S01]  /*5fe0*/  STS [R230+0x10400], R4 ;  /* 0x01040004e6007388 */ /* 0x0005e20000000800 */
[----:B----4-:R-:W-:Y:S03]  /*5ff0*/  F2FP.RELU.PACK_AB R7, R213, R214 ;  /* 0x000000d6d507723e */ /* 0x010fe600000008ff */
[----:B------:R3:W-:Y:S04]  /*6000*/  STS [R233+0x12000], R6 ;  /* 0x01200006e9007388 */ /* 0x0007e80000000800 */
[----:B------:R4:W-:Y:S01]  /*6010*/  STS [R233+0x12400], R7 ;  /* 0x01240007e9007388 */ /* 0x0009e20000000800 */
[----:B-1----:R-:W-:Y:S02]  /*6020*/  F2FP.RELU.PACK_AB R5, R211, R210 ;  /* 0x000000d2d305723e */ /* 0x002fe400000008ff */
[----:B--2---:R-:W-:Y:S03]  /*6030*/  F2FP.RELU.PACK_AB R4, R181, R182 ;  /* 0x000000b6b504723e */ /* 0x004fe600000008ff */
[----:B------:R1:W-:Y:S01]  /*6040*/  STS [R230+0x12400], R5 ;  /* 0x01240005e6007388 */ /* 0x0003e20000000800 */
[----:B---3--:R-:W-:Y:S02]  /*6050*/  F2FP.RELU.PACK_AB R6, R204, R206 ;  /* 0x000000cecc06723e */ /* 0x008fe400000008ff */
[----:B----4-:R-:W-:Y:S03]  /*6060*/  F2FP.RELU.PACK_AB R7, R178, R184 ;  /* 0x000000b8b207723e */ /* 0x010fe600000008ff */
[----:B------:R2:W-:Y:S04]  /*6070*/  STS [R230+0x12000], R6 ;  /* 0x01200006e6007388 */ /* 0x0005e80000000800 */
[----:B------:R3:W-:Y:S04]  /*6080*/  STS [R227+0x10000], R4 ;  /* 0x01000004e3007388 */ /* 0x0007e80000000800 */
[----:B------:R4:W-:Y:S01]  /*6090*/  STS [R227+0x10400], R7 ;  /* 0x01040007e3007388 */ /* 0x0009e20000000800 */
[----:B-1----:R-:W-:Y:S05]  /*60a0*/  F2FP.RELU.PACK_AB R5, R175, R176 ;  /* 0x000000b0af05723e */ /* 0x002fea00000008ff */
[----:B------:R1:W-:Y:S01]  /*60b0*/  STS [R226+0x10000], R5 ;  /* 0x01000005e2007388 */ /* 0x0003e20000000800 */
[----:B--2---:R-:W-:Y:S02]  /*60c0*/  F2FP.RELU.PACK_AB R6, R190, R192 ;  /* 0x000000c0be06723e */ /* 0x004fe400000008ff */
[----:B---3--:R-:W-:Y:S02]  /*60d0*/  F2FP.RELU.PACK_AB R4, R173, R174 ;  /* 0x000000aead04723e */ /* 0x008fe400000008ff */
[----:B----4-:R-:W-:Y:S03]  /*60e0*/  F2FP.RELU.PACK_AB R7, R179, R183 ;  /* 0x000000b7b307723e */ /* 0x010fe600000008ff */
[----:B------:R2:W-:Y:S04]  /*60f0*/  STS [R226+0x10400], R4 ;  /* 0x01040004e2007388 */ /* 0x0005e80000000800 */
[----:B------:R3:W-:Y:S04]  /*6100*/  STS [R227+0x12000], R6 ;  /* 0x01200006e3007388 */ /* 0x0007e80000000800 */
[----:B------:R4:W-:Y:S04]  /*6110*/  STS [R227+0x12400], R0 ;  /* 0x01240000e3007388 */ /* 0x0009e80000000800 */
[----:B------:R4:W-:Y:S01]  /*6120*/  STS [R226+0x12000], R7 ;  /* 0x01200007e2007388 */ /* 0x0009e20000000800 */
[----:B-1----:R-:W-:Y:S02]  /*6130*/  F2FP.RELU.PACK_AB R5, R171, R172 ;  /* 0x000000acab05723e */ /* 0x002fe400000008ff */
[----:B--2---:R-:W-:Y:S02]  /*6140*/  F2FP.RELU.PACK_AB R4, R169, R170 ;  /* 0x000000aaa904723e */ /* 0x004fe400000008ff */
[----:B---3--:R-:W-:Y:S02]  /*6150*/  F2FP.RELU.PACK_AB R6, R180, R193 ;  /* 0x000000c1b406723e */ /* 0x008fe400000008ff */
[----:B----4-:R-:W-:Y:S03]  /*6160*/  F2FP.RELU.PACK_AB R0, R164, R165 ;  /* 0x000000a5a400723e */ /* 0x010fe600000008ff */
[----:B------:R1:W-:Y:S01]  /*6170*/  STS [R226+0x12400], R6 ;  /* 0x01240006e2007388 */ /* 0x0003e20000000800 */
[----:B------:R-:W-:Y:S03]  /*6180*/  F2FP.RELU.PACK_AB R7, R167, R168 ;  /* 0x000000a8a707723e */ /* 0x000fe600000008ff */
[----:B------:R2:W-:Y:S04]  /*6190*/  STS [R229+0x10000], R5 ;  /* 0x01000005e5007388 */ /* 0x0005e80000000800 */
[----:B------:R3:W-:Y:S04]  /*61a0*/  STS [R229+0x10400], R4 ;  /* 0x01040004e5007388 */ /* 0x0007e80000000800 */
[----:B------:R4:W-:Y:S01]  /*61b0*/  STS [R228+0x10000], R0 ;  /* 0x01000000e4007388 */ /* 0x0009e20000000800 */
[----:B-1----:R-:W-:Y:S02]  /*61c0*/  F2FP.RELU.PACK_AB R6, R166, R177 ;  /* 0x000000b1a606723e */ /* 0x002fe400000008ff */
[----:B--2---:R-:W-:Y:S02]  /*61d0*/  F2FP.RELU.PACK_AB R5, R159, R160 ;  /* 0x000000a09f05723e */ /* 0x004fe400000008ff */
[----:B---3--:R-:W-:Y:S03]  /*61e0*/  F2FP.RELU.PACK_AB R4, R161, R162 ;  /* 0x000000a2a104723e */ /* 0x008fe600000008ff */
[----:B------:R1:W-:Y:S01]  /*61f0*/  STS [R228+0x10400], R5 ;  /* 0x01040005e4007388 */ /* 0x0003e20000000800 */
[----:B----4-:R-:W-:Y:S03]  /*6200*/  F2FP.RELU.PACK_AB R0, R109, R163 ;  /* 0x000000a36d00723e */ /* 0x010fe600000008ff */
[----:B------:R-:W-:Y:S04]  /*6210*/  STS [R229+0x12000], R7 ;  /* 0x01200007e5007388 */ /* 0x000fe80000000800 */
[----:B------:R-:W-:Y:S04]  /*6220*/  STS [R229+0x12400], R6 ;  /* 0x01240006e5007388 */ /* 0x000fe80000000800 */
[----:B------:R-:W-:Y:S04]  /*6230*/  STS [R228+0x12400], R0 ;  /* 0x01240000e4007388 */ /* 0x000fe80000000800 */
[----:B------:R2:W-:Y:S04]  /*6240*/  STS [R228+0x12000], R4 ;  /* 0x01200004e4007388 */ /* 0x0005e80000000800 */
[----:B------:R-:W3:Y:S01]  /*6250*/  LDSM.16.M88.4 R64, [R150+0x4000] ;  /* 0x004000009640783b */ /* 0x000ee20000000200 */
[----:B-1----:R-:W-:Y:S07]  /*6260*/  IMAD.U32 R5, RZ, RZ, UR15 ;  /* 0x0000000fff057e24 */ /* 0x002fee000f8e00ff */
[----:B------:R-:W1:Y:S08]  /*6270*/  LDSM.16.M88.4 R60, [R150+0x5000] ;  /* 0x00500000963c783b */ /* 0x000e700000000200 */
[----:B------:R-:W4:Y:S01]  /*6280*/  LDSM.16.M88.4 R100, [R151+0x4000] ;  /* 0x004000009764783b */ /* 0x000f220000000200 */
[----:B--2---:R-:W-:Y:S07]  /*6290*/  IMAD.U32 R4, RZ, RZ, UR16 ;  /* 0x00000010ff047e24 */ /* 0x004fee000f8e00ff */
[----:B------:R-:W4:Y:S01]  /*62a0*/  LDSM.16.M88.4 R104, [R151+0x5000] ;  /* 0x005000009768783b */ /* 0x000f220000000200 */
[C---:B------:R-:W-:Y:S04]  /*62b0*/  LEA R110, P0, R245.reuse, R4, 0x2 ;  /* 0x00000004f56e7211 */ /* 0x040fe800078010ff */
[----:B------:R-:W-:Y:S02]  /*62c0*/  LEA.HI.X.SX32 R111, R245, R5, 0x2, P0 ;  /* 0x00000005f56f7211 */ /* 0x000fe400000f16ff */
[----:B------:R-:W-:Y:S03]  /*62d0*/  FSETP.GE.FTZ.AND P0, PT, R198, RZ, PT ;  /* 0x000000ffc600720b */ /* 0x000fe60003f16000 */
[----:B------:R-:W2:Y:S04]  /*62e0*/  LDG.E R108, [R110.64] ;  /* 0x0000000a6e6c7981 */ /* 0x000ea8000c1e1900 */
[----:B------:R-:W2:Y:S01]  /*62f0*/  LDG.E R0, [R110.64+0x120] ;  /* 0x0001200a6e007981 */ /* 0x000ea2000c1e1900 */
[-C--:B---3--:R-:W-:Y:S08]  /*6300*/  HMMA.16816.F32 R4, R64, R112.reuse, RZ ;  /* 0x000000704004723c */ /* 0x088ff000000018ff */
[C---:B-1----:R-:W-:Y:S08]  /*6310*/  HMMA.16816.F32 R8, R60.reuse, R112, RZ ;  /* 0x000000703c08723c */ /* 0x042ff000000018ff */
        /* <DEDUP_REMOVED lines=28> */
[-C--:B------:R-:W-:Y:S01]  /*64e0*/  HMMA.16816.F32 R60, R104, R142.reuse, R60 ;  /* 0x0000008e683c723c */ /* 0x080fe2000000183c */
[----:B------:R-:W3:Y:S04]  /*64f0*/  LDG.E R105, [R110.64+0x20] ;  /* 0x0000200a6e697981 */ /* 0x000ee8000c1e1900 */
[----:B------:R-:W4:Y:S03]  /*6500*/  LDG.E R104, [R110.64+0x100] ;  /* 0x0001000a6e687981 */ /* 0x000f26000c1e1900 */
[----:B------:R-:W-:Y:S07]  /*6510*/  HMMA.16816.F32 R64, R100, R142, R64 ;  /* 0x0000008e6440723c */ /* 0x000fee0000001840 */
[C---:B--2---:R-:W-:Y:S02]  /*6520*/  FADD.FTZ R101, -R108.reuse, R4 ;  /* 0x000000046c657221 */ /* 0x044fe40000010100 */
[C---:B------:R-:W-:Y:S03]  /*6530*/  FADD.FTZ R100, -R108.reuse, R5 ;  /* 0x000000056c647221 */ /* 0x040fe60000010100 */
[C---:B------:R-:W-:Y:S02]  /*6540*/  FADD.FTZ R5, -R108.reuse, R17 ;  /* 0x000000116c057221 */ /* 0x040fe40000010100 */
[----:B------:R-:W-:Y:S01]  /*6550*/  FADD.FTZ R4, -R108, R20 ;  /* 0x000000146c047221 */ /* 0x000fe20000010100 */
[-C--:B------:R-:W-:Y:S01]  /*6560*/  FSEL R17, R100, R108.reuse, P3 ;  /* 0x0000006c64117208 */ /* 0x080fe20001800000 */
[C---:B------:R-:W-:Y:S01]  /*6570*/  FADD.FTZ R16, -R108.reuse, R16 ;  /* 0x000000106c107221 */ /* 0x040fe20000010100 */
[-C--:B------:R-:W-:Y:S01]  /*6580*/  FSEL R5, R5, R108.reuse, P1 ;  /* 0x0000006c05057208 */ /* 0x080fe20000800000 */
[----:B------:R-:W-:Y:S01]  /*6590*/  FADD.FTZ R48, -R108, R48 ;  /* 0x000000306c307221 */ /* 0x000fe20000010100 */
[-C--:B------:R-:W-:Y:S01]  /*65a0*/  FSEL R4, R4, R108.reuse, P0 ;  /* 0x0000006c04047208 */ /* 0x080fe20000000000 */
[----:B------:R-:W-:Y:S01]  /*65b0*/  FMUL.FTZ R212, R212, R17 ;  /* 0x00000011d4d47220 */ /* 0x000fe20000410000 */
[----:B------:R-:W-:Y:S01]  /*65c0*/  FSEL R16, R16, R108, P2 ;  /* 0x0000006c10107208 */ /* 0x000fe20001000000 */
[----:B------:R-:W-:Y:S01]  /*65d0*/  FMUL.FTZ R200, R200, R5 ;  /* 0x00000005c8c87220 */ /* 0x000fe20000410000 */
[----:B------:R-:W-:Y:S01]  /*65e0*/  FSETP.GE.FTZ.AND P1, PT, R182, RZ, PT ;  /* 0x000000ffb600720b */ /* 0x000fe20003f36000 */
[----:B------:R-:W-:Y:S01]  /*65f0*/  FMUL.FTZ R198, R198, R4 ;  /* 0x00000004c6c67220 */ /* 0x000fe20000410000 */
[----:B------:R-:W-:Y:S01]  /*6600*/  FSETP.GE.FTZ.AND P0, PT, R181, RZ, PT ;  /* 0x000000ffb500720b */ /* 0x000fe20003f16000 */
[C---:B------:R-:W-:Y:S01]  /*6610*/  FADD.FTZ R5, -R108.reuse, R36 ;  /* 0x000000246c057221 */ /* 0x040fe20000010100 */
[----:B------:R-:W-:Y:S01]  /*6620*/  FSETP.GE.FTZ.AND P3, PT, R189, RZ, PT ;  /* 0x000000ffbd00720b */ /* 0x000fe20003f76000 */
[----:B------:R-:W-:Y:S01]  /*6630*/  FADD.FTZ R4, -R108, R37 ;  /* 0x000000256c047221 */ /* 0x000fe20000010100 */
[----:B------:R-:W-:Y:S01]  /*6640*/  FSETP.GE.FTZ.AND P2, PT, R186, RZ, PT ;  /* 0x000000ffba00720b */ /* 0x000fe20003f56000 */
[----:B------:R-:W-:Y:S01]  /*6650*/  FMUL.FTZ R203, R203, R16 ;  /* 0x00000010cbcb7220 */ /* 0x000fe20000410000 */
[-C--:B------:R-:W-:Y:S01]  /*6660*/  FSEL R5, R5, R108.reuse, P1 ;  /* 0x0000006c05057208 */ /* 0x080fe20000800000 */
[----:B------:R-:W-:Y:S01]  /*6670*/  FADD.FTZ R17, -R108, R32 ;  /* 0x000000206c117221 */ /* 0x000fe20000010100 */
[----:B------:R-:W-:Y:S01]  /*6680*/  FSEL R4, R4, R108, P0 ;  /* 0x0000006c04047208 */ /* 0x000fe20000000000 */
[----:B------:R-:W-:Y:S01]  /*6690*/  FADD.FTZ R16, -R108, R33 ;  /* 0x000000216c107221 */ /* 0x000fe20000010100 */
[----:B------:R-:W-:Y:S01]  /*66a0*/  FSETP.GE.FTZ.AND P1, PT, R176, RZ, PT ;  /* 0x000000ffb000720b */ /* 0x000fe20003f36000 */
[----:B------:R-:W-:Y:S01]  /*66b0*/  FMUL.FTZ R182, R182, R5 ;  /* 0x00000005b6b67220 */ /* 0x000fe20000410000 */
[----:B------:R-:W-:Y:S01]  /*66c0*/  FSETP.GE.FTZ.AND P0, PT, R164, RZ, PT ;  /* 0x000000ffa400720b */ /* 0x000fe20003f16000 */
[----:B------:R-:W-:Y:S01]  /*66d0*/  FMUL.FTZ R181, R181, R4 ;  /* 0x00000004b5b57220 */ /* 0x000fe20000410000 */
[-C--:B------:R-:W-:Y:S01]  /*66e0*/  FSEL R20, R101, R108.reuse, P4 ;  /* 0x0000006c65147208 */ /* 0x080fe20002000000 */
[C---:B------:R-:W-:Y:S01]  /*66f0*/  FADD.FTZ R5, -R108.reuse, R52 ;  /* 0x000000346c057221 */ /* 0x040fe20000010100 */
[-C--:B------:R-:W-:Y:S01]  /*6700*/  FSEL R17, R17, R108.reuse, P3 ;  /* 0x0000006c11117208 */ /* 0x080fe20001800000 */
[----:B------:R-:W-:Y:S01]  /*6710*/  FADD.FTZ R4, -R108, R53 ;  /* 0x000000356c047221 */ /* 0x000fe20000010100 */
[----:B------:R-:W-:Y:S01]  /*6720*/  FSEL R16, R16, R108, P2 ;  /* 0x0000006c10107208 */ /* 0x000fe20001000000 */
[----:B------:R-:W-:Y:S01]  /*6730*/  FMUL.FTZ R215, R215, R20 ;  /* 0x00000014d7d77220 */ /* 0x000fe20000410000 */
[----:B------:R-:W-:Y:S01]  /*6740*/  FSETP.GE.FTZ.AND P2, PT, R172, RZ, PT ;  /* 0x000000ffac00720b */ /* 0x000fe20003f56000 */
[----:B------:R-:W-:Y:S01]  /*6750*/  FADD.FTZ R20, -R108, R21 ;  /* 0x000000156c147221 */ /* 0x000fe20000010100 */
[----:B------:R-:W-:Y:S01]  /*6760*/  FSEL R48, R48, R108, P1 ;  /* 0x0000006c30307208 */ /* 0x000fe20000800000 */
[----:B------:R-:W-:Y:S01]  /*6770*/  FMUL.FTZ R189, R189, R17 ;  /* 0x00000011bdbd7220 */ /* 0x000fe20000410000 */
        /* <DEDUP_REMOVED lines=10> */
[----:B------:R-:W-:Y:S01]  /*6820*/  FSETP.GE.FTZ.AND P1, PT, R165, RZ, PT ;  /* 0x000000ffa500720b */ /* 0x000fe20003f36000 */
[----:B------:R-:W-:Y:S01]  /*6830*/  FADD.FTZ R26, -R0, R26 ;  /* 0x0000001a001a7221 */ /* 0x000fe20000010100 */
[-C--:B------:R-:W-:Y:S01]  /*6840*/  FSEL R20, R20, R108.reuse, P4 ;  /* 0x0000006c14147208 */ /* 0x080fe20002000000 */
[----:B------:R-:W-:Y:S01]  /*6850*/  FADD.FTZ R42, -R0, R42 ;  /* 0x0000002a002a7221 */ /* 0x000fe20000010100 */
[----:B------:R-:W-:Y:S01]  /*6860*/  FSEL R17, R17, R108, P3 ;  /* 0x0000006c11117208 */ /* 0x000fe20001800000 */
[----:B------:R-:W-:Y:S01]  /*6870*/  FMUL.FTZ R48, R176, R48 ;  /* 0x00000030b0307220 */ /* 0x000fe20000410000 */
[----:B------:R-:W-:Y:S01]  /*6880*/  FSEL R16, R16, R108, P1 ;  /* 0x0000006c10107208 */ /* 0x000fe20000800000 */
[----:B------:R-:W-:Y:S01]  /*6890*/  @P0 FADD.FTZ R108, -R108, R65 ;  /* 0x000000416c6c0221 */ /* 0x000fe20000010100 */
[----:B------:R-:W-:Y:S01]  /*68a0*/  FSETP.GE.FTZ.AND P1, PT, R217, RZ, PT ;  /* 0x000000ffd900720b */ /* 0x000fe20003f36000 */
[----:B------:R-:W-:Y:S01]  /*68b0*/  FMUL.FTZ R197, R197, R20 ;  /* 0x00000014c5c57220 */ /* 0x000fe20000410000 */
[----:B------:R-:W-:Y:S01]  /*68c0*/  FSETP.GE.FTZ.AND P0, PT, R216, RZ, PT ;  /* 0x000000ffd800720b */ /* 0x000fe20003f16000 */
[----:B------:R-:W-:Y:S01]  /*68d0*/  FMUL.FTZ R165, R165, R16 ;  /* 0x00000010a5a57220 */ /* 0x000fe20000410000 */
[----:B------:R-:W-:Y:S01]  /*68e0*/  FSETP.GE.FTZ.AND P3, PT, R169, RZ, PT ;  /* 0x000000ffa900720b */ /* 0x000fe20003f76000 */
[----:B------:R-:W-:Y:S01]  /*68f0*/  FMUL.FTZ R175, R175, R17 ;  /* 0x00000011afaf7220 */ /* 0x000fe20000410000 */
[----:B------:R-:W-:Y:S01]  /*6900*/  FSETP.GE.FTZ.AND P2, PT, R160, RZ, PT ;  /* 0x000000ffa000720b */ /* 0x000fe20003f56000 */
[----:B------:R-:W-:Y:S01]  /*6910*/  FMUL.FTZ R108, R164, R108 ;  /* 0x0000006ca46c7220 */ /* 0x000fe20000410000 */
[----:B------:R-:W-:Y:S01]  /*6920*/  FSETP.GE.FTZ.AND P4, PT, R170, RZ, PT ;  /* 0x000000ffaa00720b */ /* 0x000fe20003f96000 */
[C---:B---3--:R-:W-:Y:S02]  /*6930*/  FADD.FTZ R5, -R105.reuse, R6 ;  /* 0x0000000669057221 */ /* 0x048fe40000010100 */
[C---:B------:R-:W-:Y:S02]  /*6940*/  FADD.FTZ R4, -R105.reuse, R7 ;  /* 0x0000000769047221 */ /* 0x040fe40000010100 */
[----:B------:R-:W-:Y:S01]  /*6950*/  FADD.FTZ R18, -R105, R18 ;  /* 0x0000001269127221 */ /* 0x000fe20000010100 */
[-C--:B------:R-:W-:Y:S01]  /*6960*/  FSEL R5, R5, R105.reuse, P1 ;  /* 0x0000006905057208 */ /* 0x080fe20000800000 */
[C---:B------:R-:W-:Y:S01]  /*6970*/  FADD.FTZ R19, -R105.reuse, R19 ;  /* 0x0000001369137221 */ /* 0x040fe20000010100 */
[-C--:B------:R-:W-:Y:S01]  /*6980*/  FSEL R4, R4, R105.reuse, P0 ;  /* 0x0000006904047208 */ /* 0x080fe20000000000 */
[----:B------:R-:W-:Y:S01]  /*6990*/  FADD.FTZ R22, -R105, R22 ;  /* 0x0000001669167221 */ /* 0x000fe20000010100 */
[----:B------:R-:W-:Y:S01]  /*69a0*/  FSETP.GE.FTZ.AND P1, PT, R209, RZ, PT ;  /* 0x000000ffd100720b */ /* 0x000fe20003f36000 */
[C---:B------:R-:W-:Y:S01]  /*69b0*/  FADD.FTZ R23, -R105.reuse, R23 ;  /* 0x0000001769177221 */ /* 0x040fe20000010100 */
[----:B------:R-:W-:Y:S01]  /*69c0*/  FSETP.GE.FTZ.AND P0, PT, R208, RZ, PT ;  /* 0x000000ffd000720b */ /* 0x000fe20003f16000 */
[C---:B------:R-:W-:Y:S01]  /*69d0*/  FADD.FTZ R34, -R105.reuse, R34 ;  /* 0x0000002269227221 */ /* 0x040fe20000010100 */
[-C--:B------:R-:W-:Y:S01]  /*69e0*/  FSEL R18, R18, R105.reuse, P1 ;  /* 0x0000006912127208 */ /* 0x080fe20000800000 */
[----:B------:R-:W-:Y:S01]  /*69f0*/  FADD.FTZ R35, -R105, R35 ;  /* 0x0000002369237221 */ /* 0x000fe20000010100 */
[-C--:B------:R-:W-:Y:S01]  /*6a00*/  FSEL R19, R19, R105.reuse, P0 ;  /* 0x0000006913137208 */ /* 0x080fe20000000000 */
        /* <DEDUP_REMOVED lines=12> */
[C---:B------:R-:W-:Y:S01]  /*6ad0*/  FADD.FTZ R6, -R105.reuse, R55 ;  /* 0x0000003769067221 */ /* 0x040fe20000010100 */
        /* <DEDUP_REMOVED lines=9> */
[----:B----4-:R-:W-:Y:S01]  /*6b70*/  FADD.FTZ R56, -R104, R56 ;  /* 0x0000003868387221 */ /* 0x010fe20000010100 */
[----:B------:R-:W-:Y:S01]  /*6b80*/  FSEL R39, R39, R105, P0 ;  /* 0x0000006927277208 */ /* 0x000fe20000000000 */
[----:B------:R-:W-:Y:S01]  /*6b90*/  FMUL.FTZ R208, R208, R19 ;  /* 0x00000013d0d07220 */ /* 0x000fe20000410000 */
[----:B------:R-:W-:Y:S01]  /*6ba0*/  FSETP.GE.FTZ.AND P1, PT, R174, RZ, PT ;  /* 0x000000ffae00720b */ /* 0x000fe20003f36000 */
[----:B------:R-:W-:Y:S01]  /*6bb0*/  FADD.FTZ R45, -R104, R45 ;  /* 0x0000002d682d7221 */ /* 0x000fe20000010100 */
[----:B------:R-:W-:Y:S01]  /*6bc0*/  FSETP.GE.FTZ.AND P0, PT, R173, RZ, PT ;  /* 0x000000ffad00720b */ /* 0x000fe20003f16000 */
[----:B------:R-:W-:Y:S01]  /*6bd0*/  FMUL.FTZ R209, R209, R18 ;  /* 0x00000012d1d17220 */ /* 0x000fe20000410000 */
[-C--:B------:R-:W-:Y:S01]  /*6be0*/  FSEL R50, R50, R105.reuse, P1 ;  /* 0x0000006932327208 */ /* 0x080fe20000800000 */
[----:B------:R-:W-:Y:S01]  /*6bf0*/  FMUL.FTZ R191, R191, R34 ;  /* 0x00000022bfbf7220 */ /* 0x000fe20000410000 */
[----:B------:R-:W-:Y:S01]  /*6c00*/  FSEL R4, R4, R105, P0 ;  /* 0x0000006904047208 */ /* 0x000fe20000000000 */
[----:B------:R-:W-:Y:S01]  /*6c10*/  FMUL.FTZ R35, R187, R35 ;  /* 0x00000023bb237220 */ /* 0x000fe20000410000 */
        /* <DEDUP_REMOVED lines=10> */
[----:B------:R-:W-:Y:S01]  /*6cc0*/  FSEL R4, R4, R104, P0 ;  /* 0x0000006804047208 */ /* 0x000fe20000000000 */
[----:B------:R-:W-:Y:S01]  /*6cd0*/  FMUL.FTZ R160, R160, R5 ;  /* 0x00000005a0a07220 */ /* 0x000fe20000410000 */
[----:B------:R-:W-:Y:S01]  /*6ce0*/  FSETP.GE.FTZ.AND P2, PT, R218, RZ, PT ;  /* 0x000000ffda00720b */ /* 0x000fe20003f56000 */
[C---:B------:R-:W-:Y:S01]  /*6cf0*/  FADD.FTZ R6, -R104.reuse, R13 ;  /* 0x0000000d68067221 */ /* 0x040fe20000010100 */
[----:B------:R-:W-:Y:S01]  /*6d00*/  FSETP.GE.FTZ.AND P0, PT, R205, RZ, PT ;  /* 0x000000ffcd00720b */ /* 0x000fe20003f16000 */
[----:B------:R-:W-:Y:S01]  /*6d10*/  FADD.FTZ R5, -R104, R24 ;  /* 0x0000001868057221 */ /* 0x000fe20000010100 */
[----:B------:R-:W-:Y:S01]  /*6d20*/  FSETP.GE.FTZ.AND P3, PT, R219, RZ, PT ;  /* 0x000000ffdb00720b */ /* 0x000fe20003f76000 */
[----:B------:R-:W-:Y:S01]  /*6d30*/  @P1 FADD.FTZ R105, -R105, R67 ;  /* 0x0000004369691221 */ /* 0x000fe20000010100 */
[----:B------:R-:W-:Y:S01]  /*6d40*/  FSETP.GE.FTZ.AND P1, PT, R207, RZ, PT ;  /* 0x000000ffcf00720b */ /* 0x000fe20003f36000 */
[----:B------:R-:W-:Y:S01]  /*6d50*/  FMUL.FTZ R23, R220, R4 ;  /* 0x00000004dc177220 */ /* 0x000fe20000410000 */
[-C--:B------:R-:W-:Y:S01]  /*6d60*/  FSEL R6, R6, R104.reuse, P2 ;  /* 0x0000006806067208 */ /* 0x080fe20001000000 */
[----:B------:R-:W-:Y:S01]  /*6d70*/  FADD.FTZ R4, -R104, R25 ;  /* 0x0000001968047221 */ /* 0x000fe20000010100 */
[-C--:B------:R-:W-:Y:S01]  /*6d80*/  FSEL R5, R5, R104.reuse, P1 ;  /* 0x0000006805057208 */ /* 0x080fe20000800000 */
[----:B------:R-:W-:Y:S01]  /*6d90*/  FMUL.FTZ R170, R170, R7 ;  /* 0x00000007aaaa7220 */ /* 0x000fe20000410000 */
[----:B------:R-:W-:Y:S01]  /*6da0*/  FSETP.GE.FTZ.AND P2, PT, R192, RZ, PT ;  /* 0x000000ffc000720b */ /* 0x000fe20003f56000 */
[----:B------:R-:W-:Y:S01]  /*6db0*/  FADD.FTZ R7, -R104, R12 ;  /* 0x0000000c68077221 */ /* 0x000fe20000010100 */
[----:B------:R-:W-:Y:S01]  /*6dc0*/  FSEL R4, R4, R104, P0 ;  /* 0x0000006804047208 */ /* 0x000fe20000000000 */
[----:B------:R-:W-:Y:S01]  /*6dd0*/  FMUL.FTZ R16, R218, R6 ;  /* 0x00000006da107220 */ /* 0x000fe20000410000 */
[----:B------:R-:W-:Y:S01]  /*6de0*/  FSETP.GE.FTZ.AND P1, PT, R190, RZ, PT ;  /* 0x000000ffbe00720b */ /* 0x000fe20003f36000 */
[----:B------:R-:W-:Y:S01]  /*6df0*/  FMUL.FTZ R207, R207, R5 ;  /* 0x00000005cfcf7220 */ /* 0x000fe20000410000 */
[----:B------:R-:W-:Y:S01]  /*6e00*/  FSEL R7, R7, R104, P3 ;  /* 0x0000006807077208 */ /* 0x000fe20001800000 */
[C---:B------:R-:W-:Y:S01]  /*6e10*/  FADD.FTZ R6, -R104.reuse, R40 ;  /* 0x0000002868067221 */ /* 0x040fe20000010100 */
[----:B------:R-:W-:Y:S01]  /*6e20*/  FSETP.GE.FTZ.AND P0, PT, R183, RZ, PT ;  /* 0x000000ffb700720b */ /* 0x000fe20003f16000 */
[----:B------:R-:W-:Y:S01]  /*6e30*/  FADD.FTZ R5, -R104, R41 ;  /* 0x0000002968057221 */ /* 0x000fe20000010100 */
        /* <DEDUP_REMOVED lines=12> */
[----:B------:R-:W-:Y:S01]  /*6f00*/  FSETP.GE.FTZ.AND P3, PT, R204, RZ, PT ;  /* 0x000000ffcc00720b */ /* 0x000fe20003f76000 */
[----:B------:R-:W-:Y:S01]  /*6f10*/  FADD.FTZ R6, -R104, R57 ;  /* 0x0000003968067221 */ /* 0x000fe20000010100 */
[----:B------:R-:W-:Y:S01]  /*6f20*/  FSEL R8, R8, R104, P4 ;  /* 0x0000006808087208 */ /* 0x000fe20002000000 */
[----:B------:R-:W-:Y:S01]  /*6f30*/  FADD.FTZ R5, -R104, R60 ;  /* 0x0000003c68057221 */ /* 0x000fe20000010100 */
[----:B------:R-:W-:Y:S01]  /*6f40*/  FSETP.GE.FTZ.AND P1, PT, R167, RZ, PT ;  /* 0x000000ffa700720b */ /* 0x000fe20003f36000 */
[----:B------:R-:W-:Y:S01]  /*6f50*/  FMUL.FTZ R183, R183, R4 ;  /* 0x00000004b7b77220 */ /* 0x000fe20000410000 */
[----:B------:R-:W-:Y:S01]  /*6f60*/  FSEL R56, R56, R104, P2 ;  /* 0x0000006838387208 */ /* 0x000fe20001000000 */
[----:B------:R-:W-:Y:S01]  /*6f70*/  FADD.FTZ R4, -R0, R10 ;  /* 0x0000000a00047221 */ /* 0x000fe20000010100 */
[----:B------:R-:W-:Y:S01]  /*6f80*/  FSETP.GE.FTZ.AND P2, PT, R162, RZ, PT ;  /* 0x000000ffa200720b */ /* 0x000fe20003f56000 */
[----:B------:R-:W-:Y:S01]  /*6f90*/  FMUL.FTZ R19, R221, R8 ;  /* 0x00000008dd137220 */ /* 0x000fe20000410000 */
[-C--:B------:R-:W-:Y:S01]  /*6fa0*/  FSEL R7, R7, R104.reuse, P3 ;  /* 0x0000006807077208 */ /* 0x080fe20001800000 */
[----:B------:R-:W-:Y:S01]  /*6fb0*/  FADD.FTZ R8, -R104, R28 ;  /* 0x0000001c68087221 */ /* 0x000fe20000010100 */
[-C--:B------:R-:W-:Y:S01]  /*6fc0*/  FSEL R6, R6, R104.reuse, P1 ;  /* 0x0000006806067208 */ /* 0x080fe20000800000 */
[----:B------:R-:W-:Y:S01]  /*6fd0*/  FMUL.FTZ R39, R178, R39 ;  /* 0x00000027b2277220 */ /* 0x000fe20000410000 */
[----:B------:R-:W-:Y:S01]  /*6fe0*/  FSEL R5, R5, R104, P2 ;  /* 0x0000006805057208 */ /* 0x000fe20001000000 */
[----:B------:R-:W-:Y:S01]  /*6ff0*/  FMUL.FTZ R18, R204, R7 ;  /* 0x00000007cc127220 */ /* 0x000fe20000410000 */
[----:B------:R-:W-:Y:S01]  /*7000*/  FSETP.GE.FTZ.AND P1, PT, R225, RZ, PT ;  /* 0x000000ffe100720b */ /* 0x000fe20003f36000 */
[----:B------:R-:W-:Y:S01]  /*7010*/  FADD.FTZ R7, -R0, R15 ;  /* 0x0000000f00077221 */ /* 0x000fe20000010100 */
[----:B------:R-:W-:Y:S01]  /*7020*/  FSETP.GE.FTZ.AND P4, PT, R206, RZ, PT ;  /* 0x000000ffce00720b */ /* 0x000fe20003f96000 */
[----:B------:R-:W-:Y:S01]  /*7030*/  FMUL.FTZ R167, R167, R6 ;  /* 0x00000006a7a77220 */ /* 0x000fe20000410000 */
[----:B------:R-:W-:Y:S01]  /*7040*/  FSETP.GE.FTZ.AND P3, PT, R179, RZ, PT ;  /* 0x000000ffb300720b */ /* 0x000fe20003f76000 */
[----:B------:R-:W-:Y:S01]  /*7050*/  FMUL.FTZ R162, R162, R5 ;  /* 0x00000005a2a27220 */ /* 0x000fe20000410000 */
[----:B------:R-:W-:Y:S01]  /*7060*/  FSEL R4, R4, R0, P1 ;  /* 0x0000000004047208 */ /* 0x000fe20000800000 */
[----:B------:R-:W-:Y:S01]  /*7070*/  FADD.FTZ R6, -R0, R11 ;  /* 0x0000000b00067221 */ /* 0x000fe20000010100 */
[----:B------:R-:W-:Y:S01]  /*7080*/  FSETP.GE.FTZ.AND P2, PT, R222, RZ, PT ;  /* 0x000000ffde00720b */ /* 0x000fe20003f56000 */
[----:B------:R-:W-:Y:S01]  /*7090*/  FADD.FTZ R5, -R0, R14 ;  /* 0x0000000e00057221 */ /* 0x000fe20000010100 */
[----:B------:R-:W-:Y:S01]  /*70a0*/  FSEL R8, R8, R104, P4 ;  /* 0x0000006808087208 */ /* 0x000fe20002000000 */
[----:B------:R-:W-:Y:S01]  /*70b0*/  FMUL.FTZ R14, R225, R4 ;  /* 0x00000004e10e7220 */ /* 0x000fe20000410000 */
[----:B------:R-:W-:Y:S01]  /*70c0*/  FSEL R45, R45, R104, P3 ;  /* 0x000000682d2d7208 */ /* 0x000fe20001800000 */
[----:B------:R-:W-:Y:S01]  /*70d0*/  @P0 FADD.FTZ R104, -R104, R61 ;  /* 0x0000003d68680221 */ /* 0x000fe20000010100 */
[----:B------:R-:W-:Y:S01]  /*70e0*/  FSETP.GE.FTZ.AND P1, PT, R224, RZ, PT ;  /* 0x000000ffe000720b */ /* 0x000fe20003f36000 */
[----:B------:R-:W-:Y:S01]  /*70f0*/  FADD.FTZ R4, -R0, R27 ;  /* 0x0000001b00047221 */ /* 0x000fe20000010100 */
[----:B------:R-:W-:Y:S01]  /*7100*/  FSETP.GE.FTZ.AND P0, PT, R223, RZ, PT ;  /* 0x000000ffdf00720b */ /* 0x000fe20003f16000 */
[----:B------:R-:W-:Y:S01]  /*7110*/  FMUL.FTZ R206, R206, R8 ;  /* 0x00000008cece7220 */ /* 0x000fe20000410000 */
[----:B------:R-:W-:Y:S01]  /*7120*/  FSEL R7, R7, R0, P2 ;  /* 0x0000000007077208 */ /* 0x000fe20001000000 */
[----:B------:R-:W-:Y:S01]  /*7130*/  FMUL.FTZ R50, R174, R50 ;  /* 0x00000032ae327220 */ /* 0x000fe20000410000 */
        /* <DEDUP_REMOVED lines=8> */
[-C--:B------:R-:W-:Y:S01]  /*71c0*/  FSEL R4, R4, R0.reuse, P0 ;  /* 0x0000000004047208 */ /* 0x080fe20000000000 */
[----:B------:R-:W-:Y:S01]  /*71d0*/  FADD.FTZ R6, -R0, R30 ;  /* 0x0000001e00067221 */ /* 0x000fe20000010100 */
[----:B------:R-:W-:Y:S01]  /*71e0*/  FSETP.GE.FTZ.AND P3, PT, R211, RZ, PT ;  /* 0x000000ffd300720b */ /* 0x000fe20003f76000 */
[----:B------:R-:W-:Y:S01]  /*71f0*/  FMUL.FTZ R12, R223, R5 ;  /* 0x00000005df0c7220 */ /* 0x000fe20000410000 */
[----:B------:R-:W-:Y:S01]  /*7200*/  FSEL R5, R26, R0, P1 ;  /* 0x000000001a057208 */ /* 0x000fe20000800000 */
[----:B------:R-:W-:Y:S01]  /*7210*/  FMUL.FTZ R21, R213, R4 ;  /* 0x00000004d5157220 */ /* 0x000fe20000410000 */
[----:B------:R-:W-:Y:S01]  /*7220*/  FSETP.GE.FTZ.AND P0, PT, R210, RZ, PT ;  /* 0x000000ffd200720b */ /* 0x000fe20003f16000 */
[----:B------:R-:W-:Y:S01]  /*7230*/  FADD.FTZ R4, -R0, R46 ;  /* 0x0000002e00047221 */ /* 0x000fe20000010100 */
[-C--:B------:R-:W-:Y:S01]  /*7240*/  FSEL R7, R7, R0.reuse, P3 ;  /* 0x0000000007077208 */ /* 0x080fe20001800000 */
[----:B------:R-:W-:Y:S01]  /*7250*/  FMUL.FTZ R11, R214, R5 ;  /* 0x00000005d60b7220 */ /* 0x000fe20000410000 */
[----:B------:R-:W-:Y:S01]  /*7260*/  FSEL R6, R6, R0, P0 ;  /* 0x0000000006067208 */ /* 0x000fe20000000000 */
[----:B------:R-:W-:Y:S01]  /*7270*/  FADD.FTZ R5, -R0, R43 ;  /* 0x0000002b00057221 */ /* 0x000fe20000010100 */
[----:B------:R-:W-:Y:S01]  /*7280*/  FSETP.GE.FTZ.AND P0, PT, R193, RZ, PT ;  /* 0x000000ffc100720b */ /* 0x000fe20003f16000 */
[----:B------:R-:W-:Y:S01]  /*7290*/  FMUL.FTZ R17, R211, R7 ;  /* 0x00000007d3117220 */ /* 0x000fe20000410000 */
[----:B------:R-:W-:Y:S01]  /*72a0*/  FSETP.GE.FTZ.AND P1, PT, R194, RZ, PT ;  /* 0x000000ffc200720b */ /* 0x000fe20003f36000 */
[----:B------:R-:W-:Y:S01]  /*72b0*/  FADD.FTZ R7, -R0, R47 ;  /* 0x0000002f00077221 */ /* 0x000fe20000010100 */
[----:B------:R-:W-:Y:S01]  /*72c0*/  FSETP.GE.FTZ.AND P2, PT, R195, RZ, PT ;  /* 0x000000ffc300720b */ /* 0x000fe20003f56000 */
[----:B------:R-:W-:Y:S01]  /*72d0*/  FMUL.FTZ R10, R210, R6 ;  /* 0x00000006d20a7220 */ /* 0x000fe20000410000 */
[----:B------:R-:W-:Y:S01]  /*72e0*/  FSEL R4, R4, R0, P0 ;  /* 0x0000000004047208 */ /* 0x000fe20000000000 */
[----:B------:R-:W-:Y:S01]  /*72f0*/  FMUL.FTZ R45, R179, R45 ;  /* 0x0000002db32d7220 */ /* 0x000fe20000410000 */
        /* <DEDUP_REMOVED lines=9> */
[C---:B------:R-:W-:Y:S01]  /*7390*/  FADD.FTZ R5, -R0.reuse, R59 ;  /* 0x0000003b00057221 */ /* 0x040fe20000010100 */
[----:B------:R-:W-:Y:S01]  /*73a0*/  PLOP3.LUT P0, PT, PT, PT, UP4, 0x80, 0x0 ;  /* 0x000000000000781c */ /* 0x000fe20003f0f048 */
[----:B------:R-:W-:Y:S01]  /*73b0*/  FMUL.FTZ R8, R195, R6 ;  /* 0x00000006c3087220 */ /* 0x000fe20000410000 */
[----:B------:R-:W-:Y:S01]  /*73c0*/  FSETP.GE.FTZ.AND P4, PT, R177, RZ, PT ;  /* 0x000000ffb100720b */ /* 0x000fe20003f96000 */
[----:B------:R-:W-:Y:S01]  /*73d0*/  FADD.FTZ R6, -R0, R58 ;  /* 0x0000003a00067221 */ /* 0x000fe20000010100 */
[----:B------:R-:W-:Y:S01]  /*73e0*/  FSETP.GE.FTZ.AND P3, PT, R166, RZ, PT ;  /* 0x000000ffa600720b */ /* 0x000fe20003f76000 */
[----:B------:R-:W-:Y:S01]  /*73f0*/  FMUL.FTZ R104, R161, R104 ;  /* 0x00000068a1687220 */ /* 0x000fe20000410000 */
[----:B------:R-:W-:Y:S01]  /*7400*/  FSETP.GE.FTZ.AND P2, PT, R163, RZ, PT ;  /* 0x000000ffa300720b */ /* 0x000fe20003f56000 */
[----:B------:R-:W-:Y:S01]  /*7410*/  FMUL.FTZ R7, R180, R7 ;  /* 0x00000007b4077220 */ /* 0x000fe20000410000 */
[-C--:B------:R-:W-:Y:S01]  /*7420*/  FSEL R6, R6, R0.reuse, P4 ;  /* 0x0000000006067208 */ /* 0x080fe20002000000 */
[----:B------:R-:W-:Y:S01]  /*7430*/  IMAD.MOV.U32 R54, RZ, RZ, R239 ;  /* 0x000000ffff367224 */ /* 0x000fe200078e00ef */
[-C--:B------:R-:W-:Y:S01]  /*7440*/  FSEL R5, R5, R0.reuse, P3 ;  /* 0x0000000005057208 */ /* 0x080fe20001800000 */
[----:B------:R-:W-:Y:S01]  /*7450*/  IMAD.MOV.U32 R55, RZ, RZ, R238 ;  /* 0x000000ffff377224 */ /* 0x000fe200078e00ee */
[----:B------:R-:W-:Y:S01]  /*7460*/  FSEL R4, R4, R0, P2 ;  /* 0x0000000004047208 */ /* 0x000fe20001000000 */
[----:B------:R-:W-:Y:S02]  /*7470*/  @P1 FADD.FTZ R0, -R0, R63 ;  /* 0x0000003f00001221 */ /* 0x000fe40000010100 */
        /* <DEDUP_REMOVED lines=25> */
.L_x_273:
        /* <DEDUP_REMOVED lines=140> */
.L_x_274:
[----:B------:R-:W-:Y:S01]  /*7ed0*/  LDSM.16.M88.4 R16, [R147] ;  /* 0x000000009310783b */ /* 0x000fe20000000200 */
[----:B-1----:R-:W-:Y:S01]  /*7ee0*/  @P0 IADD3 R4, R245, -0x80, RZ ;  /* 0xffffff80f5040810 */ /* 0x002fe20007ffe0ff */
[----:B------:R-:W-:Y:S01]  /*7ef0*/  IMAD.MOV.U32 R5, RZ, RZ, 0x4 ;  /* 0x00000004ff057424 */ /* 0x000fe200078e00ff */
[----:B------:R-:W-:Y:S01]  /*7f00*/  @UP4 UIADD3 UR5, UP0, UR12, -0x200, URZ ;  /* 0xfffffe000c054890 */ /* 0x000fe2000ff1e03f */
[----:B------:R-:W1:Y:S01]  /*7f10*/  LDSM.16.MT88.4 R20, [R0+0x6000] ;  /* 0x006000000014783b */ /* 0x000e620000004200 */
[----:B------:R-:W-:Y:S02]  /*7f20*/  IMAD.U32 R58, RZ, RZ, UR24 ;  /* 0x00000018ff3a7e24 */ /* 0x000fe4000f8e00ff */
[----:B------:R-:W-:Y:S01]  /*7f30*/  @P0 IMAD.WIDE R52, R4, R5, UR12 ;  /* 0x0000000c04340e25 */ /* 0x000fe2000f8e0205 */
[----:B------:R-:W2:Y:S01]  /*7f40*/  LDSM.16.M88.4 R12, [R147+0x2000] ;  /* 0x00200000930c783b */ /* 0x000ea20000000200 */
[----:B------:R-:W-:Y:S02]  /*7f50*/  @UP4 UIADD3.X UR4, UR13, -0x1, URZ, UP0, !UPT ;  /* 0xffffffff0d044890 */ /* 0x000fe400087fe43f */
[----:B------:R-:W-:Y:S01]  /*7f60*/  IMAD.U32 R57, RZ, RZ, UR23 ;  /* 0x00000017ff397e24 */ /* 0x000fe2000f8e00ff */
[----:B------:R-:W-:Y:S01]  /*7f70*/  LDSM.16.M88.4 R24, [R154] ;  /* 0x000000009a18783b */ /* 0x000fe20000000200 */
[----:B------:R-:W-:Y:S01]  /*7f80*/  IMAD.U32 R56, RZ, RZ, UR22 ;  /* 0x00000016ff387e24 */ /* 0x000fe2000f8e00ff */
[----:B------:R-:W-:Y:S02]  /*7f90*/  @UP4 UMOV UR12, UR5 ;  /* 0x00000005000c4c82 */ /* 0x000fe40008000000 */
[----:B------:R-:W3:Y:S01]  /*7fa0*/  LDSM.16.MT88.4 R28, [R0+0x6400] ;  /* 0x00640000001c783b */ /* 0x000ee20000004200 */
[----:B------:R-:W-:Y:S02]  /*7fb0*/  @UP4 UMOV UR13, UR4 ;  /* 0x00000004000d4c82 */ /* 0x000fe40008000000 */
[----:B------:R-:W-:Y:S01]  /*7fc0*/  ULOP3.LUT UR4, UR7, 0x1, URZ, 0xc0, !UPT ;  /* 0x0000000107047892 */ /* 0x000fe2000f8ec03f */
[----:B------:R-:W4:Y:S03]  /*7fd0*/  LDSM.16.M88.4 R32, [R157] ;  /* 0x000000009d20783b */ /* 0x000f260000000200 */
[----:B------:R-:W-:Y:S01]  /*7fe0*/  UISETP.NE.U32.AND UP0, UPT, UR4, 0x1, UPT ;  /* 0x000000010400788c */ /* 0x000fe2000bf05070 */
[----:B------:R-:W-:Y:S01]  /*7ff0*/  LDSM.16.M88.4 R36, [R149] ;  /* 0x000000009524783b */ /* 0x000fe20000000200 */
[----:B------:R-:W-:Y:S03]  /*8000*/  UIADD3 UR4, UR7, -0x1, URZ ;  /* 0xffffffff07047890 */ /* 0x000fe6000fffe03f */
[----:B------:R-:W3:Y:S04]  /*8010*/  LDSM.16.MT88.4 R40, [R0+0x6800] ;  /* 0x006800000028783b */ /* 0x000ee80000004200 */
[----:B------:R-:W3:Y:S04]  /*8020*/  LDSM.16.M88.4 R44, [R149+0x2000] ;  /* 0x00200000952c783b */ /* 0x000ee80000000200 */
[----:B------:R-:W-:Y:S04]  /*8030*/  LDSM.16.M88.4 R48, [R148+0x2000] ;  /* 0x002000009430783b */ /* 0x000fe80000000200 */
[----:B------:R3:W5:Y:S01]  /*8040*/  @P0 LDG.E R243, [R52.64] ;  /* 0x0000000a34f30981 */ /* 0x000762000c1e1900 */
[-C--:B-1----:R-:W-:Y:S03]  /*8050*/  HMMA.16816.F32 R4, R16, R20.reuse, RZ ;  /* 0x000000141004723c */ /* 0x082fe600000018ff */
[----:B------:R1:W5:Y:S04]  /*8060*/  @P0 LDG.E R244, [R52.64+0x20] ;  /* 0x0000200a34f40981 */ /* 0x000368000c1e1900 */
[----:B------:R1:W5:Y:S01]  /*8070*/  @P0 LDG.E R241, [R52.64+0x100] ;  /* 0x0001000a34f10981 */ /* 0x000362000c1e1900 */
[C---:B--2---:R-:W-:Y:S03]  /*8080*/  HMMA.16816.F32 R8, R12.reuse, R20, RZ ;  /* 0x000000140c08723c */ /* 0x044fe600000018ff */
[----:B------:R1:W5:Y:S05]  /*8090*/  @P0 LDG.E R242, [R52.64+0x120] ;  /* 0x0001200a34f20981 */ /* 0x00036a000c1e1900 */
[-C--:B------:R-:W-:Y:S08]  /*80a0*/  HMMA.16816.F32 R12, R12, R22.reuse, RZ ;  /* 0x000000160c0c723c */ /* 0x080ff000000018ff */
[----:B------:R-:W-:Y:S01]  /*80b0*/  HMMA.16816.F32 R16, R16, R22, RZ ;  /* 0x000000161010723c */ /* 0x000fe200000018ff */
[----:B------:R-:W-:Y:S07]  /*80c0*/  LDSM.16.M88.4 R20, [R148] ;  /* 0x000000009414783b */ /* 0x000fee0000000200 */
[-C--:B---3--:R-:W-:Y:S01]  /*80d0*/  HMMA.16816.F32 R4, R24, R28.reuse, R4 ;  /* 0x0000001c1804723c */ /* 0x088fe20000001804 */
[----:B-1----:R-:W-:Y:S03]  /*80e0*/  IMAD.U32 R53, RZ, RZ, UR19 ;  /* 0x00000013ff357e24 */ /* 0x002fe6000f8e00ff */
[----:B------:R-:W-:Y:S04]  /*80f0*/  IMAD.U32 R52, RZ, RZ, UR18 ;  /* 0x00000012ff347e24 */ /* 0x000fe8000f8e00ff */
[C---:B----4-:R-:W-:Y:S08]  /*8100*/  HMMA.16816.F32 R8, R32.reuse, R28, R8 ;  /* 0x0000001c2008723c */ /* 0x050ff00000001808 */
[-C--:B------:R-:W-:Y:S01]  /*8110*/  HMMA.16816.F32 R12, R32, R30.reuse, R12 ;  /* 0x0000001e200c723c */ /* 0x080fe2000000180c */
[----:B------:R-:W1:Y:S07]  /*8120*/  LDSM.16.MT88.4 R32, [R0+0x6c00] ;  /* 0x006c00000020783b */ /* 0x000e6e0000004200 */
[----:B------:R-:W-:Y:S01]  /*8130*/  HMMA.16816.F32 R16, R24, R30, R16 ;  /* 0x0000001e1810723c */ /* 0x000fe20000001810 */
[----:B------:R-:W-:Y:S04]  /*8140*/  LDSM.16.M88.4 R24, [R147+0x4000] ;  /* 0x004000009318783b */ /* 0x000fe80000000200 */
[----:B------:R-:W2:Y:S03]  /*8150*/  LDSM.16.MT88.4 R28, [R0+0x7000] ;  /* 0x00700000001c783b */ /* 0x000ea60000004200 */
[-C--:B------:R-:W-:Y:S08]  /*8160*/  HMMA.16816.F32 R4, R36, R40.reuse, R4 ;  /* 0x000000282404723c */ /* 0x080ff00000001804 */
[C---:B------:R-:W-:Y:S08]  /*8170*/  HMMA.16816.F32 R8, R44.reuse, R40, R8 ;  /* 0x000000282c08723c */ /* 0x040ff00000001808 */
[-C--:B------:R-:W-:Y:S01]  /*8180*/  HMMA.16816.F32 R12, R44, R42.reuse, R12 ;  /* 0x0000002a2c0c723c */ /* 0x080fe2000000180c */
[----:B------:R-:W3:Y:S07]  /*8190*/  LDSM.16.M88.4 R44, [R147+0x6000] ;  /* 0x00600000932c783b */ /* 0x000eee0000000200 */
[----:B------:R-:W-:Y:S01]  /*81a0*/  HMMA.16816.F32 R16, R36, R42, R16 ;  /* 0x0000002a2410723c */ /* 0x000fe20000001810 */
[----:B------:R-:W-:Y:S04]  /*81b0*/  LDSM.16.M88.4 R36, [R156] ;  /* 0x000000009c24783b */ /* 0x000fe80000000200 */
[----:B------:R-:W4:Y:S03]  /*81c0*/  LDSM.16.MT88.4 R40, [R0+0x7400] ;  /* 0x007400000028783b */ /* 0x000f260000004200 */
[-C--:B-1----:R-:W-:Y:S08]  /*81d0*/  HMMA.16816.F32 R4, R20, R32.reuse, R4 ;  /* 0x000000201404723c */ /* 0x082ff00000001804 */
[C---:B------:R-:W-:Y:S08]  /*81e0*/  HMMA.16816.F32 R8, R48.reuse, R32, R8 ;  /* 0x000000203008723c */ /* 0x040ff00000001808 */
[-C--:B------:R-:W-:Y:S01]  /*81f0*/  HMMA.16816.F32 R12, R48, R34.reuse, R12 ;  /* 0x00000022300c723c */ /* 0x080fe2000000180c */
[----:B------:R-:W1:Y:S07]  /*8200*/  LDSM.16.M88.4 R48, [R155] ;  /* 0x000000009b30783b */ /* 0x000e6e0000000200 */
[----:B------:R-:W-:Y:S01]  /*8210*/  HMMA.16816.F32 R16, R20, R34, R16 ;  /* 0x000000221410723c */ /* 0x000fe20000001810 */
[----:B------:R-:W-:Y:S04]  /*8220*/  LDSM.16.M88.4 R20, [R149+0x4000] ;  /* 0x004000009514783b */ /* 0x000fe80000000200 */
[----:B------:R-:W1:Y:S03]  /*8230*/  LDSM.16.MT88.4 R32, [R0+0x7800] ;  /* 0x007800000020783b */ /* 0x000e660000004200 */
[-C--:B--2---:R-:W-:Y:S08]  /*8240*/  HMMA.16816.F32 R4, R24, R28.reuse, R4 ;  /* 0x0000001c1804723c */ /* 0x084ff00000001804 */
[C---:B---3--:R-:W-:Y:S08]  /*8250*/  HMMA.16816.F32 R8, R44.reuse, R28, R8 ;  /* 0x0000001c2c08723c */ /* 0x048ff00000001808 */
[-C--:B------:R-:W-:Y:S01]  /*8260*/  HMMA.16816.F32 R12, R44, R30.reuse, R12 ;  /* 0x0000001e2c0c723c */ /* 0x080fe2000000180c */
[----:B------:R-:W2:Y:S07]  /*8270*/  LDSM.16.M88.4 R44, [R149+0x6000] ;  /* 0x00600000952c783b */ /* 0x000eae0000000200 */
[----:B------:R-:W-:Y:S01]  /*8280*/  HMMA.16816.F32 R16, R24, R30, R16 ;  /* 0x0000001e1810723c */ /* 0x000fe20000001810 */
[----:B------:R3:W-:Y:S04]  /*8290*/  LDSM.16.MT88.4 R28, [R0+0x7c00] ;  /* 0x007c0000001c783b */ /* 0x0007e80000004200 */
[----:B------:R-:W2:Y:S03]  /*82a0*/  LDSM.16.M88.4 R24, [R148+0x4000] ;  /* 0x004000009418783b */ /* 0x000ea60000000200 */
[-C--:B----4-:R-:W-:Y:S08]  /*82b0*/  HMMA.16816.F32 R4, R36, R40.reuse, R4 ;  /* 0x000000282404723c */ /* 0x090ff00000001804 */
[C---:B-1----:R-:W-:Y:S07]  /*82c0*/  HMMA.16816.F32 R8, R48.reuse, R40, R8 ;  /* 0x000000283008723c */ /* 0x042fee0000001808 */
[----:B------:R-:W-:Y:S01]  /*82d0*/  IMAD.U32 R40, RZ, RZ, UR27 ;  /* 0x0000001bff287e24 */ /* 0x000fe2000f8e00ff */
[-C--:B------:R-:W-:Y:S01]  /*82e0*/  HMMA.16816.F32 R12, R48, R42.reuse, R12 ;  /* 0x0000002a300c723c */ /* 0x080fe2000000180c */
[----:B------:R-:W1:Y:S03]  /*82f0*/  LDSM.16.M88.4 R48, [R148+0x6000] ;  /* 0x006000009430783b */ /* 0x000e660000000200 */
[----:B---3--:R-:W-:Y:S04]  /*8300*/  IMAD.U32 R0, RZ, RZ, UR17 ;  /* 0x00000011ff007e24 */ /* 0x008fe8000f8e00ff */
[----:B------:R-:W-:Y:S04]  /*8310*/  HMMA.16816.F32 R16, R36, R42, R16 ;  /* 0x0000002a2410723c */ /* 0x000fe80000001810 */
[----:B------:R-:W-:Y:S01]  /*8320*/  LEA R239, P1, R0, R54, 0x2 ;  /* 0x0000003600ef7211 */ /* 0x000fe200078210ff */
[----:B------:R-:W-:Y:S02]  /*8330*/  IMAD.U32 R0, RZ, RZ, UR32 ;  /* 0x00000020ff007e24 */ /* 0x000fe4000f8e00ff */
[----:B------:R-:W-:Y:S01]  /*8340*/  IMAD.U32 R42, RZ, RZ, UR28 ;  /* 0x0000001cff2a7e24 */ /* 0x000fe2000f8e00ff */
[-C--:B------:R-:W-:Y:S01]  /*8350*/  HMMA.16816.F32 R4, R20, R32.reuse, R4 ;  /* 0x000000201404723c */ /* 0x080fe20000001804 */
[----:B------:R-:W-:Y:S03]  /*8360*/  IMAD.U32 R38, RZ, RZ, UR26 ;  /* 0x0000001aff267e24 */ /* 0x000fe6000f8e00ff */
[----:B------:R-:W-:Y:S02]  /*8370*/  IMAD.U32 R36, RZ, RZ, UR25 ;  /* 0x00000019ff247e24 */ /* 0x000fe4000f8e00ff */
[----:B------:R-:W-:Y:S02]  /*8380*/  IMAD.U32 R54, RZ, RZ, UR20 ;  /* 0x00000014ff367e24 */ /* 0x000fe4000f8e00ff */
[C---:B--2---:R-:W-:Y:S07]  /*8390*/  HMMA.16816.F32 R8, R44.reuse, R32, R8 ;  /* 0x000000202c08723c */ /* 0x044fee0000001808 */
[----:B------:R-:W-:Y:S01]  /*83a0*/  IMAD.U32 R32, RZ, RZ, UR23 ;  /* 0x00000017ff207e24 */ /* 0x000fe2000f8e00ff */
[-C--:B------:R-:W-:Y:S01]  /*83b0*/  HMMA.16816.F32 R12, R44, R34.reuse, R12 ;  /* 0x000000222c0c723c */ /* 0x080fe2000000180c */
[----:B------:R-:W-:Y:S06]  /*83c0*/  IMAD.U32 R33, RZ, RZ, UR18 ;  /* 0x00000012ff217e24 */ /* 0x000fec000f8e00ff */
[----:B------:R-:W-:Y:S01]  /*83d0*/  IMAD.U32 R46, RZ, RZ, UR30 ;  /* 0x0000001eff2e7e24 */ /* 0x000fe2000f8e00ff */
[----:B------:R-:W-:Y:S01]  /*83e0*/  HMMA.16816.F32 R16, R20, R34, R16 ;  /* 0x000000221410723c */ /* 0x000fe20000001810 */
[----:B------:R-:W-:Y:S06]  /*83f0*/  IMAD.U32 R44, RZ, RZ, UR29 ;  /* 0x0000001dff2c7e24 */ /* 0x000fec000f8e00ff */
[----:B------:R-:W-:Y:S01]  /*8400*/  IMAD.U32 R20, RZ, RZ, UR17 ;  /* 0x00000011ff147e24 */ /* 0x000fe2000f8e00ff */
[-C--:B------:R-:W-:Y:S01]  /*8410*/  HMMA.16816.F32 R4, R24, R28.reuse, R4 ;  /* 0x0000001c1804723c */ /* 0x080fe20000001804 */
[----:B------:R-:W-:Y:S03]  /*8420*/  IMAD.U32 R22, RZ, RZ, UR31 ;  /* 0x0000001fff167e24 */ /* 0x000fe6000f8e00ff */
[----:B------:R-:W-:Y:S01]  /*8430*/  IMAD.U32 R23, RZ, RZ, UR30 ;  /* 0x0000001eff177e24 */ /* 0x000fe2000f8e00ff */
[----:B------:R-:W-:Y:S01]  /*8440*/  LEA.HI.X.SX32 R238, R20, R55, 0x2, P1 ;  /* 0x0000003714ee7211 */ /* 0x000fe200008f16ff */
[----:B------:R-:W-:Y:S02]  /*8450*/  IMAD.MOV.U32 R20, RZ, RZ, R239 ;  /* 0x000000ffff147224 */ /* 0x000fe400078e00ef */
[C---:B-1----:R-:W-:Y:S01]  /*8460*/  HMMA.16816.F32 R8, R48.reuse, R28, R8 ;  /* 0x0000001c3008723c */ /* 0x042fe20000001808 */
[----:B------:R-:W-:Y:S03]  /*8470*/  IMAD.U32 R34, RZ, RZ, UR24 ;  /* 0x00000018ff227e24 */ /* 0x000fe6000f8e00ff */
[----:B------:R-:W-:Y:S01]  /*8480*/  IMAD.MOV.U32 R21, RZ, RZ, R238 ;  /* 0x000000ffff157224 */ /* 0x000fe200078e00ee */
[-C--:B------:R-:W-:Y:S01]  /*8490*/  LEA R46, P5, R46, R20.reuse, 0x2 ;  /* 0x000000142e2e7211 */ /* 0x080fe200078a10ff */
[----:B------:R-:W-:Y:S01]  /*84a0*/  IMAD.U32 R35, RZ, RZ, UR25 ;  /* 0x00000019ff237e24 */ /* 0x000fe2000f8e00ff */
[-C--:B------:R-:W-:Y:S01]  /*84b0*/  LEA R44, P4, R44, R20.reuse, 0x2 ;  /* 0x000000142c2c7211 */ /* 0x080fe200078810ff */
[-C--:B------:R-:W-:Y:S01]  /*84c0*/  HMMA.16816.F32 R12, R48, R30.reuse, R12 ;  /* 0x0000001e300c723c */ /* 0x080fe2000000180c */
[----:B------:R-:W-:Y:S03]  /*84d0*/  IMAD.U32 R28, RZ, RZ, UR21 ;  /* 0x00000015ff1c7e24 */ /* 0x000fe6000f8e00ff */
[-C--:B------:R-:W-:Y:S01]  /*84e0*/  LEA.HI.X.SX32 R47, R23, R21.reuse, 0x2, P5 ;  /* 0x00000015172f7211 */ /* 0x080fe200028f16ff */
[----:B------:R-:W-:Y:S01]  /*84f0*/  IMAD.U32 R29, RZ, RZ, UR19 ;  /* 0x00000013ff1d7e24 */ /* 0x000fe2000f8e00ff */
[-C--:B------:R-:W-:Y:S01]  /*8500*/  LEA R42, P3, R42, R20.reuse, 0x2 ;  /* 0x000000142a2a7211 */ /* 0x080fe200078610ff */
        /* <DEDUP_REMOVED lines=11> */
[----:B------:R-:W-:Y:S01]  /*85c0*/  RED.E.ADD.F32.FTZ.RN.STRONG.GPU [R50.64], R5 ;  /* 0x000000053200798e */ /* 0x000fe2000c10e78a */
[-C--:B------:R-:W-:Y:S01]  /*85d0*/  LEA.HI.X.SX32 R45, R24, R21.reuse, 0x2, P4 ;  /* 0x00000015182d7211 */ /* 0x080fe200020f16ff */
[----:B------:R-:W-:Y:S01]  /*85e0*/  IMAD.U32 R27, RZ, RZ, UR27 ;  /* 0x0000001bff1b7e24 */ /* 0x000fe2000f8e00ff */
[-C--:B------:R-:W-:Y:S01]  /*85f0*/  LEA R40, P2, R40, R20.reuse, 0x2 ;  /* 0x0000001428287211 */ /* 0x080fe200078410ff */
        /* <DEDUP_REMOVED lines=13> */
[-C--:B------:R-:W-:Y:S02]  /*86d0*/  LEA.HI.X.SX32 R37, R35, R21.reuse, 0x2, P0 ;  /* 0x0000001523257211 */ /* 0x080fe400000f16ff */
[-C--:B------:R-:W-:Y:S01]  /*86e0*/  LEA R32, P5, R32, R20.reuse, 0x2 ;  /* 0x0000001420207211 */ /* 0x080fe200078a10ff */
[----:B------:R-:W-:Y:S01]  /*86f0*/  RED.E.ADD.F32.FTZ.RN.STRONG.GPU [R40.64], R10 ;  /* 0x0000000a2800798e */ /* 0x000fe2000c10e78a */
[-C--:B------:R-:W-:Y:S02]  /*8700*/  LEA.HI.X.SX32 R35, R58, R21.reuse, 0x2, P6 ;  /* 0x000000153a237211 */ /* 0x080fe400030f16ff */
[-C--:B------:R-:W-:Y:S01]  /*8710*/  LEA R30, P4, R30, R20.reuse, 0x2 ;  /* 0x000000141e1e7211 */ /* 0x080fe200078810ff */
        /* <DEDUP_REMOVED lines=8> */
[----:B------:R-:W-:Y:S01]  /*87a0*/  LEA R24, P1, R29, R20, 0x2 ;  /* 0x000000141d187211 */ /* 0x000fe200078210ff */
[----:B------:R-:W-:Y:S01]  /*87b0*/  RED.E.ADD.F32.FTZ.RN.STRONG.GPU [R32.64], R18 ;  /* 0x000000122000798e */ /* 0x000fe2000c10e78a */
[-C--:B------:R-:W-:Y:S02]  /*87c0*/  LEA.HI.X.SX32 R29, R55, R21.reuse, 0x2, P3 ;  /* 0x00000015371d7211 */ /* 0x080fe400018f16ff */
[-C--:B------:R-:W-:Y:S01]  /*87d0*/  LEA.HI.X.SX32 R27, R54, R21.reuse, 0x2, P2 ;  /* 0x00000015361b7211 */ /* 0x080fe200010f16ff */
[----:B------:R-:W-:Y:S01]  /*87e0*/  RED.E.ADD.F32.FTZ.RN.STRONG.GPU [R30.64], R19 ;  /* 0x000000131e00798e */ /* 0x000fe2000c10e78a */
[-C--:B------:R-:W-:Y:S02]  /*87f0*/  LEA.HI.X.SX32 R25, R53, R21.reuse, 0x2, P1 ;  /* 0x0000001535197211 */ /* 0x080fe400008f16ff */
[----:B------:R-:W-:Y:S01]  /*8800*/  LEA.HI.X.SX32 R23, R52, R21, 0x2, P0 ;  /* 0x0000001534177211 */ /* 0x000fe200000f16ff */
[----:B------:R-:W-:Y:S01]  /*8810*/  RED.E.ADD.F32.FTZ.RN.STRONG.GPU [R28.64], R12 ;  /* 0x0000000c1c00798e */ /* 0x000fe2000c10e78a */
[----:B------:R-:W-:Y:S01]  /*8820*/  PLOP3.LUT P0, PT, PT, PT, UP0, 0x80, 0x0 ;  /* 0x000000000000781c */ /* 0x000fe20003f0f008 */
[----:B------:R-:W-:Y:S01]  /*8830*/  @UP4 UIADD3 UR16, UP0, UR16, -0x200, URZ ;  /* 0xfffffe0010104890 */ /* 0x000fe2000ff1e03f */
[----:B------:R-:W-:Y:S01]  /*8840*/  ISETP.LT.AND P1, PT, RZ, UR7, PT ;  /* 0x00000007ff007c0c */ /* 0x000fe2000bf21270 */
[----:B------:R-:W-:Y:S01]  /*8850*/  LDSM.16.MT88.4 R4, [R2+0x8000] ;  /* 0x008000000204783b */ /* 0x000fe20000004200 */
[C---:B------:R-:W-:Y:S01]  /*8860*/  IADD3 R0, R3.reuse, -0x2000, RZ ;  /* 0xffffe00003007810 */ /* 0x040fe20007ffe0ff */
[----:B------:R-:W-:Y:S02]  /*8870*/  @UP4 UIADD3.X UR15, UR15, -0x1, URZ, UP0, !UPT ;  /* 0xffffffff0f0f4890 */ /* 0x000fe400087fe43f */
[----:B------:R-:W1:Y:S01]  /*8880*/  LDSM.16.MT88.4 R8, [R3] ;  /* 0x000000000308783b */ /* 0x000e620000004200 */
[----:B------:R-:W-:Y:S03]  /*8890*/  UMOV UR7, UR4 ;  /* 0x0000000400077c82 */ /* 0x000fe60008000000 */
[----:B------:R-:W-:Y:S02]  /*88a0*/  RED.E.ADD.F32.FTZ.RN.STRONG.GPU [R26.64], R13 ;  /* 0x0000000d1a00798e */ /* 0x000fe4000c10e78a */
[----:B------:R-:W-:Y:S02]  /*88b0*/  @P0 IADD3 R0, R3, 0x2000, RZ ;  /* 0x0000200003000810 */ /* 0x000fe40007ffe0ff */
        /* <DEDUP_REMOVED lines=58> */
[----:B------:R-:W-:Y:S06]  /*8c60*/  @!UPT UIADD3 URZ, URZ, URZ, URZ ;  /* 0x0000003f3f3ff290 */ /* 0x000fec000fffe03f */
[----:B------:R-:W2:Y:S01]  /*8c70*/  LDL R60, [R1] ;  /* 0x00000000013c7983 */ /* 0x000ea20000100800 */
[----:B------:R-:W-:Y:S01]  /*8c80*/  FMUL.FTZ R84, R84, c[0x0][0x2e0] ;  /* 0x0000b80054547a20 */ /* 0x000fe20000410000 */
[----:B------:R-:W-:Y:S01]  /*8c90*/  UISETP.NE.AND UP0, UPT, UR36, -0x1, UPT ;  /* 0xffffffff2400788c */ /* 0x000fe2000bf05270 */
[----:B------:R-:W-:Y:S01]  /*8ca0*/  FMUL.FTZ R17, R85, c[0x0][0x2e0] ;  /* 0x0000b80055117a20 */ /* 0x000fe20000410000 */
[----:B------:R-:W-:Y:S01]  /*8cb0*/  ULDC.64 UR8, c[0x0][0x3a0] ;  /* 0x0000e80000087ab9 */ /* 0x000fe20000000a00 */
[----:B------:R-:W-:-:S02]  /*8cc0*/  FMUL.FTZ R86, R86, c[0x0][0x2e0] ;  /* 0x0000b80056567a20 */ /* 0x000fc40000410000 */
[----:B------:R-:W-:Y:S01]  /*8cd0*/  FMUL.FTZ R16, R87, c[0x0][0x2e0] ;  /* 0x0000b80057107a20 */ /* 0x000fe20000410000 */
[----:B------:R-:W-:Y:S01]  /*8ce0*/  F2FP.PACK_AB R17, R17, R84 ;  /* 0x000000541111723e */ /* 0x000fe200000000ff */
[----:B------:R-:W-:Y:S01]  /*8cf0*/  BAR.SYNC.DEFER_BLOCKING 0x0 ;  /* 0x0000000000007b1d */ /* 0x000fe20000010000 */
[----:B------:R-:W-:Y:S01]  /*8d00*/  FMUL.FTZ R96, R96, c[0x0][0x2e0] ;  /* 0x0000b80060607a20 */ /* 0x000fe20000410000 */
[----:B------:R-:W-:Y:S01]  /*8d10*/  PLOP3.LUT P0, PT, PT, PT, UP0, 0x80, 0x0 ;  /* 0x000000000000781c */ /* 0x000fe20003f0f008 */
[----:B------:R-:W-:Y:S01]  /*8d20*/  FMUL.FTZ R13, R97, c[0x0][0x2e0] ;  /* 0x0000b800610d7a20 */ /* 0x000fe20000410000 */
[----:B------:R-:W-:Y:S01]  /*8d30*/  F2FP.PACK_AB R16, R16, R86 ;  /* 0x000000561010723e */ /* 0x000fe200000000ff */
[----:B------:R-:W-:Y:S01]  /*8d40*/  FMUL.FTZ R98, R98, c[0x0][0x2e0] ;  /* 0x0000b80062627a20 */ /* 0x000fe20000410000 */
[----:B------:R-:W-:Y:S01]  /*8d50*/  @UP0 UIADD3 UR7, UR33, UR36, URZ ;  /* 0x0000002421070290 */ /* 0x000fe2000fffe03f */
[----:B------:R-:W-:Y:S01]  /*8d60*/  FMUL.FTZ R12, R99, c[0x0][0x2e0] ;  /* 0x0000b800630c7a20 */ /* 0x000fe20000410000 */
[----:B------:R-:W-:Y:S01]  /*8d70*/  F2FP.PACK_AB R13, R13, R96 ;  /* 0x000000600d0d723e */ /* 0x000fe200000000ff */
[----:B------:R-:W-:Y:S01]  /*8d80*/  FMUL.FTZ R88, R88, c[0x0][0x2e0] ;  /* 0x0000b80058587a20 */ /* 0x000fe20000410000 */
[----:B------:R-:W-:Y:S01]  /*8d90*/  @UP0 UIMAD.WIDE.U32 UR4, UR7, UR8, URZ ;  /* 0x00000008070402a5 */ /* 0x000fe2000f8e003f */
[----:B------:R-:W-:Y:S01]  /*8da0*/  FMUL.FTZ R15, R89, c[0x0][0x2e0] ;  /* 0x0000b800590f7a20 */ /* 0x000fe20000410000 */
[----:B------:R-:W-:Y:S01]  /*8db0*/  F2FP.PACK_AB R12, R12, R98 ;  /* 0x000000620c0c723e */ /* 0x000fe200000000ff */
[----:B------:R-:W-:Y:S01]  /*8dc0*/  FMUL.FTZ R90, R90, c[0x0][0x2e0] ;  /* 0x0000b8005a5a7a20 */ /* 0x000fe20000410000 */
[----:B------:R-:W-:Y:S01]  /*8dd0*/  @UP0 UIMAD UR16, UR7, UR9, UR5 ;  /* 0x00000009071002a4 */ /* 0x000fe2000f8e0205 */
[----:B------:R-:W-:Y:S01]  /*8de0*/  FMUL.FTZ R14, R91, c[0x0][0x2e0] ;  /* 0x0000b8005b0e7a20 */ /* 0x000fe20000410000 */
[----:B------:R-:W-:Y:S01]  /*8df0*/  F2FP.PACK_AB R15, R15, R88 ;  /* 0x000000580f0f723e */ /* 0x000fe200000000ff */
[----:B------:R-:W-:Y:S01]  /*8e00*/  FMUL.FTZ R92, R92, c[0x0][0x2e0] ;  /* 0x0000b8005c5c7a20 */ /* 0x000fe20000410000 */
[----:B------:R-:W-:Y:S01]  /*8e10*/  @UP0 UMOV UR15, UR4 ;  /* 0x00000004000f0c82 */ /* 0x000fe20008000000 */
[----:B------:R-:W-:Y:S01]  /*8e20*/  FMUL.FTZ R11, R93, c[0x0][0x2e0] ;  /* 0x0000b8005d0b7a20 */ /* 0x000fe20000410000 */
[----:B------:R-:W-:Y:S01]  /*8e30*/  F2FP.PACK_AB R14, R14, R90 ;  /* 0x0000005a0e0e723e */ /* 0x000fe200000000ff */
[----:B------:R-:W-:-:S02]  /*8e40*/  FMUL.FTZ R94, R94, c[0x0][0x2e0] ;  /* 0x0000b8005e5e7a20 */ /* 0x000fc40000410000 */
        /* <DEDUP_REMOVED lines=10> */
[----:B------:R-:W-:-:S02]  /*8ef0*/  FMUL.FTZ R80, R80, c[0x0][0x2dc] ;  /* 0x0000b70050507a20 */ /* 0x000fc40000410000 */
[----:B------:R-:W-:Y:S01]  /*8f00*/  FMUL.FTZ R5, R81, c[0x0][0x2dc] ;  /* 0x0000b70051057a20 */ /* 0x000fe20000410000 */
[----:B------:R-:W-:Y:S01]  /*8f10*/  F2FP.PACK_AB R8, R8, R70 ;  /* 0x000000460808723e */ /* 0x000fe200000000ff */
[----:B------:R-:W-:Y:S02]  /*8f20*/  FMUL.FTZ R82, R82, c[0x0][0x2dc] ;  /* 0x0000b70052527a20 */ /* 0x000fe40000410000 */
[----:B------:R-:W-:Y:S01]  /*8f30*/  FMUL.FTZ R4, R83, c[0x0][0x2dc] ;  /* 0x0000b70053047a20 */ /* 0x000fe20000410000 */
[----:B------:R-:W-:Y:S01]  /*8f40*/  F2FP.PACK_AB R5, R5, R80 ;  /* 0x000000500505723e */ /* 0x000fe200000000ff */
[----:B------:R-:W-:Y:S02]  /*8f50*/  FMUL.FTZ R72, R72, c[0x0][0x2dc] ;  /* 0x0000b70048487a20 */ /* 0x000fe40000410000 */
        /* <DEDUP_REMOVED lines=10> */
[----:B------:R-:W-:-:S04]  /*9000*/  F2FP.PACK_AB R3, R3, R76 ;  /* 0x0000004c0303723e */ /* 0x000fc800000000ff */
[----:B------:R-:W-:Y:S01]  /*9010*/  F2FP.PACK_AB R0, R0, R78 ;  /* 0x0000004e0000723e */ /* 0x000fe200000000ff */
[----:B--2---:R1:W-:Y:S04]  /*9020*/  STS [R60], R13 ;  /* 0x0000000d3c007388 */ /* 0x0043e80000000800 */
        /* <DEDUP_REMOVED lines=27> */
.L_x_276:
        /* <DEDUP_REMOVED lines=19> */
.L_x_277:
        /* <DEDUP_REMOVED lines=44> */
.L_x_279:
[----:B-12---:R-:W-:Y:S05]  /*95d0*/  BSYNC B0 ;  /* 0x0000000000007941 */ /* 0x006fea0003800000 */
.L_x_278:
        /* <DEDUP_REMOVED lines=14> */
.L_x_281:
[----:B------:R-:W-:Y:S05]  /*96c0*/  BSYNC B0 ;  /* 0x0000000000007941 */ /* 0x000fea0003800000 */
.L_x_280:
        /* <DEDUP_REMOVED lines=25> */
.L_x_283:
[----:B------:R-:W-:Y:S05]  /*9860*/  BSYNC B0 ;  /* 0x0000000000007941 */ /* 0x000fea0003800000 */
.L_x_282:
        /* <DEDUP_REMOVED lines=12> */
.L_x_272:
        /* <DEDUP_REMOVED lines=21> */
.L_x_285:
        /* <DEDUP_REMOVED lines=19> */
.L_x_286:
        /* <DEDUP_REMOVED lines=35> */
.L_x_288:
[----:B------:R-:W-:Y:S05]  /*9de0*/  BSYNC B0 ;  /* 0x0000000000007941 */ /* 0x000fea0003800000 */
.L_x_287:
        /* <DEDUP_REMOVED lines=14> */
.L_x_290:
[----:B------:R-:W-:Y:S05]  /*9ed0*/  BSYNC B0 ;  /* 0x0000000000007941 */ /* 0x000fea0003800000 */
.L_x_289:
        /* <DEDUP_REMOVED lines=25> */
.L_x_292:
[----:B------:R-:W-:Y:S05]  /*a070*/  BSYNC B0 ;  /* 0x0000000000007941 */ /* 0x000fea0003800000 */
.L_x_291:
        /* <DEDUP_REMOVED lines=11> */
.L_x_284:
[----:B------:R-:W-:Y:S05]  /*a130*/  BSYNC B1 ;  /* 0x0000000000017941 */ /* 0x000fea0003800000 */
.L_x_267:
        /* <DEDUP_REMOVED lines=11> */
.L_x_293:
[----:B------:R-:W-:Y:S05]  /*a1f0*/  EXIT ;  /* 0x000000000000794d */ /* 0x000fea0003800000 */
.L_x_295:
        /* <DEDUP_REMOVED lines=16> */
.L_x_1332:


//--------------------- .text._ZN5flash44flash_bwd_dq_dk_dv_loop_seqk_parallel_kernelI23Flash_bwd_kernel_traitsILi32ELi128ELi128ELi8ELi4ELi4ELi4ELb1ELb0EN7cutlass6half_tE19Flash_kernel_traitsILi32ELi128ELi128ELi8ES3_EELb0ELb0ELb0ELb0ELb0ELb1ELb1EEEvNS_16Flash_bwd_paramsE --------------------------
	.section	.text._ZN5flash44flash_bwd_dq_dk_dv_loop_seqk_parallel_kernelI23Flash_bwd_kernel_traitsILi32ELi128ELi128ELi8ELi4ELi4ELi4ELb1ELb0EN7cutlass6half_tE19Flash_kernel_traitsILi32ELi128ELi128ELi8ES3_EELb0ELb0ELb0ELb0ELb0ELb1ELb1EEEvNS_16Flash_bwd_paramsE,"ax",@progbits
	.sectioninfo	@"SHI_REGISTERS=255"
	.align	128
        .global         _ZN5flash44flash_bwd_dq_dk_dv_loop_seqk_parallel_kernelI23Flash_bwd_kernel_traitsILi32ELi128ELi128ELi8ELi4ELi4ELi4ELb1ELb0EN7cutlass6half_tE19Flash_kernel_traitsILi32ELi128ELi128ELi8ES3_EELb0ELb0ELb0ELb0ELb0ELb1ELb1EEEvNS_16Flash_bwd_paramsE
        .type           _ZN5flash44flash_bwd_dq_dk_dv_loop_seqk_parallel_kernelI23Flash_bwd_kernel_traitsILi32ELi128ELi128ELi8ELi4ELi4ELi4ELb1ELb0EN7cutlass6half_tE19Flash_kernel_traitsILi32ELi128ELi128ELi8ES3_EELb0ELb0ELb0ELb0ELb0ELb1ELb1EEEvNS_16Flash_bwd_paramsE,@function
        .size           _ZN5flash44flash_bwd_dq_dk_dv_loop_seqk_parallel_kernelI23Flash_bwd_kernel_traitsILi32ELi128ELi128ELi8ELi4ELi4ELi4ELb1ELb0EN7cutlass6half_tE19Flash_kernel_traitsILi32ELi128ELi128ELi8ES3_EELb0ELb0ELb0ELb0ELb0ELb1ELb1EEEvNS_16Flash_bwd_paramsE,(.L_x_1333 - _ZN5flash44flash_bwd_dq_dk_dv_loop_seqk_parallel_kernelI23Flash_bwd_kernel_traitsILi32ELi128ELi128ELi8ELi4ELi4ELi4ELb1ELb0EN7cutlass6half_tE19Flash_kernel_traitsILi32ELi128ELi128ELi8ES3_EELb0ELb0ELb0ELb0ELb0ELb1ELb1EEEvNS_16Flash_bwd_paramsE)
        .other          _ZN5flash44flash_bwd_dq_dk_dv_loop_seqk_parallel_kernelI23Flash_bwd_kernel_traitsILi32ELi128ELi128ELi8ELi4ELi4ELi4ELb1ELb0EN7cutlass6half_tE19Flash_kernel_traitsILi32ELi128ELi128ELi8ES3_EELb0ELb0ELb0ELb0ELb0ELb1ELb1EEEvNS_16Flash_bwd_paramsE,@"STO_CUDA_ENTRY STV_DEFAULT"
_ZN5flash44flash_bwd_dq_dk_dv_loop_seqk_parallel_kernelI23Flash_bwd_kernel_traitsILi32ELi128ELi128ELi8ELi4ELi4ELi4ELb1ELb0EN7cutlass6half_tE19Flash_kernel_traitsILi32ELi128ELi128ELi8ES3_EELb0ELb0ELb0ELb0ELb0ELb1ELb1EEEvNS_16Flash_bwd_paramsE:
.text._ZN5flash44flash_bwd_dq_dk_dv_loop_seqk_parallel_kernelI23Flash_bwd_kernel_traitsILi32ELi128ELi128ELi8ELi4ELi4ELi4ELb1ELb0EN7cutlass6half_tE19Flash_kernel_traitsILi32ELi128ELi128ELi8ES3_EELb0ELb0ELb0ELb0ELb0ELb1ELb1EEEvNS_16Flash_bwd_paramsE:
        /* <DEDUP_REMOVED lines=34> */
[----:B------:R-:W-:Y:S01]  /*0220*/  LEA.HI R21, R10, R20, RZ, 0x3 ;  /* 0x000000140a157211 */ /* 0x000fe200078f18ff */
[----:B------:R-:W-:Y:S01]  /*0230*/  ULDC UR52, c[0x0][0x1c0] ;  /* 0x0000700000347ab9 */ /* 0x000fe20000000800 */
[--C-:B------:R-:W-:Y:S01]  /*0240*/  SHF.R.S32.HI R4, RZ, 0x2, R3.reuse ;  /* 0x00000002ff047819 */ /* 0x100fe20000011403 */
[----:B------:R-:W-:Y:S01]  /*0250*/  ULDC UR12, c[0x0][0x1c0] ;  /* 0x00007000000c7ab9 */ /* 0x000fe20000000800 */
[----:B------:R-:W-:Y:S01]  /*0260*/  SHF.R.S32.HI R0, RZ, 0x1f, R3 ;  /* 0x0000001fff007819 */ /* 0x000fe20000011403 */
[----:B---3--:R-:W-:Y:S01]  /*0270*/  UIMAD UR5, UR5, UR46, URZ ;  /* 0x0000002e050572a4 */ /* 0x008fe2000f8e023f */
[CC--:B------:R-:W-:Y:S01]  /*0280*/  LEA.HI R2, R3.reuse, R4.reuse, RZ, 0x1 ;  /* 0x0000000403027211 */ /* 0x0c0fe200078f08ff */
[----:B------:R-:W-:Y:S01]  /*0290*/  UIMAD.WIDE UR52, UR57, UR52, URZ ;  /* 0x00000034393472a5 */ /* 0x000fe2000f8e023f */
[----:B------:R-:W-:Y:S01]  /*02a0*/  LEA.HI R0, R0, R4, RZ, 0x3 ;  /* 0x0000000400007211 */ /* 0x000fe200078f18ff */
[----:B------:R-:W-:Y:S01]  /*02b0*/  UIMAD.WIDE.U32 UR60, UR46, UR17, URZ ;  /* 0x000000112e3c72a5 */ /* 0x000fe2000f8e003f */
        /* <DEDUP_REMOVED lines=10> */
[----:B------:R-:W-:Y:S01]  /*0360*/  ULDC.U8 UR11, c[0x0][0x3d0] ;  /* 0x0000f400000b7ab9 */ /* 0x000fe20000000000 */
[----:B------:R-:W-:Y:S01]  /*0370*/  IMAD.IADD R9, R20, 0x1, -R2 ;  /* 0x0000000114097824 */ /* 0x000fe200078e0a02 */
[----:B------:R-:W-:Y:S01]  /*0380*/  LOP3.LUT R0, R4, 0xffffffe0, RZ, 0xc0, !PT ;  /* 0xffffffe004007812 */ /* 0x000fe200078ec0ff */
[----:B------:R-:W-:Y:S01]  /*0390*/  ULDC.64 UR6, c[0x0][0x118] ;  /* 0x0000460000067ab9 */ /* 0x000fe20000000a00 */
[----:B------:R-:W-:Y:S01]  /*03a0*/  SHF.R.S32.HI R3, RZ, 0x5, R4 ;  /* 0x00000005ff037819 */ /* 0x000fe20000011404 */
[----:B------:R-:W-:Y:S01]  /*03b0*/  UMOV UR56, 0xffffe000 ;  /* 0xffffe00000387882 */ /* 0x000fe20000000000 */
[----:B------:R-:W-:Y:S01]  /*03c0*/  LOP3.LUT R2, R5, 0xc0, RZ, 0xc0, !PT ;  /* 0x000000c005027812 */ /* 0x000fe200078ec0ff */
[----:B------:R-:W-:Y:S01]  /*03d0*/  IMAD.IADD R0, R20, 0x1, -R0 ;  /* 0x0000000114007824 */ /* 0x000fe200078e0a00 */
[----:B------:R-:W-:Y:S01]  /*03e0*/  SHF.R.S32.HI R4, RZ, 0x1f, R4 ;  /* 0x0000001fff047819 */ /* 0x000fe20000011404 */
[----:B------:R-:W-:Y:S01]  /*03f0*/  IMAD.SHL.U32 R5, R9, 0x8, RZ ;  /* 0x0000000809057824 */ /* 0x000fe200078e00ff */
[----:B------:R-:W-:Y:S01]  /*0400*/  LEA.HI R12, R7, R7, RZ, 0x1 ;  /* 0x00000007070c7211 */ /* 0x000fe200078f08ff */
[----:B------:R-:W-:Y:S01]  /*0410*/  IMAD.SHL.U32 R9, R9, 0x2, RZ ;  /* 0x0000000209097824 */ /* 0x000fe200078e00ff */
[----:B------:R-:W-:Y:S01]  /*0420*/  SHF.R.S32.HI R6, RZ, 0x1f, R0 ;  /* 0x0000001fff067819 */ /* 0x000fe20000011400 */
[----:B------:R-:W-:Y:S01]  /*0430*/  UISETP.NE.AND UP3, UPT, UR11, URZ, UPT ;  /* 0x0000003f0b00728c */ /* 0x000fe2000bf65270 */
[----:B------:R-:W-:Y:S01]  /*0440*/  LEA.HI R4, R4, R3, RZ, 0x2 ;  /* 0x0000000304047211 */ /* 0x000fe200078f10ff */
[----:B------:R-:W-:Y:S01]  /*0450*/  UIMAD.WIDE.U32 UR58, UR52, UR60, URZ ;  /* 0x0000003c343a72a5 */ /* 0x000fe2000f8e003f */
[----:B------:R-:W-:Y:S01]  /*0460*/  LOP3.LUT R5, R2, 0x18, R5, 0xf8, !PT ;  /* 0x0000001802057812 */ /* 0x000fe200078ef805 */
[----:B------:R-:W-:Y:S01]  /*0470*/  USHF.L.U32 UR28, UR57, 0x3, URZ ;  /* 0x00000003391c7899 */ /* 0x000fe2000800063f */
[----:B------:R-:W-:Y:S01]  /*0480*/  SHF.R.U32.HI R2, RZ, 0x3, R2 ;  /* 0x00000003ff027819 */ /* 0x000fe20000011602 */
[----:B------:R-:W-:Y:S01]  /*0490*/  USHF.L.U32 UR27, UR57, 0x4, URZ ;  /* 0x00000004391b7899 */ /* 0x000fe2000800063f */
[----:B------:R-:W-:Y:S01]  /*04a0*/  LEA.HI R18, R6, R0, RZ, 0x2 ;  /* 0x0000000006127211 */ /* 0x000fe200078f10ff */
[----:B------:R-:W-:Y:S01]  /*04b0*/  UIMAD UR26, UR57, 0x18, URZ ;  /* 0x00000018391a78a4 */ /* 0x000fe2000f8e023f */
[----:B------:R-:W-:Y:S01]  /*04c0*/  LOP3.LUT R0, R4, 0xfffffffc, RZ, 0xc0, !PT ;  /* 0xfffffffc04007812 */ /* 0x000fe200078ec0ff */
[----:B------:R-:W-:Y:S01]  /*04d0*/  USHF.L.U32 UR25, UR57, 0x5, URZ ;  /* 0x0000000539197899 */ /* 0x000fe2000800063f */
[----:B------:R-:W-:Y:S01]  /*04e0*/  LOP3.LUT R4, R5, R2, RZ, 0x3c, !PT ;  /* 0x0000000205047212 */ /* 0x000fe200078e3cff */
[----:B------:R-:W-:Y:S01]  /*04f0*/  UIMAD UR24, UR57, 0x28, URZ ;  /* 0x00000028391878a4 */ /* 0x000fe2000f8e023f */
[----:B------:R-:W-:Y:S01]  /*0500*/  LEA.HI R5, R10, R20, RZ, 0x4 ;  /* 0x000000140a057211 */ /* 0x000fe200078f20ff */
[----:B------:R-:W-:Y:S01]  /*0510*/  IMAD.IADD R162, R3, 0x1, -R0 ;  /* 0x0000000103a27824 */ /* 0x000fe200078e0a00 */
[----:B------:R-:W-:Y:S01]  /*0520*/  LOP3.LUT R6, R21, 0xfffffff8, RZ, 0xc0, !PT ;  /* 0xfffffff815067812 */ /* 0x000fe200078ec0ff */
[----:B------:R-:W-:Y:S01]  /*0530*/  IMAD R0, R3, 0x8, R8 ;  /* 0x0000000803007824 */ /* 0x000fe200078e0208 */
[----:B------:R-:W-:Y:S01]  /*0540*/  SHF.R.S32.HI R3, RZ, 0x4, R5 ;  /* 0x00000004ff037819 */ /* 0x000fe20000011405 */
[----:B------:R-:W-:Y:S01]  /*0550*/  UIMAD UR23, UR57, 0x30, URZ ;  /* 0x00000030391778a4 */ /* 0x000fe2000f8e023f */
[----:B------:R-:W-:Y:S01]  /*0560*/  LOP3.LUT P5, RZ, R7, 0x2, RZ, 0xc0, !PT ;  /* 0x0000000207ff7812 */ /* 0x000fe200078ac0ff */
[----:B------:R-:W-:Y:S01]  /*0570*/  IMAD.IADD R6, R20, 0x1, -R6 ;  /* 0x0000000114067824 */ /* 0x000fe200078e0a06 */
[----:B------:R-:W-:Y:S01]  /*0580*/  LEA.HI R2, R5, R3, RZ, 0x1 ;  /* 0x0000000305027211 */ /* 0x000fe200078f08ff */
[----:B------:R-:W-:Y:S01]  /*0590*/  UIMAD UR22, UR57, 0x38, URZ ;  /* 0x00000038391678a4 */ /* 0x000fe2000f8e023f */
[----:B------:R-:W-:Y:S01]  /*05a0*/  LOP3.LUT P4, RZ, R7, 0x4, RZ, 0xc0, !PT ;  /* 0x0000000407ff7812 */ /* 0x000fe2000788c0ff */
[----:B------:R-:W-:Y:S01]  /*05b0*/  USHF.L.U32 UR21, UR57, 0x6, URZ ;  /* 0x0000000639157899 */ /* 0x000fe2000800063f */
[----:B------:R-:W-:Y:S01]  /*05c0*/  LOP3.LUT R2, R2, 0xfffffffe, RZ, 0xc0, !PT ;  /* 0xfffffffe02027812 */ /* 0x000fe200078ec0ff */
[----:B------:R-:W-:Y:S01]  /*05d0*/  UIMAD UR20, UR57, 0x48, URZ ;  /* 0x00000048391478a4 */ /* 0x000fe2000f8e023f */
[----:B------:R-:W-:Y:S01]  /*05e0*/  LEA.HI R8, R6, R6, RZ, 0x1 ;  /* 0x0000000606087211 */ /* 0x000fe200078f08ff */
[----:B------:R-:W-:Y:S01]  /*05f0*/  UIMAD UR19, UR57, 0x50, URZ ;  /* 0x00000050391378a4 */ /* 0x000fe2000f8e023f */
[----:B------:R-:W-:Y:S01]  /*0600*/  SEL R176, R157, 0xffffffe0, !P5 ;  /* 0xffffffe09db07807 */ /* 0x000fe20006800000 */
[----:B------:R-:W-:Y:S01]  /*0610*/  IMAD.IADD R14, R3, 0x1, -R2 ;  /* 0x00000001030e7824 */ /* 0x000fe200078e0a02 */
[----:B------:R-:W-:Y:S01]  /*0620*/  LEA.HI R3, R10, R20, RZ, 0x7 ;  /* 0x000000140a037211 */ /* 0x000fe200078f38ff */
[----:B------:R-:W-:Y:S01]  /*0630*/  IMAD.U32 R2, R0, 0x20, R4 ;  /* 0x0000002000027824 */ /* 0x000fe200078e0004 */
[----:B------:R-:W-:Y:S01]  /*0640*/  LOP3.LUT R0, R5, 0xfffffff0, RZ, 0xc0, !PT ;  /* 0xfffffff005007812 */ /* 0x000fe200078ec0ff */
[----:B------:R-:W-:Y:S01]  /*0650*/  IMAD.U32 R4, RZ, RZ, UR4 ;  /* 0x00000004ff047e24 */ /* 0x000fe2000f8e00ff */
[----:B------:R-:W-:Y:S01]  /*0660*/  SHF.R.S32.HI R10, RZ, 0x7, R3 ;  /* 0x00000007ff0a7819 */ /* 0x000fe20000011403 */
[----:B------:R-:W-:Y:S01]  /*0670*/  UIMAD UR4, UR46, UR9, UR51 ;  /* 0x000000092e0472a4 */ /* 0x000fe2000f8e0233 */
[----:B------:R1:W-:Y:S01]  /*0680*/  STL [R1+0x1c], R2 ;  /* 0x00001c0201007387 */ /* 0x0003e20000100800 */
[----:B------:R-:W-:Y:S01]  /*0690*/  IMAD.IADD R0, R20, 0x1, -R0 ;  /* 0x0000000114007824 */ /* 0x000fe200078e0a00 */
[----:B------:R-:W-:Y:S01]  /*06a0*/  USHF.L.U32 UR9, UR46, 0x7, URZ ;  /* 0x000000072e097899 */ /* 0x000fe2000800063f */
[C---:B------:R-:W-:Y:S01]  /*06b0*/  IMAD R3, R10.reuse, 0x8, R14 ;  /* 0x000000080a037824 */ /* 0x040fe200078e020e */
[----:B------:R2:W-:Y:S01]  /*06c0*/  STL [R1+0x54], R4 ;  /* 0x0000540401007387 */ /* 0x0005e20000100800 */
[----:B------:R-:W-:Y:S01]  /*06d0*/  IMAD R19, R10, 0x2000, R9 ;  /* 0x000020000a137824 */ /* 0x000fe200078e0209 */
[----:B------:R-:W-:Y:S01]  /*06e0*/  SHF.R.S32.HI R11, RZ, 0x1f, R0 ;  /* 0x0000001fff0b7819 */ /* 0x000fe20000011400 */
[----:B------:R-:W-:-:S02]  /*06f0*/  UIMAD UR4, UR4, UR15, URZ ;  /* 0x0000000f040472a4 */ /* 0x000fc4000f8e023f */
[----:B------:R-:W-:Y:S01]  /*0700*/  UIMAD UR18, UR57, 0x58, URZ ;  /* 0x00000058391278a4 */ /* 0x000fe2000f8e023f */
[----:B------:R-:W-:Y:S01]  /*0710*/  LEA.HI R11, R11, R0, RZ, 0x3 ;  /* 0x000000000b0b7211 */ /* 0x000fe200078f18ff */
[----:B------:R-:W-:Y:S02]  /*0720*/  UIMAD UR17, UR57, 0x60, URZ ;  /* 0x00000060391178a4 */ /* 0x000fe4000f8e023f */
[----:B------:R-:W-:Y:S01]  /*0730*/  UIMAD UR15, UR57, 0x70, URZ ;  /* 0x00000070390f78a4 */ /* 0x000fe2000f8e023f */
[----:B-1----:R-:W-:-:S05]  /*0740*/  LOP3.LUT R2, R8, 0x3fffffe, RZ, 0xc0, !PT ;  /* 0x03fffffe08027812 */ /* 0x002fca00078ec0ff */
[----:B--2---:R-:W-:Y:S01]  /*0750*/  IMAD.IADD R4, R6, 0x1, -R2 ;  /* 0x0000000106047824 */ /* 0x004fe200078e0a02 */
[----:B------:R-:W-:-:S03]  /*0760*/  LEA.HI R2, R0, R0, RZ, 0x1 ;  /* 0x0000000000027211 */ /* 0x000fc600078f08ff */
[----:B------:R-:W-:Y:S01]  /*0770*/  IMAD R150, R3, 0x8, R4 ;  /* 0x0000000803967824 */ /* 0x000fe200078e0204 */
[----:B------:R-:W-:Y:S02]  /*0780*/  LOP3.LUT R4, R2, 0x7fffffe, RZ, 0xc0, !PT ;  /* 0x07fffffe02047812 */ /* 0x000fe400078ec0ff */
        /* <DEDUP_REMOVED lines=36> */
[----:B------:R-:W-:Y:S01]  /*09d0*/  LOP3.LUT R0, R6, 0xc0, RZ, 0xc0, !PT ;  /* 0x000000c006007812 */ /* 0x000fe200078ec0ff */
[----:B------:R-:W-:Y:S01]  /*09e0*/  STL [R1+0x28], R18 ;  /* 0x0000281201007387 */ /* 0x000fe20000100800 */
        /* <DEDUP_REMOVED lines=20> */
[----:B------:R-:W-:Y:S01]  /*0b30*/  IADD3 R174, R181, 0x40, RZ ;  /* 0x00000040b5ae7810 */ /* 0x000fe20007ffe0ff */
        /* <DEDUP_REMOVED lines=48> */
[----:B------:R-:W-:Y:S01]  /*0e40*/  IMAD.SHL.U32 R5, R14, 0x8, RZ ;  /* 0x000000080e057824 */ /* 0x000fe200078e00ff */
        /* <DEDUP_REMOVED lines=35> */
.L_x_324:
        /* <DEDUP_REMOVED lines=33> */
[----:B-1----:R-:W5:Y:S01]  /*1290*/  @P2 LDG.E R6, [R6.64+0x4] ;  /* 0x0000042006062981 */ /* 0x002f62000c1e1900 */
        /* <DEDUP_REMOVED lines=20> */
.L_x_296:
        /* <DEDUP_REMOVED lines=58> */
.L_x_298:
        /* <DEDUP_REMOVED lines=18> */
.L_x_299:
        /* <DEDUP_REMOVED lines=83> */
.L_x_300:
[----:B------:R-:W2:Y:S02]  /*1dd0*/  LDL R0, [R1+0x44] ;  /* 0x0000440001007983 */ /* 0x000ea40000100800 */
[----:B--2---:R1:W2:Y:S01]  /*1de0*/  R2UR UR5, R0 ;  /* 0x00000000000573c2 */ /* 0x0042a200000e0000 */
[----:B------:R-:W-:-:S07]  /*1df0*/  DEPBAR.LE SB1, 0x0, {2} ;  /* 0x000090040000791a */ /* 0x000fce0000000000 */
.L_x_301:
        /* <DEDUP_REMOVED lines=77> */
[----:B------:R-:W2:Y:S01]  /*22d0*/  LDL R22, [R1+0x28] ;  /* 0x0000280001167983 */ /* 0x000ea20000100800 */
[----:B------:R-:W-:-:S03]  /*22e0*/  ULDC.64 UR8, c[0x0][0x1a0] ;  /* 0x0000680000087ab9 */ /* 0x000fc60000000a00 */
[----:B------:R-:W3:Y:S01]  /*22f0*/  LDL R23, [R1+0x1c] ;  /* 0x00001c0001177983 */ /* 0x000ee20000100800 */
[----:B------:R-:W-:Y:S02]  /*2300*/  UIMAD UR5, UR39, UR8, URZ ;  /* 0x00000008270572a4 */ /* 0x000fe4000f8e023f */
[----:B------:R-:W-:Y:S02]  /*2310*/  ULDC.64 UR36, c[0x0][0x198] ;  /* 0x0000660000247ab9 */ /* 0x000fe40000000a00 */
[----:B------:R-:W-:-:S06]  /*2320*/  UIMAD UR5, UR38, UR9, UR5 ;  /* 0x00000009260572a4 */ /* 0x000fcc000f8e0205 */
[----:B------:R-:W-:Y:S01]  /*2330*/  IMAD.U32 R7, RZ, RZ, UR5 ;  /* 0x00000005ff077e24 */ /* 0x000fe2000f8e00ff */
[----:B------:R-:W-:Y:S01]  /*2340*/  UIADD3 UR5, UR38, 0x80, URZ ;  /* 0x0000008026057890 */ /* 0x000fe2000fffe03f */
[----:B------:R-:W-:Y:S01]  /*2350*/  IMAD.U32 R0, RZ, RZ, UR38 ;  /* 0x00000026ff007e24 */ /* 0x000fe2000f8e00ff */
[----:B------:R-:W-:Y:S02]  /*2360*/  UIMAD UR36, UR39, UR36, URZ ;  /* 0x00000024272472a4 */ /* 0x000fe4000f8e023f */
[----:B------:R-:W-:Y:S01]  /*2370*/  UISETP.GE.AND UP0, UPT, UR5, UR4, UPT ;  /* 0x000000040500728c */ /* 0x000fe2000bf06270 */
[----:B------:R-:W-:Y:S02]  /*2380*/  IMAD.WIDE.U32 R8, R0, c[0x0][0x1a0], R4 ;  /* 0x0000680000087a25 */ /* 0x000fe400078e0004 */
[----:B------:R-:W-:Y:S02]  /*2390*/  UMOV UR5, UR12 ;  /* 0x0000000c00057c82 */ /* 0x000fe40008000000 */
[----:B------:R-:W-:-:S02]  /*23a0*/  ULEA.HI UR12, UR5, UR5, URZ, 0x1 ;  /* 0x00000005050c7291 */ /* 0x000fc4000f8f083f */
[----:B------:R-:W-:Y:S01]  /*23b0*/  UIMAD UR36, UR38, UR37, UR36 ;  /* 0x00000025262472a4 */ /* 0x000fe2000f8e0224 */
[----:B------:R-:W-:Y:S01]  /*23c0*/  IADD3 R8, P0, R8, UR45, RZ ;  /* 0x0000002d08087c10 */ /* 0x000fe2000ff1e0ff */
[----:B------:R-:W-:Y:S01]  /*23d0*/  ULOP3.LUT UR12, UR12, 0xfffffffe, URZ, 0xc0, !UPT ;  /* 0xfffffffe0c0c7892 */ /* 0x000fe2000f8ec03f */
[----:B------:R-:W-:Y:S02]  /*23e0*/  IMAD.WIDE.U32 R4, R0, c[0x0][0x198], R4 ;  /* 0x0000660000047a25 */ /* 0x000fe400078e0004 */
[----:B------:R-:W-:Y:S01]  /*23f0*/  IADD3.X R9, R9, UR47, R7, P0, !PT ;  /* 0x0000002f09097c10 */ /* 0x000fe200087fe407 */
[----:B------:R-:W-:Y:S01]  /*2400*/  UIADD3 UR12, UR5, -UR12, URZ ;  /* 0x8000000c050c7290 */ /* 0x000fe2000fffe03f */
[----:B------:R-:W-:Y:S01]  /*2410*/  IMAD.U32 R0, RZ, RZ, UR36 ;  /* 0x00000024ff007e24 */ /* 0x000fe2000f8e00ff */
[----:B------:R-:W-:Y:S02]  /*2420*/  IADD3 R16, P0, R4, UR49, RZ ;  /* 0x0000003104107c10 */ /* 0x000fe4000ff1e0ff */
[----:B------:R-:W-:-:S02]  /*2430*/  UISETP.NE.AND UP1, UPT, UR12, 0x1, UPT ;  /* 0x000000010c00788c */ /* 0x000fc4000bf25270 */
[----:B------:R-:W-:Y:S01]  /*2440*/  UIMAD UR12, UR30, -0x80, UR4 ;  /* 0xffffff801e0c78a4 */ /* 0x000fe2000f8e0204 */
[----:B------:R-:W-:Y:S02]  /*2450*/  IADD3.X R17, R5, UR50, R0, P0, !PT ;  /* 0x0000003205117c10 */ /* 0x000fe400087fe400 */
[----:B------:R-:W-:-:S03]  /*2460*/  IADD3 R0, R3, 0x40, RZ ;  /* 0x0000004003007810 */ /* 0x000fc60007ffe0ff */
[----:B------:R-:W-:Y:S02]  /*2470*/  ISETP.GE.AND P4, PT, R3, UR12, PT ;  /* 0x0000000c03007c0c */ /* 0x000fe4000bf86270 */
[----:B------:R-:W-:Y:S01]  /*2480*/  ISETP.GE.AND P3, PT, R0, UR12, PT ;  /* 0x0000000c00007c0c */ /* 0x000fe2000bf66270 */
[----:B------:R-:W-:Y:S01]  /*2490*/  UIMAD UR12, UR5, -0x80, UR44 ;  /* 0xffffff80050c78a4 */ /* 0x000fe2000f8e022c */
[----:B------:R-:W-:-:S05]  /*24a0*/  IMAD.MOV.U32 R18, RZ, RZ, 0x80 ;  /* 0x00000080ff127424 */ /* 0x000fca00078e00ff */
[----:B------:R-:W-:Y:S01]  /*24b0*/  ISETP.GE.AND P2, PT, R0, UR12, PT ;  /* 0x0000000c00007c0c */ /* 0x000fe2000bf46270 */
[----:B------:R-:W-:Y:S01]  /*24c0*/  IMAD.MOV.U32 R185, RZ, RZ, R15 ;  /* 0x000000ffffb97224 */ /* 0x000fe200078e000f */
[----:B------:R-:W-:Y:S01]  /*24d0*/  MOV R182, R12 ;  /* 0x0000000c00b67202 */ /* 0x000fe20000000f00 */
[----:B------:R-:W-:Y:S02]  /*24e0*/  IMAD.MOV.U32 R183, RZ, RZ, R13 ;  /* 0x000000ffffb77224 */ /* 0x000fe400078e000d */
[C---:B------:R-:W-:Y:S02]  /*24f0*/  IMAD R15, R18.reuse, c[0x0][0x374], RZ ;  /* 0x0000dd00120f7a24 */ /* 0x040fe400078e02ff */
[C---:B------:R-:W-:Y:S02]  /*2500*/  IMAD R11, R18.reuse, c[0x0][0x194], RZ ;  /* 0x00006500120b7a24 */ /* 0x040fe400078e02ff */
[----:B------:R-:W-:-:S04]  /*2510*/  IMAD.WIDE.U32 R12, R18, c[0x0][0x370], RZ ;  /* 0x0000dc00120c7a25 */ /* 0x000fc800078e00ff */
[----:B------:R-:W-:Y:S02]  /*2520*/  IMAD.MOV.U32 R184, RZ, RZ, R14 ;  /* 0x000000ffffb87224 */ /* 0x000fe400078e000e */
[----:B------:R-:W-:-:S05]  /*2530*/  IMAD.WIDE.U32 R18, R18, c[0x0][0x190], RZ ;  /* 0x0000640012127a25 */ /* 0x000fca00078e00ff */
[----:B------:R-:W-:Y:S01]  /*2540*/  @!P2 IADD3 R18, P0, R184, R18, RZ ;  /* 0x00000012b812a210 */ /* 0x000fe20007f1e0ff */
[----:B------:R-:W-:-:S03]  /*2550*/  IMAD R0, R20, c[0x0][0x1b8], RZ ;  /* 0x00006e0014007a24 */ /* 0x000fc600078e02ff */
[----:B------:R-:W-:Y:S02]  /*2560*/  @!P2 IADD3.X R19, R185, R19, R11, P0, !PT ;  /* 0x00000013b913a210 */ /* 0x000fe400007fe40b */
[----:B------:R-:W-:Y:S01]  /*2570*/  PLOP3.LUT P0, PT, PT, PT, UP3, 0x80, 0x0 ;  /* 0x000000000000781c */ /* 0x000fe20003f0f038 */
[C---:B------:R-:W-:Y:S01]  /*2580*/  IMAD R10, R6.reuse, c[0x0][0x1bc], R0 ;  /* 0x00006f00060a7a24 */ /* 0x040fe200078e0200 */
[----:B------:R-:W-:Y:S01]  /*2590*/  @!P3 IADD3 R0, P5, R3, 0x40, RZ ;  /* 0x000000400300b810 */ /* 0x000fe20007fbe0ff */
[----:B------:R-:W-:-:S04]  /*25a0*/  IMAD.WIDE.U32 R4, R6, c[0x0][0x1b8], R8 ;  /* 0x00006e0006047a25 */ /* 0x000fc800078e0008 */
[----:B------:R-:W-:Y:S02]  /*25b0*/  @!P4 IMAD R7, R21, c[0x0][0x1a0], RZ ;  /* 0x000068001507ca24 */ /* 0x000fe400078e02ff */
[----:B------:R-:W-:Y:S02]  /*25c0*/  IMAD.IADD R5, R5, 0x1, R10 ;  /* 0x0000000105057824 */ /* 0x000fe400078e020a */
[C---:B------:R-:W-:Y:S02]  /*25d0*/  @!P4 IMAD R11, R3.reuse, c[0x0][0x1a4], R7 ;  /* 0x00006900030bca24 */ /* 0x040fe400078e0207 */
[----:B------:R-:W-:Y:S01]  /*25e0*/  @!P3 IMAD.X R7, RZ, RZ, R21, P5 ;  /* 0x000000ffff07b224 */ /* 0x000fe200028e0615 */
[----:B------:R-:W-:Y:S01]  /*25f0*/  @!P2 IADD3 R14, P1, R182, R12, RZ ;  /* 0x0000000cb60ea210 */ /* 0x000fe20007f3e0ff */
[----:B------:R-:W-:Y:S01]  /*2600*/  @!P4 IMAD.WIDE.U32 R8, R3, c[0x0][0x1a0], R4 ;  /* 0x000068000308ca25 */ /* 0x000fe200078e0004 */
[----:B------:R-:W-:Y:S03]  /*2610*/  @P0 BAR.SYNC.DEFER_BLOCKING 0x0 ;  /* 0x0000000000000b1d */ /* 0x000fe60000010000 */
[----:B------:R-:W-:Y:S01]  /*2620*/  @!P3 IMAD R7, R7, c[0x0][0x1a0], RZ ;  /* 0x000068000707ba24 */ /* 0x000fe200078e02ff */
[----:B------:R-:W-:Y:S01]  /*2630*/  @!P2 IADD3.X R15, R183, R13, R15, P1, !PT ;  /* 0x0000000db70fa210 */ /* 0x000fe20000ffe40f */
[----:B------:R-:W-:Y:S01]  /*2640*/  @!P4 IMAD.IADD R9, R9, 0x1, R11 ;  /* 0x000000010909c824 */ /* 0x000fe200078e020b */
[----:B------:R-:W-:Y:S01]  /*2650*/  @!P4 LEA R12, P1, R8, c[0x0][0x170], 0x1 ;  /* 0x00005c00080cca11 */ /* 0x000fe200078208ff */
[----:B------:R-:W-:-:S02]  /*2660*/  @!P3 IMAD R11, R0, c[0x0][0x1a4], R7 ;  /* 0x00006900000bba24 */ /* 0x000fc400078e0207 */
[----:B------:R-:W-:Y:S01]  /*2670*/  @!P3 IMAD.WIDE.U32 R4, R0, c[0x0][0x1a0], R4 ;  /* 0x000068000004ba25 */ /* 0x000fe200078e0004 */
[----:B------:R-:W-:-:S04]  /*2680*/  @!P4 LEA.HI.X R13, R8, c[0x0][0x174], R9, 0x1, P1 ;  /* 0x00005d00080dca11 */ /* 0x000fc800008f0c09 */
[----:B------:R-:W-:Y:S02]  /*2690*/  @!P3 IADD3 R5, R5, R11, RZ ;  /* 0x0000000b0505b210 */ /* 0x000fe40007ffe0ff */
[----:B------:R-:W-:Y:S01]  /*26a0*/  PLOP3.LUT P0, PT, PT, PT, UP1, 0x80, 0x0 ;  /* 0x000000000000781c */ /* 0x000fe20003f0f018 */
[----:B------:R-:W-:Y:S02]  /*26b0*/  IMAD R7, R20, c[0x0][0x1b0], RZ ;  /* 0x00006c0014077a24 */ /* 0x000fe400078e02ff */
[----:B------:R-:W-:-:S04]  /*26c0*/  IMAD.WIDE.U32 R8, R6, c[0x0][0x1b0], R16 ;  /* 0x00006c0006087a25 */ /* 0x000fc800078e0010 */
[----:B------:R-:W-:Y:S02]  /*26d0*/  IMAD R7, R6, c[0x0][0x1b4], R7 ;  /* 0x00006d0006077a24 */ /* 0x000fe400078e0207 */
[----:B------:R-:W-:Y:S01]  /*26e0*/  @!P4 IMAD R6, R21, c[0x0][0x198], RZ ;  /* 0x000066001506ca24 */ /* 0x000fe200078e02ff */
[----:B------:R-:W-:Y:S01]  /*26f0*/  UMOV UR9, UR10 ;  /* 0x0000000a00097c82 */ /* 0x000fe20008000000 */
[----:B------:R-:W-:Y:S01]  /*2700*/  IMAD.MOV.U32 R20, RZ, RZ, 0x7f800000 ;  /* 0x7f800000ff147424 */ /* 0x000fe200078e00ff */
[----:B------:R-:W-:Y:S01]  /*2710*/  UMOV UR8, UR11 ;  /* 0x0000000b00087c82 */ /* 0x000fe20008000000 */
[----:B------:R-:W-:Y:S01]  /*2720*/  MOV R17, 0x7f800000 ;  /* 0x7f80000000117802 */ /* 0x000fe20000000f00 */
[----:B------:R-:W-:Y:S01]  /*2730*/  IMAD.MOV.U32 R16, RZ, RZ, 0x7f800000 ;  /* 0x7f800000ff107424 */ /* 0x000fe200078e00ff */
[----:B--2---:R-:W-:-:S04]  /*2740*/  IADD3 R10, R22, 0x8, RZ ;  /* 0x00000008160a7810 */ /* 0x004fc80007ffe0ff */
[----:B------:R-:W-:Y:S02]  /*2750*/  ISETP.GE.AND P6, PT, R10, UR12, PT ;  /* 0x0000000c0a007c0c */ /* 0x000fe4000bfc6270 */
[----:B------:R-:W-:-:S04]  /*2760*/  @!P3 LEA R10, P1, R4, c[0x0][0x170], 0x1 ;  /* 0x00005c00040aba11 */ /* 0x000fc800078208ff */
[----:B------:R-:W-:Y:S02]  /*2770*/  @!P3 LEA.HI.X R11, R4, c[0x0][0x174], R5, 0x1, P1 ;  /* 0x00005d00040bba11 */ /* 0x000fe400008f0c05 */
[----:B---3--:R-:W-:Y:S02]  /*2780*/  IADD3 R4, R23, 0x1000, RZ ;  /* 0x0000100017047810 */ /* 0x008fe40007ffe0ff */
[----:B------:R-:W-:Y:S01]  /*2790*/  ISETP.GE.AND P1, PT, R3, UR12, PT ;  /* 0x0000000c03007c0c */ /* 0x000fe2000bf26270 */
[----:B------:R-:W-:Y:S01]  /*27a0*/  IMAD.SHL.U32 R0, R23, 0x2, RZ ;  /* 0x0000000217007824 */ /* 0x000fe200078e00ff */
[----:B------:R-:W-:Y:S01]  /*27b0*/  SEL R4, R4, R23, !P0 ;  /* 0x0000001704047207 */ /* 0x000fe20004000000 */
[----:B------:R-:W-:-:S03]  /*27c0*/  IMAD.IADD R5, R9, 0x1, R7 ;  /* 0x0000000109057824 */ /* 0x000fc600078e0207 */
[----:B------:R-:W-:Y:S01]  /*27d0*/  @P4 STS [R0+0x8000], RZ ;  /* 0x008000ff00004388 */ /* 0x000fe20000000800 */
[----:B------:R-:W-:Y:S02]  /*27e0*/  IMAD.SHL.U32 R209, R4, 0x2, RZ ;  /* 0x0000000204d17824 */ /* 0x000fe400078e00ff */
[----:B------:R-:W-:Y:S01]  /*27f0*/  @!P4 IMAD.MOV.U32 R4, RZ, RZ, R8 ;  /* 0x000000ffff04c224 */ /* 0x000fe200078e0008 */
[----:B------:R-:W-:Y:S04]  /*2800*/  @P4 STS [R0+0x8004], RZ ;  /* 0x008004ff00004388 */ /* 0x000fe80000000800 */
[----:B------:R-:W-:Y:S01]  /*2810*/  @P4 STS.64 [R0+0x8008], RZ ;  /* 0x008008ff00004388 */ /* 0x000fe20000000a00 */
[----:B------:R-:W-:-:S03]  /*2820*/  @!P4 IMAD R9, R3, c[0x0][0x19c], R6 ;  /* 0x000067000309ca24 */ /* 0x000fc600078e0206 */
[----:B------:R-:W-:Y:S01]  /*2830*/  @!PT LDS RZ, [RZ] ;  /* 0x00000000fffff984 */ /* 0x000fe20000000800 */
[----:B------:R-:W-:Y:S01]  /*2840*/  @!PT LDS RZ, [RZ] ;  /* 0x00000000fffff984 */ /* 0x000fe20000000800 */
[----:B------:R-:W-:Y:S01]  /*2850*/  @!PT LDS RZ, [RZ] ;  /* 0x00000000fffff984 */ /* 0x000fe20000000800 */
[----:B------:R1:W-:Y:S01]  /*2860*/  @!P4 LDGSTS.E.BYPASS.LTC128B.128 [R0+0x8000], [R12.64] ;  /* 0x080000000c00cfae */ /* 0x0003e2000b901d60 */
[----:B------:R-:W-:-:S03]  /*2870*/  @!P4 IMAD.WIDE.U32 R6, R3, c[0x0][0x198], R4 ;  /* 0x000066000306ca25 */ /* 0x000fc600078e0004 */
        /* <DEDUP_REMOVED lines=9> */
[----:B------:R-:W-:-:S03]  /*2910*/  @!P4 IMAD.IADD R9, R7, 0x1, R9 ;  /* 0x000000010709c824 */ /* 0x000fc600078e0209 */
        /* <DEDUP_REMOVED lines=8> */
[----:B------:R3:W-:Y:S01]  /*29a0*/  @!P2 LDGSTS.E.BYPASS.LTC128B.128 [R0+0x5000], [R14.64] ;  /* 0x050000000e00afae */ /* 0x0007e2000b901d60 */
[----:B--2---:R-:W-:-:S03]  /*29b0*/  @!P4 LEA R10, P5, R6, c[0x0][0x168], 0x1 ;  /* 0x00005a00060aca11 */ /* 0x004fc600078a08ff */
        /* <DEDUP_REMOVED lines=10> */
[----:B------:R-:W-:Y:S01]  /*2a60*/  @!P3 IADD3.X R6, RZ, R21, RZ, P1, !PT ;  /* 0x00000015ff06b210 */ /* 0x000fe20000ffe4ff */
[----:B------:R-:W-:-:S04]  /*2a70*/  @!P3 IMAD.MOV.U32 R9, RZ, RZ, R5 ;  /* 0x000000ffff09b224 */ /* 0x000fc800078e0005 */
[----:B------:R-:W-:Y:S01]  /*2a80*/  @!P3 IMAD R6, R6, c[0x0][0x198], RZ ;  /* 0x000066000606ba24 */ /* 0x000fe200078e02ff */
[----:B------:R-:W-:Y:S01]  /*2a90*/  IADD3 R3, R22, 0x48, RZ ;  /* 0x0000004816037810 */ /* 0x000fe20007ffe0ff */
[----:B------:R-:W-:Y:S02]  /*2aa0*/  @P2 STS [R209+0x1000], RZ ;  /* 0x001000ffd1002388 */ /* 0x000fe40000000800 */
[C---:B------:R-:W-:Y:S02]  /*2ab0*/  @!P3 IMAD R6, R4.reuse, c[0x0][0x19c], R6 ;  /* 0x000067000406ba24 */ /* 0x040fe400078e0206 */
[----:B------:R-:W-:Y:S01]  /*2ac0*/  @!P3 IMAD.WIDE.U32 R4, R4, c[0x0][0x198], R8 ;  /* 0x000066000404ba25 */ /* 0x000fe200078e0008 */
[----:B------:R-:W-:Y:S04]  /*2ad0*/  @P2 STS [R209+0x1004], RZ ;  /* 0x001004ffd1002388 */ /* 0x000fe80000000800 */
[----:B------:R-:W-:Y:S01]  /*2ae0*/  @P2 STS [R209+0x1008], RZ ;  /* 0x001008ffd1002388 */ /* 0x000fe20000000800 */
[----:B------:R-:W-:-:S03]  /*2af0*/  @!P3 IMAD.IADD R5, R5, 0x1, R6 ;  /* 0x000000010505b824 */ /* 0x000fc600078e0206 */
[----:B------:R-:W-:Y:S01]  /*2b00*/  @P2 STS [R209+0x100c], RZ ;  /* 0x00100cffd1002388 */ /* 0x000fe20000000800 */
[----:B------:R-:W-:-:S03]  /*2b10*/  ISETP.GE.AND P1, PT, R3, UR12, PT ;  /* 0x0000000c03007c0c */ /* 0x000fc6000bf26270 */
        /* <DEDUP_REMOVED lines=11> */
[----:B------:R-:W-:-:S02]  /*2bd0*/  @!P3 LEA R6, P4, R4, c[0x0][0x168], 0x1 ;  /* 0x00005a000406ba11 */ /* 0x000fc400078808ff */
[----:B-1----:R-:W-:Y:S02]  /*2be0*/  IADD3 R12, R22, 0x40, RZ ;  /* 0x00000040160c7810 */ /* 0x002fe40007ffe0ff */
[----:B------:R-:W-:Y:S01]  /*2bf0*/  @!P3 LEA.HI.X R7, R4, c[0x0][0x16c], R5, 0x1, P4 ;  /* 0x00005b000407ba11 */ /* 0x000fe200020f0c05 */
[C---:B------:R-:W-:Y:S01]  /*2c00*/  IMAD.SHL.U32 R4, R22.reuse, 0x4, RZ ;  /* 0x0000000416047824 */ /* 0x040fe200078e00ff */
[----:B------:R-:W-:Y:S02]  /*2c10*/  ISETP.GE.AND P2, PT, R22, UR12, PT ;  /* 0x0000000c16007c0c */ /* 0x000fe4000bf46270 */
[----:B------:R-:W-:Y:S02]  /*2c20*/  SHF.R.S32.HI R8, RZ, 0x1f, R22 ;  /* 0x0000001fff087819 */ /* 0x000fe40000011416 */
[----:B------:R-:W-:Y:S01]  /*2c30*/  ISETP.GE.AND P5, PT, R12, UR12, PT ;  /* 0x0000000c0c007c0c */ /* 0x000fe2000bfa6270 */
[----:B------:R3:W-:Y:S01]  /*2c40*/  @P3 STS.128 [R0+0x7000], RZ ;  /* 0x007000ff00003388 */ /* 0x0007e20000000c00 */
[----:B------:R-:W-:-:S02]  /*2c50*/  IADD3 R4, P4, R4, UR9, RZ ;  /* 0x0000000904047c10 */ /* 0x000fc4000ff9e0ff */
[----:B------:R-:W-:Y:S01]  /*2c60*/  SHF.L.U64.HI R5, R22, 0x2, R8 ;  /* 0x0000000216057819 */ /* 0x000fe20000010208 */
[----:B------:R-:W-:Y:S01]  /*2c70*/  @!PT LDS RZ, [RZ] ;  /* 0x00000000fffff984 */ /* 0x000fe20000000800 */
[----:B------:R-:W-:Y:S01]  /*2c80*/  @!PT LDS RZ, [RZ] ;  /* 0x00000000fffff984 */ /* 0x000fe20000000800 */
[----:B------:R-:W-:Y:S01]  /*2c90*/  @!PT LDS RZ, [RZ] ;  /* 0x00000000fffff984 */ /* 0x000fe20000000800 */
[----:B------:R3:W-:Y:S01]  /*2ca0*/  @!P3 LDGSTS.E.BYPASS.LTC128B.128 [R0+0x7000], [R6.64] ;  /* 0x070000000600bfae */ /* 0x0007e2000b901d60 */
[----:B------:R-:W-:Y:S02]  /*2cb0*/  IMAD.MOV.U32 R13, RZ, RZ, 0x7f800000 ;  /* 0x7f800000ff0d7424 */ /* 0x000fe400078e00ff */
[----:B------:R-:W-:Y:S01]  /*2cc0*/  IADD3.X R5, R5, UR8, RZ, P4, !PT ;  /* 0x0000000805057c10 */ /* 0x000fe2000a7fe4ff */
[----:B------:R-:W0:Y:S04]  /*2cd0*/  LDGDEPBAR ;  /* 0x00000000000079af */ /* 0x000e280000000000 */
[----:B------:R1:W4:Y:S04]  /*2ce0*/  @!P2 LDG.E R20, [R4.64] ;  /* 0x000000200414a981 */ /* 0x000328000c1e1900 */
[----:B------:R1:W5:Y:S04]  /*2cf0*/  @!P6 LDG.E R17, [R4.64+0x20] ;  /* 0x000020200411e981 */ /* 0x000368000c1e1900 */
[----:B------:R1:W2:Y:S01]  /*2d00*/  @!P5 LDG.E R16, [R4.64+0x100] ;  /* 0x000100200410d981 */ /* 0x0002a2000c1e1900 */
[----:B---3--:R-:W-:Y:S01]  /*2d10*/  SHF.R.S32.HI R0, RZ, 0x1f, R3 ;  /* 0x0000001fff007819 */ /* 0x008fe20000011403 */
[----:B------:R-:W-:-:S04]  /*2d20*/  DEPBAR.LE SB0, 0x1 ;  /* 0x000080400000791a */ /* 0x000fc80000000000 */
[----:B------:R-:W-:-:S04]  /*2d30*/  @!P1 LEA R6, P3, R3, UR9, 0x2 ;  /* 0x0000000903069c11 */ /* 0x000fc8000f8610ff */
[----:B------:R-:W-:-:S05]  /*2d40*/  @!P1 LEA.HI.X R7, R3, UR8, R0, 0x2, P3 ;  /* 0x0000000803079c11 */ /* 0x000fca00098f1400 */
[----:B------:R-:W3:Y:S04]  /*2d50*/  @!P1 LDG.E R13, [R6.64] ;  /* 0x00000020060d9981 */ /* 0x000ee8000c1e1900 */
[----:B------:R-:W-:Y:S01]  /*2d60*/  BAR.SYNC.DEFER_BLOCKING 0x0 ;  /* 0x0000000000007b1d */ /* 0x000fe20000010000 */
[----:B------:R-:W-:-:S04]  /*2d70*/  IADD3 R0, R162, 0x1000, RZ ;  /* 0x00001000a2007810 */ /* 0x000fc80007ffe0ff */
[----:B------:R-:W-:-:S05]  /*2d80*/  SEL R0, R0, R162, !P0 ;  /* 0x000000a200007207 */ /* 0x000fca0004000000 */
[----:B------:R-:W-:Y:S01]  /*2d90*/  IMAD.SHL.U32 R148, R0, 0x2, RZ ;  /* 0x0000000200947824 */ /* 0x000fe200078e00ff */
[C---:B------:R-:W-:Y:S01]  /*2da0*/  IADD3 R0, R22.reuse, -0x80, RZ ;  /* 0xffffff8016007810 */ /* 0x040fe20007ffe0ff */
[C---:B-1----:R-:W-:Y:S01]  /*2db0*/  IMAD.SHL.U32 R4, R22.reuse, 0x4, RZ ;  /* 0x0000000416047824 */ /* 0x042fe200078e00ff */
[----:B------:R-:W-:Y:S01]  /*2dc0*/  SHF.L.U64.HI R5, R22, 0x2, R8 ;  /* 0x0000000216057819 */ /* 0x000fe20000010208 */
[----:B------:R1:W1:Y:S04]  /*2dd0*/  LDSM.16.M88.4 R116, [R150+0x8000] ;  /* 0x008000009674783b */ /* 0x0002680000000200 */
[----:B------:R1:W1:Y:S04]  /*2de0*/  LDSM.16.M88.4 R120, [R150+0x8400] ;  /* 0x008400009678783b */ /* 0x0002680000000200 */
[----:B------:R1:W1:Y:S04]  /*2df0*/  LDSM.16.M88.4 R124, [R150+0x8800] ;  /* 0x00880000967c783b */ /* 0x0002680000000200 */
[----:B------:R1:W1:Y:S04]  /*2e00*/  LDSM.16.M88.4 R128, [R150+0x8c00] ;  /* 0x008c00009680783b */ /* 0x0002680000000200 */
[----:B------:R1:W1:Y:S04]  /*2e10*/  LDSM.16.M88.4 R132, [R149+0x8000] ;  /* 0x008000009584783b */ /* 0x0002680000000200 */
[----:B------:R1:W1:Y:S04]  /*2e20*/  LDSM.16.M88.4 R136, [R149+0x8400] ;  /* 0x008400009588783b */ /* 0x0002680000000200 */
[----:B------:R1:W1:Y:S04]  /*2e30*/  LDSM.16.M88.4 R140, [R149+0x8800] ;  /* 0x00880000958c783b */ /* 0x0002680000000200 */
[----:B------:R1:W1:Y:S01]  /*2e40*/  LDSM.16.M88.4 R144, [R149+0x8c00] ;  /* 0x008c00009590783b */ /* 0x0002620000000200 */
[----:B------:R-:W-:Y:S01]  /*2e50*/  IMAD.SHL.U32 R0, R0, 0x4, RZ ;  /* 0x0000000400007824 */ /* 0x000fe200078e00ff */
[----:B------:R-:W-:-:S02]  /*2e60*/  IADD3 R3, R156, 0x1000, RZ ;  /* 0x000010009c037810 */ /* 0x000fc40007ffe0ff */
[----:B------:R-:W-:Y:S02]  /*2e70*/  SHF.L.U32 R154, R162, 0x1, RZ ;  /* 0x00000001a29a7819 */ /* 0x000fe400000006ff */
[----:B------:R-:W-:Y:S01]  /*2e80*/  SEL R3, R3, R156, !P0 ;  /* 0x0000009c03037207 */ /* 0x000fe20004000000 */
        /* <DEDUP_REMOVED lines=16> */
[----:B------:R-:W-:-:S02]  /*2f90*/  IMAD.SHL.U32 R3, R3, 0x2, RZ ;  /* 0x0000000203037824 */ /* 0x000fc400078e00ff */
[----:B------:R-:W-:Y:S01]  /*2fa0*/  IMAD.IADD R155, R154, 0x1, R157 ;  /* 0x000000019a9b7824 */ /* 0x000fe200078e029d */
[----:B------:R-:W-:Y:S02]  /*2fb0*/  UMOV UR11, UR34 ;  /* 0x00000022000b7c82 */ /* 0x000fe40008000000 */
[----:B------:R-:W-:Y:S01]  /*2fc0*/  UMOV UR10, UR35 ;  /* 0x00000023000a7c82 */ /* 0x000fe20008000000 */
[----:B----4-:R4:W-:Y:S04]  /*2fd0*/  STL [R1+0x8], R20 ;  /* 0x0000081401007387 */ /* 0x0109e80000100800 */
[----:B-----5:R4:W-:Y:S04]  /*2fe0*/  STL [R1+0xc], R17 ;  /* 0x00000c1101007387 */ /* 0x0209e80000100800 */
[----:B--2---:R4:W-:Y:S04]  /*2ff0*/  STL [R1], R16 ;  /* 0x0000001001007387 */ /* 0x0049e80000100800 */
[----:B---3--:R4:W-:Y:S04]  /*3000*/  STL [R1+0x4], R13 ;  /* 0x0000040d01007387 */ /* 0x0089e80000100800 */
[----:B------:R4:W-:Y:S04]  /*3010*/  STL [R1+0x18], R5 ;  /* 0x0000180501007387 */ /* 0x0009e80000100800 */
[----:B------:R4:W-:Y:S04]  /*3020*/  STL [R1+0x14], R4 ;  /* 0x0000140401007387 */ /* 0x0009e80000100800 */
[----:B-1----:R4:W-:Y:S02]  /*3030*/  STL [R1+0x10], R0 ;  /* 0x0000100001007387 */ /* 0x0029e40000100800 */
.L_x_305:
[----:B----4-:R-:W2:Y:S01]  /*3040*/  LDL R0, [R1+0x20] ;  /* 0x0000200001007983 */ /* 0x010ea20000100800 */
[----:B------:R-:W-:Y:S01]  /*3050*/  IADD3 R112, R157, R148, RZ ;  /* 0x000000949d707210 */ /* 0x000fe20007ffe0ff */
[----:B------:R-:W-:Y:S01]  /*3060*/  UISETP.GE.AND UP5, UPT, UR5, 0x1, UPT ;  /* 0x000000010500788c */ /* 0x000fe2000bfa6270 */
[----:B------:R-:W-:Y:S01]  /*3070*/  PLOP3.LUT P1, PT, PT, PT, UP0, 0x80, 0x0 ;  /* 0x000000000000781c */ /* 0x000fe20003f2f008 */
[----:B------:R-:W3:Y:S01]  /*3080*/  LDL R163, [R1+0xc] ;  /* 0x00000c0001a37983 */ /* 0x000ee20000100800 */
[----:B------:R-:W-:Y:S02]  /*3090*/  PLOP3.LUT P3, PT, PT, PT, UP0, 0x80, 0x0 ;  /* 0x000000000000781c */ /* 0x000fe40003f6f008 */
[----:B------:R-:W-:Y:S01]  /*30a0*/  PLOP3.LUT P0, PT, PT, PT, UP0, 0x80, 0x0 ;  /* 0x000000000000781c */ /* 0x000fe20003f0f008 */
[----:B------:R-:W4:Y:S01]  /*30b0*/  LDL R164, [R1+0x8] ;  /* 0x0000080001a47983 */ /* 0x000f220000100800 */
[----:B------:R-:W-:Y:S02]  /*30c0*/  PLOP3.LUT P4, PT, PT, PT, UP0, 0x80, 0x0 ;  /* 0x000000000000781c */ /* 0x000fe40003f8f008 */
[----:B------:R-:W-:Y:S01]  /*30d0*/  PLOP3.LUT P6, PT, PT, PT, UP0, 0x80, 0x0 ;  /* 0x000000000000781c */ /* 0x000fe20003fcf008 */
[----:B------:R-:W-:Y:S01]  /*30e0*/  STL [R1+0x110], R185 ;  /* 0x000110b901007387 */ /* 0x000fe20000100800 */
[----:B------:R-:W-:Y:S03]  /*30f0*/  PLOP3.LUT P5, PT, PT, PT, UP0, 0x80, 0x0 ;  /* 0x000000000000781c */ /* 0x000fe60003faf008 */
[----:B------:R-:W-:Y:S04]  /*3100*/  STL [R1+0x10c], R184 ;  /* 0x00010cb801007387 */ /* 0x000fe80000100800 */
        /* <DEDUP_REMOVED lines=29> */
[----:B------:R-:W0:Y:S08]  /*32e0*/  LDGDEPBAR ;  /* 0x00000000000079af */ /* 0x000e300000000000 */
        /* <DEDUP_REMOVED lines=14> */
[----:B------:R1:W-:Y:S04]  /*33d0*/  STL [R1+0x5c], R3 ;  /* 0x00005c0301007387 */ /* 0x0003e80000100800 */
[----:B------:R1:W-:Y:S04]  /*33e0*/  STL [R1+0x58], R2 ;  /* 0x0000580201007387 */ /* 0x0003e80000100800 */
[----:B-1----:R-:W3:Y:S04]  /*33f0*/  LDL R3, [R1] ;  /* 0x0000000001037983 */ /* 0x002ee80000100800 */
[----:B------:R-:W3:Y:S01]  /*3400*/  LDL R2, [R1+0x4] ;  /* 0x0000040001027983 */ /* 0x000ee20000100800 */
[----:B------:R-:W-:Y:S04]  /*3410*/  DEPBAR.LE SB0, 0x0 ;  /* 0x000080000000791a */ /* 0x000fe80000000000 */
[----:B------:R-:W-:Y:S08]  /*3420*/  BAR.SYNC.DEFER_BLOCKING 0x0 ;  /* 0x0000000000007b1d */ /* 0x000ff00000010000 */
[----:B------:R-:W-:Y:S08]  /*3430*/  LDSM.16.M88.4 R64, [R148] ;  /* 0x000000009440783b */ /* 0x000ff00000000200 */
[----:B------:R-:W1:Y:S08]  /*3440*/  LDSM.16.M88.4 R16, [R150+0x6000] ;  /* 0x006000009610783b */ /* 0x000e700000000200 */
[----:B------:R-:W2:Y:S08]  /*3450*/  LDSM.16.M88.4 R60, [R148+0x1000] ;  /* 0x00100000943c783b */ /* 0x000eb00000000200 */
[----:B------:R-:W2:Y:S08]  /*3460*/  LDSM.16.M88.4 R32, [R150+0x6400] ;  /* 0x006400009620783b */ /* 0x000eb00000000200 */
[----:B------:R-:W2:Y:S08]  /*3470*/  LDSM.16.M88.4 R48, [R150+0x6800] ;  /* 0x006800009630783b */ /* 0x000eb00000000200 */
[----:B------:R-:W2:Y:S01]  /*3480*/  LDSM.16.M88.4 R100, [R150+0x6c00] ;  /* 0x006c00009664783b */ /* 0x000ea20000000200 */
[-C--:B-1----:R-:W-:Y:S07]  /*3490*/  HMMA.16816.F32 R4, R64, R16.reuse, RZ ;  /* 0x000000104004723c */ /* 0x082fee00000018ff */
[----:B------:R-:W-:Y:S01]  /*34a0*/  LDSM.16.M88.4 R104, [R112] ;  /* 0x000000007068783b */ /* 0x000fe20000000200 */
[----:B----4-:R-:W-:Y:S01]  /*34b0*/  FSETP.NEU.FTZ.AND P2, PT, R164, -INF , PT ;  /* 0xff800000a400780b */ /* 0x010fe20003f5d000 */
[C---:B--2---:R-:W-:Y:S06]  /*34c0*/  HMMA.16816.F32 R8, R60.reuse, R16, RZ ;  /* 0x000000103c08723c */ /* 0x044fec00000018ff */
[----:B------:R-:W1:Y:S02]  /*34d0*/  LDSM.16.M88.4 R108, [R149+0x6000] ;  /* 0x00600000956c783b */ /* 0x000e640000000200 */
[-C--:B------:R-:W-:Y:S06]  /*34e0*/  HMMA.16816.F32 R12, R60, R18.reuse, RZ ;  /* 0x000000123c0c723c */ /* 0x080fec00000018ff */
[----:B------:R-:W2:Y:S02]  /*34f0*/  LDSM.16.M88.4 R112, [R112+0x1000] ;  /* 0x001000007070783b */ /* 0x000ea40000000200 */
        /* <DEDUP_REMOVED lines=13> */
[-C--:B-1----:R-:W-:Y:S08]  /*35d0*/  HMMA.16816.F32 R4, R104, R108.reuse, R4 ;  /* 0x0000006c6804723c */ /* 0x082ff00000001804 */
[C---:B--2---:R-:W-:Y:S01]  /*35e0*/  HMMA.16816.F32 R8, R112.reuse, R108, R8 ;  /* 0x0000006c7008723c */ /* 0x044fe20000001808 */
[----:B------:R-:W2:Y:S07]  /*35f0*/  LDL R108, [R1+0x14] ;  /* 0x00001400016c7983 */ /* 0x000eae0000100800 */
[-C--:B------:R-:W-:Y:S08]  /*3600*/  HMMA.16816.F32 R12, R112, R110.reuse, R12 ;  /* 0x0000006e700c723c */ /* 0x080ff0000000180c */
[----:B------:R-:W-:Y:S01]  /*3610*/  FMUL.FTZ R4, R4, c[0x0][0x2ec] ;  /* 0x0000bb0004047a20 */ /* 0x000fe20000410000 */
[C---:B------:R-:W-:Y:S03]  /*3620*/  HMMA.16816.F32 R16, R104.reuse, R110, R16 ;  /* 0x0000006e6810723c */ /* 0x040fe60000001810 */
[----:B------:R-:W1:Y:S01]  /*3630*/  MUFU.TANH R173, R4 ;  /* 0x0000000400ad7308 */ /* 0x000e620000002400 */
[----:B------:R-:W-:Y:S02]  /*3640*/  FMUL.FTZ R5, R5, c[0x0][0x2ec] ;  /* 0x0000bb0005057a20 */ /* 0x000fe40000410000 */
[----:B------:R-:W-:Y:S02]  /*3650*/  FMUL.FTZ R6, R6, c[0x0][0x2ec] ;  /* 0x0000bb0006067a20 */ /* 0x000fe40000410000 */
[----:B------:R-:W-:Y:S04]  /*3660*/  FMUL.FTZ R7, R7, c[0x0][0x2ec] ;  /* 0x0000bb0007077a20 */ /* 0x000fe80000410000 */
[----:B------:R-:W-:Y:S01]  /*3670*/  FMUL.FTZ R11, R11, c[0x0][0x2ec] ;  /* 0x0000bb000b0b7a20 */ /* 0x000fe20000410000 */
[----:B------:R-:W4:Y:S01]  /*3680*/  MUFU.TANH R172, R5 ;  /* 0x0000000500ac7308 */ /* 0x000f220000002400 */
[----:B------:R-:W-:Y:S02]  /*3690*/  FMUL.FTZ R8, R8, c[0x0][0x2ec] ;  /* 0x0000bb0008087a20 */ /* 0x000fe40000410000 */
[----:B------:R-:W-:Y:S02]  /*36a0*/  FMUL.FTZ R10, R10, c[0x0][0x2ec] ;  /* 0x0000bb000a0a7a20 */ /* 0x000fe40000410000 */
[----:B------:R-:W-:Y:S02]  /*36b0*/  FMUL.FTZ R9, R9, c[0x0][0x2ec] ;  /* 0x0000bb0009097a20 */ /* 0x000fe40000410000 */
[----:B------:R-:W-:Y:S02]  /*36c0*/  FMUL.FTZ R14, R14, c[0x0][0x2ec] ;  /* 0x0000bb000e0e7a20 */ /* 0x000fe40000410000 */
[----:B------:R-:W-:Y:S01]  /*36d0*/  FMUL.FTZ R12, R12, c[0x0][0x2ec] ;  /* 0x0000bb000c0c7a20 */ /* 0x000fe20000410000 */
[----:B------:R1:W-:Y:S01]  /*36e0*/  MUFU.TANH R85, R11 ;  /* 0x0000000b00557308 */ /* 0x0003e20000002400 */
[----:B------:R-:W-:Y:S02]  /*36f0*/  FMUL.FTZ R15, R15, c[0x0][0x2ec] ;  /* 0x0000bb000f0f7a20 */ /* 0x000fe40000410000 */
[----:B------:R-:W-:Y:S02]  /*3700*/  FMUL.FTZ R13, R13, c[0x0][0x2ec] ;  /* 0x0000bb000d0d7a20 */ /* 0x000fe40000410000 */
[----:B------:R-:W-:Y:S02]  /*3710*/  FMUL.FTZ R16, R16, c[0x0][0x2ec] ;  /* 0x0000bb0010107a20 */ /* 0x000fe40000410000 */
[----:B------:R-:W-:Y:S02]  /*3720*/  FMUL.FTZ R17, R17, c[0x0][0x2ec] ;  /* 0x0000bb0011117a20 */ /* 0x000fe40000410000 */
[----:B------:R-:W-:Y:S01]  /*3730*/  FMUL.FTZ R19, R19, c[0x0][0x2ec] ;  /* 0x0000bb0013137a20 */ /* 0x000fe20000410000 */
[----:B------:R-:W3:Y:S01]  /*3740*/  MUFU.TANH R244, R6 ;  /* 0x0000000600f47308 */ /* 0x000ee20000002400 */
[----:B------:R-:W-:Y:S09]  /*3750*/  FMUL.FTZ R18, R18, c[0x0][0x2ec] ;  /* 0x0000bb0012127a20 */ /* 0x000ff20000410000 */
[----:B------:R4:W-:Y:S01]  /*3760*/  MUFU.TANH R86, R10 ;  /* 0x0000000a00567308 */ /* 0x0009e20000002400 */
[----:B-1----:R-:W-:Y:S04]  /*3770*/  MOV R11, UR30 ;  /* 0x0000001e000b7c02 */ /* 0x002fe80008000f00 */
[----:B------:R-:W-:Y:S05]  /*3780*/  @P1 LEA R11, R11, R0, 0x7 ;  /* 0x000000000b0b1211 */ /* 0x000fea00078e38ff */
[----:B------:R1:W1:Y:S01]  /*3790*/  MUFU.TANH R243, R7 ;  /* 0x0000000700f37308 */ /* 0x0002620000002400 */
[----:B------:R-:W-:Y:S02]  /*37a0*/  PLOP3.LUT P1, PT, PT, PT, UP0, 0x80, 0x0 ;  /* 0x000000000000781c */ /* 0x000fe40003f2f008 */
[C---:B------:R-:W-:Y:S02]  /*37b0*/  @P3 ISETP.GE.AND P3, PT, R11.reuse, UR4, PT ;  /* 0x000000040b003c0c */ /* 0x040fe4000bf66270 */
[----:B------:R-:W-:Y:S02]  /*37c0*/  @P0 IADD3 R0, R11, 0x1, RZ ;  /* 0x000000010b000810 */ /* 0x000fe40007ffe0ff */
[----:B------:R-:W-:Y:S02]  /*37d0*/  PLOP3.LUT P0, PT, PT, PT, UP0, 0x80, 0x0 ;  /* 0x000000000000781c */ /* 0x000fe40003f0f008 */
[----:B------:R-:W-:Y:S01]  /*37e0*/  @P4 ISETP.GE.AND P4, PT, R0, UR4, PT ;  /* 0x0000000400004c0c */ /* 0x000fe2000bf86270 */
[----:B------:R-:W-:Y:S01]  /*37f0*/  MUFU.TANH R84, R14 ;  /* 0x0000000e00547308 */ /* 0x000fe20000002400 */
[----:B------:R-:W-:Y:S01]  /*3800*/  MOV R0, R173 ;  /* 0x000000ad00007202 */ /* 0x000fe20000000f00 */
[----:B----4-:R-:W-:Y:S04]  /*3810*/  FMUL.FTZ R10, R164, 1.4426950216293334961 ;  /* 0x3fb8aa3ba40a7820 */ /* 0x010fe80000410000 */
[----:B------:R-:W-:Y:S02]  /*3820*/  @P1 FSEL R0, R173, -INF , !P3 ;  /* 0xff800000ad001808 */ /* 0x000fe40005800000 */
[----:B------:R-:W-:Y:S02]  /*3830*/  PLOP3.LUT P1, PT, PT, PT, UP0, 0x80, 0x0 ;  /* 0x000000000000781c */ /* 0x000fe40003f2f008 */
[----:B------:R4:W4:Y:S01]  /*3840*/  MUFU.TANH R152, R8 ;  /* 0x0000000800987308 */ /* 0x0009220000002400 */
[----:B------:R-:W-:Y:S02]  /*3850*/  FSEL R10, R10, RZ, P2 ;  /* 0x000000ff0a0a7208 */ /* 0x000fe40001000000 */
[C---:B---3--:R-:W-:Y:S01]  /*3860*/  FSETP.NEU.FTZ.AND P2, PT, R163.reuse, -INF , PT ;  /* 0xff800000a300780b */ /* 0x048fe20003f5d000 */
[----:B-1----:R-:W1:Y:S06]  /*3870*/  LDSM.16.M88.4 R4, [R149+0x6400] ;  /* 0x006400009504783b */ /* 0x002e6c0000000200 */
[----:B------:R-:W-:Y:S10]  /*3880*/  MUFU.TANH R83, R15 ;  /* 0x0000000f00537308 */ /* 0x000ff40000002400 */
[----:B------:R3:W1:Y:S01]  /*3890*/  MUFU.TANH R151, R9 ;  /* 0x0000000900977308 */ /* 0x0006620000002400 */
[--C-:B----4-:R-:W-:Y:S01]  /*38a0*/  FFMA.FTZ R8, R0, c[0x0][0x23c], -R10.reuse ;  /* 0x00008f0000087a23 */ /* 0x110fe2000001080a */
[----:B------:R-:W-:Y:S02]  /*38b0*/  MOV R0, R172 ;  /* 0x000000ac00007202 */ /* 0x000fe40000000f00 */
[----:B------:R-:W-:Y:S02]  /*38c0*/  @P0 FSEL R0, R172, -INF , !P4 ;  /* 0xff800000ac000808 */ /* 0x000fe40006000000 */
[----:B------:R-:W-:Y:S04]  /*38d0*/  PLOP3.LUT P0, PT, PT, PT, UP0, 0x80, 0x0 ;  /* 0x000000000000781c */ /* 0x000fe80003f0f008 */
[----:B------:R-:W4:Y:S10]  /*38e0*/  MUFU.TANH R171, R16 ;  /* 0x0000001000ab7308 */ /* 0x000f340000002400 */
[----:B------:R4:W-:Y:S01]  /*38f0*/  MUFU.EX2 R185, R8 ;  /* 0x0000000800b97308 */ /* 0x0009e20000000800 */
[-C--:B-1----:R-:W-:Y:S01]  /*3900*/  HMMA.16816.F32 R20, R104, R4.reuse, R20 ;  /* 0x000000046814723c */ /* 0x082fe20000001814 */
[----:B---3--:R-:W-:Y:S08]  /*3910*/  FMUL.FTZ R9, R163, 1.4426950216293334961 ;  /* 0x3fb8aa3ba3097820 */ /* 0x008ff00000410000 */
[----:B------:R-:W-:Y:S03]  /*3920*/  MUFU.TANH R170, R17 ;  /* 0x0000001100aa7308 */ /* 0x000fe60000002400 */
[----:B------:R-:W-:Y:S01]  /*3930*/  FSEL R9, R9, RZ, P2 ;  /* 0x000000ff09097208 */ /* 0x000fe20001000000 */
[C---:B------:R-:W-:Y:S01]  /*3940*/  HMMA.16816.F32 R24, R112.reuse, R4, R24 ;  /* 0x000000047018723c */ /* 0x040fe20000001818 */
[C---:B------:R-:W-:Y:S06]  /*3950*/  FSETP.NEU.FTZ.AND P2, PT, R3.reuse, -INF , PT ;  /* 0xff8000000300780b */ /* 0x040fec0003f5d000 */
[----:B------:R-:W-:Y:S01]  /*3960*/  FFMA.FTZ R4, R0, c[0x0][0x23c], -R10 ;  /* 0x00008f0000047a23 */ /* 0x000fe2000001080a */
[----:B------:R-:W1:Y:S01]  /*3970*/  MUFU.TANH R99, R12 ;  /* 0x0000000c00637308 */ /* 0x000e620000002400 */
[-C--:B------:R-:W-:Y:S03]  /*3980*/  HMMA.16816.F32 R28, R112, R6.reuse, R28 ;  /* 0x00000006701c723c */ /* 0x080fe6000000181c */
[----:B----4-:R-:W-:Y:S01]  /*3990*/  FMUL.FTZ R8, R3, 1.4426950216293334961 ;  /* 0x3fb8aa3b03087820 */ /* 0x010fe20000410000 */
[----:B------:R-:W-:Y:S01]  /*39a0*/  MOV R0, R244 ;  /* 0x000000f400007202 */ /* 0x000fe20000000f00 */
[----:B------:R-:W-:Y:S01]  /*39b0*/  FMUL.FTZ R5, R2, 1.4426950216293334961 ;  /* 0x3fb8aa3b02057820 */ /* 0x000fe20000410000 */
[----:B------:R-:W-:Y:S01]  /*39c0*/  @P1 FSEL R0, R244, -INF , !P3 ;  /* 0xff800000f4001808 */ /* 0x000fe20005800000 */
[----:B------:R-:W-:Y:S01]  /*39d0*/  FMUL.FTZ R20, R20, c[0x0][0x2ec] ;  /* 0x0000bb0014147a20 */ /* 0x000fe20000410000 */
[C---:B------:R-:W-:Y:S01]  /*39e0*/  HMMA.16816.F32 R32, R104.reuse, R6, R32 ;  /* 0x000000066820723c */ /* 0x040fe20000001820 */
[----:B------:R-:W-:Y:S01]  /*39f0*/  MUFU.TANH R238, R19 ;  /* 0x0000001300ee7308 */ /* 0x000fe20000002400 */
[----:B------:R-:W-:Y:S02]  /*3a00*/  PLOP3.LUT P1, PT, PT, PT, UP0, 0x80, 0x0 ;  /* 0x000000000000781c */ /* 0x000fe40003f2f008 */
[----:B------:R-:W-:Y:S01]  /*3a10*/  FSEL R8, R8, RZ, P2 ;  /* 0x000000ff08087208 */ /* 0x000fe20001000000 */
[----:B------:R-:W-:Y:S01]  /*3a20*/  FMUL.FTZ R21, R21, c[0x0][0x2ec] ;  /* 0x0000bb0015157a20 */ /* 0x000fe20000410000 */
[----:B------:R-:W-:Y:S01]  /*3a30*/  FSETP.NEU.FTZ.AND P2, PT, R2, -INF , PT ;  /* 0xff8000000200780b */ /* 0x000fe20003f5d000 */
[----:B------:R-:W-:Y:S02]  /*3a40*/  FMUL.FTZ R24, R24, c[0x0][0x2ec] ;  /* 0x0000bb0018187a20 */ /* 0x000fe40000410000 */
[----:B------:R-:W-:Y:S02]  /*3a50*/  FMUL.FTZ R25, R25, c[0x0][0x2ec] ;  /* 0x0000bb0019197a20 */ /* 0x000fe40000410000 */
[----:B------:R3:W-:Y:S01]  /*3a60*/  MUFU.EX2 R184, R4 ;  /* 0x0000000400b87308 */ /* 0x0007e20000000800 */
[----:B------:R-:W-:Y:S02]  /*3a70*/  FMUL.FTZ R27, R27, c[0x0][0x2ec] ;  /* 0x0000bb001b1b7a20 */ /* 0x000fe40000410000 */
[----:B------:R-:W-:Y:S02]  /*3a80*/  FMUL.FTZ R26, R26, c[0x0][0x2ec] ;  /* 0x0000bb001a1a7a20 */ /* 0x000fe40000410000 */
[----:B------:R-:W-:Y:S02]  /*3a90*/  FMUL.FTZ R30, R30, c[0x0][0x2ec] ;  /* 0x0000bb001e1e7a20 */ /* 0x000fe40000410000 */
[----:B------:R-:W-:Y:S02]  /*3aa0*/  FMUL.FTZ R31, R31, c[0x0][0x2ec] ;  /* 0x0000bb001f1f7a20 */ /* 0x000fe40000410000 */
[----:B------:R-:W-:Y:S01]  /*3ab0*/  FMUL.FTZ R28, R28, c[0x0][0x2ec] ;  /* 0x0000bb001c1c7a20 */ /* 0x000fe20000410000 */
[----:B------:R-:W-:Y:S01]  /*3ac0*/  MUFU.TANH R240, R18 ;  /* 0x0000001200f07308 */ /* 0x000fe20000002400 */
[----:B------:R-:W-:Y:S02]  /*3ad0*/  FMUL.FTZ R29, R29, c[0x0][0x2ec] ;  /* 0x0000bb001d1d7a20 */ /* 0x000fe40000410000 */
[----:B------:R-:W-:Y:S02]  /*3ae0*/  FMUL.FTZ R22, R22, c[0x0][0x2ec] ;  /* 0x0000bb0016167a20 */ /* 0x000fe40000410000 */
[----:B------:R-:W-:Y:S02]  /*3af0*/  FMUL.FTZ R23, R23, c[0x0][0x2ec] ;  /* 0x0000bb0017177a20 */ /* 0x000fe40000410000 */
[----:B------:R-:W-:Y:S02]  /*3b00*/  FMUL.FTZ R32, R32, c[0x0][0x2ec] ;  /* 0x0000bb0020207a20 */ /* 0x000fe40000410000 */
[----:B------:R-:W-:Y:S01]  /*3b10*/  FMUL.FTZ R33, R33, c[0x0][0x2ec] ;  /* 0x0000bb0021217a20 */ /* 0x000fe20000410000 */
[----:B------:R-:W4:Y:S01]  /*3b20*/  MUFU.TANH R98, R13 ;  /* 0x0000000d00627308 */ /* 0x000f220000002400 */
[----:B------:R-:W-:Y:S02]  /*3b30*/  FMUL.FTZ R35, R35, c[0x0][0x2ec] ;  /* 0x0000bb0023237a20 */ /* 0x000fe40000410000 */
[----:B------:R-:W-:Y:S02]  /*3b40*/  FMUL.FTZ R34, R34, c[0x0][0x2ec] ;  /* 0x0000bb0022227a20 */ /* 0x000fe40000410000 */
[--C-:B---3--:R-:W-:Y:S01]  /*3b50*/  FFMA.FTZ R4, R0, c[0x0][0x23c], -R9.reuse ;  /* 0x00008f0000047a23 */ /* 0x108fe20000010809 */
[----:B------:R-:W-:Y:S02]  /*3b60*/  MOV R0, R243 ;  /* 0x000000f300007202 */ /* 0x000fe40000000f00 */
[----:B------:R-:W-:Y:S02]  /*3b70*/  @P0 FSEL R0, R243, -INF , !P4 ;  /* 0xff800000f3000808 */ /* 0x000fe40006000000 */
[----:B------:R-:W3:Y:S01]  /*3b80*/  MUFU.TANH R169, R20 ;  /* 0x0000001400a97308 */ /* 0x000ee20000002400 */
[----:B------:R-:W-:Y:S02]  /*3b90*/  PLOP3.LUT P0, PT, PT, PT, UP0, 0x80, 0x0 ;  /* 0x000000000000781c */ /* 0x000fe40003f0f008 */
[--C-:B------:R-:W-:Y:S07]  /*3ba0*/  FFMA.FTZ R0, R0, c[0x0][0x23c], -R9.reuse ;  /* 0x00008f0000007a23 */ /* 0x100fee0000010809 */
[----:B------:R1:W-:Y:S10]  /*3bb0*/  MUFU.EX2 R182, R0 ;  /* 0x0000000000b67308 */ /* 0x0003f40000000800 */
[----:B------:R-:W-:Y:S10]  /*3bc0*/  MUFU.TANH R168, R21 ;  /* 0x0000001500a87308 */ /* 0x000ff40000002400 */
[----:B------:R3:W-:Y:S01]  /*3bd0*/  MUFU.EX2 R183, R4 ;  /* 0x0000000400b77308 */ /* 0x0007e20000000800 */
[----:B-1----:R-:W-:Y:S02]  /*3be0*/  MOV R0, R152 ;  /* 0x0000009800007202 */ /* 0x002fe40000000f00 */
[----:B------:R-:W-:Y:S02]  /*3bf0*/  @P1 FSEL R0, R152, -INF , !P3 ;  /* 0xff80000098001808 */ /* 0x000fe40005800000 */
[----:B------:R-:W-:Y:S05]  /*3c00*/  PLOP3.LUT P1, PT, PT, PT, UP0, 0x80, 0x0 ;  /* 0x000000000000781c */ /* 0x000fea0003f2f008 */
[----:B------:R-:W1:Y:S10]  /*3c10*/  MUFU.TANH R235, R22 ;  /* 0x0000001600eb7308 */ /* 0x000e740000002400 */
[----:B------:R-:W-:Y:S01]  /*3c20*/  MUFU.TANH R234, R23 ;  /* 0x0000001700ea7308 */ /* 0x000fe20000002400 */
[--C-:B---3--:R-:W-:Y:S01]  /*3c30*/  FFMA.FTZ R4, R0, c[0x0][0x23c], -R8.reuse ;  /* 0x00008f0000047a23 */ /* 0x108fe20000010808 */
[----:B------:R-:W-:Y:S02]  /*3c40*/  MOV R0, R151 ;  /* 0x0000009700007202 */ /* 0x000fe40000000f00 */
[----:B------:R-:W-:Y:S02]  /*3c50*/  @P0 FSEL R0, R151, -INF , !P4 ;  /* 0xff80000097000808 */ /* 0x000fe40006000000 */
[----:B------:R-:W-:Y:S04]  /*3c60*/  PLOP3.LUT P0, PT, PT, PT, UP0, 0x80, 0x0 ;  /* 0x000000000000781c */ /* 0x000fe80003f0f008 */
[----:B------:R3:W-:Y:S01]  /*3c70*/  MUFU.EX2 R159, R4 ;  /* 0x00000004009f7308 */ /* 0x0007e20000000800 */
[----:B------:R-:W-:Y:S01]  /*3c80*/  FFMA.FTZ R12, R0, c[0x0][0x23c], -R8 ;  /* 0x00008f00000c7a23 */ /* 0x000fe20000010808 */
[----:B------:R-:W-:Y:S02]  /*3c90*/  FSEL R0, R5, RZ, P2 ;  /* 0x000000ff05007208 */ /* 0x000fe40001000000 */
[----:B------:R-:W-:Y:S06]  /*3ca0*/  PLOP3.LUT P2, PT, PT, PT, UP0, 0x80, 0x0 ;  /* 0x000000000000781c */ /* 0x000fec0003f4f008 */
[----:B------:R-:W-:Y:S10]  /*3cb0*/  MUFU.TANH R93, R24 ;  /* 0x00000018005d7308 */ /* 0x000ff40000002400 */
[----:B------:R1:W-:Y:S01]  /*3cc0*/  MUFU.EX2 R158, R12 ;  /* 0x0000000c009e7308 */ /* 0x0003e20000000800 */
[----:B---3--:R-:W-:Y:S02]  /*3cd0*/  MOV R4, R86 ;  /* 0x0000005600047202 */ /* 0x008fe40000000f00 */
[----:B------:R-:W-:Y:S02]  /*3ce0*/  @P1 FSEL R4, R86, -INF , !P3 ;  /* 0xff80000056041808 */ /* 0x000fe40005800000 */
[----:B------:R-:W-:Y:S05]  /*3cf0*/  PLOP3.LUT P1, PT, PT, PT, UP0, 0x80, 0x0 ;  /* 0x000000000000781c */ /* 0x000fea0003f2f008 */
[----:B------:R-:W-:Y:S01]  /*3d00*/  MUFU.TANH R92, R25 ;  /* 0x00000019005c7308 */ /* 0x000fe20000002400 */
[--C-:B------:R-:W-:Y:S01]  /*3d10*/  FFMA.FTZ R5, R4, c[0x0][0x23c], -R0.reuse ;  /* 0x00008f0004057a23 */ /* 0x100fe20000010800 */
[----:B------:R-:W-:Y:S02]  /*3d20*/  MOV R4, R85 ;  /* 0x0000005500047202 */ /* 0x000fe40000000f00 */
[----:B------:R-:W-:Y:S02]  /*3d30*/  @P0 FSEL R4, R85, -INF , !P4 ;  /* 0xff80000055040808 */ /* 0x000fe40006000000 */
[----:B------:R-:W-:Y:S02]  /*3d40*/  PLOP3.LUT P3, PT, PT, PT, UP0, 0x80, 0x0 ;  /* 0x000000000000781c */ /* 0x000fe40003f6f008 */
[----:B------:R-:W-:Y:S01]  /*3d50*/  PLOP3.LUT P0, PT, PT, PT, UP0, 0x80, 0x0 ;  /* 0x000000000000781c */ /* 0x000fe20003f0f008 */
[----:B------:R-:W-:Y:S01]  /*3d60*/  FFMA.FTZ R4, R4, c[0x0][0x23c], -R0 ;  /* 0x00008f0004047a23 */ /* 0x000fe20000010800 */
[----:B------:R-:W-:Y:S01]  /*3d70*/  MUFU.EX2 R90, R5 ;  /* 0x00000005005a7308 */ /* 0x000fe20000000800 */
[----:B------:R-:W-:Y:S02]  /*3d80*/  PLOP3.LUT P4, PT, PT, PT, UP0, 0x80, 0x0 ;  /* 0x000000000000781c */ /* 0x000fe40003f8f008 */
[----:B-1----:R-:W-:Y:S07]  /*3d90*/  MOV R12, R171 ;  /* 0x000000ab000c7202 */ /* 0x002fee0000000f00 */
[----:B------:R-:W-:Y:S10]  /*3da0*/  MUFU.TANH R77, R27 ;  /* 0x0000001b004d7308 */ /* 0x000ff40000002400 */
[----:B------:R1:W-:Y:S10]  /*3db0*/  MUFU.EX2 R89, R4 ;  /* 0x0000000400597308 */ /* 0x0003f40000000800 */
[----:B------:R-:W-:Y:S10]  /*3dc0*/  MUFU.TANH R78, R26 ;  /* 0x0000001a004e7308 */ /* 0x000ff40000002400 */
[----:B------:R-:W-:Y:S01]  /*3dd0*/  MUFU.TANH R247, R28 ;  /* 0x0000001c00f77308 */ /* 0x000fe20000002400 */
[C---:B-1----:R-:W-:Y:S02]  /*3de0*/  @P1 IADD3 R4, R11.reuse, 0x8, RZ ;  /* 0x000000080b041810 */ /* 0x042fe40007ffe0ff */
[----:B------:R-:W-:Y:S02]  /*3df0*/  PLOP3.LUT P1, PT, PT, PT, UP0, 0x80, 0x0 ;  /* 0x000000000000781c */ /* 0x000fe40003f2f008 */
[----:B------:R-:W-:Y:S05]  /*3e00*/  @P2 ISETP.GE.AND P2, PT, R4, UR4, PT ;  /* 0x0000000404002c0c */ /* 0x000fea000bf46270 */
[----:B------:R-:W-:Y:S01]  /*3e10*/  MUFU.TANH R246, R29 ;  /* 0x0000001d00f67308 */ /* 0x000fe20000002400 */
[----:B------:R-:W-:Y:S02]  /*3e20*/  @P0 IADD3 R4, R11, 0x9, RZ ;  /* 0x000000090b040810 */ /* 0x000fe40007ffe0ff */
[----:B------:R-:W-:Y:S02]  /*3e30*/  PLOP3.LUT P0, PT, PT, PT, UP0, 0x80, 0x0 ;  /* 0x000000000000781c */ /* 0x000fe40003f0f008 */
[----:B------:R-:W-:Y:S02]  /*3e40*/  @P3 ISETP.GE.AND P3, PT, R4, UR4, PT ;  /* 0x0000000404003c0c */ /* 0x000fe4000bf66270 */
[----:B------:R-:W-:Y:S03]  /*3e50*/  MOV R4, R99 ;  /* 0x0000006300047202 */ /* 0x000fe60000000f00 */
[----:B------:R-:W-:Y:S01]  /*3e60*/  MUFU.TANH R76, R30 ;  /* 0x0000001e004c7308 */ /* 0x000fe20000002400 */
[----:B------:R-:W-:Y:S02]  /*3e70*/  @P1 FSEL R4, R99, -INF , !P2 ;  /* 0xff80000063041808 */ /* 0x000fe40005000000 */
[----:B------:R-:W-:Y:S03]  /*3e80*/  PLOP3.LUT P1, PT, PT, PT, UP0, 0x80, 0x0 ;  /* 0x000000000000781c */ /* 0x000fe60003f2f008 */
[--C-:B------:R-:W-:Y:S01]  /*3e90*/  FFMA.FTZ R5, R4, c[0x0][0x23c], -R8.reuse ;  /* 0x00008f0004057a23 */ /* 0x100fe20000010808 */
[----:B----4-:R-:W-:Y:S02]  /*3ea0*/  MOV R4, R98 ;  /* 0x0000006200047202 */ /* 0x010fe40000000f00 */
[----:B------:R-:W-:Y:S01]  /*3eb0*/  @P0 FSEL R4, R98, -INF , !P3 ;  /* 0xff80000062040808 */ /* 0x000fe20005800000 */
[----:B------:R1:W-:Y:S01]  /*3ec0*/  MUFU.EX2 R156, R5 ;  /* 0x00000005009c7308 */ /* 0x0003e20000000800 */
[----:B------:R-:W-:Y:S09]  /*3ed0*/  PLOP3.LUT P0, PT, PT, PT, UP0, 0x80, 0x0 ;  /* 0x000000000000781c */ /* 0x000ff20003f0f008 */
[----:B------:R-:W-:Y:S10]  /*3ee0*/  MUFU.TANH R75, R31 ;  /* 0x0000001f004b7308 */ /* 0x000ff40000002400 */
[----:B------:R-:W3:Y:S01]  /*3ef0*/  MUFU.TANH R199, R32 ;  /* 0x0000002000c77308 */ /* 0x000ee20000002400 */
[----:B-1----:R-:W-:Y:S01]  /*3f00*/  FFMA.FTZ R5, R4, c[0x0][0x23c], -R8 ;  /* 0x00008f0004057a23 */ /* 0x002fe20000010808 */
[----:B------:R-:W-:Y:S02]  /*3f10*/  MOV R4, R84 ;  /* 0x0000005400047202 */ /* 0x000fe40000000f00 */
[----:B------:R-:W-:Y:S02]  /*3f20*/  @P1 FSEL R4, R84, -INF , !P2 ;  /* 0xff80000054041808 */ /* 0x000fe40005000000 */
[----:B------:R-:W-:Y:S04]  /*3f30*/  PLOP3.LUT P1, PT, PT, PT, UP0, 0x80, 0x0 ;  /* 0x000000000000781c */ /* 0x000fe80003f2f008 */
[----:B------:R1:W-:Y:S10]  /*3f40*/  MUFU.EX2 R153, R5 ;  /* 0x0000000500997308 */ /* 0x0003f40000000800 */
[----:B------:R-:W4:Y:S01]  /*3f50*/  MUFU.TANH R167, R33 ;  /* 0x0000002100a77308 */ /* 0x000f220000002400 */
[----:B------:R-:W-:Y:S02]  /*3f60*/  @P1 FSEL R12, R171, -INF , !P2 ;  /* 0xff800000ab0c1808 */ /* 0x000fe40005000000 */
[----:B------:R-:W-:Y:S03]  /*3f70*/  PLOP3.LUT P1, PT, PT, PT, UP0, 0x80, 0x0 ;  /* 0x000000000000781c */ /* 0x000fe60003f2f008 */
[----:B------:R-:W-:Y:S01]  /*3f80*/  FFMA.FTZ R13, R12, c[0x0][0x23c], -R10 ;  /* 0x00008f000c0d7a23 */ /* 0x000fe2000001080a */
[----:B------:R-:W-:Y:S03]  /*3f90*/  MOV R12, R170 ;  /* 0x000000aa000c7202 */ /* 0x000fe60000000f00 */
[----:B------:R-:W-:Y:S01]  /*3fa0*/  MUFU.TANH R216, R35 ;  /* 0x0000002300d87308 */ /* 0x000fe20000002400 */
[--C-:B-1----:R-:W-:Y:S01]  /*3fb0*/  FFMA.FTZ R5, R4, c[0x0][0x23c], -R0.reuse ;  /* 0x00008f0004057a23 */ /* 0x102fe20000010800 */
[----:B------:R-:W-:Y:S02]  /*3fc0*/  MOV R4, R83 ;  /* 0x0000005300047202 */ /* 0x000fe40000000f00 */
[----:B------:R-:W-:Y:S02]  /*3fd0*/  @P0 FSEL R4, R83, -INF , !P3 ;  /* 0xff80000053040808 */ /* 0x000fe40005800000 */
[----:B------:R-:W-:Y:S04]  /*3fe0*/  PLOP3.LUT P0, PT, PT, PT, UP0, 0x80, 0x0 ;  /* 0x000000000000781c */ /* 0x000fe80003f0f008 */
[----:B------:R-:W-:Y:S01]  /*3ff0*/  MUFU.EX2 R88, R5 ;  /* 0x0000000500587308 */ /* 0x000fe20000000800 */
[----:B------:R-:W-:Y:S09]  /*4000*/  FFMA.FTZ R4, R4, c[0x0][0x23c], -R0 ;  /* 0x00008f0004047a23 */ /* 0x000ff20000010800 */
[----:B------:R-:W1:Y:S01]  /*4010*/  MUFU.TANH R217, R34 ;  /* 0x0000002200d97308 */ /* 0x000e620000002400 */
[----:B------:R-:W-:Y:S02]  /*4020*/  @P0 FSEL R12, R170, -INF , !P3 ;  /* 0xff800000aa0c0808 */ /* 0x000fe40005800000 */
[----:B------:R-:W-:Y:S03]  /*4030*/  PLOP3.LUT P0, PT, PT, PT, UP0, 0x80, 0x0 ;  /* 0x000000000000781c */ /* 0x000fe60003f0f008 */
[--C-:B------:R-:W-:Y:S04]  /*4040*/  FFMA.FTZ R12, R12, c[0x0][0x23c], -R10.reuse ;  /* 0x00008f000c0c7a23 */ /* 0x100fe8000001080a */
[----:B------:R1:W-:Y:S10]  /*4050*/  MUFU.EX2 R87, R4 ;  /* 0x0000000400577308 */ /* 0x0003f40000000800 */
[----:B------:R2:W-:Y:S10]  /*4060*/  MUFU.EX2 R226, R12 ;  /* 0x0000000c00e27308 */ /* 0x0005f40000000800 */
[----:B------:R3:W-:Y:S01]  /*4070*/  MUFU.EX2 R228, R13 ;  /* 0x0000000d00e47308 */ /* 0x0007e20000000800 */
[----:B-1----:R-:W1:Y:S01]  /*4080*/  LDSM.16.M88.4 R4, [R149+0x6800] ;  /* 0x006800009504783b */ /* 0x002e620000000200 */
[----:B--2---:R-:W-:Y:S02]  /*4090*/  MOV R12, R238 ;  /* 0x000000ee000c7202 */ /* 0x004fe40000000f00 */
[----:B------:R-:W-:Y:S02]  /*40a0*/  @P0 FSEL R12, R238, -INF , !P3 ;  /* 0xff800000ee0c0808 */ /* 0x000fe40005800000 */
[----:B------:R-:W-:Y:S02]  /*40b0*/  PLOP3.LUT P0, PT, PT, PT, UP0, 0x80, 0x0 ;  /* 0x000000000000781c */ /* 0x000fe40003f0f008 */
[----:B------:R-:W-:Y:S01]  /*40c0*/  PLOP3.LUT P3, PT, PT, PT, UP0, 0x80, 0x0 ;  /* 0x000000000000781c */ /* 0x000fe20003f6f008 */
[--C-:B------:R-:W-:Y:S01]  /*40d0*/  FFMA.FTZ R12, R12, c[0x0][0x23c], -R9.reuse ;  /* 0x00008f000c0c7a23 */ /* 0x100fe20000010809 */
[----:B---3--:R-:W-:Y:S03]  /*40e0*/  MOV R13, R240 ;  /* 0x000000f0000d7202 */ /* 0x008fe60000000f00 */
[----:B------:R2:W-:Y:S01]  /*40f0*/  MUFU.EX2 R161, R12 ;  /* 0x0000000c00a17308 */ /* 0x0005e20000000800 */
[----:B------:R-:W-:Y:S02]  /*4100*/  @P1 FSEL R13, R240, -INF , !P2 ;  /* 0xff800000f00d1808 */ /* 0x000fe40005000000 */
[----:B------:R-:W-:Y:S02]  /*4110*/  PLOP3.LUT P1, PT, PT, PT, UP0, 0x80, 0x0 ;  /* 0x000000000000781c */ /* 0x000fe40003f2f008 */
[----:B------:R-:W-:Y:S01]  /*4120*/  PLOP3.LUT P2, PT, PT, PT, UP0, 0x80, 0x0 ;  /* 0x000000000000781c */ /* 0x000fe20003f4f008 */
[--C-:B------:R-:W-:Y:S04]  /*4130*/  FFMA.FTZ R13, R13, c[0x0][0x23c], -R9.reuse ;  /* 0x00008f000d0d7a23 */ /* 0x100fe80000010809 */
[----:B------:R3:W-:Y:S01]  /*4140*/  MUFU.EX2 R162, R13 ;  /* 0x0000000d00a27308 */ /* 0x0007e20000000800 */
[-C--:B-1----:R-:W-:Y:S05]  /*4150*/  HMMA.16816.F32 R36, R104, R4.reuse, R36 ;  /* 0x000000046824723c */ /* 0x082fea0000001824 */
[C---:B--2---:R-:W-:Y:S02]  /*4160*/  @P1 IADD3 R12, R11.reuse, 0x10, RZ ;  /* 0x000000100b0c1810 */ /* 0x044fe40007ffe0ff */
[----:B------:R-:W-:Y:S01]  /*4170*/  PLOP3.LUT P1, PT, PT, PT, UP0, 0x80, 0x0 ;  /* 0x000000000000781c */ /* 0x000fe20003f2f008 */
[C---:B------:R-:W-:Y:S01]  /*4180*/  HMMA.16816.F32 R40, R112.reuse, R4, R40 ;  /* 0x000000047028723c */ /* 0x040fe20000001828 */
[----:B------:R-:W-:Y:S03]  /*4190*/  @P2 ISETP.GE.AND P2, PT, R12, UR4, PT ;  /* 0x000000040c002c0c */ /* 0x000fe6000bf46270 */
[----:B------:R-:W-:Y:S02]  /*41a0*/  @P0 IADD3 R12, R11, 0x11, RZ ;  /* 0x000000110b0c0810 */ /* 0x000fe40007ffe0ff */
[----:B------:R-:W-:Y:S02]  /*41b0*/  PLOP3.LUT P0, PT, PT, PT, UP0, 0x80, 0x0 ;  /* 0x000000000000781c */ /* 0x000fe40003f0f008 */
[----:B------:R-:W-:Y:S01]  /*41c0*/  @P3 ISETP.GE.AND P3, PT, R12, UR4, PT ;  /* 0x000000040c003c0c */ /* 0x000fe2000bf66270 */
[-C--:B------:R-:W-:Y:S03]  /*41d0*/  HMMA.16816.F32 R44, R112, R6.reuse, R44 ;  /* 0x00000006702c723c */ /* 0x080fe6000000182c */
[----:B------:R-:W-:Y:S02]  /*41e0*/  MOV R12, R169 ;  /* 0x000000a9000c7202 */ /* 0x000fe40000000f00 */
[----:B------:R-:W-:Y:S02]  /*41f0*/  @P1 FSEL R12, R169, -INF , !P2 ;  /* 0xff800000a90c1808 */ /* 0x000fe40005000000 */
[----:B------:R-:W-:Y:S01]  /*4200*/  PLOP3.LUT P1, PT, PT, PT, UP0, 0x80, 0x0 ;  /* 0x000000000000781c */ /* 0x000fe20003f2f008 */
[C---:B------:R-:W-:Y:S01]  /*4210*/  HMMA.16816.F32 R48, R104.reuse, R6, R48 ;  /* 0x000000066830723c */ /* 0x040fe20000001830 */
[----:B------:R-:W-:Y:S03]  /*4220*/  MOV R4, R235 ;  /* 0x000000eb00047202 */ /* 0x000fe60000000f00 */
[--C-:B---3--:R-:W-:Y:S01]  /*4230*/  FFMA.FTZ R13, R12, c[0x0][0x23c], -R10.reuse ;  /* 0x00008f000c0d7a23 */ /* 0x108fe2000001080a */
[----:B------:R-:W-:Y:S01]  /*4240*/  MOV R12, R168 ;  /* 0x000000a8000c7202 */ /* 0x000fe20000000f00 */
[----:B------:R-:W-:Y:S01]  /*4250*/  FMUL.FTZ R36, R36, c[0x0][0x2ec] ;  /* 0x0000bb0024247a20 */ /* 0x000fe20000410000 */
[----:B------:R-:W-:Y:S01]  /*4260*/  @P0 FSEL R12, R168, -INF , !P3 ;  /* 0xff800000a80c0808 */ /* 0x000fe20005800000 */
[----:B------:R-:W-:Y:S01]  /*4270*/  MUFU.EX2 R219, R13 ;  /* 0x0000000d00db7308 */ /* 0x000fe20000000800 */
[----:B------:R-:W-:Y:S01]  /*4280*/  FMUL.FTZ R37, R37, c[0x0][0x2ec] ;  /* 0x0000bb0025257a20 */ /* 0x000fe20000410000 */
[----:B------:R-:W-:Y:S02]  /*4290*/  PLOP3.LUT P0, PT, PT, PT, UP0, 0x80, 0x0 ;  /* 0x000000000000781c */ /* 0x000fe40003f0f008 */
[----:B------:R-:W-:Y:S01]  /*42a0*/  FFMA.FTZ R5, R12, c[0x0][0x23c], -R10 ;  /* 0x00008f000c057a23 */ /* 0x000fe2000001080a */
[----:B------:R-:W-:Y:S01]  /*42b0*/  @P1 FSEL R4, R235, -INF , !P2 ;  /* 0xff800000eb041808 */ /* 0x000fe20005000000 */
[----:B------:R-:W-:Y:S01]  /*42c0*/  FMUL.FTZ R38, R38, c[0x0][0x2ec] ;  /* 0x0000bb0026267a20 */ /* 0x000fe20000410000 */
[----:B------:R-:W-:Y:S01]  /*42d0*/  PLOP3.LUT P1, PT, PT, PT, UP0, 0x80, 0x0 ;  /* 0x000000000000781c */ /* 0x000fe20003f2f008 */
[----:B------:R-:W-:Y:S01]  /*42e0*/  FMUL.FTZ R42, R42, c[0x0][0x2ec] ;  /* 0x0000bb002a2a7a20 */ /* 0x000fe20000410000 */
[----:B------:R-:W-:Y:S01]  /*42f0*/  MOV R12, R199 ;  /* 0x000000c7000c7202 */ /* 0x000fe20000000f00 */
[----:B------:R-:W1:Y:S01]  /*4300*/  MUFU.TANH R165, R36 ;  /* 0x0000002400a57308 */ /* 0x000e620000002400 */
[----:B------:R-:W-:Y:S02]  /*4310*/  FMUL.FTZ R39, R39, c[0x0][0x2ec] ;  /* 0x0000bb0027277a20 */ /* 0x000fe40000410000 */
[----:B------:R-:W-:Y:S02]  /*4320*/  FMUL.FTZ R40, R40, c[0x0][0x2ec] ;  /* 0x0000bb0028287a20 */ /* 0x000fe40000410000 */
[----:B------:R-:W-:Y:S02]  /*4330*/  FMUL.FTZ R41, R41, c[0x0][0x2ec] ;  /* 0x0000bb0029297a20 */ /* 0x000fe40000410000 */
[----:B------:R-:W-:Y:S02]  /*4340*/  FMUL.FTZ R43, R43, c[0x0][0x2ec] ;  /* 0x0000bb002b2b7a20 */ /* 0x000fe40000410000 */
[----:B------:R-:W-:Y:S01]  /*4350*/  FMUL.FTZ R44, R44, c[0x0][0x2ec] ;  /* 0x0000bb002c2c7a20 */ /* 0x000fe20000410000 */
        /* <DEDUP_REMOVED lines=8> */
[----:B------:R-:W-:Y:S07]  /*43e0*/  FMUL.FTZ R51, R51, c[0x0][0x2ec] ;  /* 0x0000bb0033337a20 */ /* 0x000fee0000410000 */
[----:B------:R-:W-:Y:S01]  /*43f0*/  MUFU.TANH R70, R42 ;  /* 0x0000002a00467308 */ /* 0x000fe20000002400 */
[--C-:B--2---:R-:W-:Y:S01]  /*4400*/  FFMA.FTZ R5, R4, c[0x0][0x23c], -R9.reuse ;  /* 0x00008f0004057a23 */ /* 0x104fe20000010809 */
[----:B------:R-:W-:Y:S02]  /*4410*/  MOV R4, R234 ;  /* 0x000000ea00047202 */ /* 0x000fe40000000f00 */
[----:B------:R-:W-:Y:S02]  /*4420*/  @P0 FSEL R4, R234, -INF , !P3 ;  /* 0xff800000ea040808 */ /* 0x000fe40005800000 */
[----:B------:R-:W-:Y:S04]  /*4430*/  PLOP3.LUT P0, PT, PT, PT, UP0, 0x80, 0x0 ;  /* 0x000000000000781c */ /* 0x000fe80003f0f008 */
[----:B------:R-:W-:Y:S01]  /*4440*/  MUFU.EX2 R160, R5 ;  /* 0x0000000500a07308 */ /* 0x000fe20000000800 */
[--C-:B------:R-:W-:Y:S09]  /*4450*/  FFMA.FTZ R4, R4, c[0x0][0x23c], -R9.reuse ;  /* 0x00008f0004047a23 */ /* 0x100ff20000010809 */
[----:B------:R2:W-:Y:S10]  /*4460*/  MUFU.EX2 R252, R4 ;  /* 0x0000000400fc7308 */ /* 0x0005f40000000800 */
[----:B------:R-:W3:Y:S10]  /*4470*/  MUFU.TANH R215, R38 ;  /* 0x0000002600d77308 */ /* 0x000ef40000002400 */
[----:B------:R-:W1:Y:S01]  /*4480*/  MUFU.TANH R213, R39 ;  /* 0x0000002700d57308 */ /* 0x000e620000002400 */
[----:B--2---:R-:W-:Y:S02]  /*4490*/  MOV R4, R93 ;  /* 0x0000005d00047202 */ /* 0x004fe40000000f00 */
[----:B------:R-:W-:Y:S02]  /*44a0*/  @P1 FSEL R4, R93, -INF , !P2 ;  /* 0xff8000005d041808 */ /* 0x000fe40005000000 */
[----:B------:R-:W-:Y:S05]  /*44b0*/  PLOP3.LUT P1, PT, PT, PT, UP0, 0x80, 0x0 ;  /* 0x000000000000781c */ /* 0x000fea0003f2f008 */
[----:B------:R-:W-:Y:S01]  /*44c0*/  MUFU.TANH R69, R43 ;  /* 0x0000002b00457308 */ /* 0x000fe20000002400 */
[--C-:B------:R-:W-:Y:S01]  /*44d0*/  FFMA.FTZ R5, R4, c[0x0][0x23c], -R8.reuse ;  /* 0x00008f0004057a23 */ /* 0x100fe20000010808 */
[----:B------:R-:W-:Y:S02]  /*44e0*/  MOV R4, R92 ;  /* 0x0000005c00047202 */ /* 0x000fe40000000f00 */
[----:B------:R-:W-:Y:S02]  /*44f0*/  @P0 FSEL R4, R92, -INF , !P3 ;  /* 0xff8000005c040808 */ /* 0x000fe40005800000 */
[----:B------:R-:W-:Y:S03]  /*4500*/  PLOP3.LUT P0, PT, PT, PT, UP0, 0x80, 0x0 ;  /* 0x000000000000781c */ /* 0x000fe60003f0f008 */
[----:B------:R-:W-:Y:S01]  /*4510*/  FFMA.FTZ R4, R4, c[0x0][0x23c], -R8 ;  /* 0x00008f0004047a23 */ /* 0x000fe20000010808 */
[----:B------:R2:W-:Y:S10]  /*4520*/  MUFU.EX2 R97, R5 ;  /* 0x0000000500617308 */ /* 0x0005f40000000800 */
[----:B------:R1:W-:Y:S10]  /*4530*/  MUFU.EX2 R96, R4 ;  /* 0x0000000400607308 */ /* 0x0003f40000000800 */
[----:B------:R-:W-:Y:S01]  /*4540*/  MUFU.TANH R233, R40 ;  /* 0x0000002800e97308 */ /* 0x000fe20000002400 */
[----:B--2---:R-:W-:Y:S02]  /*4550*/  MOV R5, R78 ;  /* 0x0000004e00057202 */ /* 0x004fe40000000f00 */
[----:B------:R-:W-:Y:S02]  /*4560*/  @P1 FSEL R5, R78, -INF , !P2 ;  /* 0xff8000004e051808 */ /* 0x000fe40005000000 */
[----:B------:R-:W-:Y:S02]  /*4570*/  PLOP3.LUT P1, PT, PT, PT, UP0, 0x80, 0x0 ;  /* 0x000000000000781c */ /* 0x000fe40003f2f008 */
[----:B------:R-:W-:Y:S01]  /*4580*/  PLOP3.LUT P2, PT, PT, PT, UP0, 0x80, 0x0 ;  /* 0x000000000000781c */ /* 0x000fe20003f4f008 */
[--C-:B------:R-:W-:Y:S02]  /*4590*/  FFMA.FTZ R5, R5, c[0x0][0x23c], -R0.reuse ;  /* 0x00008f0005057a23 */ /* 0x100fe40000010800 */
[----:B------:R-:W-:Y:S01]  /*45a0*/  MUFU.TANH R232, R41 ;  /* 0x0000002900e87308 */ /* 0x000fe20000002400 */
[----:B-1----:R-:W-:Y:S02]  /*45b0*/  MOV R4, R77 ;  /* 0x0000004d00047202 */ /* 0x002fe40000000f00 */
[----:B------:R-:W-:Y:S02]  /*45c0*/  @P0 FSEL R4, R77, -INF , !P3 ;  /* 0xff8000004d040808 */ /* 0x000fe40005800000 */
[----:B------:R-:W-:Y:S02]  /*45d0*/  PLOP3.LUT P3, PT, PT, PT, UP0, 0x80, 0x0 ;  /* 0x000000000000781c */ /* 0x000fe40003f6f008 */
[----:B------:R-:W-:Y:S01]  /*45e0*/  PLOP3.LUT P0, PT, PT, PT, UP0, 0x80, 0x0 ;  /* 0x000000000000781c */ /* 0x000fe20003f0f008 */
[----:B------:R-:W-:Y:S02]  /*45f0*/  FFMA.FTZ R4, R4, c[0x0][0x23c], -R0 ;  /* 0x00008f0004047a23 */ /* 0x000fe40000010800 */
[----:B------:R-:W-:Y:S10]  /*4600*/  MUFU.EX2 R82, R5 ;  /* 0x0000000500527308 */ /* 0x000ff40000000800 */
[----:B------:R1:W-:Y:S10]  /*4610*/  MUFU.EX2 R81, R4 ;  /* 0x0000000400517308 */ /* 0x0003f40000000800 */
[----:B------:R-:W-:Y:S10]  /*4620*/  MUFU.TANH R223, R44 ;  /* 0x0000002c00df7308 */ /* 0x000ff40000002400 */
[----:B------:R-:W-:Y:S01]  /*4630*/  MUFU.TANH R222, R45 ;  /* 0x0000002d00de7308 */ /* 0x000fe20000002400 */
[C---:B-1----:R-:W-:Y:S02]  /*4640*/  @P1 IADD3 R4, R11.reuse, 0x18, RZ ;  /* 0x000000180b041810 */ /* 0x042fe40007ffe0ff */
[----:B------:R-:W-:Y:S02]  /*4650*/  PLOP3.LUT P1, PT, PT, PT, UP0, 0x80, 0x0 ;  /* 0x000000000000781c */ /* 0x000fe40003f2f008 */
[----:B------:R-:W-:Y:S02]  /*4660*/  @P2 ISETP.GE.AND P2, PT, R4, UR4, PT ;  /* 0x0000000404002c0c */ /* 0x000fe4000bf46270 */
[----:B------:R-:W-:Y:S03]  /*4670*/  @P0 IADD3 R4, R11, 0x19, RZ ;  /* 0x000000190b040810 */ /* 0x000fe60007ffe0ff */
[----:B------:R-:W-:Y:S01]  /*4680*/  MUFU.TANH R249, R46 ;  /* 0x0000002e00f97308 */ /* 0x000fe20000002400 */
[----:B------:R-:W-:Y:S02]  /*4690*/  PLOP3.LUT P0, PT, PT, PT, UP0, 0x80, 0x0 ;  /* 0x000000000000781c */ /* 0x000fe40003f0f008 */
[----:B------:R-:W-:Y:S02]  /*46a0*/  @P3 ISETP.GE.AND P3, PT, R4, UR4, PT ;  /* 0x0000000404003c0c */ /* 0x000fe4000bf66270 */
[----:B------:R-:W-:Y:S03]  /*46b0*/  MOV R4, R247 ;  /* 0x000000f700047202 */ /* 0x000fe60000000f00 */
[----:B------:R-:W-:Y:S02]  /*46c0*/  @P1 FSEL R4, R247, -INF , !P2 ;  /* 0xff800000f7041808 */ /* 0x000fe40005000000 */
[----:B------:R-:W-:Y:S01]  /*46d0*/  MUFU.TANH R248, R47 ;  /* 0x0000002f00f87308 */ /* 0x000fe20000002400 */
[----:B------:R-:W-:Y:S02]  /*46e0*/  PLOP3.LUT P1, PT, PT, PT, UP0, 0x80, 0x0 ;  /* 0x000000000000781c */ /* 0x000fe40003f2f008 */
[--C-:B------:R-:W-:Y:S01]  /*46f0*/  FFMA.FTZ R5, R4, c[0x0][0x23c], -R8.reuse ;  /* 0x00008f0004057a23 */ /* 0x100fe20000010808 */
[----:B------:R-:W-:Y:S02]  /*4700*/  MOV R4, R246 ;  /* 0x000000f600047202 */ /* 0x000fe40000000f00 */
[----:B------:R-:W-:Y:S02]  /*4710*/  @P0 FSEL R4, R246, -INF , !P3 ;  /* 0xff800000f6040808 */ /* 0x000fe40005800000 */
[----:B------:R-:W-:Y:S02]  /*4720*/  PLOP3.LUT P0, PT, PT, PT, UP0, 0x80, 0x0 ;  /* 0x000000000000781c */ /* 0x000fe40003f0f008 */
[----:B------:R1:W-:Y:S10]  /*4730*/  MUFU.EX2 R95, R5 ;  /* 0x00000005005f7308 */ /* 0x0003f40000000800 */
[----:B------:R-:W-:Y:S10]  /*4740*/  MUFU.TANH R192, R48 ;  /* 0x0000003000c07308 */ /* 0x000ff40000002400 */
[----:B------:R-:W-:Y:S01]  /*4750*/  MUFU.TANH R191, R49 ;  /* 0x0000003100bf7308 */ /* 0x000fe20000002400 */
[----:B-1----:R-:W-:Y:S01]  /*4760*/  FFMA.FTZ R5, R4, c[0x0][0x23c], -R8 ;  /* 0x00008f0004057a23 */ /* 0x002fe20000010808 */
[----:B------:R-:W-:Y:S02]  /*4770*/  MOV R4, R76 ;  /* 0x0000004c00047202 */ /* 0x000fe40000000f00 */
[----:B------:R-:W-:Y:S02]  /*4780*/  @P1 FSEL R4, R76, -INF , !P2 ;  /* 0xff8000004c041808 */ /* 0x000fe40005000000 */
[----:B------:R-:W-:Y:S04]  /*4790*/  PLOP3.LUT P1, PT, PT, PT, UP0, 0x80, 0x0 ;  /* 0x000000000000781c */ /* 0x000fe80003f2f008 */
[----:B------:R1:W-:Y:S10]  /*47a0*/  MUFU.EX2 R94, R5 ;  /* 0x00000005005e7308 */ /* 0x0003f40000000800 */
[----:B------:R-:W-:Y:S01]  /*47b0*/  MUFU.TANH R202, R50 ;  /* 0x0000003200ca7308 */ /* 0x000fe20000002400 */
[----:B------:R-:W-:Y:S02]  /*47c0*/  @P1 FSEL R12, R199, -INF , !P2 ;  /* 0xff800000c70c1808 */ /* 0x000fe40005000000 */
[----:B------:R-:W-:Y:S03]  /*47d0*/  PLOP3.LUT P1, PT, PT, PT, UP0, 0x80, 0x0 ;  /* 0x000000000000781c */ /* 0x000fe60003f2f008 */
[----:B------:R-:W-:Y:S01]  /*47e0*/  FFMA.FTZ R13, R12, c[0x0][0x23c], -R10 ;  /* 0x00008f000c0d7a23 */ /* 0x000fe2000001080a */
[----:B----4-:R-:W-:Y:S03]  /*47f0*/  MOV R12, R167 ;  /* 0x000000a7000c7202 */ /* 0x010fe60000000f00 */
[----:B------:R-:W-:Y:S01]  /*4800*/  MUFU.TANH R201, R51 ;  /* 0x0000003300c97308 */ /* 0x000fe20000002400 */
[--C-:B-1----:R-:W-:Y:S01]  /*4810*/  FFMA.FTZ R5, R4, c[0x0][0x23c], -R0.reuse ;  /* 0x00008f0004057a23 */ /* 0x102fe20000010800 */
[----:B------:R-:W-:Y:S02]  /*4820*/  MOV R4, R75 ;  /* 0x0000004b00047202 */ /* 0x000fe40000000f00 */
[----:B------:R-:W-:Y:S02]  /*4830*/  @P0 FSEL R4, R75, -INF , !P3 ;  /* 0xff8000004b040808 */ /* 0x000fe40005800000 */
[----:B------:R-:W-:Y:S04]  /*4840*/  PLOP3.LUT P0, PT, PT, PT, UP0, 0x80, 0x0 ;  /* 0x000000000000781c */ /* 0x000fe80003f0f008 */
[----:B------:R-:W-:Y:S01]  /*4850*/  MUFU.EX2 R80, R5 ;  /* 0x0000000500507308 */ /* 0x000fe20000000800 */
[----:B------:R-:W-:Y:S09]  /*4860*/  FFMA.FTZ R4, R4, c[0x0][0x23c], -R0 ;  /* 0x00008f0004047a23 */ /* 0x000ff20000010800 */
[----:B------:R1:W-:Y:S01]  /*4870*/  MUFU.EX2 R79, R4 ;  /* 0x00000004004f7308 */ /* 0x0003e20000000800 */
[----:B------:R-:W-:Y:S02]  /*4880*/  @P0 FSEL R12, R167, -INF , !P3 ;  /* 0xff800000a70c0808 */ /* 0x000fe40005800000 */
[----:B------:R-:W-:Y:S03]  /*4890*/  PLOP3.LUT P0, PT, PT, PT, UP0, 0x80, 0x0 ;  /* 0x000000000000781c */ /* 0x000fe60003f0f008 */
[--C-:B------:R-:W-:Y:S04]  /*48a0*/  FFMA.FTZ R12, R12, c[0x0][0x23c], -R10.reuse ;  /* 0x00008f000c0c7a23 */ /* 0x100fe8000001080a */
        /* <DEDUP_REMOVED lines=8> */
[----:B----4-:R-:W-:Y:S03]  /*4930*/  MOV R12, R216 ;  /* 0x000000d8000c7202 */ /* 0x010fe60000000f00 */
[----:B------:R-:W-:Y:S01]  /*4940*/  MUFU.EX2 R231, R13 ;  /* 0x0000000d00e77308 */ /* 0x000fe20000000800 */
[----:B------:R-:W-:Y:S02]  /*4950*/  @P0 FSEL R12, R216, -INF , !P3 ;  /* 0xff800000d80c0808 */ /* 0x000fe40005800000 */
[----:B------:R-:W-:Y:S02]  /*4960*/  PLOP3.LUT P3, PT, PT, PT, UP0, 0x80, 0x0 ;  /* 0x000000000000781c */ /* 0x000fe40003f6f008 */
[----:B------:R-:W-:Y:S01]  /*4970*/  PLOP3.LUT P0, PT, PT, PT, UP0, 0x80, 0x0 ;  /* 0x000000000000781c */ /* 0x000fe20003f0f008 */
[--C-:B------:R-:W-:Y:S04]  /*4980*/  FFMA.FTZ R12, R12, c[0x0][0x23c], -R9.reuse ;  /* 0x00008f000c0c7a23 */ /* 0x100fe80000010809 */
[----:B------:R2:W-:Y:S01]  /*4990*/  MUFU.EX2 R230, R12 ;  /* 0x0000000c00e67308 */ /* 0x0005e20000000800 */
[-C--:B-1----:R-:W-:Y:S08]  /*49a0*/  HMMA.16816.F32 R52, R104, R4.reuse, R52 ;  /* 0x000000046834723c */ /* 0x082ff00000001834 */
[C---:B------:R-:W-:Y:S01]  /*49b0*/  HMMA.16816.F32 R56, R112.reuse, R4, R56 ;  /* 0x000000047038723c */ /* 0x040fe20000001838 */
[C---:B--2---:R-:W-:Y:S07]  /*49c0*/  @P1 IADD3 R12, R11.reuse, 0x20, RZ ;  /* 0x000000200b0c1810 */ /* 0x044fee0007ffe0ff */
[-C--:B------:R-:W-:Y:S01]  /*49d0*/  HMMA.16816.F32 R60, R112, R6.reuse, R60 ;  /* 0x00000006703c723c */ /* 0x080fe2000000183c */
[----:B------:R-:W-:Y:S02]  /*49e0*/  PLOP3.LUT P1, PT, PT, PT, UP0, 0x80, 0x0 ;  /* 0x000000000000781c */ /* 0x000fe40003f2f008 */
[----:B------:R-:W-:Y:S02]  /*49f0*/  @P2 ISETP.GE.AND P2, PT, R12, UR4, PT ;  /* 0x000000040c002c0c */ /* 0x000fe4000bf46270 */
[----:B------:R-:W-:Y:S02]  /*4a00*/  @P0 IADD3 R12, R11, 0x21, RZ ;  /* 0x000000210b0c0810 */ /* 0x000fe40007ffe0ff */
[----:B------:R-:W-:Y:S01]  /*4a10*/  PLOP3.LUT P0, PT, PT, PT, UP0, 0x80, 0x0 ;  /* 0x000000000000781c */ /* 0x000fe20003f0f008 */
[----:B------:R-:W-:Y:S01]  /*4a20*/  FMUL.FTZ R52, R52, c[0x0][0x2ec] ;  /* 0x0000bb0034347a20 */ /* 0x000fe20000410000 */
[----:B------:R-:W-:Y:S01]  /*4a30*/  @P3 ISETP.GE.AND P3, PT, R12, UR4, PT ;  /* 0x000000040c003c0c */ /* 0x000fe2000bf66270 */
[----:B------:R-:W-:Y:S02]  /*4a40*/  HMMA.16816.F32 R64, R104, R6, R64 ;  /* 0x000000066840723c */ /* 0x000fe40000001840 */
[----:B------:R-:W-:Y:S01]  /*4a50*/  FMUL.FTZ R53, R53, c[0x0][0x2ec] ;  /* 0x0000bb0035357a20 */ /* 0x000fe20000410000 */
[----:B------:R-:W-:Y:S01]  /*4a60*/  MOV R12, R165 ;  /* 0x000000a5000c7202 */ /* 0x000fe20000000f00 */
[----:B------:R-:W-:Y:S01]  /*4a70*/  FMUL.FTZ R54, R54, c[0x0][0x2ec] ;  /* 0x0000bb0036367a20 */ /* 0x000fe20000410000 */
[----:B---3--:R-:W-:Y:S01]  /*4a80*/  MOV R4, R215 ;  /* 0x000000d700047202 */ /* 0x008fe20000000f00 */
[----:B------:R-:W-:Y:S01]  /*4a90*/  FMUL.FTZ R55, R55, c[0x0][0x2ec] ;  /* 0x0000bb0037377a20 */ /* 0x000fe20000410000 */
[----:B------:R-:W-:Y:S01]  /*4aa0*/  @P1 FSEL R12, R165, -INF , !P2 ;  /* 0xff800000a50c1808 */ /* 0x000fe20005000000 */
[----:B------:R-:W-:Y:S01]  /*4ab0*/  FMUL.FTZ R56, R56, c[0x0][0x2ec] ;  /* 0x0000bb0038387a20 */ /* 0x000fe20000410000 */
[----:B------:R-:W-:Y:S01]  /*4ac0*/  MUFU.TANH R187, R52 ;  /* 0x0000003400bb7308 */ /* 0x000fe20000002400 */
[----:B------:R-:W-:Y:S02]  /*4ad0*/  PLOP3.LUT P1, PT, PT, PT, UP0, 0x80, 0x0 ;  /* 0x000000000000781c */ /* 0x000fe40003f2f008 */
[--C-:B------:R-:W-:Y:S01]  /*4ae0*/  FFMA.FTZ R13, R12, c[0x0][0x23c], -R10.reuse ;  /* 0x00008f000c0d7a23 */ /* 0x100fe2000001080a */
[----:B------:R-:W-:Y:S01]  /*4af0*/  MOV R12, R164 ;  /* 0x000000a4000c7202 */ /* 0x000fe20000000f00 */
[----:B------:R-:W-:Y:S01]  /*4b00*/  FMUL.FTZ R60, R60, c[0x0][0x2ec] ;  /* 0x0000bb003c3c7a20 */ /* 0x000fe20000410000 */
[----:B------:R-:W-:Y:S01]  /*4b10*/  @P0 FSEL R12, R164, -INF , !P3 ;  /* 0xff800000a40c0808 */ /* 0x000fe20005800000 */
[----:B------:R-:W-:Y:S01]  /*4b20*/  FMUL.FTZ R57, R57, c[0x0][0x2ec] ;  /* 0x0000bb0039397a20 */ /* 0x000fe20000410000 */
[----:B------:R-:W-:Y:S01]  /*4b30*/  PLOP3.LUT P0, PT, PT, PT, UP0, 0x80, 0x0 ;  /* 0x000000000000781c */ /* 0x000fe20003f0f008 */
[----:B------:R-:W-:Y:S01]  /*4b40*/  FMUL.FTZ R61, R61, c[0x0][0x2ec] ;  /* 0x0000bb003d3d7a20 */ /* 0x000fe20000410000 */
[----:B------:R-:W-:Y:S01]  /*4b50*/  MUFU.TANH R211, R60 ;  /* 0x0000003c00d37308 */ /* 0x000fe20000002400 */
[----:B------:R-:W-:Y:S01]  /*4b60*/  FFMA.FTZ R5, R12, c[0x0][0x23c], -R10 ;  /* 0x00008f000c057a23 */ /* 0x000fe2000001080a */
[----:B------:R-:W-:Y:S01]  /*4b70*/  @P4 IADD3 R6, R11, 0x30, RZ ;  /* 0x000000300b064810 */ /* 0x000fe20007ffe0ff */
[----:B------:R-:W-:Y:S01]  /*4b80*/  FMUL.FTZ R62, R62, c[0x0][0x2ec] ;  /* 0x0000bb003e3e7a20 */ /* 0x000fe20000410000 */
[----:B------:R-:W-:Y:S01]  /*4b90*/  @P1 FSEL R4, R215, -INF , !P2 ;  /* 0xff800000d7041808 */ /* 0x000fe20005000000 */
[----:B------:R-:W-:Y:S01]  /*4ba0*/  FMUL.FTZ R58, R58, c[0x0][0x2ec] ;  /* 0x0000bb003a3a7a20 */ /* 0x000fe20000410000 */
[----:B------:R-:W-:Y:S01]  /*4bb0*/  PLOP3.LUT P1, PT, PT, PT, UP0, 0x80, 0x0 ;  /* 0x000000000000781c */ /* 0x000fe20003f2f008 */
[----:B------:R-:W-:Y:S01]  /*4bc0*/  FMUL.FTZ R64, R64, c[0x0][0x2ec] ;  /* 0x0000bb0040407a20 */ /* 0x000fe20000410000 */
[----:B------:R-:W-:Y:S01]  /*4bd0*/  @P5 ISETP.GE.AND P5, PT, R6, UR4, PT ;  /* 0x0000000406005c0c */ /* 0x000fe2000bfa6270 */
[----:B------:R-:W-:Y:S01]  /*4be0*/  FMUL.FTZ R59, R59, c[0x0][0x2ec] ;  /* 0x0000bb003b3b7a20 */ /* 0x000fe20000410000 */
[----:B------:R1:W-:Y:S01]  /*4bf0*/  MUFU.EX2 R166, R5 ;  /* 0x0000000500a67308 */ /* 0x0003e20000000800 */
[----:B------:R-:W-:Y:S01]  /*4c00*/  FMUL.FTZ R65, R65, c[0x0][0x2ec] ;  /* 0x0000bb0041417a20 */ /* 0x000fe20000410000 */
[----:B------:R-:W-:Y:S01]  /*4c10*/  PLOP3.LUT P4, PT, PT, PT, UP0, 0x80, 0x0 ;  /* 0x000000000000781c */ /* 0x000fe20003f8f008 */
[----:B------:R-:W-:Y:S02]  /*4c20*/  FMUL.FTZ R66, R66, c[0x0][0x2ec] ;  /* 0x0000bb0042427a20 */ /* 0x000fe40000410000 */
[----:B------:R-:W-:Y:S02]  /*4c30*/  FMUL.FTZ R67, R67, c[0x0][0x2ec] ;  /* 0x0000bb0043437a20 */ /* 0x000fe40000410000 */
[----:B------:R-:W-:Y:S03]  /*4c40*/  FMUL.FTZ R63, R63, c[0x0][0x2ec] ;  /* 0x0000bb003f3f7a20 */ /* 0x000fe60000410000 */
[----:B------:R-:W-:Y:S10]  /*4c50*/  MUFU.TANH R210, R61 ;  /* 0x0000003d00d27308 */ /* 0x000ff40000002400 */
[----:B------:R-:W2:Y:S01]  /*4c60*/  MUFU.TANH R225, R62 ;  /* 0x0000003e00e17308 */ /* 0x000ea20000002400 */
[--C-:B-1----:R-:W-:Y:S01]  /*4c70*/  FFMA.FTZ R5, R4, c[0x0][0x23c], -R9.reuse ;  /* 0x00008f0004057a23 */ /* 0x102fe20000010809 */
[----:B------:R-:W-:Y:S02]  /*4c80*/  MOV R4, R213 ;  /* 0x000000d500047202 */ /* 0x000fe40000000f00 */
[----:B------:R-:W-:Y:S02]  /*4c90*/  @P0 FSEL R4, R213, -INF , !P3 ;  /* 0xff800000d5040808 */ /* 0x000fe40005800000 */
[----:B------:R-:W-:Y:S04]  /*4ca0*/  PLOP3.LUT P0, PT, PT, PT, UP0, 0x80, 0x0 ;  /* 0x000000000000781c */ /* 0x000fe80003f0f008 */
[----:B------:R-:W-:Y:S01]  /*4cb0*/  MUFU.TANH R111, R64 ;  /* 0x00000040006f7308 */ /* 0x000fe20000002400 */
[--C-:B------:R-:W-:Y:S09]  /*4cc0*/  FFMA.FTZ R4, R4, c[0x0][0x23c], -R9.reuse ;  /* 0x00008f0004047a23 */ /* 0x100ff20000010809 */
[----:B------:R1:W-:Y:S01]  /*4cd0*/  MUFU.EX2 R220, R4 ;  /* 0x0000000400dc7308 */ /* 0x0003e20000000800 */
[----:B--2---:R-:W-:Y:S09]  /*4ce0*/  MOV R7, R225 ;  /* 0x000000e100077202 */ /* 0x004ff20000000f00 */
[----:B------:R2:W-:Y:S10]  /*4cf0*/  MUFU.EX2 R221, R5 ;  /* 0x0000000500dd7308 */ /* 0x0005f40000000800 */
[----:B------:R-:W3:Y:S01]  /*4d00*/  MUFU.TANH R186, R53 ;  /* 0x0000003500ba7308 */ /* 0x000ee20000002400 */
[----:B-1----:R-:W-:Y:S02]  /*4d10*/  MOV R4, R233 ;  /* 0x000000e900047202 */ /* 0x002fe40000000f00 */
[----:B------:R-:W-:Y:S02]  /*4d20*/  @P1 FSEL R4, R233, -INF , !P2 ;  /* 0xff800000e9041808 */ /* 0x000fe40005000000 */
[----:B------:R-:W-:Y:S05]  /*4d30*/  PLOP3.LUT P1, PT, PT, PT, UP0, 0x80, 0x0 ;  /* 0x000000000000781c */ /* 0x000fea0003f2f008 */
[----:B------:R-:W-:Y:S01]  /*4d40*/  MUFU.TANH R110, R65 ;  /* 0x00000041006e7308 */ /* 0x000fe20000002400 */
[--C-:B--2---:R-:W-:Y:S01]  /*4d50*/  FFMA.FTZ R5, R4, c[0x0][0x23c], -R8.reuse ;  /* 0x00008f0004057a23 */ /* 0x104fe20000010808 */
[----:B------:R-:W-:Y:S02]  /*4d60*/  MOV R4, R232 ;  /* 0x000000e800047202 */ /* 0x000fe40000000f00 */
[----:B------:R-:W-:Y:S02]  /*4d70*/  @P0 FSEL R4, R232, -INF , !P3 ;  /* 0xff800000e8040808 */ /* 0x000fe40005800000 */
[----:B------:R-:W-:Y:S04]  /*4d80*/  PLOP3.LUT P0, PT, PT, PT, UP0, 0x80, 0x0 ;  /* 0x000000000000781c */ /* 0x000fe80003f0f008 */
[----:B------:R1:W-:Y:S10]  /*4d90*/  MUFU.EX2 R91, R5 ;  /* 0x00000005005b7308 */ /* 0x0003f40000000800 */
[----:B------:R-:W-:Y:S10]  /*4da0*/  MUFU.TANH R190, R66 ;  /* 0x0000004200be7308 */ /* 0x000ff40000002400 */
[----:B------:R-:W-:Y:S01]  /*4db0*/  MUFU.TANH R188, R67 ;  /* 0x0000004300bc7308 */ /* 0x000fe20000002400 */
[----:B-1----:R-:W-:Y:S01]  /*4dc0*/  FFMA.FTZ R5, R4, c[0x0][0x23c], -R8 ;  /* 0x00008f0004057a23 */ /* 0x002fe20000010808 */
[----:B------:R-:W-:Y:S02]  /*4dd0*/  MOV R4, R70 ;  /* 0x0000004600047202 */ /* 0x000fe40000000f00 */
[----:B------:R-:W-:Y:S02]  /*4de0*/  @P1 FSEL R4, R70, -INF , !P2 ;  /* 0xff80000046041808 */ /* 0x000fe40005000000 */
[----:B------:R-:W-:Y:S04]  /*4df0*/  PLOP3.LUT P1, PT, PT, PT, UP0, 0x80, 0x0 ;  /* 0x000000000000781c */ /* 0x000fe80003f2f008 */
[----:B------:R1:W-:Y:S01]  /*4e00*/  MUFU.EX2 R251, R5 ;  /* 0x0000000500fb7308 */ /* 0x0003e20000000800 */
[----:B------:R-:W-:Y:S09]  /*4e10*/  PLOP3.LUT P2, PT, PT, PT, UP0, 0x80, 0x0 ;  /* 0x000000000000781c */ /* 0x000ff20003f4f008 */
[----:B------:R-:W-:Y:S04]  /*4e20*/  MUFU.TANH R224, R63 ;  /* 0x0000003f00e07308 */ /* 0x000fe80000002400 */
[----:B------:R-:W-:Y:S02]  /*4e30*/  @P2 IADD3 R6, R11, 0x31, RZ ;  /* 0x000000310b062810 */ /* 0x000fe40007ffe0ff */
[----:B------:R-:W-:Y:S04]  /*4e40*/  PLOP3.LUT P2, PT, PT, PT, UP0, 0x80, 0x0 ;  /* 0x000000000000781c */ /* 0x000fe80003f4f008 */
[----:B------:R-:W-:Y:S01]  /*4e50*/  MUFU.EX2 R200, R13 ;  /* 0x0000000d00c87308 */ /* 0x000fe20000000800 */
[--C-:B-1----:R-:W-:Y:S01]  /*4e60*/  FFMA.FTZ R5, R4, c[0x0][0x23c], -R0.reuse ;  /* 0x00008f0004057a23 */ /* 0x102fe20000010800 */
[----:B------:R-:W-:Y:S02]  /*4e70*/  MOV R4, R69 ;  /* 0x0000004500047202 */ /* 0x000fe40000000f00 */
[----:B------:R-:W-:Y:S02]  /*4e80*/  @P0 FSEL R4, R69, -INF , !P3 ;  /* 0xff80000045040808 */ /* 0x000fe40005800000 */
[----:B------:R-:W-:Y:S04]  /*4e90*/  PLOP3.LUT P3, PT, PT, PT, UP0, 0x80, 0x0 ;  /* 0x000000000000781c */ /* 0x000fe80003f6f008 */
[----:B------:R-:W-:Y:S01]  /*4ea0*/  MUFU.EX2 R74, R5 ;  /* 0x00000005004a7308 */ /* 0x000fe20000000800 */
[----:B------:R-:W-:Y:S01]  /*4eb0*/  PLOP3.LUT P0, PT, PT, PT, UP0, 0x80, 0x0 ;  /* 0x000000000000781c */ /* 0x000fe20003f0f008 */
[----:B------:R-:W-:Y:S08]  /*4ec0*/  FFMA.FTZ R4, R4, c[0x0][0x23c], -R0 ;  /* 0x00008f0004047a23 */ /* 0x000ff00000010800 */
[----:B------:R1:W-:Y:S10]  /*4ed0*/  MUFU.EX2 R73, R4 ;  /* 0x0000000400497308 */ /* 0x0003f40000000800 */
[----:B------:R-:W2:Y:S10]  /*4ee0*/  MUFU.TANH R198, R54 ;  /* 0x0000003600c67308 */ /* 0x000eb40000002400 */
[----:B------:R-:W4:Y:S01]  /*4ef0*/  MUFU.TANH R197, R55 ;  /* 0x0000003700c57308 */ /* 0x000f220000002400 */
[C---:B-1----:R-:W-:Y:S02]  /*4f00*/  @P1 IADD3 R4, R11.reuse, 0x28, RZ ;  /* 0x000000280b041810 */ /* 0x042fe40007ffe0ff */
[----:B------:R-:W-:Y:S02]  /*4f10*/  PLOP3.LUT P1, PT, PT, PT, UP0, 0x80, 0x0 ;  /* 0x000000000000781c */ /* 0x000fe40003f2f008 */
[----:B------:R-:W-:Y:S02]  /*4f20*/  @P6 ISETP.GE.AND P6, PT, R4, UR4, PT ;  /* 0x0000000404006c0c */ /* 0x000fe4000bfc6270 */
[----:B------:R-:W-:Y:S03]  /*4f30*/  @P0 IADD3 R4, R11, 0x29, RZ ;  /* 0x000000290b040810 */ /* 0x000fe60007ffe0ff */
[----:B------:R-:W1:Y:S01]  /*4f40*/  MUFU.TANH R214, R56 ;  /* 0x0000003800d67308 */ /* 0x000e620000002400 */
[----:B------:R-:W-:Y:S02]  /*4f50*/  PLOP3.LUT P0, PT, PT, PT, UP0, 0x80, 0x0 ;  /* 0x000000000000781c */ /* 0x000fe40003f0f008 */
[----:B------:R-:W-:Y:S02]  /*4f60*/  @P3 ISETP.GE.AND P3, PT, R4, UR4, PT ;  /* 0x0000000404003c0c */ /* 0x000fe4000bf66270 */
[----:B------:R-:W-:Y:S03]  /*4f70*/  MOV R4, R223 ;  /* 0x000000df00047202 */ /* 0x000fe60000000f00 */
[----:B------:R-:W-:Y:S02]  /*4f80*/  @P1 FSEL R4, R223, -INF , !P6 ;  /* 0xff800000df041808 */ /* 0x000fe40007000000 */
[----:B------:R-:W1:Y:S01]  /*4f90*/  MUFU.TANH R212, R57 ;  /* 0x0000003900d47308 */ /* 0x000e620000002400 */
[----:B------:R-:W-:Y:S02]  /*4fa0*/  PLOP3.LUT P1, PT, PT, PT, UP0, 0x80, 0x0 ;  /* 0x000000000000781c */ /* 0x000fe40003f2f008 */
[--C-:B------:R-:W-:Y:S01]  /*4fb0*/  FFMA.FTZ R5, R4, c[0x0][0x23c], -R8.reuse ;  /* 0x00008f0004057a23 */ /* 0x100fe20000010808 */
[----:B------:R-:W-:Y:S02]  /*4fc0*/  MOV R4, R222 ;  /* 0x000000de00047202 */ /* 0x000fe40000000f00 */
[----:B------:R-:W-:Y:S02]  /*4fd0*/  @P0 FSEL R4, R222, -INF , !P3 ;  /* 0xff800000de040808 */ /* 0x000fe40005800000 */
[----:B------:R-:W-:Y:S02]  /*4fe0*/  PLOP3.LUT P0, PT, PT, PT, UP0, 0x80, 0x0 ;  /* 0x000000000000781c */ /* 0x000fe40003f0f008 */
[----:B------:R1:W-:Y:S10]  /*4ff0*/  MUFU.EX2 R245, R5 ;  /* 0x0000000500f57308 */ /* 0x0003f40000000800 */
[----:B------:R-:W2:Y:S10]  /*5000*/  MUFU.TANH R239, R58 ;  /* 0x0000003a00ef7308 */ /* 0x000eb40000002400 */
[----:B------:R-:W2:Y:S01]  /*5010*/  MUFU.TANH R237, R59 ;  /* 0x0000003b00ed7308 */ /* 0x000ea20000002400 */
[----:B-1----:R-:W-:Y:S01]  /*5020*/  FFMA.FTZ R5, R4, c[0x0][0x23c], -R8 ;  /* 0x00008f0004057a23 */ /* 0x002fe20000010808 */
[----:B------:R-:W-:Y:S02]  /*5030*/  MOV R4, R249 ;  /* 0x000000f900047202 */ /* 0x000fe40000000f00 */
[----:B------:R-:W-:Y:S02]  /*5040*/  @P1 FSEL R4, R249, -INF , !P6 ;  /* 0xff800000f9041808 */ /* 0x000fe40007000000 */
[----:B------:R-:W-:Y:S04]  /*5050*/  PLOP3.LUT P1, PT, PT, PT, UP0, 0x80, 0x0 ;  /* 0x000000000000781c */ /* 0x000fe80003f2f008 */
[----:B------:R1:W-:Y:S02]  /*5060*/  MUFU.EX2 R242, R5 ;  /* 0x0000000500f27308 */ /* 0x0003e40000000800 */
[--C-:B-1----:R-:W-:Y:S01]  /*5070*/  FFMA.FTZ R5, R4, c[0x0][0x23c], -R0.reuse ;  /* 0x00008f0004057a23 */ /* 0x102fe20000010800 */
[----:B------:R-:W-:Y:S02]  /*5080*/  MOV R4, R248 ;  /* 0x000000f800047202 */ /* 0x000fe40000000f00 */
[----:B------:R-:W-:Y:S05]  /*5090*/  @P0 FSEL R4, R248, -INF , !P3 ;  /* 0xff800000f8040808 */ /* 0x000fea0005800000 */
[----:B------:R-:W-:Y:S01]  /*50a0*/  MUFU.EX2 R72, R5 ;  /* 0x0000000500487308 */ /* 0x000fe20000000800 */
[----:B------:R-:W-:Y:S01]  /*50b0*/  PLOP3.LUT P0, PT, PT, PT, UP0, 0x80, 0x0 ;  /* 0x000000000000781c */ /* 0x000fe20003f0f008 */
[----:B------:R-:W-:Y:S08]  /*50c0*/  FFMA.FTZ R4, R4, c[0x0][0x23c], -R0 ;  /* 0x00008f0004047a23 */ /* 0x000ff00000010800 */
[----:B------:R1:W-:Y:S02]  /*50d0*/  MUFU.EX2 R71, R4 ;  /* 0x0000000400477308 */ /* 0x0003e40000000800 */
[----:B-1----:R-:W-:Y:S02]  /*50e0*/  MOV R4, R192 ;  /* 0x000000c000047202 */ /* 0x002fe40000000f00 */
[----:B------:R-:W-:Y:S02]  /*50f0*/  @P0 FSEL R4, R192, -INF , !P6 ;  /* 0xff800000c0040808 */ /* 0x000fe40007000000 */
[----:B------:R-:W-:Y:S03]  /*5100*/  PLOP3.LUT P0, PT, PT, PT, UP0, 0x80, 0x0 ;  /* 0x000000000000781c */ /* 0x000fe60003f0f008 */
[--C-:B------:R-:W-:Y:S01]  /*5110*/  FFMA.FTZ R5, R4, c[0x0][0x23c], -R10.reuse ;  /* 0x00008f0004057a23 */ /* 0x100fe2000001080a */
[----:B------:R-:W-:Y:S02]  /*5120*/  MOV R4, R191 ;  /* 0x000000bf00047202 */ /* 0x000fe40000000f00 */
[----:B------:R-:W-:Y:S01]  /*5130*/  @P1 FSEL R4, R191, -INF , !P3 ;  /* 0xff800000bf041808 */ /* 0x000fe20005800000 */
[----:B------:R1:W-:Y:S01]  /*5140*/  MUFU.EX2 R189, R5 ;  /* 0x0000000500bd7308 */ /* 0x0003e20000000800 */
[----:B------:R-:W-:Y:S03]  /*5150*/  PLOP3.LUT P1, PT, PT, PT, UP0, 0x80, 0x0 ;  /* 0x000000000000781c */ /* 0x000fe60003f2f008 */
[--C-:B-1----:R-:W-:Y:S01]  /*5160*/  FFMA.FTZ R5, R4, c[0x0][0x23c], -R10.reuse ;  /* 0x00008f0004057a23 */ /* 0x102fe2000001080a */
[----:B------:R-:W-:Y:S02]  /*5170*/  MOV R4, R202 ;  /* 0x000000ca00047202 */ /* 0x000fe40000000f00 */
[----:B------:R-:W-:Y:S03]  /*5180*/  @P0 FSEL R4, R202, -INF , !P6 ;  /* 0xff800000ca040808 */ /* 0x000fe60007000000 */
[----:B------:R1:W-:Y:S01]  /*5190*/  MUFU.EX2 R163, R5 ;  /* 0x0000000500a37308 */ /* 0x0003e20000000800 */
[----:B------:R-:W-:Y:S02]  /*51a0*/  PLOP3.LUT P6, PT, PT, PT, UP0, 0x80, 0x0 ;  /* 0x000000000000781c */ /* 0x000fe40003fcf008 */
[----:B------:R-:W-:Y:S11]  /*51b0*/  PLOP3.LUT P0, PT, PT, PT, UP0, 0x80, 0x0 ;  /* 0x000000000000781c */ /* 0x000ff60003f0f008 */
[----:B------:R-:W-:Y:S01]  /*51c0*/  @P6 ISETP.GE.AND P6, PT, R6, UR4, PT ;  /* 0x0000000406006c0c */ /* 0x000fe2000bfc6270 */
[--C-:B-1----:R-:W-:Y:S01]  /*51d0*/  FFMA.FTZ R5, R4, c[0x0][0x23c], -R9.reuse ;  /* 0x00008f0004057a23 */ /* 0x102fe20000010809 */
[----:B------:R-:W-:Y:S02]  /*51e0*/  MOV R4, R201 ;  /* 0x000000c900047202 */ /* 0x000fe40000000f00 */
[----:B------:R-:W-:Y:S01]  /*51f0*/  @P1 FSEL R4, R201, -INF , !P3 ;  /* 0xff800000c9041808 */ /* 0x000fe20005800000 */
[----:B------:R1:W-:Y:S01]  /*5200*/  MUFU.EX2 R207, R5 ;  /* 0x0000000500cf7308 */ /* 0x0003e20000000800 */
[----:B------:R-:W-:Y:S02]  /*5210*/  PLOP3.LUT P3, PT, PT, PT, UP0, 0x80, 0x0 ;  /* 0x000000000000781c */ /* 0x000fe40003f6f008 */
[----:B------:R-:W-:Y:S11]  /*5220*/  PLOP3.LUT P1, PT, PT, PT, UP0, 0x80, 0x0 ;  /* 0x000000000000781c */ /* 0x000ff60003f2f008 */
[C---:B------:R-:W-:Y:S02]  /*5230*/  @P3 IADD3 R6, R11.reuse, 0x38, RZ ;  /* 0x000000380b063810 */ /* 0x040fe40007ffe0ff */
[----:B------:R-:W-:Y:S01]  /*5240*/  @P4 IADD3 R11, R11, 0x39, RZ ;  /* 0x000000390b0b4810 */ /* 0x000fe20007ffe0ff */
[--C-:B-1----:R-:W-:Y:S01]  /*5250*/  FFMA.FTZ R5, R4, c[0x0][0x23c], -R9.reuse ;  /* 0x00008f0004057a23 */ /* 0x102fe20000010809 */
[----:B------:R-:W-:Y:S02]  /*5260*/  MOV R4, R187 ;  /* 0x000000bb00047202 */ /* 0x000fe40000000f00 */
[----:B------:R-:W-:Y:S01]  /*5270*/  @P0 FSEL R4, R187, -INF , !P5 ;  /* 0xff800000bb040808 */ /* 0x000fe20006800000 */
[----:B------:R1:W1:Y:S01]  /*5280*/  MUFU.EX2 R206, R5 ;  /* 0x0000000500ce7308 */ /* 0x0002620000000800 */
[----:B------:R-:W-:Y:S03]  /*5290*/  PLOP3.LUT P0, PT, PT, PT, UP0, 0x80, 0x0 ;  /* 0x000000000000781c */ /* 0x000fe60003f0f008 */
[--C-:B-1----:R-:W-:Y:S01]  /*52a0*/  FFMA.FTZ R5, R4, c[0x0][0x23c], -R10.reuse ;  /* 0x00008f0004057a23 */ /* 0x102fe2000001080a */
[----:B---3--:R-:W-:Y:S02]  /*52b0*/  MOV R4, R186 ;  /* 0x000000ba00047202 */ /* 0x008fe40000000f00 */
[----:B------:R-:W-:Y:S03]  /*52c0*/  @P1 FSEL R4, R186, -INF , !P6 ;  /* 0xff800000ba041808 */ /* 0x000fe60007000000 */
[----:B------:R1:W-:Y:S01]  /*52d0*/  MUFU.EX2 R115, R5 ;  /* 0x0000000500737308 */ /* 0x0003e20000000800 */
[----:B------:R-:W-:Y:S01]  /*52e0*/  PLOP3.LUT P1, PT, PT, PT, UP0, 0x80, 0x0 ;  /* 0x000000000000781c */ /* 0x000fe20003f2f008 */
[----:B-1----:R-:W-:Y:S01]  /*52f0*/  FFMA.FTZ R5, R4, c[0x0][0x23c], -R10 ;  /* 0x00008f0004057a23 */ /* 0x002fe2000001080a */
[----:B--2---:R-:W-:Y:S02]  /*5300*/  MOV R4, R198 ;  /* 0x000000c600047202 */ /* 0x004fe40000000f00 */
[----:B------:R-:W-:Y:S05]  /*5310*/  @P0 FSEL R4, R198, -INF , !P5 ;  /* 0xff800000c6040808 */ /* 0x000fea0006800000 */
[----:B------:R1:W-:Y:S01]  /*5320*/  MUFU.EX2 R114, R5 ;  /* 0x0000000500727308 */ /* 0x0003e20000000800 */
[----:B------:R-:W-:Y:S01]  /*5330*/  PLOP3.LUT P0, PT, PT, PT, UP0, 0x80, 0x0 ;  /* 0x000000000000781c */ /* 0x000fe20003f0f008 */
[--C-:B-1----:R-:W-:Y:S01]  /*5340*/  FFMA.FTZ R5, R4, c[0x0][0x23c], -R9.reuse ;  /* 0x00008f0004057a23 */ /* 0x102fe20000010809 */
[----:B----4-:R-:W-:Y:S02]  /*5350*/  MOV R4, R197 ;  /* 0x000000c500047202 */ /* 0x010fe40000000f00 */
[----:B------:R-:W-:Y:S05]  /*5360*/  @P1 FSEL R4, R197, -INF , !P6 ;  /* 0xff800000c5041808 */ /* 0x000fea0007000000 */
[----:B------:R1:W-:Y:S01]  /*5370*/  MUFU.EX2 R205, R5 ;  /* 0x0000000500cd7308 */ /* 0x0003e20000000800 */
[----:B------:R-:W-:Y:S01]  /*5380*/  PLOP3.LUT P1, PT, PT, PT, UP0, 0x80, 0x0 ;  /* 0x000000000000781c */ /* 0x000fe20003f2f008 */
[--C-:B-1----:R-:W-:Y:S01]  /*5390*/  FFMA.FTZ R5, R4, c[0x0][0x23c], -R9.reuse ;  /* 0x00008f0004057a23 */ /* 0x102fe20000010809 */
[----:B------:R-:W-:Y:S02]  /*53a0*/  MOV R4, R214 ;  /* 0x000000d600047202 */ /* 0x000fe40000000f00 */
[----:B------:R-:W-:Y:S05]  /*53b0*/  @P2 FSEL R4, R214, -INF , !P5 ;  /* 0xff800000d6042808 */ /* 0x000fea0006800000 */
[----:B------:R1:W-:Y:S01]  /*53c0*/  MUFU.EX2 R203, R5 ;  /* 0x0000000500cb7308 */ /* 0x0003e20000000800 */
[----:B------:R-:W-:Y:S11]  /*53d0*/  PLOP3.LUT P2, PT, PT, PT, UP0, 0x80, 0x0 ;  /* 0x000000000000781c */ /* 0x000ff60003f4f008 */
[----:B------:R-:W-:Y:S02]  /*53e0*/  @!UPT UIADD3 URZ, URZ, URZ, URZ ;  /* 0x0000003f3f3ff290 */ /* 0x000fe4000fffe03f */
[----:B------:R-:W-:Y:S02]  /*53f0*/  @P2 ISETP.GE.AND P3, PT, R6, UR4, PT ;  /* 0x0000000406002c0c */ /* 0x000fe4000bf66270 */
[----:B------:R-:W-:Y:S02]  /*5400*/  F2FP.PACK_AB R6, R182, R183 ;  /* 0x000000b7b606723e */ /* 0x000fe400000000ff */
[----:B------:R-:W-:Y:S03]  /*5410*/  PLOP3.LUT P2, PT, PT, PT, UP0, 0x80, 0x0 ;  /* 0x000000000000781c */ /* 0x000fe60003f4f008 */
[----:B------:R2:W-:Y:S01]  /*5420*/  STS [R181+0x10400], R6 ;  /* 0x01040006b5007388 */ /* 0x0005e20000000800 */
[--C-:B-1----:R-:W-:Y:S01]  /*5430*/  FFMA.FTZ R5, R4, c[0x0][0x23c], -R8.reuse ;  /* 0x00008f0004057a23 */ /* 0x102fe20000010808 */
[----:B------:R-:W-:Y:S02]  /*5440*/  MOV R4, R212 ;  /* 0x000000d400047202 */ /* 0x000fe40000000f00 */
[----:B------:R-:W-:Y:S01]  /*5450*/  @P0 FSEL R4, R212, -INF , !P6 ;  /* 0xff800000d4040808 */ /* 0x000fe20007000000 */
[----:B------:R1:W-:Y:S01]  /*5460*/  MUFU.EX2 R241, R5 ;  /* 0x0000000500f17308 */ /* 0x0003e20000000800 */
[----:B------:R-:W-:Y:S02]  /*5470*/  PLOP3.LUT P0, PT, PT, PT, UP0, 0x80, 0x0 ;  /* 0x000000000000781c */ /* 0x000fe40003f0f008 */
[----:B--2---:R-:W-:Y:S01]  /*5480*/  F2FP.PACK_AB R6, R158, R159 ;  /* 0x0000009f9e06723e */ /* 0x004fe200000000ff */
[----:B-1----:R-:W-:Y:S01]  /*5490*/  FFMA.FTZ R5, R4, c[0x0][0x23c], -R8 ;  /* 0x00008f0004057a23 */ /* 0x002fe20000010808 */
[----:B------:R-:W-:Y:S02]  /*54a0*/  MOV R4, R239 ;  /* 0x000000ef00047202 */ /* 0x000fe40000000f00 */
[----:B------:R-:W-:Y:S03]  /*54b0*/  @P1 FSEL R4, R239, -INF , !P5 ;  /* 0xff800000ef041808 */ /* 0x000fe60006800000 */
[----:B------:R1:W-:Y:S01]  /*54c0*/  MUFU.EX2 R236, R5 ;  /* 0x0000000500ec7308 */ /* 0x0003e20000000800 */
[----:B------:R-:W-:Y:S11]  /*54d0*/  PLOP3.LUT P1, PT, PT, PT, UP0, 0x80, 0x0 ;  /* 0x000000000000781c */ /* 0x000ff60003f2f008 */
[----:B------:R-:W-:Y:S02]  /*54e0*/  @!UPT UIADD3 URZ, URZ, URZ, URZ ;  /* 0x0000003f3f3ff290 */ /* 0x000fe4000fffe03f */
[----:B------:R-:W-:Y:S01]  /*54f0*/  @P1 ISETP.GE.AND P1, PT, R11, UR4, PT ;  /* 0x000000040b001c0c */ /* 0x000fe2000bf26270 */
[--C-:B-1----:R-:W-:Y:S01]  /*5500*/  FFMA.FTZ R5, R4, c[0x0][0x23c], -R0.reuse ;  /* 0x00008f0004057a23 */ /* 0x102fe20000010800 */
[----:B------:R-:W-:Y:S02]  /*5510*/  MOV R4, R237 ;  /* 0x000000ed00047202 */ /* 0x000fe40000000f00 */
[----:B------:R-:W-:Y:S01]  /*5520*/  @P0 FSEL R4, R237, -INF , !P6 ;  /* 0xff800000ed040808 */ /* 0x000fe20007000000 */
[----:B------:R1:W-:Y:S01]  /*5530*/  MUFU.EX2 R68, R5 ;  /* 0x0000000500447308 */ /* 0x0003e20000000800 */
[----:B------:R-:W-:Y:S03]  /*5540*/  PLOP3.LUT P0, PT, PT, PT, UP0, 0x80, 0x0 ;  /* 0x000000000000781c */ /* 0x000fe60003f0f008 */
[----:B-1----:R-:W-:Y:S01]  /*5550*/  FFMA.FTZ R5, R4, c[0x0][0x23c], -R0 ;  /* 0x00008f0004057a23 */ /* 0x002fe20000010800 */
[----:B------:R-:W-:Y:S02]  /*5560*/  MOV R4, R211 ;  /* 0x000000d300047202 */ /* 0x000fe40000000f00 */
[----:B------:R-:W-:Y:S03]  /*5570*/  @P2 FSEL R4, R211, -INF , !P3 ;  /* 0xff800000d3042808 */ /* 0x000fe60005800000 */
[----:B------:R1:W-:Y:S01]  /*5580*/  MUFU.EX2 R3, R5 ;  /* 0x0000000500037308 */ /* 0x0003e20000000800 */
[----:B------:R-:W-:Y:S01]  /*5590*/  PLOP3.LUT P2, PT, PT, PT, UP0, 0x80, 0x0 ;  /* 0x000000000000781c */ /* 0x000fe20003f4f008 */
[--C-:B------:R-:W-:Y:S08]  /*55a0*/  FFMA.FTZ R4, R4, c[0x0][0x23c], -R8.reuse ;  /* 0x00008f0004047a23 */ /* 0x100ff00000010808 */
[----:B------:R2:W-:Y:S04]  /*55b0*/  MUFU.EX2 R229, R4 ;  /* 0x0000000400e57308 */ /* 0x0005e80000000800 */
[----:B------:R-:W-:Y:S02]  /*55c0*/  @P2 FSEL R7, R225, -INF , !P3 ;  /* 0xff800000e1072808 */ /* 0x000fe40005800000 */
[----:B------:R-:W-:Y:S02]  /*55d0*/  PLOP3.LUT P2, PT, PT, PT, UP0, 0x80, 0x0 ;  /* 0x000000000000781c */ /* 0x000fe40003f4f008 */
[----:B-1----:R-:W-:Y:S02]  /*55e0*/  MOV R5, R210 ;  /* 0x000000d200057202 */ /* 0x002fe40000000f00 */
[----:B------:R-:W-:Y:S02]  /*55f0*/  @P0 FSEL R5, R210, -INF , !P1 ;  /* 0xff800000d2050808 */ /* 0x000fe40004800000 */
[----:B------:R-:W-:Y:S03]  /*5600*/  PLOP3.LUT P0, PT, PT, PT, UP0, 0x80, 0x0 ;  /* 0x000000000000781c */ /* 0x000fe60003f0f008 */
[----:B------:R-:W-:Y:S01]  /*5610*/  FFMA.FTZ R8, R5, c[0x0][0x23c], -R8 ;  /* 0x00008f0005087a23 */ /* 0x000fe20000010808 */
[----:B------:R-:W-:Y:S02]  /*5620*/  F2FP.PACK_AB R5, R226, R228 ;  /* 0x000000e4e205723e */ /* 0x000fe400000000ff */
[----:B--2---:R-:W-:Y:S01]  /*5630*/  F2FP.PACK_AB R4, R184, R185 ;  /* 0x000000b9b804723e */ /* 0x004fe200000000ff */
[----:B------:R1:W-:Y:S04]  /*5640*/  MUFU.EX2 R227, R8 ;  /* 0x0000000800e37308 */ /* 0x0003e80000000800 */
[----:B------:R2:W-:Y:S04]  /*5650*/  STS [R181+0x10000], R4 ;  /* 0x01000004b5007388 */ /* 0x0005e80000000800 */
[----:B------:R3:W-:Y:S01]  /*5660*/  STS [R179+0x10000], R5 ;  /* 0x01000005b3007388 */ /* 0x0007e20000000800 */
[----:B-1----:R-:W-:Y:S01]  /*5670*/  FFMA.FTZ R8, R7, c[0x0][0x23c], -R0 ;  /* 0x00008f0007087a23 */ /* 0x002fe20000010800 */
[----:B------:R-:W-:Y:S02]  /*5680*/  MOV R7, R111 ;  /* 0x0000006f00077202 */ /* 0x000fe40000000f00 */
[----:B------:R-:W-:Y:S01]  /*5690*/  @P0 FSEL R7, R111, -INF , !P3 ;  /* 0xff8000006f070808 */ /* 0x000fe20005800000 */
[----:B------:R1:W-:Y:S01]  /*56a0*/  MUFU.EX2 R2, R8 ;  /* 0x0000000800027308 */ /* 0x0003e20000000800 */
[----:B--2---:R-:W-:Y:S02]  /*56b0*/  F2FP.PACK_AB R4, R161, R162 ;  /* 0x000000a2a104723e */ /* 0x004fe400000000ff */
[----:B------:R-:W-:Y:S01]  /*56c0*/  PLOP3.LUT P0, PT, PT, PT, UP0, 0x80, 0x0 ;  /* 0x000000000000781c */ /* 0x000fe20003f0f008 */
[--C-:B------:R-:W-:Y:S01]  /*56d0*/  FFMA.FTZ R7, R7, c[0x0][0x23c], -R10.reuse ;  /* 0x00008f0007077a23 */ /* 0x100fe2000001080a */
[----:B---3--:R-:W-:Y:S01]  /*56e0*/  F2FP.PACK_AB R5, R89, R90 ;  /* 0x0000005a5905723e */ /* 0x008fe200000000ff */
[----:B------:R2:W-:Y:S04]  /*56f0*/  STS [R179+0x10400], R4 ;  /* 0x01040004b3007388 */ /* 0x0005e80000000800 */
[----:B------:R3:W-:Y:S01]  /*5700*/  STS [R181+0x12000], R6 ;  /* 0x01200006b5007388 */ /* 0x0007e20000000800 */
[----:B------:R4:W-:Y:S03]  /*5710*/  MUFU.EX2 R113, R7 ;  /* 0x0000000700717308 */ /* 0x0009e60000000800 */
[----:B------:R4:W-:Y:S01]  /*5720*/  STS [R181+0x12400], R5 ;  /* 0x01240005b5007388 */ /* 0x0009e20000000800 */
[----:B-1----:R-:W-:Y:S02]  /*5730*/  MOV R8, R110 ;  /* 0x0000006e00087202 */ /* 0x002fe40000000f00 */
[----:B------:R-:W-:Y:S02]  /*5740*/  @P2 FSEL R8, R110, -INF , !P1 ;  /* 0xff8000006e082808 */ /* 0x000fe40004800000 */
[----:B------:R-:W-:Y:S03]  /*5750*/  PLOP3.LUT P2, PT, PT, PT, UP0, 0x80, 0x0 ;  /* 0x000000000000781c */ /* 0x000fe60003f4f008 */
[----:B------:R-:W-:Y:S01]  /*5760*/  FFMA.FTZ R10, R8, c[0x0][0x23c], -R10 ;  /* 0x00008f00080a7a23 */ /* 0x000fe2000001080a */
[----:B--2---:R-:W-:Y:S02]  /*5770*/  F2FP.PACK_AB R4, R153, R156 ;  /* 0x0000009c9904723e */ /* 0x004fe400000000ff */
[----:B------:R-:W-:Y:S01]  /*5780*/  F2FP.PACK_AB R8, R252, R160 ;  /* 0x000000a0fc08723e */ /* 0x000fe200000000ff */
[----:B------:R1:W2:Y:S01]  /*5790*/  MUFU.EX2 R112, R10 ;  /* 0x0000000a00707308 */ /* 0x0002a20000000800 */
[----:B---3--:R-:W-:Y:S01]  /*57a0*/  F2FP.PACK_AB R6, R87, R88 ;  /* 0x000000585706723e */ /* 0x008fe200000000ff */
[----:B------:R3:W-:Y:S01]  /*57b0*/  STS [R179+0x12000], R4 ;  /* 0x01200004b3007388 */ /* 0x0007e20000000800 */
[----:B----4-:R-:W-:Y:S02]  /*57c0*/  F2FP.PACK_AB R7, R96, R97 ;  /* 0x000000616007723e */ /* 0x010fe400000000ff */
[----:B------:R-:W-:Y:S01]  /*57d0*/  MOV R5, R190 ;  /* 0x000000be00057202 */ /* 0x000fe20000000f00 */
[----:B------:R4:W-:Y:S01]  /*57e0*/  STS [R179+0x12400], R6 ;  /* 0x01240006b3007388 */ /* 0x0009e20000000800 */
[----:B------:R-:W-:Y:S02]  /*57f0*/  @P0 FSEL R5, R190, -INF , !P3 ;  /* 0xff800000be050808 */ /* 0x000fe40005800000 */
[----:B------:R-:W-:Y:S01]  /*5800*/  PLOP3.LUT P0, PT, PT, PT, UP0, 0x80, 0x0 ;  /* 0x000000000000781c */ /* 0x000fe20003f0f008 */
[----:B------:R2:W-:Y:S02]  /*5810*/  STS [R180+0x10400], R8 ;  /* 0x01040008b4007388 */ /* 0x0005e40000000800 */
[--C-:B-1----:R-:W-:Y:S01]  /*5820*/  FFMA.FTZ R10, R5, c[0x0][0x23c], -R9.reuse ;  /* 0x00008f00050a7a23 */ /* 0x102fe20000010809 */
[----:B------:R-:W-:Y:S02]  /*5830*/  F2FP.PACK_AB R5, R204, R208 ;  /* 0x000000d0cc05723e */ /* 0x000fe400000000ff */
[----:B---3--:R-:W-:Y:S01]  /*5840*/  F2FP.PACK_AB R4, R218, R219 ;  /* 0x000000dbda04723e */ /* 0x008fe200000000ff */
[----:B------:R-:W-:Y:S01]  /*5850*/  MUFU.EX2 R196, R10 ;  /* 0x0000000a00c47308 */ /* 0x000fe20000000800 */
[----:B----4-:R-:W-:Y:S03]  /*5860*/  MOV R6, R188 ;  /* 0x000000bc00067202 */ /* 0x010fe60000000f00 */
[----:B------:R1:W-:Y:S01]  /*5870*/  STS [R180+0x10000], R4 ;  /* 0x01000004b4007388 */ /* 0x0003e20000000800 */
[----:B------:R-:W-:Y:S02]  /*5880*/  @P2 FSEL R6, R188, -INF , !P1 ;  /* 0xff800000bc062808 */ /* 0x000fe40004800000 */
[----:B--2---:R-:W-:Y:S01]  /*5890*/  MOV R8, R224 ;  /* 0x000000e000087202 */ /* 0x004fe20000000f00 */
[----:B------:R2:W-:Y:S01]  /*58a0*/  STS [R178+0x10000], R5 ;  /* 0x01000005b2007388 */ /* 0x0005e20000000800 */
[----:B------:R-:W-:Y:S01]  /*58b0*/  @P0 FSEL R8, R224, -INF , !P1 ;  /* 0xff800000e0080808 */ /* 0x000fe20004800000 */
[----:B------:R-:W-:Y:S01]  /*58c0*/  FFMA.FTZ R9, R6, c[0x0][0x23c], -R9 ;  /* 0x00008f0006097a23 */ /* 0x000fe20000010809 */
[----:B------:R-:W-:Y:S02]  /*58d0*/  F2FP.PACK_AB R6, R94, R95 ;  /* 0x0000005f5e06723e */ /* 0x000fe400000000ff */
[----:B------:R-:W-:Y:S01]  /*58e0*/  IADD3 R108, P0, R108, UR11, RZ ;  /* 0x0000000b6c6c7c10 */ /* 0x000fe2000ff1e0ff */
[----:B------:R-:W-:Y:S01]  /*58f0*/  FFMA.FTZ R0, R8, c[0x0][0x23c], -R0 ;  /* 0x00008f0008007a23 */ /* 0x000fe20000010800 */
[----:B------:R-:W3:Y:S01]  /*5900*/  MUFU.EX2 R195, R9 ;  /* 0x0000000900c37308 */ /* 0x000ee20000000800 */
[----:B------:R-:W-:Y:S09]  /*5910*/  PLOP3.LUT P1, PT, PT, PT, UP5, 0x80, 0x0 ;  /* 0x000000000000781c */ /* 0x000ff20003f2f058 */
[----:B------:R4:W3:Y:S01]  /*5920*/  MUFU.EX2 R250, R0 ;  /* 0x0000000000fa7308 */ /* 0x0008e20000000800 */
[----:B-1----:R-:W-:Y:S02]  /*5930*/  F2FP.PACK_AB R4, R230, R231 ;  /* 0x000000e7e604723e */ /* 0x002fe400000000ff */
[----:B--2---:R-:W-:Y:S03]  /*5940*/  F2FP.PACK_AB R5, R79, R80 ;  /* 0x000000504f05723e */ /* 0x004fe600000000ff */
[----:B------:R1:W-:Y:S04]  /*5950*/  STS [R178+0x10400], R4 ;  /* 0x01040004b2007388 */ /* 0x0003e80000000800 */
[----:B------:R2:W-:Y:S01]  /*5960*/  STS [R180+0x12000], R7 ;  /* 0x01200007b4007388 */ /* 0x0005e20000000800 */
[----:B----4-:R-:W-:Y:S02]  /*5970*/  F2FP.PACK_AB R0, R206, R207 ;  /* 0x000000cfce00723e */ /* 0x010fe400000000ff */
[----:B-1----:R-:W-:Y:S02]  /*5980*/  F2FP.PACK_AB R4, R166, R200 ;  /* 0x000000c8a604723e */ /* 0x002fe400000000ff */
[----:B--2---:R-:W-:Y:S05]  /*5990*/  F2FP.PACK_AB R7, R81, R82 ;  /* 0x000000525107723e */ /* 0x004fea00000000ff */
[----:B------:R1:W-:Y:S04]  /*59a0*/  STS [R180+0x12400], R7 ;  /* 0x01240007b4007388 */ /* 0x0003e80000000800 */
[----:B------:R2:W-:Y:S04]  /*59b0*/  STS [R178+0x12000], R6 ;  /* 0x01200006b2007388 */ /* 0x0005e80000000800 */
[----:B------:R4:W-:Y:S04]  /*59c0*/  STS [R178+0x12400], R5 ;  /* 0x01240005b2007388 */ /* 0x0009e80000000800 */
[----:B------:R3:W-:Y:S01]  /*59d0*/  STS [R174+0x10000], R4 ;  /* 0x01000004ae007388 */ /* 0x0007e20000000800 */
[----:B-1----:R-:W-:Y:S02]  /*59e0*/  F2FP.PACK_AB R7, R220, R221 ;  /* 0x000000dddc07723e */ /* 0x002fe400000000ff */
[----:B--2---:R-:W-:Y:S03]  /*59f0*/  F2FP.PACK_AB R6, R251, R91 ;  /* 0x0000005bfb06723e */ /* 0x004fe600000000ff */
[----:B------:R1:W-:Y:S01]  /*5a00*/  STS [R174+0x10400], R7 ;  /* 0x01040007ae007388 */ /* 0x0003e20000000800 */
[----:B----4-:R-:W-:Y:S03]  /*5a10*/  F2FP.PACK_AB R5, R73, R74 ;  /* 0x0000004a4905723e */ /* 0x010fe600000000ff */
[----:B------:R2:W-:Y:S01]  /*5a20*/  STS [R175+0x10400], R0 ;  /* 0x01040000af007388 */ /* 0x0005e20000000800 */
[----:B---3--:R-:W-:Y:S05]  /*5a30*/  F2FP.PACK_AB R4, R163, R189 ;  /* 0x000000bda304723e */ /* 0x008fea00000000ff */
[----:B------:R3:W-:Y:S04]  /*5a40*/  STS [R175+0x10000], R4 ;  /* 0x01000004af007388 */ /* 0x0007e80000000800 */
[----:B------:R4:W-:Y:S04]  /*5a50*/  STS [R174+0x12000], R6 ;  /* 0x01200006ae007388 */ /* 0x0009e80000000800 */
[----:B------:R4:W-:Y:S01]  /*5a60*/  STS [R174+0x12400], R5 ;  /* 0x01240005ae007388 */ /* 0x0009e20000000800 */
[----:B-1----:R-:W-:Y:S02]  /*5a70*/  F2FP.PACK_AB R7, R242, R245 ;  /* 0x000000f5f207723e */ /* 0x002fe400000000ff */
[----:B--2---:R-:W-:Y:S03]  /*5a80*/  F2FP.PACK_AB R0, R112, R113 ;  /* 0x000000717000723e */ /* 0x004fe600000000ff */
[----:B------:R1:W-:Y:S01]  /*5a90*/  STS [R175+0x12000], R7 ;  /* 0x01200007af007388 */ /* 0x0003e20000000800 */
[----:B---3--:R-:W-:Y:S02]  /*5aa0*/  F2FP.PACK_AB R4, R203, R205 ;  /* 0x000000cdcb04723e */ /* 0x008fe400000000ff */
[----:B----4-:R-:W-:Y:S02]  /*5ab0*/  F2FP.PACK_AB R6, R71, R72 ;  /* 0x000000484706723e */ /* 0x010fe400000000ff */
[----:B------:R-:W-:Y:S03]  /*5ac0*/  F2FP.PACK_AB R5, R114, R115 ;  /* 0x000000737205723e */ /* 0x000fe600000000ff */
[----:B------:R2:W-:Y:S04]  /*5ad0*/  STS [R175+0x12400], R6 ;  /* 0x01240006af007388 */ /* 0x0005e80000000800 */
[----:B------:R3:W-:Y:S04]  /*5ae0*/  STS [R177+0x10000], R5 ;  /* 0x01000005b1007388 */ /* 0x0007e80000000800 */
[----:B------:R4:W-:Y:S01]  /*5af0*/  STS [R177+0x10400], R4 ;  /* 0x01040004b1007388 */ /* 0x0009e20000000800 */
[----:B-1----:R-:W-:Y:S03]  /*5b00*/  F2FP.PACK_AB R7, R236, R241 ;  /* 0x000000f1ec07723e */ /* 0x002fe600000000ff */
[----:B------:R1:W-:Y:S01]  /*5b10*/  STS [R176+0x10000], R0 ;  /* 0x01000000b0007388 */ /* 0x0003e20000000800 */
[----:B--2---:R-:W-:Y:S02]  /*5b20*/  F2FP.PACK_AB R6, R3, R68 ;  /* 0x000000440306723e */ /* 0x004fe400000000ff */
[----:B---3--:R-:W-:Y:S02]  /*5b30*/  F2FP.PACK_AB R5, R195, R196 ;  /* 0x000000c4c305723e */ /* 0x008fe400000000ff */
[----:B----4-:R-:W-:Y:S03]  /*5b40*/  F2FP.PACK_AB R4, R227, R229 ;  /* 0x000000e5e304723e */ /* 0x010fe600000000ff */
[----:B------:R-:W-:Y:S01]  /*5b50*/  STS [R176+0x10400], R5 ;  /* 0x01040005b0007388 */ /* 0x000fe20000000800 */
[----:B-1----:R-:W-:Y:S03]  /*5b60*/  F2FP.PACK_AB R0, R250, R2 ;  /* 0x00000002fa00723e */ /* 0x002fe600000000ff */
[----:B------:R-:W-:Y:S04]  /*5b70*/  STS [R177+0x12000], R7 ;  /* 0x01200007b1007388 */ /* 0x000fe80000000800 */
[----:B------:R-:W-:Y:S04]  /*5b80*/  STS [R177+0x12400], R6 ;  /* 0x01240006b1007388 */ /* 0x000fe80000000800 */
[----:B------:R1:W-:Y:S04]  /*5b90*/  STS [R176+0x12400], R0 ;  /* 0x01240000b0007388 */ /* 0x0003e80000000800 */
[----:B------:R-:W-:Y:S04]  /*5ba0*/  STS [R176+0x12000], R4 ;  /* 0x01200004b0007388 */ /* 0x000fe80000000800 */
[----:B------:R-:W2:Y:S08]  /*5bb0*/  LDSM.16.M88.4 R64, [R154+0x4000] ;  /* 0x004000009a40783b */ /* 0x000eb00000000200 */
[----:B------:R-:W3:Y:S08]  /*5bc0*/  LDSM.16.M88.4 R60, [R154+0x5000] ;  /* 0x005000009a3c783b */ /* 0x000ef00000000200 */
[----:B------:R-:W3:Y:S08]  /*5bd0*/  LDSM.16.M88.4 R100, [R155+0x4000] ;  /* 0x004000009b64783b */ /* 0x000ef00000000200 */
[----:B-1----:R-:W4:Y:S04]  /*5be0*/  LDL R0, [R1+0x18] ;  /* 0x0000180001007983 */ /* 0x002f280000100800 */
[----:B------:R-:W1:Y:S01]  /*5bf0*/  LDSM.16.M88.4 R104, [R155+0x5000] ;  /* 0x005000009b68783b */ /* 0x000e620000000200 */
[-C--:B--2---:R-:W-:Y:S08]  /*5c00*/  HMMA.16816.F32 R4, R64, R116.reuse, RZ ;  /* 0x000000744004723c */ /* 0x084ff000000018ff */
        /* <DEDUP_REMOVED lines=15> */
[-C--:B------:R-:W-:Y:S08]  /*5d00*/  HMMA.16816.F32 R4, R100, R132.reuse, R4 ;  /* 0x000000846404723c */ /* 0x080ff00000001804 */
[C---:B-1----:R-:W-:Y:S08]  /*5d10*/  HMMA.16816.F32 R8, R104.reuse, R132, R8 ;  /* 0x000000846808723c */ /* 0x042ff00000001808 */
        /* <DEDUP_REMOVED lines=14> */
[----:B----4-:R-:W-:Y:S05]  /*5e00*/  IADD3.X R109, R0, UR10, RZ, P0, !PT ;  /* 0x0000000a006d7c10 */ /* 0x010fea00087fe4ff */
[----:B------:R-:W2:Y:S04]  /*5e10*/  LDG.E R106, [R108.64] ;  /* 0x000000206c6a7981 */ /* 0x000ea8000c1e1900 */
[----:B------:R-:W3:Y:S04]  /*5e20*/  LDG.E R105, [R108.64+0x20] ;  /* 0x000020206c697981 */ /* 0x000ee8000c1e1900 */
[----:B------:R1:W4:Y:S04]  /*5e30*/  LDG.E R104, [R108.64+0x100] ;  /* 0x000100206c687981 */ /* 0x000328000c1e1900 */
[----:B------:R1:W3:Y:S01]  /*5e40*/  LDG.E R0, [R108.64+0x120] ;  /* 0x000120206c007981 */ /* 0x0002e2000c1e1900 */
[C---:B--2---:R-:W-:Y:S02]  /*5e50*/  FADD.FTZ R101, -R106.reuse, R4 ;  /* 0x000000046a657221 */ /* 0x044fe40000010100 */
[----:B------:R-:W-:Y:S02]  /*5e60*/  FADD.FTZ R100, -R106, R5 ;  /* 0x000000056a647221 */ /* 0x000fe40000010100 */
[----:B------:R-:W-:Y:S02]  /*5e70*/  FFMA.FTZ R5, -R173, R173, 1 ;  /* 0x3f800000ad057423 */ /* 0x000fe400000101ad */
[----:B------:R-:W-:Y:S02]  /*5e80*/  FFMA.FTZ R4, -R172, R172, 1 ;  /* 0x3f800000ac047423 */ /* 0x000fe400000101ac */
[----:B------:R-:W-:Y:S02]  /*5e90*/  FMUL.FTZ R101, R185, R101 ;  /* 0x00000065b9657220 */ /* 0x000fe40000410000 */
[----:B------:R-:W-:Y:S01]  /*5ea0*/  FMUL.FTZ R100, R184, R100 ;  /* 0x00000064b8647220 */ /* 0x000fe20000410000 */
[----:B------:R2:W5:Y:S01]  /*5eb0*/  LDL.LU R185, [R1+0x110] ;  /* 0x0001100001b97983 */ /* 0x0005620000300800 */
[----:B------:R-:W-:Y:S02]  /*5ec0*/  FMUL.FTZ R5, R5, c[0x0][0x2ec] ;  /* 0x0000bb0005057a20 */ /* 0x000fe40000410000 */
[----:B------:R-:W-:Y:S01]  /*5ed0*/  FMUL.FTZ R4, R4, c[0x0][0x2ec] ;  /* 0x0000bb0004047a20 */ /* 0x000fe20000410000 */
[----:B------:R2:W5:Y:S01]  /*5ee0*/  LDL.LU R184, [R1+0x10c] ;  /* 0x00010c0001b87983 */ /* 0x0005620000300800 */
[C---:B------:R-:W-:Y:S02]  /*5ef0*/  FADD.FTZ R16, -R106.reuse, R16 ;  /* 0x000000106a107221 */ /* 0x040fe40000010100 */
[----:B------:R-:W-:Y:S02]  /*5f00*/  FADD.FTZ R17, -R106, R17 ;  /* 0x000000116a117221 */ /* 0x000fe40000010100 */
[----:B------:R-:W-:Y:S02]  /*5f10*/  FMUL.FTZ R173, R101, R5 ;  /* 0x0000000565ad7220 */ /* 0x000fe40000410000 */
[----:B------:R-:W-:Y:S02]  /*5f20*/  FMUL.FTZ R172, R100, R4 ;  /* 0x0000000464ac7220 */ /* 0x000fe40000410000 */
[----:B------:R-:W-:Y:S02]  /*5f30*/  FMUL.FTZ R101, R228, R16 ;  /* 0x00000010e4657220 */ /* 0x000fe40000410000 */
[----:B------:R-:W-:Y:S02]  /*5f40*/  FADD.FTZ R16, -R106, R20 ;  /* 0x000000146a107221 */ /* 0x000fe40000010100 */
[----:B------:R-:W-:Y:S02]  /*5f50*/  FFMA.FTZ R5, -R171, R171, 1 ;  /* 0x3f800000ab057423 */ /* 0x000fe400000101ab */
[----:B------:R-:W-:Y:S02]  /*5f60*/  FFMA.FTZ R4, -R170, R170, 1 ;  /* 0x3f800000aa047423 */ /* 0x000fe400000101aa */
[----:B------:R-:W-:Y:S02]  /*5f70*/  FMUL.FTZ R100, R226, R17 ;  /* 0x00000011e2647220 */ /* 0x000fe40000410000 */
[----:B------:R-:W-:Y:S02]  /*5f80*/  FADD.FTZ R20, -R106, R21 ;  /* 0x000000156a147221 */ /* 0x000fe40000010100 */
[----:B------:R-:W-:Y:S02]  /*5f90*/  FMUL.FTZ R21, R219, R16 ;  /* 0x00000010db157220 */ /* 0x000fe40000410000 */
[----:B------:R-:W-:Y:S02]  /*5fa0*/  FMUL.FTZ R5, R5, c[0x0][0x2ec] ;  /* 0x0000bb0005057a20 */ /* 0x000fe40000410000 */
[----:B------:R-:W-:Y:S02]  /*5fb0*/  FMUL.FTZ R4, R4, c[0x0][0x2ec] ;  /* 0x0000bb0004047a20 */ /* 0x000fe40000410000 */
[----:B------:R-:W-:Y:S02]  /*5fc0*/  FFMA.FTZ R16, -R169, R169, 1 ;  /* 0x3f800000a9107423 */ /* 0x000fe400000101a9 */
[----:B------:R-:W-:Y:S02]  /*5fd0*/  FFMA.FTZ R17, -R168, R168, 1 ;  /* 0x3f800000a8117423 */ /* 0x000fe400000101a8 */
[----:B------:R-:W-:Y:S02]  /*5fe0*/  FMUL.FTZ R20, R218, R20 ;  /* 0x00000014da147220 */ /* 0x000fe40000410000 */
[----:B------:R-:W-:Y:S02]  /*5ff0*/  FMUL.FTZ R171, R101, R5 ;  /* 0x0000000565ab7220 */ /* 0x000fe40000410000 */
[----:B------:R-:W-:Y:S02]  /*6000*/  FMUL.FTZ R170, R100, R4 ;  /* 0x0000000464aa7220 */ /* 0x000fe40000410000 */
[----:B------:R-:W-:Y:S02]  /*6010*/  FMUL.FTZ R5, R16, c[0x0][0x2ec] ;  /* 0x0000bb0010057a20 */ /* 0x000fe40000410000 */
[----:B------:R-:W-:Y:S02]  /*6020*/  FMUL.FTZ R4, R17, c[0x0][0x2ec] ;  /* 0x0000bb0011047a20 */ /* 0x000fe40000410000 */
[C---:B------:R-:W-:Y:S02]  /*6030*/  FADD.FTZ R16, -R106.reuse, R32 ;  /* 0x000000206a107221 */ /* 0x040fe40000010100 */
[----:B------:R-:W-:Y:S02]  /*6040*/  FADD.FTZ R32, -R106, R33 ;  /* 0x000000216a207221 */ /* 0x000fe40000010100 */
[----:B------:R-:W-:Y:S02]  /*6050*/  FMUL.FTZ R169, R21, R5 ;  /* 0x0000000515a97220 */ /* 0x000fe40000410000 */
[----:B------:R-:W-:Y:S02]  /*6060*/  FMUL.FTZ R168, R20, R4 ;  /* 0x0000000414a87220 */ /* 0x000fe40000410000 */
[----:B------:R-:W-:Y:S02]  /*6070*/  FFMA.FTZ R5, -R199, R199, 1 ;  /* 0x3f800000c7057423 */ /* 0x000fe400000101c7 */
[----:B------:R-:W-:Y:S02]  /*6080*/  FFMA.FTZ R4, -R167, R167, 1 ;  /* 0x3f800000a7047423 */ /* 0x000fe400000101a7 */
[----:B------:R-:W-:Y:S02]  /*6090*/  FMUL.FTZ R33, R208, R16 ;  /* 0x00000010d0217220 */ /* 0x000fe40000410000 */
[----:B------:R-:W-:Y:S02]  /*60a0*/  FMUL.FTZ R32, R204, R32 ;  /* 0x00000020cc207220 */ /* 0x000fe40000410000 */
[C---:B------:R-:W-:Y:S02]  /*60b0*/  FADD.FTZ R21, -R106.reuse, R36 ;  /* 0x000000246a157221 */ /* 0x040fe40000010100 */
[----:B------:R-:W-:Y:S02]  /*60c0*/  FADD.FTZ R20, -R106, R37 ;  /* 0x000000256a147221 */ /* 0x000fe40000010100 */
[----:B------:R-:W-:Y:S02]  /*60d0*/  FMUL.FTZ R5, R5, c[0x0][0x2ec] ;  /* 0x0000bb0005057a20 */ /* 0x000fe40000410000 */
[----:B------:R-:W-:Y:S02]  /*60e0*/  FMUL.FTZ R4, R4, c[0x0][0x2ec] ;  /* 0x0000bb0004047a20 */ /* 0x000fe40000410000 */
[----:B------:R-:W-:Y:S02]  /*60f0*/  FFMA.FTZ R16, -R165, R165, 1 ;  /* 0x3f800000a5107423 */ /* 0x000fe400000101a5 */
[----:B------:R-:W-:Y:S02]  /*6100*/  FFMA.FTZ R17, -R164, R164, 1 ;  /* 0x3f800000a4117423 */ /* 0x000fe400000101a4 */
[----:B------:R-:W-:Y:S02]  /*6110*/  FMUL.FTZ R21, R200, R21 ;  /* 0x00000015c8157220 */ /* 0x000fe40000410000 */
        /* <DEDUP_REMOVED lines=13> */
[----:B------:R-:W-:Y:S02]  /*61f0*/  FADD.FTZ R33, -R106, R52 ;  /* 0x000000346a217221 */ /* 0x000fe40000010100 */
[----:B------:R-:W-:Y:S02]  /*6200*/  FMUL.FTZ R5, R5, c[0x0][0x2ec] ;  /* 0x0000bb0005057a20 */ /* 0x000fe40000410000 */
[----:B------:R-:W-:Y:S02]  /*6210*/  FMUL.FTZ R4, R4, c[0x0][0x2ec] ;  /* 0x0000bb0004047a20 */ /* 0x000fe40000410000 */
[C---:B------:R-:W-:Y:S02]  /*6220*/  FADD.FTZ R32, -R106.reuse, R53 ;  /* 0x000000356a207221 */ /* 0x040fe40000010100 */
[----:B------:R-:W-:Y:S02]  /*6230*/  FMUL.FTZ R33, R115, R33 ;  /* 0x0000002173217220 */ /* 0x000fe40000410000 */
[----:B------:R-:W-:Y:S02]  /*6240*/  FADD.FTZ R21, -R106, R64 ;  /* 0x000000406a157221 */ /* 0x000fe40000010100 */
[----:B------:R-:W-:Y:S02]  /*6250*/  FMUL.FTZ R163, R17, R5 ;  /* 0x0000000511a37220 */ /* 0x000fe40000410000 */
[----:B------:R-:W-:Y:S02]  /*6260*/  FMUL.FTZ R115, R16, R4 ;  /* 0x0000000410737220 */ /* 0x000fe40000410000 */
[----:B------:R-:W-:Y:S02]  /*6270*/  FFMA.FTZ R16, -R186, R186, 1 ;  /* 0x3f800000ba107423 */ /* 0x000fe400000101ba */
[----:B------:R-:W-:Y:S02]  /*6280*/  FFMA.FTZ R5, -R111, R111, 1 ;  /* 0x3f8000006f057423 */ /* 0x000fe4000001016f */
[----:B------:R-:W-:Y:S02]  /*6290*/  FMUL.FTZ R32, R114, R32 ;  /* 0x0000002072207220 */ /* 0x000fe40000410000 */
[----:B------:R-:W-:Y:S02]  /*62a0*/  FADD.FTZ R20, -R106, R65 ;  /* 0x000000416a147221 */ /* 0x000fe40000010100 */
[----:B------:R-:W-:Y:S02]  /*62b0*/  FMUL.FTZ R21, R113, R21 ;  /* 0x0000001571157220 */ /* 0x000fe40000410000 */
[----:B------:R-:W-:Y:S02]  /*62c0*/  FFMA.FTZ R4, -R110, R110, 1 ;  /* 0x3f8000006e047423 */ /* 0x000fe4000001016e */
[----:B------:R-:W-:Y:S02]  /*62d0*/  FMUL.FTZ R16, R16, c[0x0][0x2ec] ;  /* 0x0000bb0010107a20 */ /* 0x000fe40000410000 */
[----:B------:R-:W-:Y:S02]  /*62e0*/  FMUL.FTZ R5, R5, c[0x0][0x2ec] ;  /* 0x0000bb0005057a20 */ /* 0x000fe40000410000 */
[----:B------:R-:W-:Y:S02]  /*62f0*/  FMUL.FTZ R20, R112, R20 ;  /* 0x0000001470147220 */ /* 0x000fe40000410000 */
[----:B------:R-:W-:Y:S02]  /*6300*/  FMUL.FTZ R4, R4, c[0x0][0x2ec] ;  /* 0x0000bb0004047a20 */ /* 0x000fe40000410000 */
[----:B------:R-:W-:Y:S02]  /*6310*/  FMUL.FTZ R113, R32, R16 ;  /* 0x0000001020717220 */ /* 0x000fe40000410000 */
[----:B------:R-:W-:Y:S02]  /*6320*/  FMUL.FTZ R112, R21, R5 ;  /* 0x0000000515707220 */ /* 0x000fe40000410000 */
[----:B---3--:R-:W-:Y:S02]  /*6330*/  FADD.FTZ R16, -R105, R6 ;  /* 0x0000000669107221 */ /* 0x008fe40000010100 */
[----:B------:R-:W-:Y:S02]  /*6340*/  FFMA.FTZ R5, -R244, R244, 1 ;  /* 0x3f800000f4057423 */ /* 0x000fe400000101f4 */
[----:B------:R-:W-:Y:S02]  /*6350*/  FFMA.FTZ R17, -R187, R187, 1 ;  /* 0x3f800000bb117423 */ /* 0x000fe400000101bb */
[----:B------:R-:W-:Y:S02]  /*6360*/  FMUL.FTZ R111, R20, R4 ;  /* 0x00000004146f7220 */ /* 0x000fe40000410000 */
[----:B------:R-:W-:Y:S02]  /*6370*/  FADD.FTZ R6, -R105, R7 ;  /* 0x0000000769067221 */ /* 0x000fe40000010100 */
[----:B------:R-:W-:Y:S02]  /*6380*/  FFMA.FTZ R4, -R243, R243, 1 ;  /* 0x3f800000f3047423 */ /* 0x000fe400000101f3 */
[----:B------:R-:W-:Y:S02]  /*6390*/  FMUL.FTZ R7, R183, R16 ;  /* 0x00000010b7077220 */ /* 0x000fe40000410000 */
[----:B------:R-:W-:Y:S01]  /*63a0*/  FMUL.FTZ R5, R5, c[0x0][0x2ec] ;  /* 0x0000bb0005057a20 */ /* 0x000fe20000410000 */
[----:B------:R2:W5:Y:S01]  /*63b0*/  LDL.LU R183, [R1+0x108] ;  /* 0x0001080001b77983 */ /* 0x0005620000300800 */
[----:B------:R-:W-:Y:S02]  /*63c0*/  FMUL.FTZ R17, R17, c[0x0][0x2ec] ;  /* 0x0000bb0011117a20 */ /* 0x000fe40000410000 */
[----:B------:R-:W-:Y:S02]  /*63d0*/  FMUL.FTZ R6, R182, R6 ;  /* 0x00000006b6067220 */ /* 0x000fe40000410000 */
[----:B------:R-:W-:Y:S01]  /*63e0*/  FMUL.FTZ R4, R4, c[0x0][0x2ec] ;  /* 0x0000bb0004047a20 */ /* 0x000fe20000410000 */
[----:B------:R2:W5:Y:S01]  /*63f0*/  LDL.LU R182, [R1+0x104] ;  /* 0x0001040001b67983 */ /* 0x0005620000300800 */
[----:B------:R-:W-:Y:S02]  /*6400*/  FADD.FTZ R16, -R105, R18 ;  /* 0x0000001269107221 */ /* 0x000fe40000010100 */
[----:B------:R-:W-:Y:S02]  /*6410*/  FMUL.FTZ R110, R7, R5 ;  /* 0x00000005076e7220 */ /* 0x000fe40000410000 */
[----:B------:R-:W-:Y:S02]  /*6420*/  FFMA.FTZ R5, -R240, R240, 1 ;  /* 0x3f800000f0057423 */ /* 0x000fe400000101f0 */
[----:B------:R-:W-:Y:S02]  /*6430*/  FMUL.FTZ R114, R33, R17 ;  /* 0x0000001121727220 */ /* 0x000fe40000410000 */
[C---:B------:R-:W-:Y:S02]  /*6440*/  FADD.FTZ R18, -R105.reuse, R19 ;  /* 0x0000001369127221 */ /* 0x040fe40000010100 */
[----:B-1----:R-:W-:Y:S02]  /*6450*/  FMUL.FTZ R109, R6, R4 ;  /* 0x00000004066d7220 */ /* 0x002fe40000410000 */
[----:B------:R-:W-:Y:S02]  /*6460*/  FMUL.FTZ R19, R162, R16 ;  /* 0x00000010a2137220 */ /* 0x000fe40000410000 */
[----:B------:R-:W-:Y:S01]  /*6470*/  FADD.FTZ R17, -R105, R22 ;  /* 0x0000001669117221 */ /* 0x000fe20000010100 */
[----:B------:R2:W5:Y:S01]  /*6480*/  LDL.LU R162, [R1+0x100] ;  /* 0x0001000001a27983 */ /* 0x0005620000300800 */
[----:B------:R-:W-:Y:S02]  /*6490*/  FFMA.FTZ R4, -R238, R238, 1 ;  /* 0x3f800000ee047423 */ /* 0x000fe400000101ee */
[----:B------:R-:W-:Y:S02]  /*64a0*/  FMUL.FTZ R5, R5, c[0x0][0x2ec] ;  /* 0x0000bb0005057a20 */ /* 0x000fe40000410000 */
[----:B------:R-:W-:Y:S02]  /*64b0*/  FFMA.FTZ R6, -R235, R235, 1 ;  /* 0x3f800000eb067423 */ /* 0x000fe400000101eb */
[----:B------:R-:W-:Y:S02]  /*64c0*/  FMUL.FTZ R18, R161, R18 ;  /* 0x00000012a1127220 */ /* 0x000fe40000410000 */
[----:B------:R-:W-:Y:S01]  /*64d0*/  FADD.FTZ R16, -R105, R23 ;  /* 0x0000001769107221 */ /* 0x000fe20000010100 */
[----:B------:R2:W5:Y:S01]  /*64e0*/  LDL.LU R161, [R1+0xfc] ;  /* 0x0000fc0001a17983 */ /* 0x0005620000300800 */
[----:B------:R-:W-:Y:S02]  /*64f0*/  FMUL.FTZ R17, R160, R17 ;  /* 0x00000011a0117220 */ /* 0x000fe40000410000 */
[----:B------:R-:W-:Y:S01]  /*6500*/  FMUL.FTZ R4, R4, c[0x0][0x2ec] ;  /* 0x0000bb0004047a20 */ /* 0x000fe20000410000 */
[----:B------:R2:W5:Y:S01]  /*6510*/  LDL.LU R160, [R1+0xf8] ;  /* 0x0000f80001a07983 */ /* 0x0005620000300800 */
[----:B------:R-:W-:Y:S02]  /*6520*/  FFMA.FTZ R7, -R234, R234, 1 ;  /* 0x3f800000ea077423 */ /* 0x000fe400000101ea */
[----:B------:R-:W-:Y:S02]  /*6530*/  FMUL.FTZ R108, R19, R5 ;  /* 0x00000005136c7220 */ /* 0x000fe40000410000 */
[----:B------:R-:W-:Y:S02]  /*6540*/  FMUL.FTZ R5, R6, c[0x0][0x2ec] ;  /* 0x0000bb0006057a20 */ /* 0x000fe40000410000 */
[----:B------:R-:W-:Y:S02]  /*6550*/  FMUL.FTZ R16, R252, R16 ;  /* 0x00000010fc107220 */ /* 0x000fe40000410000 */
[----:B------:R-:W-:Y:S02]  /*6560*/  FMUL.FTZ R107, R18, R4 ;  /* 0x00000004126b7220 */ /* 0x000fe40000410000 */
[----:B------:R-:W-:Y:S02]  /*6570*/  FMUL.FTZ R4, R7, c[0x0][0x2ec] ;  /* 0x0000bb0007047a20 */ /* 0x000fe40000410000 */
[----:B------:R-:W-:Y:S02]  /*6580*/  FADD.FTZ R19, -R105, R34 ;  /* 0x0000002269137221 */ /* 0x000fe40000010100 */
[----:B------:R-:W-:Y:S02]  /*6590*/  FMUL.FTZ R106, R17, R5 ;  /* 0x00000005116a7220 */ /* 0x000fe40000410000 */
[----:B------:R-:W-:Y:S02]  /*65a0*/  FFMA.FTZ R5, -R217, R217, 1 ;  /* 0x3f800000d9057423 */ /* 0x000fe400000101d9 */
[----:B------:R-:W-:Y:S02]  /*65b0*/  FADD.FTZ R18, -R105, R35 ;  /* 0x0000002369127221 */ /* 0x000fe40000010100 */
[----:B------:R-:W-:Y:S02]  /*65c0*/  FMUL.FTZ R103, R16, R4 ;  /* 0x0000000410677220 */ /* 0x000fe40000410000 */
[----:B------:R-:W-:Y:S02]  /*65d0*/  FMUL.FTZ R19, R231, R19 ;  /* 0x00000013e7137220 */ /* 0x000fe40000410000 */
[----:B------:R-:W-:Y:S02]  /*65e0*/  FADD.FTZ R17, -R105, R38 ;  /* 0x0000002669117221 */ /* 0x000fe40000010100 */
[----:B------:R-:W-:Y:S02]  /*65f0*/  FFMA.FTZ R4, -R216, R216, 1 ;  /* 0x3f800000d8047423 */ /* 0x000fe400000101d8 */
[----:B------:R-:W-:Y:S02]  /*6600*/  FMUL.FTZ R5, R5, c[0x0][0x2ec] ;  /* 0x0000bb0005057a20 */ /* 0x000fe40000410000 */
[----:B------:R-:W-:Y:S02]  /*6610*/  FFMA.FTZ R6, -R215, R215, 1 ;  /* 0x3f800000d7067423 */ /* 0x000fe400000101d7 */
[----:B------:R-:W-:Y:S02]  /*6620*/  FMUL.FTZ R18, R230, R18 ;  /* 0x00000012e6127220 */ /* 0x000fe40000410000 */
[----:B------:R-:W-:Y:S02]  /*6630*/  FADD.FTZ R16, -R105, R39 ;  /* 0x0000002769107221 */ /* 0x000fe40000010100 */
[----:B------:R-:W-:Y:S02]  /*6640*/  FMUL.FTZ R17, R221, R17 ;  /* 0x00000011dd117220 */ /* 0x000fe40000410000 */
[----:B------:R-:W-:Y:S02]  /*6650*/  FMUL.FTZ R4, R4, c[0x0][0x2ec] ;  /* 0x0000bb0004047a20 */ /* 0x000fe40000410000 */
        /* <DEDUP_REMOVED lines=12> */
[----:B------:R-:W-:Y:S02]  /*6720*/  FFMA.FTZ R4, -R201, R201, 1 ;  /* 0x3f800000c9047423 */ /* 0x000fe400000101c9 */
[----:B------:R-:W-:Y:S02]  /*6730*/  FMUL.FTZ R5, R5, c[0x0][0x2ec] ;  /* 0x0000bb0005057a20 */ /* 0x000fe40000410000 */
[----:B------:R-:W-:Y:S02]  /*6740*/  FMUL.FTZ R6, R206, R6 ;  /* 0x00000006ce067220 */ /* 0x000fe40000410000 */
[----:B------:R-:W-:Y:S02]  /*6750*/  FMUL.FTZ R4, R4, c[0x0][0x2ec] ;  /* 0x0000bb0004047a20 */ /* 0x000fe40000410000 */
[----:B------:R-:W-:Y:S02]  /*6760*/  FADD.FTZ R17, -R105, R66 ;  /* 0x0000004269117221 */ /* 0x000fe40000010100 */
[----:B------:R-:W-:Y:S02]  /*6770*/  FMUL.FTZ R64, R7, R5 ;  /* 0x0000000507407220 */ /* 0x000fe40000410000 */
[----:B------:R-:W-:Y:S02]  /*6780*/  FFMA.FTZ R5, -R190, R190, 1 ;  /* 0x3f800000be057423 */ /* 0x000fe400000101be */
[C---:B------:R-:W-:Y:S02]  /*6790*/  FADD.FTZ R18, -R105.reuse, R55 ;  /* 0x0000003769127221 */ /* 0x040fe40000010100 */
[----:B------:R-:W-:Y:S02]  /*67a0*/  FADD.FTZ R16, -R105, R67 ;  /* 0x0000004369107221 */ /* 0x000fe40000010100 */
[----:B------:R-:W-:Y:S02]  /*67b0*/  FMUL.FTZ R55, R6, R4 ;  /* 0x0000000406377220 */ /* 0x000fe40000410000 */
[----:B------:R-:W-:Y:S02]  /*67c0*/  FMUL.FTZ R17, R196, R17 ;  /* 0x00000011c4117220 */ /* 0x000fe40000410000 */
[----:B------:R-:W-:Y:S02]  /*67d0*/  FFMA.FTZ R4, -R188, R188, 1 ;  /* 0x3f800000bc047423 */ /* 0x000fe400000101bc */
[----:B------:R-:W-:Y:S02]  /*67e0*/  FMUL.FTZ R5, R5, c[0x0][0x2ec] ;  /* 0x0000bb0005057a20 */ /* 0x000fe40000410000 */
[----:B------:R-:W-:Y:S02]  /*67f0*/  FMUL.FTZ R16, R195, R16 ;  /* 0x00000010c3107220 */ /* 0x000fe40000410000 */
[----:B------:R-:W-:Y:S02]  /*6800*/  FMUL.FTZ R4, R4, c[0x0][0x2ec] ;  /* 0x0000bb0004047a20 */ /* 0x000fe40000410000 */
[----:B------:R-:W-:Y:S02]  /*6810*/  FMUL.FTZ R52, R17, R5 ;  /* 0x0000000511347220 */ /* 0x000fe40000410000 */
[----:B----4-:R-:W-:Y:S02]  /*6820*/  FADD.FTZ R5, -R104, R8 ;  /* 0x0000000868057221 */ /* 0x010fe40000010100 */
[----:B------:R-:W-:Y:S02]  /*6830*/  FMUL.FTZ R51, R16, R4 ;  /* 0x0000000410337220 */ /* 0x000fe40000410000 */
[C---:B------:R-:W-:Y:S02]  /*6840*/  FADD.FTZ R4, -R104.reuse, R9 ;  /* 0x0000000968047221 */ /* 0x040fe40000010100 */
[C---:B------:R-:W-:Y:S02]  /*6850*/  FADD.FTZ R8, -R104.reuse, R13 ;  /* 0x0000000d68087221 */ /* 0x040fe40000010100 */
[----:B------:R-:W-:Y:S02]  /*6860*/  FMUL.FTZ R13, R159, R5 ;  /* 0x000000059f0d7220 */ /* 0x000fe40000410000 */
[----:B------:R-:W-:Y:S01]  /*6870*/  FADD.FTZ R9, -R104, R12 ;  /* 0x0000000c68097221 */ /* 0x000fe20000010100 */
[----:B------:R2:W5:Y:S01]  /*6880*/  LDL.LU R159, [R1+0xf4] ;  /* 0x0000f400019f7983 */ /* 0x0005620000300800 */
[----:B------:R-:W-:Y:S02]  /*6890*/  FMUL.FTZ R12, R158, R4 ;  /* 0x000000049e0c7220 */ /* 0x000fe40000410000 */
[----:B------:R-:W-:Y:S01]  /*68a0*/  FADD.FTZ R19, -R105, R54 ;  /* 0x0000003669137221 */ /* 0x000fe20000010100 */
[----:B------:R2:W5:Y:S01]  /*68b0*/  LDL.LU R158, [R1+0xf0] ;  /* 0x0000f000019e7983 */ /* 0x0005620000300800 */
[----:B------:R-:W-:Y:S02]  /*68c0*/  FFMA.FTZ R7, -R198, R198, 1 ;  /* 0x3f800000c6077423 */ /* 0x000fe400000101c6 */
[----:B------:R-:W-:Y:S02]  /*68d0*/  FMUL.FTZ R9, R156, R9 ;  /* 0x000000099c097220 */ /* 0x000fe40000410000 */
[----:B------:R-:W-:Y:S01]  /*68e0*/  FMUL.FTZ R19, R205, R19 ;  /* 0x00000013cd137220 */ /* 0x000fe20000410000 */
[----:B------:R2:W5:Y:S01]  /*68f0*/  LDL.LU R156, [R1+0xec] ;  /* 0x0000ec00019c7983 */ /* 0x0005620000300800 */
[----:B------:R-:W-:Y:S02]  /*6900*/  FFMA.FTZ R6, -R197, R197, 1 ;  /* 0x3f800000c5067423 */ /* 0x000fe400000101c5 */
[----:B------:R-:W-:Y:S02]  /*6910*/  FMUL.FTZ R7, R7, c[0x0][0x2ec] ;  /* 0x0000bb0007077a20 */ /* 0x000fe40000410000 */
[----:B------:R-:W-:Y:S02]  /*6920*/  FMUL.FTZ R8, R153, R8 ;  /* 0x0000000899087220 */ /* 0x000fe40000410000 */
[----:B------:R-:W-:Y:S01]  /*6930*/  FMUL.FTZ R18, R203, R18 ;  /* 0x00000012cb127220 */ /* 0x000fe20000410000 */
[----:B------:R2:W5:Y:S01]  /*6940*/  LDL.LU R153, [R1+0xe8] ;  /* 0x0000e80001997983 */ /* 0x0005620000300800 */
[----:B------:R-:W-:Y:S02]  /*6950*/  FMUL.FTZ R6, R6, c[0x0][0x2ec] ;  /* 0x0000bb0006067a20 */ /* 0x000fe40000410000 */
[----:B------:R-:W-:Y:S02]  /*6960*/  FMUL.FTZ R54, R19, R7 ;  /* 0x0000000713367220 */ /* 0x000fe40000410000 */
[----:B------:R-:W-:Y:S02]  /*6970*/  FFMA.FTZ R7, -R152, R152, 1 ;  /* 0x3f80000098077423 */ /* 0x000fe40000010198 */
[----:B------:R-:W-:Y:S01]  /*6980*/  FMUL.FTZ R53, R18, R6 ;  /* 0x0000000612357220 */ /* 0x000fe20000410000 */
[----:B------:R2:W5:Y:S01]  /*6990*/  LDL.LU R152, [R1+0xe4] ;  /* 0x0000e40001987983 */ /* 0x0005620000300800 */
[----:B------:R-:W-:Y:S02]  /*69a0*/  FFMA.FTZ R6, -R151, R151, 1 ;  /* 0x3f80000097067423 */ /* 0x000fe40000010197 */
[----:B------:R-:W-:Y:S01]  /*69b0*/  FFMA.FTZ R5, -R99, R99, 1 ;  /* 0x3f80000063057423 */ /* 0x000fe20000010163 */
[----:B------:R2:W5:Y:S01]  /*69c0*/  LDL.LU R151, [R1+0xe0] ;  /* 0x0000e00001977983 */ /* 0x0005620000300800 */
[----:B------:R-:W-:Y:S02]  /*69d0*/  FFMA.FTZ R4, -R98, R98, 1 ;  /* 0x3f80000062047423 */ /* 0x000fe40000010162 */
[----:B------:R-:W-:Y:S01]  /*69e0*/  FMUL.FTZ R7, R7, c[0x0][0x2ec] ;  /* 0x0000bb0007077a20 */ /* 0x000fe20000410000 */
[----:B------:R2:W5:Y:S01]  /*69f0*/  LDL.LU R99, [R1+0xdc] ;  /* 0x0000dc0001637983 */ /* 0x0005620000300800 */
[----:B------:R-:W-:Y:S02]  /*6a00*/  FMUL.FTZ R6, R6, c[0x0][0x2ec] ;  /* 0x0000bb0006067a20 */ /* 0x000fe40000410000 */
[----:B------:R-:W-:Y:S01]  /*6a10*/  FMUL.FTZ R4, R4, c[0x0][0x2ec] ;  /* 0x0000bb0004047a20 */ /* 0x000fe20000410000 */
[----:B------:R2:W5:Y:S01]  /*6a20*/  LDL.LU R98, [R1+0xd8] ;  /* 0x0000d80001627983 */ /* 0x0005620000300800 */
[----:B------:R-:W-:Y:S02]  /*6a30*/  FMUL.FTZ R50, R13, R7 ;  /* 0x000000070d327220 */ /* 0x000fe40000410000 */
[----:B------:R-:W-:Y:S02]  /*6a40*/  FADD.FTZ R13, -R104, R24 ;  /* 0x00000018680d7221 */ /* 0x000fe40000010100 */
[----:B------:R-:W-:Y:S02]  /*6a50*/  FMUL.FTZ R5, R5, c[0x0][0x2ec] ;  /* 0x0000bb0005057a20 */ /* 0x000fe40000410000 */
[----:B------:R-:W-:Y:S02]  /*6a60*/  FMUL.FTZ R23, R12, R6 ;  /* 0x000000060c177220 */ /* 0x000fe40000410000 */
[----:B------:R-:W-:Y:S02]  /*6a70*/  FMUL.FTZ R19, R8, R4 ;  /* 0x0000000408137220 */ /* 0x000fe40000410000 */
[C---:B------:R-:W-:Y:S02]  /*6a80*/  FADD.FTZ R12, -R104.reuse, R25 ;  /* 0x00000019680c7221 */ /* 0x040fe40000010100 */
[----:B------:R-:W-:Y:S02]  /*6a90*/  FADD.FTZ R8, -R104, R29 ;  /* 0x0000001d68087221 */ /* 0x000fe40000010100 */
[----:B------:R-:W-:Y:S02]  /*6aa0*/  FMUL.FTZ R13, R97, R13 ;  /* 0x0000000d610d7220 */ /* 0x000fe40000410000 */
[----:B------:R-:W-:Y:S01]  /*6ab0*/  FFMA.FTZ R4, -R246, R246, 1 ;  /* 0x3f800000f6047423 */ /* 0x000fe200000101f6 */
[----:B------:R2:W5:Y:S01]  /*6ac0*/  LDL.LU R97, [R1+0xd4] ;  /* 0x0000d40001617983 */ /* 0x0005620000300800 */
[----:B------:R-:W-:Y:S02]  /*6ad0*/  FMUL.FTZ R20, R9, R5 ;  /* 0x0000000509147220 */ /* 0x000fe40000410000 */
[----:B------:R-:W-:Y:S02]  /*6ae0*/  FADD.FTZ R9, -R104, R28 ;  /* 0x0000001c68097221 */ /* 0x000fe40000010100 */
[----:B------:R-:W-:Y:S02]  /*6af0*/  FMUL.FTZ R12, R96, R12 ;  /* 0x0000000c600c7220 */ /* 0x000fe40000410000 */
[----:B------:R-:W-:Y:S01]  /*6b00*/  FMUL.FTZ R8, R94, R8 ;  /* 0x000000085e087220 */ /* 0x000fe20000410000 */
[----:B------:R2:W5:Y:S01]  /*6b10*/  LDL.LU R96, [R1+0xd0] ;  /* 0x0000d00001607983 */ /* 0x0005620000300800 */
[----:B------:R-:W-:Y:S02]  /*6b20*/  FMUL.FTZ R4, R4, c[0x0][0x2ec] ;  /* 0x0000bb0004047a20 */ /* 0x000fe40000410000 */
[----:B------:R-:W-:Y:S02]  /*6b30*/  FMUL.FTZ R9, R95, R9 ;  /* 0x000000095f097220 */ /* 0x000fe40000410000 */
[----:B------:R-:W-:Y:S01]  /*6b40*/  FFMA.FTZ R6, -R92, R92, 1 ;  /* 0x3f8000005c067423 */ /* 0x000fe2000001015c */
[----:B------:R2:W5:Y:S01]  /*6b50*/  LDL.LU R95, [R1+0xcc] ;  /* 0x0000cc00015f7983 */ /* 0x0005620000300800 */
[----:B------:R-:W-:Y:S02]  /*6b60*/  FFMA.FTZ R5, -R247, R247, 1 ;  /* 0x3f800000f7057423 */ /* 0x000fe400000101f7 */
[----:B------:R-:W-:Y:S01]  /*6b70*/  FMUL.FTZ R18, R8, R4 ;  /* 0x0000000408127220 */ /* 0x000fe20000410000 */
[----:B------:R2:W5:Y:S01]  /*6b80*/  LDL.LU R94, [R1+0xc8] ;  /* 0x0000c800015e7983 */ /* 0x0005620000300800 */
[----:B------:R-:W-:Y:S02]  /*6b90*/  FADD.FTZ R8, -R104, R45 ;  /* 0x0000002d68087221 */ /* 0x000fe40000010100 */
[----:B------:R-:W-:Y:S02]  /*6ba0*/  FFMA.FTZ R4, -R222, R222, 1 ;  /* 0x3f800000de047423 */ /* 0x000fe400000101de */
[----:B------:R-:W-:Y:S02]  /*6bb0*/  FFMA.FTZ R7, -R93, R93, 1 ;  /* 0x3f8000005d077423 */ /* 0x000fe4000001015d */
[----:B------:R-:W-:Y:S01]  /*6bc0*/  FMUL.FTZ R6, R6, c[0x0][0x2ec] ;  /* 0x0000bb0006067a20 */ /* 0x000fe20000410000 */
[----:B------:R2:W5:Y:S01]  /*6bd0*/  LDL.LU R93, [R1+0xc4] ;  /* 0x0000c400015d7983 */ /* 0x0005620000300800 */
[----:B------:R-:W-:Y:S02]  /*6be0*/  FMUL.FTZ R5, R5, c[0x0][0x2ec] ;  /* 0x0000bb0005057a20 */ /* 0x000fe40000410000 */
[----:B------:R-:W-:Y:S01]  /*6bf0*/  FMUL.FTZ R8, R242, R8 ;  /* 0x00000008f2087220 */ /* 0x000fe20000410000 */
[----:B------:R2:W5:Y:S01]  /*6c00*/  LDL.LU R92, [R1+0xc0] ;  /* 0x0000c000015c7983 */ /* 0x0005620000300800 */
[----:B------:R-:W-:Y:S02]  /*6c10*/  FMUL.FTZ R4, R4, c[0x0][0x2ec] ;  /* 0x0000bb0004047a20 */ /* 0x000fe40000410000 */
[----:B------:R-:W-:Y:S02]  /*6c20*/  FMUL.FTZ R7, R7, c[0x0][0x2ec] ;  /* 0x0000bb0007077a20 */ /* 0x000fe40000410000 */
[----:B------:R-:W-:Y:S02]  /*6c30*/  FMUL.FTZ R22, R12, R6 ;  /* 0x000000060c167220 */ /* 0x000fe40000410000 */
[----:B------:R-:W-:Y:S02]  /*6c40*/  FMUL.FTZ R16, R9, R5 ;  /* 0x0000000509107220 */ /* 0x000fe40000410000 */
[C---:B------:R-:W-:Y:S02]  /*6c50*/  FADD.FTZ R12, -R104.reuse, R41 ;  /* 0x00000029680c7221 */ /* 0x040fe40000010100 */
[----:B------:R-:W-:Y:S02]  /*6c60*/  FADD.FTZ R9, -R104, R44 ;  /* 0x0000002c68097221 */ /* 0x000fe40000010100 */
[----:B------:R-:W-:Y:S02]  /*6c70*/  FFMA.FTZ R5, -R223, R223, 1 ;  /* 0x3f800000df057423 */ /* 0x000fe400000101df */
[----:B------:R-:W-:Y:S02]  /*6c80*/  FMUL.FTZ R41, R8, R4 ;  /* 0x0000000408297220 */ /* 0x000fe40000410000 */
[----:B------:R-:W-:Y:S02]  /*6c90*/  FADD.FTZ R8, -R104, R61 ;  /* 0x0000003d68087221 */ /* 0x000fe40000010100 */
[----:B------:R-:W-:Y:S02]  /*6ca0*/  FFMA.FTZ R4, -R210, R210, 1 ;  /* 0x3f800000d2047423 */ /* 0x000fe400000101d2 */
[----:B------:R-:W-:Y:S02]  /*6cb0*/  FMUL.FTZ R49, R13, R7 ;  /* 0x000000070d317220 */ /* 0x000fe40000410000 */
[----:B------:R-:W-:Y:S02]  /*6cc0*/  FADD.FTZ R13, -R104, R40 ;  /* 0x00000028680d7221 */ /* 0x000fe40000010100 */
[----:B------:R-:W-:Y:S02]  /*6cd0*/  FMUL.FTZ R9, R245, R9 ;  /* 0x00000009f5097220 */ /* 0x000fe40000410000 */
[----:B------:R-:W-:Y:S02]  /*6ce0*/  FMUL.FTZ R5, R5, c[0x0][0x2ec] ;  /* 0x0000bb0005057a20 */ /* 0x000fe40000410000 */
[----:B------:R-:W-:Y:S02]  /*6cf0*/  FMUL.FTZ R8, R227, R8 ;  /* 0x00000008e3087220 */ /* 0x000fe40000410000 */
[----:B------:R-:W-:Y:S02]  /*6d00*/  FMUL.FTZ R4, R4, c[0x0][0x2ec] ;  /* 0x0000bb0004047a20 */ /* 0x000fe40000410000 */
[----:B------:R-:W-:Y:S02]  /*6d10*/  FMUL.FTZ R13, R91, R13 ;  /* 0x0000000d5b0d7220 */ /* 0x000fe40000410000 */
[----:B------:R-:W-:Y:S01]  /*6d20*/  FMUL.FTZ R44, R9, R5 ;  /* 0x00000005092c7220 */ /* 0x000fe20000410000 */
[----:B------:R2:W5:Y:S01]  /*6d30*/  LDL.LU R91, [R1+0xbc] ;  /* 0x0000bc00015b7983 */ /* 0x0005620000300800 */
[----:B------:R-:W-:Y:S02]  /*6d40*/  FADD.FTZ R9, -R104, R60 ;  /* 0x0000003c68097221 */ /* 0x000fe40000010100 */
[----:B------:R-:W-:Y:S02]  /*6d50*/  FFMA.FTZ R5, -R211, R211, 1 ;  /* 0x3f800000d3057423 */ /* 0x000fe400000101d3 */
[----:B------:R-:W-:Y:S02]  /*6d60*/  FMUL.FTZ R37, R8, R4 ;  /* 0x0000000408257220 */ /* 0x000fe40000410000 */
[C---:B------:R-:W-:Y:S02]  /*6d70*/  FADD.FTZ R4, -R0.reuse, R10 ;  /* 0x0000000a00047221 */ /* 0x040fe40000010100 */
[----:B------:R-:W-:Y:S02]  /*6d80*/  FFMA.FTZ R7, -R233, R233, 1 ;  /* 0x3f800000e9077423 */ /* 0x000fe400000101e9 */
[----:B------:R-:W-:Y:S02]  /*6d90*/  FMUL.FTZ R9, R229, R9 ;  /* 0x00000009e5097220 */ /* 0x000fe40000410000 */
[----:B------:R-:W-:Y:S02]  /*6da0*/  FMUL.FTZ R5, R5, c[0x0][0x2ec] ;  /* 0x0000bb0005057a20 */ /* 0x000fe40000410000 */
[----:B------:R-:W-:Y:S02]  /*6db0*/  FADD.FTZ R10, -R0, R11 ;  /* 0x0000000b000a7221 */ /* 0x000fe40000010100 */
[----:B------:R-:W-:Y:S02]  /*6dc0*/  FMUL.FTZ R11, R90, R4 ;  /* 0x000000045a0b7220 */ /* 0x000fe40000410000 */
[----:B------:R-:W-:Y:S01]  /*6dd0*/  FFMA.FTZ R6, -R232, R232, 1 ;  /* 0x3f800000e8067423 */ /* 0x000fe200000101e8 */
[----:B------:R2:W5:Y:S01]  /*6de0*/  LDL.LU R90, [R1+0xb8] ;  /* 0x0000b800015a7983 */ /* 0x0005620000300800 */
[----:B------:R-:W-:Y:S02]  /*6df0*/  FMUL.FTZ R7, R7, c[0x0][0x2ec] ;  /* 0x0000bb0007077a20 */ /* 0x000fe40000410000 */
[----:B------:R-:W-:Y:S02]  /*6e00*/  FMUL.FTZ R38, R9, R5 ;  /* 0x0000000509267220 */ /* 0x000fe40000410000 */
[----:B------:R-:W-:Y:S02]  /*6e10*/  FADD.FTZ R9, -R0, R14 ;  /* 0x0000000e00097221 */ /* 0x000fe40000010100 */
[----:B------:R-:W-:Y:S02]  /*6e20*/  FMUL.FTZ R10, R89, R10 ;  /* 0x0000000a590a7220 */ /* 0x000fe40000410000 */
[----:B------:R-:W-:Y:S01]  /*6e30*/  FMUL.FTZ R12, R251, R12 ;  /* 0x0000000cfb0c7220 */ /* 0x000fe20000410000 */
[----:B------:R2:W5:Y:S01]  /*6e40*/  LDL.LU R89, [R1+0xb4] ;  /* 0x0000b40001597983 */ /* 0x0005620000300800 */
[----:B------:R-:W-:Y:S02]  /*6e50*/  FMUL.FTZ R6, R6, c[0x0][0x2ec] ;  /* 0x0000bb0006067a20 */ /* 0x000fe40000410000 */
[----:B------:R-:W-:Y:S02]  /*6e60*/  FMUL.FTZ R48, R13, R7 ;  /* 0x000000070d307220 */ /* 0x000fe40000410000 */
[----:B------:R-:W-:Y:S01]  /*6e70*/  FADD.FTZ R13, -R104, R56 ;  /* 0x00000038680d7221 */ /* 0x000fe20000010100 */
[----:B------:R-:W-:Y:S01]  /*6e80*/  MOV R56, R194 ;  /* 0x000000c200387202 */ /* 0x000fe20000000f00 */
[----:B------:R-:W-:Y:S02]  /*6e90*/  FFMA.FTZ R7, -R214, R214, 1 ;  /* 0x3f800000d6077423 */ /* 0x000fe400000101d6 */
[----:B------:R-:W-:Y:S02]  /*6ea0*/  FADD.FTZ R8, -R0, R15 ;  /* 0x0000000f00087221 */ /* 0x000fe40000010100 */
[----:B------:R-:W-:Y:S02]  /*6eb0*/  FMUL.FTZ R9, R88, R9 ;  /* 0x0000000958097220 */ /* 0x000fe40000410000 */
[----:B------:R-:W-:Y:S01]  /*6ec0*/  FMUL.FTZ R45, R12, R6 ;  /* 0x000000060c2d7220 */ /* 0x000fe20000410000 */
[----:B------:R2:W5:Y:S01]  /*6ed0*/  LDL.LU R88, [R1+0xb0] ;  /* 0x0000b00001587983 */ /* 0x0005620000300800 */
[----:B------:R-:W-:Y:S01]  /*6ee0*/  FADD.FTZ R12, -R104, R57 ;  /* 0x00000039680c7221 */ /* 0x000fe20000010100 */
[----:B------:R-:W-:Y:S01]  /*6ef0*/  MOV R57, R193 ;  /* 0x000000c100397202 */ /* 0x000fe20000000f00 */
[----:B------:R-:W-:Y:S02]  /*6f00*/  FMUL.FTZ R13, R241, R13 ;  /* 0x0000000df10d7220 */ /* 0x000fe40000410000 */
        /* <DEDUP_REMOVED lines=13> */
[----:B------:R-:W-:Y:S02]  /*6fe0*/  FMUL.FTZ R7, R7, c[0x0][0x2ec] ;  /* 0x0000bb0007077a20 */ /* 0x000fe40000410000 */
[----:B------:R-:W-:Y:S01]  /*6ff0*/  FFMA.FTZ R4, -R83, R83, 1 ;  /* 0x3f80000053047423 */ /* 0x000fe20000010153 */
[----:B------:R2:W5:Y:S01]  /*7000*/  LDL.LU R84, [R1+0xa0] ;  /* 0x0000a00001547983 */ /* 0x0005620000300800 */
[----:B------:R-:W-:Y:S02]  /*7010*/  FMUL.FTZ R15, R11, R7 ;  /* 0x000000070b0f7220 */ /* 0x000fe40000410000 */
[----:B------:R-:W-:Y:S01]  /*7020*/  FADD.FTZ R11, -R0, R26 ;  /* 0x0000001a000b7221 */ /* 0x000fe20000010100 */
[----:B------:R2:W5:Y:S01]  /*7030*/  LDL.LU R83, [R1+0x9c] ;  /* 0x00009c0001537983 */ /* 0x0005620000300800 */
[----:B------:R-:W-:Y:S02]  /*7040*/  FMUL.FTZ R6, R6, c[0x0][0x2ec] ;  /* 0x0000bb0006067a20 */ /* 0x000fe40000410000 */
[----:B------:R-:W-:Y:S02]  /*7050*/  FADD.FTZ R21, -R0, R27 ;  /* 0x0000001b00157221 */ /* 0x000fe40000010100 */
[----:B------:R-:W-:Y:S02]  /*7060*/  FMUL.FTZ R11, R82, R11 ;  /* 0x0000000b520b7220 */ /* 0x000fe40000410000 */
[----:B------:R-:W-:Y:S01]  /*7070*/  FMUL.FTZ R29, R10, R6 ;  /* 0x000000060a1d7220 */ /* 0x000fe20000410000 */
[----:B------:R2:W5:Y:S01]  /*7080*/  LDL.LU R82, [R1+0x98] ;  /* 0x0000980001527983 */ /* 0x0005620000300800 */
[C---:B------:R-:W-:Y:S02]  /*7090*/  FADD.FTZ R10, -R0.reuse, R30 ;  /* 0x0000001e000a7221 */ /* 0x040fe40000010100 */
[----:B------:R-:W-:Y:S02]  /*70a0*/  FMUL.FTZ R21, R81, R21 ;  /* 0x0000001551157220 */ /* 0x000fe40000410000 */
[----:B------:R-:W-:Y:S01]  /*70b0*/  FADD.FTZ R17, -R0, R31 ;  /* 0x0000001f00117221 */ /* 0x000fe20000010100 */
[----:B------:R2:W5:Y:S01]  /*70c0*/  LDL.LU R81, [R1+0x94] ;  /* 0x0000940001517983 */ /* 0x0005620000300800 */
[----:B------:R-:W-:Y:S02]  /*70d0*/  FMUL.FTZ R10, R80, R10 ;  /* 0x0000000a500a7220 */ /* 0x000fe40000410000 */
[----:B------:R-:W-:Y:S01]  /*70e0*/  FMUL.FTZ R17, R79, R17 ;  /* 0x000000114f117220 */ /* 0x000fe20000410000 */
[----:B------:R2:W5:Y:S01]  /*70f0*/  LDL.LU R80, [R1+0x90] ;  /* 0x0000900001507983 */ /* 0x0005620000300800 */
[----:B------:R-:W-:Y:S02]  /*7100*/  FFMA.FTZ R7, -R78, R78, 1 ;  /* 0x3f8000004e077423 */ /* 0x000fe4000001014e */
[----:B------:R-:W-:Y:S01]  /*7110*/  FMUL.FTZ R5, R5, c[0x0][0x2ec] ;  /* 0x0000bb0005057a20 */ /* 0x000fe20000410000 */
[----:B------:R2:W5:Y:S01]  /*7120*/  LDL.LU R79, [R1+0x8c] ;  /* 0x00008c00014f7983 */ /* 0x0005620000300800 */
[----:B------:R-:W-:Y:S02]  /*7130*/  FFMA.FTZ R6, -R77, R77, 1 ;  /* 0x3f8000004d067423 */ /* 0x000fe4000001014d */
[----:B------:R-:W-:Y:S01]  /*7140*/  FMUL.FTZ R4, R4, c[0x0][0x2ec] ;  /* 0x0000bb0004047a20 */ /* 0x000fe20000410000 */
[----:B------:R2:W5:Y:S01]  /*7150*/  LDL.LU R78, [R1+0x88] ;  /* 0x00008800014e7983 */ /* 0x0005620000300800 */
[----:B------:R-:W-:Y:S02]  /*7160*/  FMUL.FTZ R14, R9, R5 ;  /* 0x00000005090e7220 */ /* 0x000fe40000410000 */
[----:B------:R-:W-:Y:S01]  /*7170*/  FFMA.FTZ R5, -R76, R76, 1 ;  /* 0x3f8000004c057423 */ /* 0x000fe2000001014c */
[----:B------:R2:W5:Y:S01]  /*7180*/  LDL.LU R77, [R1+0x84] ;  /* 0x00008400014d7983 */ /* 0x0005620000300800 */
[----:B------:R-:W-:Y:S02]  /*7190*/  FMUL.FTZ R25, R8, R4 ;  /* 0x0000000408197220 */ /* 0x000fe40000410000 */
[----:B------:R-:W-:Y:S01]  /*71a0*/  FFMA.FTZ R4, -R75, R75, 1 ;  /* 0x3f8000004b047423 */ /* 0x000fe2000001014b */
[----:B------:R2:W5:Y:S01]  /*71b0*/  LDL.LU R76, [R1+0x80] ;  /* 0x00008000014c7983 */ /* 0x0005620000300800 */
[C---:B------:R-:W-:Y:S02]  /*71c0*/  FADD.FTZ R8, -R0.reuse, R42 ;  /* 0x0000002a00087221 */ /* 0x040fe40000010100 */
[----:B------:R-:W-:Y:S01]  /*71d0*/  FADD.FTZ R13, -R0, R43 ;  /* 0x0000002b000d7221 */ /* 0x000fe20000010100 */
[----:B------:R2:W5:Y:S01]  /*71e0*/  LDL.LU R75, [R1+0x7c] ;  /* 0x00007c00014b7983 */ /* 0x0005620000300800 */
[----:B------:R-:W-:Y:S02]  /*71f0*/  FMUL.FTZ R8, R74, R8 ;  /* 0x000000084a087220 */ /* 0x000fe40000410000 */
[C---:B------:R-:W-:Y:S01]  /*7200*/  FADD.FTZ R9, -R0.reuse, R46 ;  /* 0x0000002e00097221 */ /* 0x040fe20000010100 */
[----:B------:R2:W5:Y:S01]  /*7210*/  LDL.LU R74, [R1+0x78] ;  /* 0x00007800014a7983 */ /* 0x0005620000300800 */
[----:B------:R-:W-:Y:S02]  /*7220*/  FMUL.FTZ R13, R73, R13 ;  /* 0x0000000d490d7220 */ /* 0x000fe40000410000 */
[----:B------:R-:W-:Y:S01]  /*7230*/  FADD.FTZ R12, -R0, R47 ;  /* 0x0000002f000c7221 */ /* 0x000fe20000010100 */
[----:B------:R2:W5:Y:S01]  /*7240*/  LDL.LU R73, [R1+0x74] ;  /* 0x0000740001497983 */ /* 0x0005620000300800 */
[----:B------:R-:W-:Y:S02]  /*7250*/  FMUL.FTZ R9, R72, R9 ;  /* 0x0000000948097220 */ /* 0x000fe40000410000 */
[----:B------:R-:W-:Y:S01]  /*7260*/  FMUL.FTZ R7, R7, c[0x0][0x2ec] ;  /* 0x0000bb0007077a20 */ /* 0x000fe20000410000 */
[----:B------:R2:W5:Y:S01]  /*7270*/  LDL.LU R72, [R1+0x70] ;  /* 0x0000700001487983 */ /* 0x0005620000300800 */
[----:B------:R-:W-:Y:S02]  /*7280*/  FMUL.FTZ R12, R71, R12 ;  /* 0x0000000c470c7220 */ /* 0x000fe40000410000 */
[----:B------:R-:W-:Y:S01]  /*7290*/  FMUL.FTZ R6, R6, c[0x0][0x2ec] ;  /* 0x0000bb0006067a20 */ /* 0x000fe20000410000 */
[----:B------:R2:W5:Y:S01]  /*72a0*/  LDL.LU R71, [R1+0x6c] ;  /* 0x00006c0001477983 */ /* 0x0005620000300800 */
[----:B------:R-:W-:Y:S02]  /*72b0*/  FMUL.FTZ R11, R11, R7 ;  /* 0x000000070b0b7220 */ /* 0x000fe40000410000 */
[----:B------:R-:W-:Y:S02]  /*72c0*/  FFMA.FTZ R7, -R70, R70, 1 ;  /* 0x3f80000046077423 */ /* 0x000fe40000010146 */
[----:B------:R-:W-:Y:S01]  /*72d0*/  FMUL.FTZ R21, R21, R6 ;  /* 0x0000000615157220 */ /* 0x000fe20000410000 */
[----:B------:R2:W5:Y:S01]  /*72e0*/  LDL.LU R70, [R1+0x68] ;  /* 0x0000680001467983 */ /* 0x0005620000300800 */
[----:B------:R-:W-:Y:S02]  /*72f0*/  FFMA.FTZ R6, -R69, R69, 1 ;  /* 0x3f80000045067423 */ /* 0x000fe40000010145 */
[C---:B------:R-:W-:Y:S01]  /*7300*/  FADD.FTZ R36, -R0.reuse, R58 ;  /* 0x0000003a00247221 */ /* 0x040fe20000010100 */
[----:B------:R2:W5:Y:S01]  /*7310*/  LDL.LU R69, [R1+0x64] ;  /* 0x0000640001457983 */ /* 0x0005620000300800 */
[----:B------:R-:W-:Y:S02]  /*7320*/  FADD.FTZ R34, -R0, R59 ;  /* 0x0000003b00227221 */ /* 0x000fe40000010100 */
[----:B------:R-:W-:Y:S02]  /*7330*/  FMUL.FTZ R36, R68, R36 ;  /* 0x0000002444247220 */ /* 0x000fe40000410000 */
[----:B------:R-:W-:Y:S01]  /*7340*/  FADD.FTZ R35, -R0, R62 ;  /* 0x0000003e00237221 */ /* 0x000fe20000010100 */
[----:B------:R2:W5:Y:S01]  /*7350*/  LDL.LU R68, [R1+0x60] ;  /* 0x0000600001447983 */ /* 0x0005620000300800 */
[----:B------:R-:W-:Y:S02]  /*7360*/  FMUL.FTZ R34, R3, R34 ;  /* 0x0000002203227220 */ /* 0x000fe40000410000 */
[----:B------:R-:W-:Y:S01]  /*7370*/  FMUL.FTZ R35, R2, R35 ;  /* 0x0000002302237220 */ /* 0x000fe20000410000 */
[----:B------:R2:W5:Y:S01]  /*7380*/  LDL.LU R3, [R1+0x5c] ;  /* 0x00005c0001037983 */ /* 0x0005620000300800 */
[----:B------:R-:W-:Y:S02]  /*7390*/  FMUL.FTZ R5, R5, c[0x0][0x2ec] ;  /* 0x0000bb0005057a20 */ /* 0x000fe40000410000 */
[----:B------:R-:W-:Y:S01]  /*73a0*/  FMUL.FTZ R4, R4, c[0x0][0x2ec] ;  /* 0x0000bb0004047a20 */ /* 0x000fe20000410000 */
[----:B------:R2:W5:Y:S01]  /*73b0*/  LDL.LU R2, [R1+0x58] ;  /* 0x0000580001027983 */ /* 0x0005620000300800 */
[----:B------:R-:W-:Y:S02]  /*73c0*/  FMUL.FTZ R10, R10, R5 ;  /* 0x000000050a0a7220 */ /* 0x000fe40000410000 */
[----:B------:R-:W-:Y:S02]  /*73d0*/  FMUL.FTZ R17, R17, R4 ;  /* 0x0000000411117220 */ /* 0x000fe40000410000 */
[----:B------:R-:W-:Y:S02]  /*73e0*/  FFMA.FTZ R5, -R249, R249, 1 ;  /* 0x3f800000f9057423 */ /* 0x000fe400000101f9 */
[----:B------:R-:W-:Y:S02]  /*73f0*/  FFMA.FTZ R4, -R248, R248, 1 ;  /* 0x3f800000f8047423 */ /* 0x000fe400000101f8 */
[----:B------:R-:W-:Y:S02]  /*7400*/  FMUL.FTZ R7, R7, c[0x0][0x2ec] ;  /* 0x0000bb0007077a20 */ /* 0x000fe40000410000 */
[----:B------:R-:W-:Y:S02]  /*7410*/  FMUL.FTZ R6, R6, c[0x0][0x2ec] ;  /* 0x0000bb0006067a20 */ /* 0x000fe40000410000 */
[----:B------:R-:W-:Y:S02]  /*7420*/  FMUL.FTZ R5, R5, c[0x0][0x2ec] ;  /* 0x0000bb0005057a20 */ /* 0x000fe40000410000 */
[----:B------:R-:W-:Y:S02]  /*7430*/  FMUL.FTZ R4, R4, c[0x0][0x2ec] ;  /* 0x0000bb0004047a20 */ /* 0x000fe40000410000 */
[----:B------:R-:W-:Y:S02]  /*7440*/  FMUL.FTZ R8, R8, R7 ;  /* 0x0000000708087220 */ /* 0x000fe40000410000 */
[----:B------:R-:W-:Y:S02]  /*7450*/  FMUL.FTZ R13, R13, R6 ;  /* 0x000000060d0d7220 */ /* 0x000fe40000410000 */
[----:B------:R-:W-:Y:S02]  /*7460*/  FMUL.FTZ R7, R9, R5 ;  /* 0x0000000509077220 */ /* 0x000fe40000410000 */
[----:B------:R-:W-:Y:S02]  /*7470*/  FMUL.FTZ R9, R12, R4 ;  /* 0x000000040c097220 */ /* 0x000fe40000410000 */
[----:B------:R-:W-:Y:S02]  /*7480*/  FADD.FTZ R33, -R0, R63 ;  /* 0x0000003f00217221 */ /* 0x000fe40000010100 */
[----:B------:R-:W-:Y:S02]  /*7490*/  FFMA.FTZ R6, -R239, R239, 1 ;  /* 0x3f800000ef067423 */ /* 0x000fe400000101ef */
[----:B------:R-:W-:Y:S02]  /*74a0*/  FFMA.FTZ R5, -R237, R237, 1 ;  /* 0x3f800000ed057423 */ /* 0x000fe400000101ed */
[----:B------:R-:W-:Y:S02]  /*74b0*/  FFMA.FTZ R4, -R225, R225, 1 ;  /* 0x3f800000e1047423 */ /* 0x000fe400000101e1 */
[----:B------:R-:W-:Y:S02]  /*74c0*/  FFMA.FTZ R0, -R224, R224, 1 ;  /* 0x3f800000e0007423 */ /* 0x000fe400000101e0 */
[----:B------:R-:W-:Y:S02]  /*74d0*/  FMUL.FTZ R33, R250, R33 ;  /* 0x00000021fa217220 */ /* 0x000fe40000410000 */
[----:B------:R-:W-:Y:S02]  /*74e0*/  FMUL.FTZ R6, R6, c[0x0][0x2ec] ;  /* 0x0000bb0006067a20 */ /* 0x000fe40000410000 */
[----:B------:R-:W-:Y:S02]  /*74f0*/  FMUL.FTZ R5, R5, c[0x0][0x2ec] ;  /* 0x0000bb0005057a20 */ /* 0x000fe40000410000 */
[----:B------:R-:W-:Y:S02]  /*7500*/  FMUL.FTZ R4, R4, c[0x0][0x2ec] ;  /* 0x0000bb0004047a20 */ /* 0x000fe40000410000 */
[----:B------:R-:W-:Y:S02]  /*7510*/  FMUL.FTZ R0, R0, c[0x0][0x2ec] ;  /* 0x0000bb0000007a20 */ /* 0x000fe40000410000 */
[----:B------:R-:W-:Y:S02]  /*7520*/  FMUL.FTZ R36, R36, R6 ;  /* 0x0000000624247220 */ /* 0x000fe40000410000 */
[----:B------:R-:W-:Y:S02]  /*7530*/  FMUL.FTZ R34, R34, R5 ;  /* 0x0000000522227220 */ /* 0x000fe40000410000 */
[----:B------:R-:W-:Y:S02]  /*7540*/  FMUL.FTZ R35, R35, R4 ;  /* 0x0000000423237220 */ /* 0x000fe40000410000 */
[----:B------:R-:W-:Y:S01]  /*7550*/  FMUL.FTZ R33, R33, R0 ;  /* 0x0000000021217220 */ /* 0x000fe20000410000 */
[----:B------:R-:W-:-:S05]  /*7560*/  @!P1 BRA `(.L_x_303) ;  /* 0x0000014000009947 */ /* 0x000fca0003800000 */
[----:B--2---:R-:W-:Y:S01]  /*7570*/  IMAD.MOV.U32 R5, RZ, RZ, c[0x0][0x190] ;  /* 0x00006400ff057624 */ /* 0x004fe200078e00ff */
[----:B------:R-:W-:Y:S01]  /*7580*/  ULOP3.LUT UR12, UR5, 0x1, URZ, 0xc0, !UPT ;  /* 0x00000001050c7892 */ /* 0x000fe2000f8ec03f */
[----:B------:R-:W-:Y:S02]  /*7590*/  IMAD.MOV.U32 R6, RZ, RZ, c[0x0][0x194] ;  /* 0x00006500ff067624 */ /* 0x000fe400078e00ff */
[----:B------:R-:W-:Y:S01]  /*75a0*/  IMAD.U32 R0, R5, -0x80, RZ ;  /* 0xffffff8005007824 */ /* 0x000fe200078e00ff */
[----:B------:R-:W-:Y:S04]  /*75b0*/  UISETP.NE.U32.AND UP1, UPT, UR12, 0x1, UPT ;  /* 0x000000010c00788c */ /* 0x000fe8000bf25070 */
[C---:B-----5:R-:W-:Y:S01]  /*75c0*/  LEA R4, P0, R0.reuse, R184, 0x1 ;  /* 0x000000b800047211 */ /* 0x060fe200078008ff */
        /* <DEDUP_REMOVED lines=14> */
.L_x_303:
[----:B--2---:R-:W-:Y:S01]  /*76b0*/  F2FP.PACK_AB R32, R172, R173 ;  /* 0x000000adac20723e */ /* 0x004fe200000000ff */
        /* <DEDUP_REMOVED lines=65> */
[----:B-1---5:R-:W-:Y:S05]  /*7ad0*/  IMAD.SHL.U32 R0, R156, 0x2, RZ ;  /* 0x000000029c007824 */ /* 0x022fea00078e00ff */
[----:B------:R-:W-:Y:S04]  /*7ae0*/  LDSM.16.MT88.4 R4, [R2+0x10000] ;  /* 0x010000000204783b */ /* 0x000fe80000004200 */
[----:B------:R-:W1:Y:S04]  /*7af0*/  LDSM.16.MT88.4 R8, [R0+0x4000] ;  /* 0x004000000008783b */ /* 0x000e680000004200 */
[----:B------:R-:W3:Y:S04]  /*7b00*/  LDSM.16.MT88.4 R12, [R2+0x14000] ;  /* 0x01400000020c783b */ /* 0x000ee80000004200 */
[----:B------:R-:W-:Y:S04]  /*7b10*/  LDSM.16.MT88.4 R16, [R2+0x10800] ;  /* 0x010800000210783b */ /* 0x000fe80000004200 */
[----:B------:R-:W4:Y:S04]  /*7b20*/  LDSM.16.MT88.4 R20, [R0+0x4400] ;  /* 0x004400000014783b */ /* 0x000f280000004200 */
[----:B------:R-:W4:Y:S01]  /*7b30*/  LDSM.16.MT88.4 R24, [R2+0x14800] ;  /* 0x014800000218783b */ /* 0x000f220000004200 */
        /* <DEDUP_REMOVED lines=8> */
[C---:B------:R-:W-:Y:S08]  /*7bc0*/  HMMA.16816.F32 R72, R24.reuse, R20, R72 ;  /* 0x000000141848723c */ /* 0x040ff00000001848 */
        /* <DEDUP_REMOVED lines=59> */
.L_x_304:
[----:B------:R-:W2:Y:S01]  /*7f80*/  LDL R60, [R1+0x10] ;  /* 0x00001000013c7983 */ /* 0x000ea20000100800 */
[----:B------:R-:W-:Y:S03]  /*7f90*/  ULOP3.LUT UR12, UR5, 0x1, URZ, 0xc0, !UPT ;  /* 0x00000001050c7892 */ /* 0x000fe6000f8ec03f */
[----:B------:R-:W3:Y:S01]  /*7fa0*/  LDL R58, [R1+0x24] ;  /* 0x00002400013a7983 */ /* 0x000ee20000100800 */
[----:B------:R-:W-:Y:S03]  /*7fb0*/  UISETP.NE.U32.AND UP1, UPT, UR12, 0x1, UPT ;  /* 0x000000010c00788c */ /* 0x000fe6000bf25070 */
[----:B------:R4:W5:Y:S04]  /*7fc0*/  LDL R55, [R1+0x8] ;  /* 0x0000080001377983 */ /* 0x0009680000100800 */
[----:B------:R4:W3:Y:S04]  /*7fd0*/  LDL R54, [R1+0xc] ;  /* 0x00000c0001367983 */ /* 0x0008e80000100800 */
[----:B------:R4:W4:Y:S04]  /*7fe0*/  LDL R53, [R1] ;  /* 0x0000000001357983 */ /* 0x0009280000100800 */
[----:B------:R1:W4:Y:S04]  /*7ff0*/  LDL R52, [R1+0x4] ;  /* 0x0000040001347983 */ /* 0x0003280000100800 */
[----:B------:R-:W-:Y:S04]  /*8000*/  LDSM.16.M88.4 R16, [R151] ;  /* 0x000000009710783b */ /* 0x000fe80000000200 */
[----:B------:R-:W1:Y:S04]  /*8010*/  LDSM.16.MT88.4 R20, [R0+0x6000] ;  /* 0x006000000014783b */ /* 0x000e680000004200 */
        /* <DEDUP_REMOVED lines=8> */
[-C--:B-1----:R-:W-:Y:S08]  /*80a0*/  HMMA.16816.F32 R4, R16, R20.reuse, RZ ;  /* 0x000000141004723c */ /* 0x082ff000000018ff */
[C---:B------:R-:W-:Y:S08]  /*80b0*/  HMMA.16816.F32 R8, R12.reuse, R20, RZ ;  /* 0x000000140c08723c */ /* 0x040ff000000018ff */
[-C--:B------:R-:W-:Y:S08]  /*80c0*/  HMMA.16816.F32 R12, R12, R22.reuse, RZ ;  /* 0x000000160c0c723c */ /* 0x080ff000000018ff */
[----:B------:R-:W-:Y:S01]  /*80d0*/  HMMA.16816.F32 R16, R16, R22, RZ ;  /* 0x000000161010723c */ /* 0x000fe200000018ff */
[----:B------:R-:W1:Y:S07]  /*80e0*/  LDSM.16.M88.4 R20, [R152] ;  /* 0x000000009814783b */ /* 0x000e6e0000000200 */
[-C--:B------:R-:W-:Y:S08]  /*80f0*/  HMMA.16816.F32 R4, R24, R28.reuse, R4 ;  /* 0x0000001c1804723c */ /* 0x080ff00000001804 */
[C---:B------:R-:W-:Y:S08]  /*8100*/  HMMA.16816.F32 R8, R32.reuse, R28, R8 ;  /* 0x0000001c2008723c */ /* 0x040ff00000001808 */
[-C--:B------:R-:W-:Y:S01]  /*8110*/  HMMA.16816.F32 R12, R32, R30.reuse, R12 ;  /* 0x0000001e200c723c */ /* 0x080fe2000000180c */
[----:B------:R-:W1:Y:S07]  /*8120*/  LDSM.16.M88.4 R32, [R152+0x2000] ;  /* 0x002000009820783b */ /* 0x000e6e0000000200 */
[----:B------:R-:W-:Y:S01]  /*8130*/  HMMA.16816.F32 R16, R24, R30, R16 ;  /* 0x0000001e1810723c */ /* 0x000fe20000001810 */
[----:B------:R-:W-:Y:S04]  /*8140*/  LDSM.16.M88.4 R24, [R151+0x4000] ;  /* 0x004000009718783b */ /* 0x000fe80000000200 */
[----:B------:R-:W1:Y:S03]  /*8150*/  LDSM.16.MT88.4 R28, [R0+0x7000] ;  /* 0x00700000001c783b */ /* 0x000e660000004200 */
[-C--:B------:R-:W-:Y:S08]  /*8160*/  HMMA.16816.F32 R4, R36, R40.reuse, R4 ;  /* 0x000000282404723c */ /* 0x080ff00000001804 */
[C---:B------:R-:W-:Y:S08]  /*8170*/  HMMA.16816.F32 R8, R44.reuse, R40, R8 ;  /* 0x000000282c08723c */ /* 0x040ff00000001808 */
[-C--:B------:R-:W-:Y:S01]  /*8180*/  HMMA.16816.F32 R12, R44, R42.reuse, R12 ;  /* 0x0000002a2c0c723c */ /* 0x080fe2000000180c */
[----:B------:R-:W1:Y:S07]  /*8190*/  LDSM.16.M88.4 R44, [R151+0x6000] ;  /* 0x00600000972c783b */ /* 0x000e6e0000000200 */
[----:B------:R-:W-:Y:S01]  /*81a0*/  HMMA.16816.F32 R16, R36, R42, R16 ;  /* 0x0000002a2410723c */ /* 0x000fe20000001810 */
[----:B------:R-:W-:Y:S04]  /*81b0*/  LDSM.16.M88.4 R36, [R160] ;  /* 0x00000000a024783b */ /* 0x000fe80000000200 */
[----:B------:R-:W1:Y:S03]  /*81c0*/  LDSM.16.MT88.4 R40, [R0+0x7400] ;  /* 0x007400000028783b */ /* 0x000e660000004200 */
[-C--:B-1----:R-:W-:Y:S08]  /*81d0*/  HMMA.16816.F32 R4, R20, R48.reuse, R4 ;  /* 0x000000301404723c */ /* 0x082ff00000001804 */
[C---:B------:R-:W-:Y:S08]  /*81e0*/  HMMA.16816.F32 R8, R32.reuse, R48, R8 ;  /* 0x000000302008723c */ /* 0x040ff00000001808 */
[-C--:B------:R-:W-:Y:S01]  /*81f0*/  HMMA.16816.F32 R12, R32, R50.reuse, R12 ;  /* 0x00000032200c723c */ /* 0x080fe2000000180c */
[----:B------:R-:W1:Y:S07]  /*8200*/  LDSM.16.M88.4 R32, [R159] ;  /* 0x000000009f20783b */ /* 0x000e6e0000000200 */
        /* <DEDUP_REMOVED lines=8> */
[----:B------:R1:W-:Y:S04]  /*8290*/  LDSM.16.MT88.4 R28, [R0+0x7c00] ;  /* 0x007c0000001c783b */ /* 0x0003e80000004200 */
[----:B------:R-:W2:Y:S03]  /*82a0*/  LDSM.16.M88.4 R24, [R152+0x4000] ;  /* 0x004000009818783b */ /* 0x000ea60000000200 */
[-C--:B------:R-:W-:Y:S08]  /*82b0*/  HMMA.16816.F32 R4, R36, R40.reuse, R4 ;  /* 0x000000282404723c */ /* 0x080ff00000001804 */
[C---:B-1----:R-:W-:Y:S07]  /*82c0*/  HMMA.16816.F32 R8, R32.reuse, R40, R8 ;  /* 0x000000282008723c */ /* 0x042fee0000001808 */
[----:B------:R-:W-:Y:S01]  /*82d0*/  IMAD.U32 R40, RZ, RZ, UR23 ;  /* 0x00000017ff287e24 */ /* 0x000fe2000f8e00ff */
[-C--:B------:R-:W-:Y:S01]  /*82e0*/  HMMA.16816.F32 R12, R32, R42.reuse, R12 ;  /* 0x0000002a200c723c */ /* 0x080fe2000000180c */
[----:B------:R-:W1:Y:S03]  /*82f0*/  LDSM.16.M88.4 R32, [R152+0x6000] ;  /* 0x006000009820783b */ /* 0x000e660000000200 */
[----:B------:R-:W-:Y:S04]  /*8300*/  IMAD.U32 R0, RZ, RZ, UR13 ;  /* 0x0000000dff007e24 */ /* 0x000fe8000f8e00ff */
        /* <DEDUP_REMOVED lines=12> */
[-C--:B--2---:R-:W-:Y:S01]  /*83d0*/  HMMA.16816.F32 R4, R24, R28.reuse, R4 ;  /* 0x0000001c1804723c */ /* 0x084fe20000001804 */
[----:B------:R-:W-:Y:S03]  /*83e0*/  IMAD.U32 R50, RZ, RZ, UR28 ;  /* 0x0000001cff327e24 */ /* 0x000fe6000f8e00ff */
[----:B------:R-:W-:Y:S01]  /*83f0*/  IMAD.U32 R22, RZ, RZ, UR27 ;  /* 0x0000001bff167e24 */ /* 0x000fe2000f8e00ff */
[----:B------:R-:W-:Y:S01]  /*8400*/  LEA R194, P0, R21, R56, 0x2 ;  /* 0x0000003815c27211 */ /* 0x000fe200078010ff */
[----:B------:R-:W-:Y:S02]  /*8410*/  IMAD.U32 R23, RZ, RZ, UR26 ;  /* 0x0000001aff177e24 */ /* 0x000fe4000f8e00ff */
[C---:B-1----:R-:W-:Y:S01]  /*8420*/  HMMA.16816.F32 R8, R32.reuse, R28, R8 ;  /* 0x0000001c2008723c */ /* 0x042fe20000001808 */
[----:B------:R-:W-:Y:S03]  /*8430*/  IMAD.U32 R56, RZ, RZ, UR18 ;  /* 0x00000012ff387e24 */ /* 0x000fe6000f8e00ff */
[----:B------:R-:W-:Y:S01]  /*8440*/  @P1 IADD3 R20, P2, R60, UR9, RZ ;  /* 0x000000093c141c10 */ /* 0x000fe2000ff5e0ff */
[----:B------:R-:W-:Y:S01]  /*8450*/  @UP5 UIADD3 UR9, UP4, UR9, -0x200, URZ ;  /* 0xfffffe0009095890 */ /* 0x000fe2000ff9e03f */
[----:B------:R-:W-:Y:S01]  /*8460*/  LEA.HI.X.SX32 R193, R0, R57, 0x2, P0 ;  /* 0x0000003900c17211 */ /* 0x000fe200000f16ff */
[----:B------:R-:W-:Y:S01]  /*8470*/  IMAD.U32 R0, RZ, RZ, UR28 ;  /* 0x0000001cff007e24 */ /* 0x000fe2000f8e00ff */
[-C--:B------:R-:W-:Y:S01]  /*8480*/  HMMA.16816.F32 R12, R32, R30.reuse, R12 ;  /* 0x0000001e200c723c */ /* 0x080fe2000000180c */
[----:B------:R-:W-:Y:S03]  /*8490*/  IMAD.U32 R57, RZ, RZ, UR19 ;  /* 0x00000013ff397e24 */ /* 0x000fe6000f8e00ff */
[----:B---3--:R-:W-:Y:S01]  /*84a0*/  @P1 IADD3.X R21, R58, UR8, RZ, P2, !PT ;  /* 0x000000083a151c10 */ /* 0x008fe200097fe4ff */
[----:B------:R-:W-:Y:S01]  /*84b0*/  IMAD.U32 R58, RZ, RZ, UR20 ;  /* 0x00000014ff3a7e24 */ /* 0x000fe2000f8e00ff */
[----:B------:R-:W-:Y:S01]  /*84c0*/  @UP5 UIADD3.X UR8, UR8, -0x1, URZ, UP4, !UPT ;  /* 0xffffffff08085890 */ /* 0x000fe2000a7fe43f */
[----:B------:R-:W-:Y:S01]  /*84d0*/  IMAD.U32 R34, RZ, RZ, UR20 ;  /* 0x00000014ff227e24 */ /* 0x000fe2000f8e00ff */
[----:B------:R-:W-:Y:S01]  /*84e0*/  HMMA.16816.F32 R16, R24, R30, R16 ;  /* 0x0000001e1810723c */ /* 0x000fe20000001810 */
[----:B-----5:R1:W2:Y:S03]  /*84f0*/  @P1 LDG.E R55, [R20.64] ;  /* 0x0000000614371981 */ /* 0x0202a6000c1e1900 */
[----:B------:R-:W-:Y:S01]  /*8500*/  IMAD.U32 R35, RZ, RZ, UR21 ;  /* 0x00000015ff237e24 */ /* 0x000fe2000f8e00ff */
[----:B------:R1:W3:Y:S01]  /*8510*/  @P1 LDG.E R54, [R20.64+0x20] ;  /* 0x0000200614361981 */ /* 0x0002e2000c1e1900 */
[----:B------:R-:W-:Y:S02]  /*8520*/  IMAD.U32 R32, RZ, RZ, UR19 ;  /* 0x00000013ff207e24 */ /* 0x000fe4000f8e00ff */
[----:B------:R-:W-:Y:S01]  /*8530*/  IMAD.U32 R24, RZ, RZ, UR25 ;  /* 0x00000019ff187e24 */ /* 0x000fe2000f8e00ff */
[----:B----4-:R1:W4:Y:S03]  /*8540*/  @P1 LDG.E R53, [R20.64+0x100] ;  /* 0x0001000614351981 */ /* 0x010326000c1e1900 */
[----:B------:R-:W-:Y:S01]  /*8550*/  IMAD.U32 R25, RZ, RZ, UR24 ;  /* 0x00000018ff197e24 */ /* 0x000fe2000f8e00ff */
[----:B------:R1:W5:Y:S01]  /*8560*/  @P1 LDG.E R52, [R20.64+0x120] ;  /* 0x0001200614341981 */ /* 0x000362000c1e1900 */
        /* <DEDUP_REMOVED lines=33> */
[----:B------:R-:W-:Y:S01]  /*8780*/  LDSM.16.MT88.4 R4, [R2+0x8000] ;  /* 0x008000000204783b */ /* 0x000fe20000004200 */
[-C--:B------:R-:W-:Y:S02]  /*8790*/  LEA R30, P4, R30, R20.reuse, 0x2 ;  /* 0x000000141e1e7211 */ /* 0x080fe400078810ff */
[-C--:B------:R-:W-:Y:S02]  /*87a0*/  LEA R22, P0, R33, R20.reuse, 0x2 ;  /* 0x0000001421167211 */ /* 0x080fe400078010ff */
[-C--:B------:R-:W-:Y:S02]  /*87b0*/  LEA.HI.X.SX32 R33, R57, R21.reuse, 0x2, P5 ;  /* 0x0000001539217211 */ /* 0x080fe400028f16ff */
[-C--:B------:R-:W-:Y:S02]  /*87c0*/  LEA R28, P3, R28, R20.reuse, 0x2 ;  /* 0x000000141c1c7211 */ /* 0x080fe400078610ff */
[-C--:B------:R-:W-:Y:S02]  /*87d0*/  LEA R26, P2, R26, R20.reuse, 0x2 ;  /* 0x000000141a1a7211 */ /* 0x080fe400078410ff */
[----:B------:R-:W-:Y:S01]  /*87e0*/  IADD3 R0, R3, -0x2000, RZ ;  /* 0xffffe00003007810 */ /* 0x000fe20007ffe0ff */
[----:B--2---:R1:W-:Y:S04]  /*87f0*/  @P1 STL [R1+0x8], R55 ;  /* 0x0000083701001387 */ /* 0x0043e80000100800 */
[----:B---3--:R2:W-:Y:S04]  /*8800*/  @P1 STL [R1+0xc], R54 ;  /* 0x00000c3601001387 */ /* 0x0085e80000100800 */
[----:B----4-:R3:W-:Y:S04]  /*8810*/  @P1 STL [R1], R53 ;  /* 0x0000003501001387 */ /* 0x0107e80000100800 */
[----:B-----5:R4:W-:Y:S01]  /*8820*/  @P1 STL [R1+0x4], R52 ;  /* 0x0000043401001387 */ /* 0x0209e20000100800 */
[-C--:B------:R-:W-:Y:S04]  /*8830*/  LEA R38, P1, R38, R20.reuse, 0x2 ;  /* 0x0000001426267211 */ /* 0x080fe800078210ff */
[-C--:B------:R-:W-:Y:S02]  /*8840*/  LEA.HI.X.SX32 R39, R31, R21.reuse, 0x2, P1 ;  /* 0x000000151f277211 */ /* 0x080fe400008f16ff */
[-C--:B------:R-:W-:Y:S02]  /*8850*/  LEA.HI.X.SX32 R31, R56, R21.reuse, 0x2, P4 ;  /* 0x00000015381f7211 */ /* 0x080fe400020f16ff */
[----:B------:R-:W-:Y:S01]  /*8860*/  LEA R24, P1, R29, R20, 0x2 ;  /* 0x000000141d187211 */ /* 0x000fe200078210ff */
[----:B------:R-:W-:Y:S01]  /*8870*/  RED.E.ADD.F32.FTZ.RN.STRONG.GPU [R38.64], R11 ;  /* 0x0000000b2600798e */ /* 0x000fe2000c10e786 */
[----:B-1----:R-:W-:Y:S03]  /*8880*/  IMAD.U32 R55, RZ, RZ, UR17 ;  /* 0x00000011ff377e24 */ /* 0x002fe6000f8e00ff */
[----:B------:R-:W-:Y:S01]  /*8890*/  RED.E.ADD.F32.FTZ.RN.STRONG.GPU [R36.64], R16 ;  /* 0x000000102400798e */ /* 0x000fe2000c10e786 */
[----:B--2---:R-:W-:Y:S03]  /*88a0*/  IMAD.U32 R54, RZ, RZ, UR16 ;  /* 0x00000010ff367e24 */ /* 0x004fe6000f8e00ff */
[----:B------:R-:W-:Y:S01]  /*88b0*/  RED.E.ADD.F32.FTZ.RN.STRONG.GPU [R34.64], R17 ;  /* 0x000000112200798e */ /* 0x000fe2000c10e786 */
[-C--:B------:R-:W-:Y:S01]  /*88c0*/  LEA.HI.X.SX32 R29, R55, R21.reuse, 0x2, P3 ;  /* 0x00000015371d7211 */ /* 0x080fe200018f16ff */
[----:B---3--:R-:W-:Y:S02]  /*88d0*/  IMAD.U32 R53, RZ, RZ, UR15 ;  /* 0x0000000fff357e24 */ /* 0x008fe4000f8e00ff */
[----:B------:R-:W-:Y:S01]  /*88e0*/  RED.E.ADD.F32.FTZ.RN.STRONG.GPU [R32.64], R18 ;  /* 0x000000122000798e */ /* 0x000fe2000c10e786 */
[-C--:B------:R-:W-:Y:S01]  /*88f0*/  LEA.HI.X.SX32 R27, R54, R21.reuse, 0x2, P2 ;  /* 0x00000015361b7211 */ /* 0x080fe200010f16ff */
[----:B----4-:R-:W-:Y:S02]  /*8900*/  IMAD.U32 R52, RZ, RZ, UR14 ;  /* 0x0000000eff347e24 */ /* 0x010fe4000f8e00ff */
[----:B------:R-:W-:Y:S01]  /*8910*/  RED.E.ADD.F32.FTZ.RN.STRONG.GPU [R30.64], R19 ;  /* 0x000000131e00798e */ /* 0x000fe2000c10e786 */
[-C--:B------:R-:W-:Y:S02]  /*8920*/  LEA.HI.X.SX32 R25, R53, R21.reuse, 0x2, P1 ;  /* 0x0000001535197211 */ /* 0x080fe400008f16ff */
[----:B------:R-:W-:Y:S01]  /*8930*/  ISETP.LT.AND P1, PT, RZ, UR5, PT ;  /* 0x00000005ff007c0c */ /* 0x000fe2000bf21270 */
[----:B------:R-:W-:Y:S01]  /*8940*/  RED.E.ADD.F32.FTZ.RN.STRONG.GPU [R28.64], R12 ;  /* 0x0000000c1c00798e */ /* 0x000fe2000c10e786 */
[----:B------:R-:W-:Y:S01]  /*8950*/  LEA.HI.X.SX32 R23, R52, R21, 0x2, P0 ;  /* 0x0000001534177211 */ /* 0x000fe200000f16ff */
[----:B------:R-:W-:Y:S01]  /*8960*/  UIADD3 UR5, UR5, -0x1, URZ ;  /* 0xffffffff05057890 */ /* 0x000fe2000fffe03f */
[----:B------:R-:W-:Y:S01]  /*8970*/  PLOP3.LUT P0, PT, PT, PT, UP1, 0x80, 0x0 ;  /* 0x000000000000781c */ /* 0x000fe20003f0f018 */
[----:B------:R-:W1:Y:S01]  /*8980*/  LDSM.16.MT88.4 R8, [R3] ;  /* 0x000000000308783b */ /* 0x000e620000004200 */
[----:B------:R-:W-:Y:S03]  /*8990*/  @UP5 UIADD3 UR11, UP1, UR11, -0x200, URZ ;  /* 0xfffffe000b0b5890 */ /* 0x000fe6000ff3e03f */
[----:B------:R-:W-:Y:S01]  /*89a0*/  RED.E.ADD.F32.FTZ.RN.STRONG.GPU [R26.64], R13 ;  /* 0x0000000d1a00798e */ /* 0x000fe2000c10e786 */
[----:B------:R-:W-:Y:S03]  /*89b0*/  @UP5 UIADD3.X UR10, UR10, -0x1, URZ, UP1, !UPT ;  /* 0xffffffff0a0a5890 */ /* 0x000fe60008ffe43f */
        /* <DEDUP_REMOVED lines=132> */
.L_x_306:
        /* <DEDUP_REMOVED lines=19> */
.L_x_307:
        /* <DEDUP_REMOVED lines=44> */
.L_x_309:
[----:B-12---:R-:W-:Y:S05]  /*95f0*/  BSYNC B0 ;  /* 0x0000000000007941 */ /* 0x006fea0003800000 */
.L_x_308:
        /* <DEDUP_REMOVED lines=14> */
.L_x_311:
[----:B------:R-:W-:Y:S05]  /*96e0*/  BSYNC B0 ;  /* 0x0000000000007941 */ /* 0x000fea0003800000 */
.L_x_310:
        /* <DEDUP_REMOVED lines=25> */
.L_x_313:
[----:B------:R-:W-:Y:S05]  /*9880*/  BSYNC B0 ;  /* 0x0000000000007941 */ /* 0x000fea0003800000 */
.L_x_312:
        /* <DEDUP_REMOVED lines=12> */
.L_x_302:
        /* <DEDUP_REMOVED lines=21> */
.L_x_315:
        /* <DEDUP_REMOVED lines=19> */
.L_x_316:
        /* <DEDUP_REMOVED lines=36> */
.L_x_318:
[----:B------:R-:W-:Y:S05]  /*9e10*/  BSYNC B0 ;  /* 0x0000000000007941 */ /* 0x000fea0003800000 */
.L_x_317:
        /* <DEDUP_REMOVED lines=15> */
.L_x_320:
[----:B------:R-:W-:Y:S05]  /*9f10*/  BSYNC B0 ;  /* 0x0000000000007941 */ /* 0x000fea0003800000 */
.L_x_319:
        /* <DEDUP_REMOVED lines=26> */
.L_x_322:
[----:B------:R-:W-:Y:S05]  /*a0c0*/  BSYNC B0 ;  /* 0x0000000000007941 */ /* 0x000fea0003800000 */
.L_x_321:
        /* <DEDUP_REMOVED lines=12> */
.L_x_314:
[----:B------:R-:W-:Y:S05]  /*a190*/  BSYNC B1 ;  /* 0x0000000000017941 */ /* 0x000fea0003800000 */
.L_x_297:
        /* <DEDUP_REMOVED lines=11> */
.L_x_323:
[----:B------:R-:W-:Y:S05]  /*a250*/  EXIT ;  /* 0x000000000000794d */ /* 0x000fea0003800000 */
.L_x_325:
        /* <DEDUP_REMOVED lines=10> */
.L_x_1333:


//--------------------- .text._ZN5flash44flash_bwd_dq_dk_dv_loop_seqk_parallel_kernelI23Flash_bwd_kernel_traitsILi32ELi128ELi128ELi8ELi4ELi4ELi4ELb1ELb0EN7cutlass6half_tE19Flash_kernel_traitsILi32ELi128ELi128ELi8ES3_EELb1ELb0ELb0ELb0ELb0ELb0ELb0EEEvNS_16Flash_bwd_paramsE --------------------------
	.section	.text._ZN5flash44flash_bwd_dq_dk_dv_loop_seqk_parallel_kernelI23Flash_bwd_kernel_traitsILi32ELi128ELi128ELi8ELi4ELi4ELi4ELb1ELb0EN7cutlass6half_tE19Flash_kernel_traitsILi32ELi128ELi128ELi8ES3_EELb1ELb0ELb0ELb0ELb0ELb0ELb0EEEvNS_16Flash_bwd_paramsE,"ax",@progbits
	.sectioninfo	@"SHI_REGISTERS=255"
	.align	128
        .global         _ZN5flash44flash_bwd_dq_dk_dv_loop_seqk_parallel_kernelI23Flash_bwd_kernel_traitsILi32ELi128ELi128ELi8ELi4ELi4ELi4ELb1ELb0EN7cutlass6half_tE19Flash_kernel_traitsILi32ELi128ELi128ELi8ES3_EELb1ELb0ELb0ELb0ELb0ELb0ELb0EEEvNS_16Flash_bwd_paramsE
        .type           _ZN5flash44flash_bwd_dq_dk_dv_loop_seqk_parallel_kernelI23Flash_bwd_kernel_traitsILi32ELi128ELi128ELi8ELi4ELi4ELi4ELb1ELb0EN7cutlass6half_tE19Flash_kernel_traitsILi32ELi128ELi128ELi8ES3_EELb1ELb0ELb0ELb0ELb0ELb0ELb0EEEvNS_16Flash_bwd_paramsE,@function
        .size           _ZN5flash44flash_bwd_dq_dk_dv_loop_seqk_parallel_kernelI23Flash_bwd_kernel_traitsILi32ELi128ELi128ELi8ELi4ELi4ELi4ELb1ELb0EN7cutlass6half_tE19Flash_kernel_traitsILi32ELi128ELi128ELi8ES3_EELb1ELb0ELb0ELb0ELb0ELb0ELb0EEEvNS_16Flash_bwd_paramsE,(.L_x_1334 - _ZN5flash44flash_bwd_dq_dk_dv_loop_seqk_parallel_kernelI23Flash_bwd_kernel_traitsILi32ELi128ELi128ELi8ELi4ELi4ELi4ELb1ELb0EN7cutlass6half_tE19Flash_kernel_traitsILi32ELi128ELi128ELi8ES3_EELb1ELb0ELb0ELb0ELb0ELb0ELb0EEEvNS_16Flash_bwd_paramsE)
        .other          _ZN5flash44flash_bwd_dq_dk_dv_loop_seqk_parallel_kernelI23Flash_bwd_kernel_traitsILi32ELi128ELi128ELi8ELi4ELi4ELi4ELb1ELb0EN7cutlass6half_tE19Flash_kernel_traitsILi32ELi128ELi128ELi8ES3_EELb1ELb0ELb0ELb0ELb0ELb0ELb0EEEvNS_16Flash_bwd_paramsE,@"STO_CUDA_ENTRY STV_DEFAULT"
_ZN5flash44flash_bwd_dq_dk_dv_loop_seqk_parallel_kernelI23Flash_bwd_kernel_traitsILi32ELi128ELi128ELi8ELi4ELi4ELi4ELb1ELb0EN7cutlass6half_tE19Flash_kernel_traitsILi32ELi128ELi128ELi8ES3_EELb1ELb0ELb0ELb0ELb0ELb0ELb0EEEvNS_16Flash_bwd_paramsE:
.text._ZN5flash44flash_bwd_dq_dk_dv_loop_seqk_parallel_kernelI23Flash_bwd_kernel_traitsILi32ELi128ELi128ELi8ELi4ELi4ELi4ELb1ELb0EN7cutlass6half_tE19Flash_kernel_traitsILi32ELi128ELi128ELi8ES3_EELb1ELb0ELb0ELb0ELb0ELb0ELb0EEEvNS_16Flash_bwd_paramsE:
        /* <DEDUP_REMOVED lines=24> */
[----:B------:R-:W-:Y:S02]  /*0180*/  ULDC UR7, c[0x0][0x1c0] ;  /* 0x0000700000077ab9 */ /* 0x000fe40000000800 */
[----:B------:R-:W-:Y:S02]  /*0190*/  ULDC.U8 UR8, c[0x0][0x328] ;  /* 0x0000ca0000087ab9 */ /* 0x000fe40000000000 */
[----:B------:R4:W-:Y:S01]  /*01a0*/  STL [R1+0x28], R0 ;  /* 0x0000280001007387 */ /* 0x0009e20000100800 */
[----:B------:R-:W-:Y:S02]  /*01b0*/  UISETP.NE.AND UP2, UPT, UR8, URZ, UPT ;  /* 0x0000003f0800728c */ /* 0x000fe4000bf45270 */
        /* <DEDUP_REMOVED lines=9> */
[--C-:B------:R-:W-:Y:S01]  /*0250*/  SHF.R.S32.HI R2, RZ, 0x1f, R7.reuse ;  /* 0x0000001fff027819 */ /* 0x100fe20000011407 */
[----:B------:R-:W-:Y:S01]  /*0260*/  ULDC UR18, c[0x0][0x224] ;  /* 0x0000890000127ab9 */ /* 0x000fe20000000800 */
[CC--:B------:R-:W-:Y:S01]  /*0270*/  LEA.HI R250, R6.reuse, R10.reuse, RZ, 0x7 ;  /* 0x0000000a06fa7211 */ /* 0x0c0fe200078f38ff */
[----:B---3--:R-:W-:Y:S01]  /*0280*/  UIMAD UR5, UR46, UR7, UR49 ;  /* 0x000000072e0572a4 */ /* 0x008fe2000f8e0231 */
[CC--:B------:R-:W-:Y:S01]  /*0290*/  LEA.HI R145, R6.reuse, R10.reuse, RZ, 0x3 ;  /* 0x0000000a06917211 */ /* 0x0c0fe200078f18ff */
[----:B------:R-:W-:Y:S01]  /*02a0*/  USHF.R.S32.HI UR7, URZ, 0x1f, UR49 ;  /* 0x0000001f3f077899 */ /* 0x000fe20008011431 */
[----:B------:R-:W-:Y:S01]  /*02b0*/  LEA.HI R6, R6, R10, RZ, 0x4 ;  /* 0x0000000a06067211 */ /* 0x000fe200078f20ff */
[----:B------:R-:W-:Y:S01]  /*02c0*/  USHF.L.U32 UR8, UR46, 0x7, URZ ;  /* 0x000000072e087899 */ /* 0x000fe2000800063f */
[----:B------:R-:W-:Y:S01]  /*02d0*/  LOP3.LUT R3, R7, 0xfffffffc, RZ, 0xc0, !PT ;  /* 0xfffffffc07037812 */ /* 0x000fe200078ec0ff */
[----:B------:R-:W-:Y:S01]  /*02e0*/  @UP2 UIMAD UR9, UR46, UR13, URZ ;  /* 0x0000000d2e0922a4 */ /* 0x000fe2000f8e023f */
[----:B------:R-:W-:Y:S01]  /*02f0*/  LOP3.LUT R4, R5, 0xffffffe0, RZ, 0xc0, !PT ;  /* 0xffffffe005047812 */ /* 0x000fe200078ec0ff */
[----:B------:R-:W-:Y:S01]  /*0300*/  USHF.R.S32.HI UR6, URZ, 0x1f, UR18 ;  /* 0x0000001f3f067899 */ /* 0x000fe20008011412 */
[----:B----4-:R-:W-:Y:S01]  /*0310*/  SHF.R.S32.HI R0, RZ, 0x2, R7 ;  /* 0x00000002ff007819 */ /* 0x010fe20000011407 */
[----:B------:R-:W-:Y:S01]  /*0320*/  IMAD.IADD R12, R10, 0x1, -R3 ;  /* 0x000000010a0c7824 */ /* 0x000fe200078e0a03 */
[----:B------:R-:W-:Y:S01]  /*0330*/  LOP3.LUT R8, R6, 0xfffffff0, RZ, 0xc0, !PT ;  /* 0xfffffff006087812 */ /* 0x000fe200078ec0ff */
[----:B------:R-:W-:Y:S01]  /*0340*/  IMAD.IADD R4, R10, 0x1, -R4 ;  /* 0x000000010a047824 */ /* 0x000fe200078e0a04 */
[-C--:B------:R-:W-:Y:S01]  /*0350*/  LEA.HI R7, R7, R0.reuse, RZ, 0x1 ;  /* 0x0000000007077211 */ /* 0x080fe200078f08ff */
[----:B------:R-:W-:Y:S01]  /*0360*/  IMAD.SHL.U32 R242, R12, 0x8, RZ ;  /* 0x000000080cf27824 */ /* 0x000fe200078e00ff */
[----:B------:R-:W-:Y:S01]  /*0370*/  LEA.HI R2, R2, R0, RZ, 0x3 ;  /* 0x0000000002027211 */ /* 0x000fe200078f18ff */
[----:B------:R-:W-:Y:S01]  /*0380*/  IMAD.IADD R8, R10, 0x1, -R8 ;  /* 0x000000010a087824 */ /* 0x000fe200078e0a08 */
[----:B------:R-:W-:Y:S01]  /*0390*/  LOP3.LUT R9, R145, 0xfffffff8, RZ, 0xc0, !PT ;  /* 0xfffffff891097812 */ /* 0x000fe200078ec0ff */
[----:B------:R-:W-:Y:S01]  /*03a0*/  ULDC UR50, c[0x0][0x1c0] ;  /* 0x0000700000327ab9 */ /* 0x000fe20000000800 */
[----:B------:R-:W-:Y:S01]  /*03b0*/  LOP3.LUT R3, R7, 0x7fffffe, RZ, 0xc0, !PT ;  /* 0x07fffffe07037812 */ /* 0x000fe200078ec0ff */
[----:B------:R-:W-:Y:S01]  /*03c0*/  ULDC UR12, c[0x0][0x1c0] ;  /* 0x00007000000c7ab9 */ /* 0x000fe20000000800 */
[----:B------:R-:W-:Y:S01]  /*03d0*/  LOP3.LUT R2, R2, 0xfffffff8, RZ, 0xc0, !PT ;  /* 0xfffffff802027812 */ /* 0x000fe200078ec0ff */
[----:B------:R-:W-:Y:S01]  /*03e0*/  IMAD.IADD R10, R10, 0x1, -R9 ;  /* 0x000000010a0a7824 */ /* 0x000fe200078e0a09 */
[----:B------:R-:W-:Y:S01]  /*03f0*/  SHF.R.S32.HI R9, RZ, 0x1f, R4 ;  /* 0x0000001fff097819 */ /* 0x000fe20000011404 */
[C---:B------:R-:W-:Y:S01]  /*0400*/  IMAD.IADD R252, R0.reuse, 0x1, -R3 ;  /* 0x0000000100fc7824 */ /* 0x040fe200078e0a03 */
[--C-:B------:R-:W-:Y:S01]  /*0410*/  SHF.R.S32.HI R3, RZ, 0x1f, R5.reuse ;  /* 0x0000001fff037819 */ /* 0x100fe20000011405 */
[----:B------:R-:W-:Y:S01]  /*0420*/  IMAD.IADD R7, R0, 0x1, -R2 ;  /* 0x0000000100077824 */ /* 0x000fe200078e0a02 */
[----:B------:R-:W-:Y:S01]  /*0430*/  SHF.R.S32.HI R0, RZ, 0x5, R5 ;  /* 0x00000005ff007819 */ /* 0x000fe20000011405 */
[----:B------:R-:W-:Y:S01]  /*0440*/  UIMAD.WIDE UR50, UR55, UR50, URZ ;  /* 0x00000032373272a5 */ /* 0x000fe2000f8e023f */
[----:B------:R-:W-:Y:S01]  /*0450*/  SHF.R.S32.HI R2, RZ, 0x4, R6 ;  /* 0x00000004ff027819 */ /* 0x000fe20000011406 */
[----:B------:R-:W-:Y:S01]  /*0460*/  UIMAD.WIDE.U32 UR58, UR46, UR18, URZ ;  /* 0x000000122e3a72a5 */ /* 0x000fe2000f8e003f */
[----:B------:R-:W-:Y:S01]  /*0470*/  LEA.HI R247, R9, R4, RZ, 0x2 ;  /* 0x0000000409f77211 */ /* 0x000fe200078f10ff */
[----:B------:R-:W-:Y:S01]  /*0480*/  IMAD R252, R0, 0x8, R252 ;  /* 0x0000000800fc7824 */ /* 0x000fe200078e02fc */
[----:B------:R-:W-:Y:S01]  /*0490*/  LEA.HI R4, R3, R0, RZ, 0x2 ;  /* 0x0000000003047211 */ /* 0x000fe200078f10ff */
[----:B------:R-:W-:Y:S01]  /*04a0*/  ULDC UR15, c[0x0][0x1c0] ;  /* 0x00007000000f7ab9 */ /* 0x000fe20000000800 */
[----:B------:R-:W-:Y:S01]  /*04b0*/  LEA.HI R5, R6, R2, RZ, 0x1 ;  /* 0x0000000206057211 */ /* 0x000fe200078f08ff */
[----:B------:R-:W-:Y:S01]  /*04c0*/  IMAD.U32 R6, RZ, RZ, UR7 ;  /* 0x00000007ff067e24 */ /* 0x000fe2000f8e00ff */
[----:B------:R-:W-:Y:S01]  /*04d0*/  LOP3.LUT R4, R4, 0xfffffffc, RZ, 0xc0, !PT ;  /* 0xfffffffc04047812 */ /* 0x000fe200078ec0ff */
[----:B------:R-:W-:Y:S01]  /*04e0*/  USHF.R.S32.HI UR7, URZ, 0x1f, UR46 ;  /* 0x0000001f3f077899 */ /* 0x000fe2000801142e */
[----:B------:R-:W-:Y:S01]  /*04f0*/  LOP3.LUT R3, R5, 0xfffffffe, RZ, 0xc0, !PT ;  /* 0xfffffffe05037812 */ /* 0x000fe200078ec0ff */
[----:B------:R-:W-:Y:S01]  /*0500*/  IMAD.SHL.U32 R6, R12, 0x2, RZ ;  /* 0x000000020c067824 */ /* 0x000fe200078e00ff */
[----:B------:R-:W-:Y:S01]  /*0510*/  SHF.R.S32.HI R5, RZ, 0x3, R145 ;  /* 0x00000003ff057819 */ /* 0x000fe20000011491 */
[----:B------:R-:W-:Y:S01]  /*0520*/  IMAD.IADD R17, R0, 0x1, -R4 ;  /* 0x0000000100117824 */ /* 0x000fe200078e0a04 */
[----:B------:R-:W-:Y:S01]  /*0530*/  LEA.HI R9, R10, R10, RZ, 0x1 ;  /* 0x0000000a0a097211 */ /* 0x000fe200078f08ff */
[----:B------:R-:W-:Y:S01]  /*0540*/  IMAD.IADD R11, R2, 0x1, -R3 ;  /* 0x00000001020b7824 */ /* 0x000fe200078e0a03 */
[----:B------:R-:W-:Y:S01]  /*0550*/  SHF.R.S32.HI R250, RZ, 0x7, R250 ;  /* 0x00000007fffa7819 */ /* 0x000fe200000114fa */
[----:B------:R-:W-:Y:S01]  /*0560*/  IMAD.U32 R0, RZ, RZ, UR17 ;  /* 0x00000011ff007e24 */ /* 0x000fe2000f8e00ff */
[----:B------:R-:W-:Y:S01]  /*0570*/  STL [R1], R17 ;  /* 0x0000001101007387 */ /* 0x000fe20000100800 */
[----:B------:R-:W-:Y:S01]  /*0580*/  IMAD.SHL.U32 R2, R5, 0x40, RZ ;  /* 0x0000004005027824 */ /* 0x000fe200078e00ff */
[C---:B------:R-:W-:Y:S01]  /*0590*/  LOP3.LUT P5, RZ, R7.reuse, 0x2, RZ, 0xc0, !PT ;  /* 0x0000000207ff7812 */ /* 0x040fe200078ac0ff */
[----:B------:R-:W-:Y:S01]  /*05a0*/  IMAD.U32 R5, RZ, RZ, UR4 ;  /* 0x00000004ff057e24 */ /* 0x000fe2000f8e00ff */
[----:B------:R1:W-:Y:S01]  /*05b0*/  STL [R1+0x24], R0 ;  /* 0x0000240001007387 */ /* 0x0003e20000100800 */
[----:B------:R-:W-:Y:S01]  /*05c0*/  IMAD R231, R250, 0x2000, R6 ;  /* 0x00002000fae77824 */ /* 0x000fe200078e0206 */
[----:B------:R-:W-:Y:S01]  /*05d0*/  UIMAD UR4, UR46, UR12, UR49 ;  /* 0x0000000c2e0472a4 */ /* 0x000fe2000f8e0231 */
[----:B------:R-:W-:Y:S01]  /*05e0*/  LOP3.LUT P4, RZ, R7, 0x4, RZ, 0xc0, !PT ;  /* 0x0000000407ff7812 */ /* 0x000fe2000788c0ff */
[----:B------:R2:W-:Y:S01]  /*05f0*/  STL [R1+0x20], R5 ;  /* 0x0000200501007387 */ /* 0x0005e20000100800 */
[----:B------:R-:W-:Y:S01]  /*0600*/  ULDC UR10, c[0x0][0x1c0] ;  /* 0x00007000000a7ab9 */ /* 0x000fe20000000800 */
[----:B------:R-:W-:Y:S01]  /*0610*/  SEL R228, R153, 0xffffffe0, !P5 ;  /* 0xffffffe099e47807 */ /* 0x000fe20006800000 */
[----:B------:R-:W-:-:S02]  /*0620*/  USHF.L.U32 UR61, UR4, 0x5, URZ ;  /* 0x00000005043d7899 */ /* 0x000fc4000800063f */
[----:B------:R-:W-:Y:S02]  /*0630*/  USHF.R.S32.HI UR4, URZ, 0x1f, UR17 ;  /* 0x0000001f3f047899 */ /* 0x000fe40008011411 */
[----:B------:R-:W-:Y:S02]  /*0640*/  UIMAD UR55, UR55, UR10, URZ ;  /* 0x0000000a373772a4 */ /* 0x000fe4000f8e023f */
[----:B------:R-:W-:Y:S02]  /*0650*/  UMOV UR54, 0xffffe000 ;  /* 0xffffe00000367882 */ /* 0x000fe40000000000 */
[----:B------:R-:W-:Y:S02]  /*0660*/  USHF.L.U32 UR60, UR55, 0x7, URZ ;  /* 0x00000007373c7899 */ /* 0x000fe4000800063f */
[----:B------:R-:W-:Y:S02]  /*0670*/  UIMAD.WIDE.U32 UR56, UR50, UR58, URZ ;  /* 0x0000003a323872a5 */ /* 0x000fe4000f8e003f */
[----:B------:R-:W-:-:S02]  /*0680*/  USHF.L.U32 UR32, UR55, 0x3, URZ ;  /* 0x0000000337207899 */ /* 0x000fc4000800063f */
[----:B------:R-:W-:Y:S02]  /*0690*/  USHF.L.U32 UR31, UR55, 0x4, URZ ;  /* 0x00000004371f7899 */ /* 0x000fe4000800063f */
[----:B------:R-:W-:Y:S01]  /*06a0*/  UIMAD UR30, UR55, 0x18, URZ ;  /* 0x00000018371e78a4 */ /* 0x000fe2000f8e023f */
[----:B-1----:R-:W-:Y:S01]  /*06b0*/  LOP3.LUT R0, R2, 0xc0, RZ, 0xc0, !PT ;  /* 0x000000c002007812 */ /* 0x002fe200078ec0ff */
[----:B------:R-:W-:Y:S01]  /*06c0*/  USHF.L.U32 UR29, UR55, 0x5, URZ ;  /* 0x00000005371d7899 */ /* 0x000fe2000800063f */
[----:B------:R-:W-:Y:S01]  /*06d0*/  LOP3.LUT R2, R9, 0x7fffffe, RZ, 0xc0, !PT ;  /* 0x07fffffe09027812 */ /* 0x000fe200078ec0ff */
[----:B------:R-:W-:Y:S01]  /*06e0*/  UIMAD UR28, UR55, 0x28, URZ ;  /* 0x00000028371c78a4 */ /* 0x000fe2000f8e023f */
[----:B------:R-:W-:Y:S01]  /*06f0*/  SHF.R.U32.HI R4, RZ, 0x3, R0 ;  /* 0x00000003ff047819 */ /* 0x000fe20000011600 */
[----:B------:R-:W-:Y:S01]  /*0700*/  UIMAD UR27, UR55, 0x30, URZ ;  /* 0x00000030371b78a4 */ /* 0x000fe2000f8e023f */
[----:B------:R-:W-:Y:S01]  /*0710*/  LOP3.LUT R3, R0, 0x18, R242, 0xf8, !PT ;  /* 0x0000001800037812 */ /* 0x000fe200078ef8f2 */
[----:B------:R-:W-:Y:S01]  /*0720*/  IMAD.IADD R2, R10, 0x1, -R2 ;  /* 0x000000010a027824 */ /* 0x000fe200078e0a02 */
[----:B--2---:R-:W-:Y:S01]  /*0730*/  SHF.R.S32.HI R5, RZ, 0x1f, R8 ;  /* 0x0000001fff057819 */ /* 0x004fe20000011408 */
[----:B------:R-:W-:Y:S01]  /*0740*/  IMAD R0, R250, 0x8, R11 ;  /* 0x00000008fa007824 */ /* 0x000fe200078e020b */
[----:B------:R-:W-:Y:S01]  /*0750*/  LOP3.LUT R3, R3, R4, RZ, 0x3c, !PT ;  /* 0x0000000403037212 */ /* 0x000fe200078e3cff */
[----:B------:R-:W-:Y:S01]  /*0760*/  UIMAD UR26, UR55, 0x38, URZ ;  /* 0x00000038371a78a4 */ /* 0x000fe2000f8e023f */
[-C--:B------:R-:W-:Y:S01]  /*0770*/  LEA.HI R5, R5, R8.reuse, RZ, 0x3 ;  /* 0x0000000805057211 */ /* 0x080fe200078f18ff */
[----:B------:R-:W-:Y:S01]  /*0780*/  IMAD R16, R0, 0x8, R2 ;  /* 0x0000000800107824 */ /* 0x000fe200078e0202 */
[----:B------:R-:W-:Y:S01]  /*0790*/  LEA.HI R0, R8, R8, RZ, 0x1 ;  /* 0x0000000808007211 */ /* 0x000fe200078f08ff */
[----:B------:R-:W-:Y:S01]  /*07a0*/  IMAD.U32 R252, R252, 0x20, R3 ;  /* 0x00000020fcfc7824 */ /* 0x000fe200078e0003 */
[----:B------:R-:W-:Y:S01]  /*07b0*/  LOP3.LUT R2, R5, 0xfffffff8, RZ, 0xc0, !PT ;  /* 0xfffffff805027812 */ /* 0x000fe200078ec0ff */
[----:B------:R-:W-:Y:S01]  /*07c0*/  USHF.L.U32 UR25, UR55, 0x6, URZ ;  /* 0x0000000637197899 */ /* 0x000fe2000800063f */
[----:B------:R-:W-:Y:S01]  /*07d0*/  LOP3.LUT R4, R0, 0x7fffffe, RZ, 0xc0, !PT ;  /* 0x07fffffe00047812 */ /* 0x000fe200078ec0ff */
[----:B------:R-:W-:Y:S01]  /*07e0*/  UIMAD UR24, UR55, 0x48, URZ ;  /* 0x00000048371878a4 */ /* 0x000fe2000f8e023f */
[----:B------:R-:W-:Y:S01]  /*07f0*/  SHF.R.S32.HI R3, RZ, 0x1, R0 ;  /* 0x00000001ff037819 */ /* 0x000fe20000011400 */
[C---:B------:R-:W-:Y:S01]  /*0800*/  IMAD.IADD R14, R8.reuse, 0x1, -R2 ;  /* 0x00000001080e7824 */ /* 0x040fe200078e0a02 */
[----:B------:R-:W-:Y:S01]  /*0810*/  SHF.R.S32.HI R0, RZ, 0x1f, R0 ;  /* 0x0000001fff007819 */ /* 0x000fe20000011400 */
[----:B------:R-:W-:Y:S01]  /*0820*/  IMAD.IADD R15, R8, 0x1, -R4 ;  /* 0x00000001080f7824 */ /* 0x000fe200078e0a04 */
[C---:B------:R-:W-:Y:S01]  /*0830*/  LOP3.LUT R2, R7.reuse, 0x1, RZ, 0xc0, !PT ;  /* 0x0000000107027812 */ /* 0x040fe200078ec0ff */
[----:B------:R-:W-:Y:S01]  /*0840*/  IMAD.U32 R4, RZ, RZ, UR8 ;  /* 0x00000008ff047e24 */ /* 0x000fe2000f8e00ff */
[----:B------:R-:W-:Y:S01]  /*0850*/  LEA.HI R0, R0, R3, RZ, 0x2 ;  /* 0x0000000300007211 */ /* 0x000fe200078f10ff */
[----:B------:R-:W-:Y:S01]  /*0860*/  USHF.R.S32.HI UR8, URZ, 0x1f, UR49 ;  /* 0x0000001f3f087899 */ /* 0x000fe20008011431 */
[----:B------:R-:W-:Y:S01]  /*0870*/  ISETP.NE.U32.AND P6, PT, R2, 0x1, PT ;  /* 0x000000010200780c */ /* 0x000fe20003fc5070 */
[----:B------:R-:W-:Y:S01]  /*0880*/  IMAD.U32 R4, RZ, RZ, UR7 ;  /* 0x00000007ff047e24 */ /* 0x000fe2000f8e00ff */
[----:B------:R-:W-:Y:S01]  /*0890*/  LOP3.LUT R0, R0, 0xfffffffc, RZ, 0xc0, !PT ;  /* 0xfffffffc00007812 */ /* 0x000fe200078ec0ff */
[----:B------:R-:W-:Y:S01]  /*08a0*/  IMAD.SHL.U32 R4, R7, 0x40, RZ ;  /* 0x0000004007047824 */ /* 0x000fe200078e00ff */
[----:B------:R-:W-:Y:S01]  /*08b0*/  SEL R226, R226, 0x10, !P6 ;  /* 0x00000010e2e27807 */ /* 0x000fe20007000000 */
[----:B------:R-:W-:Y:S01]  /*08c0*/  IMAD.U32 R2, RZ, RZ, UR8 ;  /* 0x00000008ff027e24 */ /* 0x000fe2000f8e00ff */
[----:B------:R-:W-:Y:S01]  /*08d0*/  UIMAD UR23, UR55, 0x50, URZ ;  /* 0x00000050371778a4 */ /* 0x000fe2000f8e023f */
[----:B------:R-:W-:Y:S01]  /*08e0*/  IMAD.IADD R13, R3, 0x1, -R0 ;  /* 0x00000001030d7824 */ /* 0x000fe200078e0a00 */
[----:B------:R-:W-:Y:S01]  /*08f0*/  LOP3.LUT R4, R4, 0x1c0, RZ, 0xc0, !PT ;  /* 0x000001c004047812 */ /* 0x000fe200078ec0ff */
[----:B------:R-:W-:Y:S01]  /*0900*/  IMAD.U32 R0, RZ, RZ, UR7 ;  /* 0x00000007ff007e24 */ /* 0x000fe2000f8e00ff */
[----:B------:R-:W-:Y:S01]  /*0910*/  SHF.R.S32.HI R0, RZ, 0x1, R9 ;  /* 0x00000001ff007819 */ /* 0x000fe20000011409 */
[----:B------:R-:W-:Y:S01]  /*0920*/  IMAD.SHL.U32 R2, R10, 0x40, RZ ;  /* 0x000000400a027824 */ /* 0x000fe200078e00ff */
[----:B------:R-:W-:Y:S01]  /*0930*/  LEA.HI R9, R7, R7, RZ, 0x1 ;  /* 0x0000000707097211 */ /* 0x000fe200078f08ff */
[----:B------:R-:W-:Y:S01]  /*0940*/  IMAD.U32 R3, RZ, RZ, UR8 ;  /* 0x00000008ff037e24 */ /* 0x000fe2000f8e00ff */
[C---:B------:R-:W-:Y:S01]  /*0950*/  LOP3.LUT P0, RZ, R0.reuse, 0x2, RZ, 0xc0, !PT ;  /* 0x0000000200ff7812 */ /* 0x040fe2000780c0ff */
[----:B------:R-:W-:Y:S01]  /*0960*/  IMAD.SHL.U32 R10, R0, 0x40, RZ ;  /* 0x00000040000a7824 */ /* 0x000fe200078e00ff */
[----:B------:R-:W-:Y:S01]  /*0970*/  LOP3.LUT R8, R2, 0x1c0, RZ, 0xc0, !PT ;  /* 0x000001c002087812 */ /* 0x000fe200078ec0ff */
[----:B------:R-:W-:Y:S01]  /*0980*/  IMAD.SHL.U32 R0, R17, 0x10, RZ ;  /* 0x0000001011007824 */ /* 0x000fe200078e00ff */
[----:B------:R-:W-:Y:S01]  /*0990*/  SHF.R.S32.HI R3, RZ, 0x3, R5 ;  /* 0x00000003ff037819 */ /* 0x000fe20000011405 */
[----:B------:R-:W-:Y:S01]  /*09a0*/  UIMAD UR8, UR5, UR16, URZ ;  /* 0x00000010050872a4 */ /* 0x000fe2000f8e023f */
[----:B------:R-:W-:Y:S01]  /*09b0*/  LOP3.LUT R2, R9, 0x3fffffe, RZ, 0xc0, !PT ;  /* 0x03fffffe09027812 */ /* 0x000fe200078ec0ff */
[----:B------:R-:W-:Y:S01]  /*09c0*/  UIMAD UR5, UR6, UR46, URZ ;  /* 0x0000002e060572a4 */ /* 0x000fe2000f8e023f */
[----:B------:R-:W-:Y:S01]  /*09d0*/  LEA.HI.SX32 R247, R247, R0, 0x1e ;  /* 0x00000000f7f77211 */ /* 0x000fe200078ff2ff */
[----:B------:R-:W-:Y:S01]  /*09e0*/  IMAD R15, R3, 0x8, R15 ;  /* 0x00000008030f7824 */ /* 0x000fe200078e020f */
[----:B------:R-:W-:Y:S01]  /*09f0*/  LOP3.LUT R5, R8, 0x30, R0, 0xf8, !PT ;  /* 0x0000003008057812 */ /* 0x000fe200078ef800 */
[----:B------:R-:W-:Y:S01]  /*0a00*/  IMAD.IADD R12, R7, 0x1, -R2 ;  /* 0x00000001070c7824 */ /* 0x000fe200078e0a02 */
[----:B------:R-:W-:Y:S01]  /*0a10*/  LOP3.LUT R0, R10, 0xc0, RZ, 0xc0, !PT ;  /* 0x000000c00a007812 */ /* 0x000fe200078ec0ff */
[----:B------:R-:W-:Y:S01]  /*0a20*/  IMAD.SHL.U32 R2, R17, 0x400, RZ ;  /* 0x0000040011027824 */ /* 0x000fe200078e00ff */
[--C-:B------:R-:W-:Y:S01]  /*0a30*/  LOP3.LUT R5, R5, 0x8, R145.reuse, 0xf8, !PT ;  /* 0x0000000805057812 */ /* 0x100fe200078ef891 */
[----:B------:R-:W-:Y:S01]  /*0a40*/  @!UP2 UIMAD UR7, UR46, UR15, UR49 ;  /* 0x0000000f2e07a2a4 */ /* 0x000fe2000f8e0231 */
[----:B------:R-:W-:Y:S01]  /*0a50*/  LOP3.LUT R145, R0, 0x8, R145, 0xf8, !PT ;  /* 0x0000000800917812 */ /* 0x000fe200078ef891 */
[----:B------:R-:W-:Y:S01]  /*0a60*/  IMAD R147, R3, 0x200, R2 ;  /* 0x0000020003937824 */ /* 0x000fe200078e0202 */
[----:B------:R-:W-:Y:S01]  /*0a70*/  SHF.R.U32.HI R0, RZ, 0x3, R0 ;  /* 0x00000003ff007819 */ /* 0x000fe20000011600 */
[----:B------:R-:W-:Y:S01]  /*0a80*/  IMAD.U32 R3, RZ, RZ, UR8 ;  /* 0x00000008ff037e24 */ /* 0x000fe2000f8e00ff */
[----:B------:R-:W-:Y:S01]  /*0a90*/  LEA.HI R4, R4, R4, RZ, 0x1d ;  /* 0x0000000404047211 */ /* 0x000fe200078fe8ff */
[----:B------:R-:W-:Y:S01]  /*0aa0*/  UIMAD UR22, UR55, 0x58, URZ ;  /* 0x00000058371678a4 */ /* 0x000fe2000f8e023f */
[----:B------:R-:W-:Y:S01]  /*0ab0*/  LOP3.LUT R145, R145, R0, RZ, 0x3c, !PT ;  /* 0x0000000091917212 */ /* 0x000fe200078e3cff */
[----:B------:R-:W-:Y:S01]  /*0ac0*/  IMAD.U32 R0, RZ, RZ, UR9 ;  /* 0x00000009ff007e24 */ /* 0x000fe2000f8e00ff */
[----:B------:R-:W-:Y:S01]  /*0ad0*/  IADD3 R231, R4, R231, R2 ;  /* 0x000000e704e77210 */ /* 0x000fe20007ffe002 */
[----:B------:R-:W-:Y:S01]  /*0ae0*/  IMAD.SHL.U32 R4, R11, 0x10, RZ ;  /* 0x000000100b047824 */ /* 0x000fe200078e00ff */
        /* <DEDUP_REMOVED lines=12> */
[----:B------:R-:W-:Y:S01]  /*0bb0*/  IMAD.IADD R230, R232, 0x1, R228 ;  /* 0x00000001e8e67824 */ /* 0x000fe200078e02e4 */
[----:B------:R-:W-:Y:S01]  /*0bc0*/  UIMAD UR21, UR55, 0x60, URZ ;  /* 0x00000060371578a4 */ /* 0x000fe2000f8e023f */
[----:B------:R-:W-:Y:S01]  /*0bd0*/  IMAD.IADD R146, R145, 0x1, R146 ;  /* 0x0000000191927824 */ /* 0x000fe200078e0292 */
[----:B------:R-:W-:Y:S01]  /*0be0*/  UIMAD UR20, UR55, 0x68, URZ ;  /* 0x00000068371478a4 */ /* 0x000fe2000f8e023f */
[--C-:B------:R-:W-:Y:S01]  /*0bf0*/  IMAD.IADD R226, R226, 0x1, R227.reuse ;  /* 0x00000001e2e27824 */ /* 0x100fe200078e02e3 */
[----:B------:R-:W-:Y:S01]  /*0c00*/  UIMAD UR19, UR55, 0x70, URZ ;  /* 0x00000070371378a4 */ /* 0x000fe2000f8e023f */
[C---:B------:R-:W-:Y:S01]  /*0c10*/  IMAD.IADD R229, R228.reuse, 0x1, R227 ;  /* 0x00000001e4e57824 */ /* 0x040fe200078e02e3 */
[----:B------:R-:W-:Y:S01]  /*0c20*/  UIMAD UR18, UR55, 0x78, URZ ;  /* 0x00000078371278a4 */ /* 0x000fe2000f8e023f */
[----:B------:R-:W-:Y:S01]  /*0c30*/  IMAD.IADD R228, R228, 0x1, R226 ;  /* 0x00000001e4e47824 */ /* 0x000fe200078e02e2 */
[----:B------:R-:W-:Y:S01]  /*0c40*/  UIADD3 UR17, -UR60, URZ, URZ ;  /* 0x0000003f3c117290 */ /* 0x000fe2000fffe13f */
[----:B-1----:R-:W-:-:S02]  /*0c50*/  IMAD R0, R17, 0x200, R6 ;  /* 0x0000020011007824 */ /* 0x002fc400078e0206 */
[----:B--2---:R-:W-:Y:S01]  /*0c60*/  IMAD.U32 R3, RZ, RZ, UR5 ;  /* 0x00000005ff037e24 */ /* 0x004fe2000f8e00ff */
[----:B------:R-:W-:Y:S01]  /*0c70*/  UIMAD UR5, UR51, UR58, URZ ;  /* 0x0000003a330572a4 */ /* 0x000fe2000f8e023f */
[----:B------:R-:W-:Y:S01]  /*0c80*/  IMAD R12, R12, 0x20, R0 ;  /* 0x000000200c0c7824 */ /* 0x000fe200078e0200 */
[----:B------:R-:W-:Y:S02]  /*0c90*/  SHF.R.S32.HI R0, RZ, 0x1, R9 ;  /* 0x00000001ff007819 */ /* 0x000fe40000011409 */
[----:B------:R1:W-:Y:S02]  /*0ca0*/  STL [R1+0x18], R3 ;  /* 0x0000180301007387 */ /* 0x0003e40000100800 */
[----:B------:R-:W-:Y:S01]  /*0cb0*/  IMAD.U32 R2, RZ, RZ, UR5 ;  /* 0x00000005ff027e24 */ /* 0x000fe2000f8e00ff */
[C---:B------:R-:W-:Y:S01]  /*0cc0*/  LOP3.LUT P3, RZ, R0.reuse, 0x2, RZ, 0xc0, !PT ;  /* 0x0000000200ff7812 */ /* 0x040fe2000786c0ff */
[----:B------:R-:W-:Y:S01]  /*0cd0*/  IMAD.U32 R2, RZ, RZ, UR4 ;  /* 0x00000004ff027e24 */ /* 0x000fe2000f8e00ff */
[----:B------:R-:W-:Y:S01]  /*0ce0*/  @!UP2 UIMAD UR4, UR7, UR13, URZ ;  /* 0x0000000d0704a2a4 */ /* 0x000fe2000f8e023f */
[----:B------:R-:W-:Y:S01]  /*0cf0*/  IMAD.SHL.U32 R0, R0, 0x40, RZ ;  /* 0x0000004000007824 */ /* 0x000fe200078e00ff */
[----:B------:R-:W-:Y:S01]  /*0d00*/  USHF.R.S32.HI UR5, URZ, 0x1f, UR60 ;  /* 0x0000001f3f057899 */ /* 0x000fe2000801143c */
[----:B------:R-:W-:Y:S01]  /*0d10*/  R2P PR, R14, 0x6 ;  /* 0x000000060e007804 */ /* 0x000fe20000000000 */
[----:B------:R2:W-:Y:S01]  /*0d20*/  STL [R1+0x14], R2 ;  /* 0x0000140201007387 */ /* 0x0005e20000100800 */
[----:B------:R-:W-:-:S02]  /*0d30*/  LOP3.LUT P0, RZ, R13, 0x2, RZ, 0xc0, !PT ;  /* 0x000000020dff7812 */ /* 0x000fc4000780c0ff */
[----:B------:R-:W-:Y:S02]  /*0d40*/  LOP3.LUT R0, R0, 0xc0, RZ, 0xc0, !PT ;  /* 0x000000c000007812 */ /* 0x000fe400078ec0ff */
[----:B------:R-:W-:Y:S02]  /*0d50*/  SEL R148, R148, 0xffffffc0, !P2 ;  /* 0xffffffc094947807 */ /* 0x000fe40005000000 */
[----:B------:R-:W-:Y:S02]  /*0d60*/  SEL R153, R153, 0xffffffe0, !P0 ;  /* 0xffffffe099997807 */ /* 0x000fe40004000000 */
[----:B-1----:R-:W-:Y:S01]  /*0d70*/  SHF.R.U32.HI R3, RZ, 0x3, R0 ;  /* 0x00000003ff037819 */ /* 0x002fe20000011600 */
[----:B--2---:R-:W-:-:S05]  /*0d80*/  IMAD.SHL.U32 R2, R250, 0x8, RZ ;  /* 0x00000008fa027824 */ /* 0x004fca00078e00ff */
[----:B------:R-:W-:-:S04]  /*0d90*/  LOP3.LUT R2, R2, 0x8, RZ, 0xc0, !PT ;  /* 0x0000000802027812 */ /* 0x000fc800078ec0ff */
[----:B------:R-:W-:Y:S01]  /*0da0*/  LOP3.LUT R8, R3, R0, R2, 0x1e, !PT ;  /* 0x0000000003087212 */ /* 0x000fe200078e1e02 */
[----:B------:R-:W-:Y:S01]  /*0db0*/  IMAD.SHL.U32 R0, R14, 0x40, RZ ;  /* 0x000000400e007824 */ /* 0x000fe200078e00ff */
[----:B------:R-:W-:Y:S01]  /*0dc0*/  LOP3.LUT R7, R2, 0x10, R4, 0xf8, !PT ;  /* 0x0000001002077812 */ /* 0x000fe200078ef804 */
[----:B------:R-:W-:Y:S02]  /*0dd0*/  IMAD.SHL.U32 R2, R13, 0x40, RZ ;  /* 0x000000400d027824 */ /* 0x000fe400078e00ff */
[C---:B------:R-:W-:Y:S01]  /*0de0*/  IMAD R3, R11.reuse, 0x200, R5 ;  /* 0x000002000b037824 */ /* 0x040fe200078e0205 */
        /* <DEDUP_REMOVED lines=16> */
[----:B------:R-:W-:Y:S01]  /*0ef0*/  USHF.R.S32.HI UR4, URZ, 0x1f, UR61 ;  /* 0x0000001f3f047899 */ /* 0x000fe2000801143d */
[----:B------:R-:W-:Y:S01]  /*0f00*/  IMAD.U32 R0, RZ, RZ, UR5 ;  /* 0x00000005ff007e24 */ /* 0x000fe2000f8e00ff */
[----:B------:R-:W-:Y:S01]  /*0f10*/  LEA R147, R147, 0x8000, 0x1 ;  /* 0x0000800093937811 */ /* 0x000fe200078e08ff */
[----:B------:R-:W-:Y:S01]  /*0f20*/  IMAD.IADD R158, R158, 0x1, R5 ;  /* 0x000000019e9e7824 */ /* 0x000fe200078e0205 */
[----:B------:R1:W-:Y:S02]  /*0f30*/  STL [R1+0x10], R2 ;  /* 0x0000100201007387 */ /* 0x0003e40000100800 */
[----:B------:R-:W-:Y:S01]  /*0f40*/  IMAD.U32 R0, RZ, RZ, UR4 ;  /* 0x00000004ff007e24 */ /* 0x000fe2000f8e00ff */
[C---:B------:R-:W-:Y:S01]  /*0f50*/  IADD3 R0, R4.reuse, 0x20, RZ ;  /* 0x0000002004007810 */ /* 0x040fe20007ffe0ff */
[----:B------:R2:W-:Y:S01]  /*0f60*/  STL [R1+0x4], R4 ;  /* 0x0000040401007387 */ /* 0x0005e20000100800 */
[----:B------:R-:W-:Y:S01]  /*0f70*/  @P3 IADD3 R0, R4, -0x20, RZ ;  /* 0xffffffe004003810 */ /* 0x000fe20007ffe0ff */
[C---:B------:R-:W-:Y:S01]  /*0f80*/  IMAD.IADD R149, R147.reuse, 0x1, R148 ;  /* 0x0000000193957824 */ /* 0x040fe200078e0294 */
[----:B------:R-:W-:-:S02]  /*0f90*/  IADD3 R154, R147, 0x20, RZ ;  /* 0x00000020939a7810 */ /* 0x000fc40007ffe0ff */
[----:B------:R-:W-:Y:S01]  /*0fa0*/  @P1 IADD3 R154, R147, -0x20, RZ ;  /* 0xffffffe0939a1810 */ /* 0x000fe20007ffe0ff */
[----:B------:R2:W-:Y:S03]  /*0fb0*/  STL [R1+0x8], R0 ;  /* 0x0000080001007387 */ /* 0x0005e60000100800 */
[----:B------:R-:W-:Y:S01]  /*0fc0*/  IADD3 R157, R154, 0x2000, RZ ;  /* 0x000020009a9d7810 */ /* 0x000fe20007ffe0ff */
[----:B------:R-:W-:Y:S01]  /*0fd0*/  IMAD.IADD R148, R148, 0x1, R154 ;  /* 0x0000000194947824 */ /* 0x000fe200078e029a */
[C---:B------:R-:W-:Y:S02]  /*0fe0*/  IADD3 R156, R154.reuse, 0x4000, RZ ;  /* 0x000040009a9c7810 */ /* 0x040fe40007ffe0ff */
[----:B------:R-:W-:Y:S01]  /*0ff0*/  IADD3 R155, R154, 0x6000, RZ ;  /* 0x000060009a9b7810 */ /* 0x000fe20007ffe0ff */
[----:B-1----:R-:W-:Y:S02]  /*1000*/  IMAD.SHL.U32 R2, R3, 0x2, RZ ;  /* 0x0000000203027824 */ /* 0x002fe400078e00ff */
.L_x_370:
[----:B------:R-:W-:Y:S02]  /*1010*/  ULDC.64 UR6, c[0x0][0x250] ;  /* 0x0000940000067ab9 */ /* 0x000fe40000000a00 */
[----:B------:R-:W-:-:S02]  /*1020*/  UISETP.NE.U32.AND UP4, UPT, URZ, UR6, UPT ;  /* 0x000000063f00728c */ /* 0x000fc4000bf85070 */
[----:B------:R-:W-:Y:S02]  /*1030*/  USHF.L.U32 UR10, UR46, 0x2, URZ ;  /* 0x000000022e0a7899 */ /* 0x000fe4000800063f */
[----:B------:R-:W-:Y:S02]  /*1040*/  UISETP.NE.AND.EX UP4, UPT, URZ, UR7, UPT, UP4 ;  /* 0x000000073f00728c */ /* 0x000fe4000bf85340 */
[----:B------:R-:W-:Y:S02]  /*1050*/  USHF.R.S32.HI UR52, URZ, 0x1f, UR46 ;  /* 0x0000001f3f347899 */ /* 0x000fe4000801142e */
[----:B------:R-:W-:Y:S02]  /*1060*/  ULDC.U8 UR4, c[0x0][0x312] ;  /* 0x0000c48000047ab9 */ /* 0x000fe40000000000 */
[----:B------:R-:W-:Y:S01]  /*1070*/  USHF.L.U64.HI UR5, UR46, 0x2, UR52 ;  /* 0x000000022e057899 */ /* 0x000fe20008010234 */
[----:B------:R-:W-:Y:S01]  /*1080*/  PLOP3.LUT P0, PT, PT, PT, UP4, 0x80, 0x0 ;  /* 0x000000000000781c */ /* 0x000fe20003f0f048 */
[----:B------:R-:W-:-:S02]  /*1090*/  UISETP.NE.AND UP5, UPT, UR4, URZ, UPT ;  /* 0x0000003f0400728c */ /* 0x000fc4000bfa5270 */
        /* <DEDUP_REMOVED lines=45> */
.L_x_326:
        /* <DEDUP_REMOVED lines=58> */
.L_x_328:
        /* <DEDUP_REMOVED lines=18> */
.L_x_329:
        /* <DEDUP_REMOVED lines=31> */
[----:B-1----:R-:W1:Y:S01]  /*1a20*/  I2F.RP R4, R6 ;  /* 0x0000000600047306 */ /* 0x002e620000209400 */
[----:B------:R-:W-:-:S07]  /*1a30*/  USHF.L.U32 UR10, UR46, 0x7, URZ ;  /* 0x000000072e0a7899 */ /* 0x000fce000800063f */
[----:B-1----:R-:W1:Y:S01]  /*1a40*/  MUFU.RCP R4, R4 ;  /* 0x0000000400047308 */ /* 0x002e620000001000 */
[----:B------:R-:W-:Y:S02]  /*1a50*/  USEL UR15, UR8, URZ, UP3 ;  /* 0x0000003f080f7287 */ /* 0x000fe40009800000 */
[----:B------:R-:W-:Y:S02]  /*1a60*/  USHF.L.U64.HI UR6, UR46, 0x7, UR52 ;  /* 0x000000072e067899 */ /* 0x000fe40008010234 */
[----:B------:R-:W-:Y:S02]  /*1a70*/  USEL UR8, UR10, URZ, UP6 ;  /* 0x0000003f0a087287 */ /* 0x000fe4000b000000 */
[----:B------:R-:W-:Y:S02]  /*1a80*/  USEL UR6, UR6, URZ, UP6 ;  /* 0x0000003f06067287 */ /* 0x000fe4000b000000 */
[----:B------:R-:W-:Y:S01]  /*1a90*/  UIADD3 UR8, UP0, UR5, UR8, URZ ;  /* 0x0000000805087290 */ /* 0x000fe2000ff1e03f */
[----:B-1----:R-:W-:-:S03]  /*1aa0*/  IADD3 R4, R4, 0xffffffe, RZ ;  /* 0x0ffffffe04047810 */ /* 0x002fc60007ffe0ff */
[----:B------:R-:W-:Y:S01]  /*1ab0*/  UIADD3.X UR9, UR43, UR6, URZ, UP0, !UPT ;  /* 0x000000062b097290 */ /* 0x000fe200087fe43f */
        /* <DEDUP_REMOVED lines=8> */
[----:B------:R-:W-:Y:S02]  /*1b40*/  USEL UR13, UR13, URZ, UP3 ;  /* 0x0000003f0d0d7287 */ /* 0x000fe40009800000 */
[----:B------:R-:W-:Y:S01]  /*1b50*/  UIADD3 UR10, UR9, UR10, URZ ;  /* 0x0000000a090a7290 */ /* 0x000fe2000fffe03f */
        /* <DEDUP_REMOVED lines=13> */
[----:B-1----:R-:W-:-:S10]  /*1c30*/  @UP2 USEL UR6, UR6, UR4, !UP1 ;  /* 0x0000000406062287 */ /* 0x002fd4000c800000 */
[----:B------:R-:W-:Y:S01]  /*1c40*/  @P2 IADD3 R4, R4, 0x1, RZ ;  /* 0x0000000104042810 */ /* 0x000fe20007ffe0ff */
[----:B------:R-:W-:-:S04]  /*1c50*/  ULDC UR11, c[0x0][0x234] ;  /* 0x00008d00000b7ab9 */ /* 0x000fc80000000800 */
[----:B------:R-:W-:Y:S01]  /*1c60*/  @!P0 IMAD.MOV R4, RZ, RZ, -R4 ;  /* 0x000000ffff048224 */ /* 0x000fe200078e0a04 */
[----:B------:R-:W-:Y:S01]  /*1c70*/  PLOP3.LUT P0, PT, PT, PT, UP2, 0x80, 0x0 ;  /* 0x000000000000781c */ /* 0x000fe20003f0f028 */
[----:B------:R-:W-:Y:S01]  /*1c80*/  @UP2 UIMAD UR11, UR49, UR11, UR6 ;  /* 0x0000000b310b22a4 */ /* 0x000fe2000f8e0206 */
[----:B------:R-:W-:Y:S01]  /*1c90*/  @!P1 LOP3.LUT R4, RZ, c[0x0][0x1c8], RZ, 0x33, !PT ;  /* 0x00007200ff049a12 */ /* 0x000fe200078e33ff */
[----:B------:R-:W-:-:S05]  /*1ca0*/  USHF.R.S32.HI UR6, URZ, 0x1f, UR36 ;  /* 0x0000001f3f067899 */ /* 0x000fca0008011424 */
[----:B------:R-:W-:Y:S01]  /*1cb0*/  @!UP2 UMOV UR11, UR52 ;  /* 0x00000034000bac82 */ /* 0x000fe20008000000 */
[----:B------:R-:W-:-:S04]  /*1cc0*/  SHF.R.S32.HI R17, RZ, 0x1f, R4 ;  /* 0x0000001fff117819 */ /* 0x000fc80000011404 */
        /* <DEDUP_REMOVED lines=9> */
.L_x_330:
[----:B------:R-:W2:Y:S02]  /*1d60*/  LDL R0, [R1+0x1c] ;  /* 0x00001c0001007983 */ /* 0x000ea40000100800 */
[----:B--2---:R1:W2:Y:S01]  /*1d70*/  R2UR UR4, R0 ;  /* 0x00000000000473c2 */ /* 0x0042a200000e0000 */
[----:B------:R-:W-:-:S07]  /*1d80*/  DEPBAR.LE SB1, 0x0, {2} ;  /* 0x000090040000791a */ /* 0x000fce0000000000 */
.L_x_331:
[----:B------:R-:W2:Y:S04]  /*1d90*/  LDL R3, [R1+0x24] ;  /* 0x0000240001037983 */ /* 0x000ea80000100800 */
[----:B------:R-:W3:Y:S01]  /*1da0*/  LDL R0, [R1+0x14] ;  /* 0x0000140001007983 */ /* 0x000ee20000100800 */
[----:B------:R-:W-:Y:S01]  /*1db0*/  USHF.R.S32.HI UR9, URZ, 0x1f, UR60 ;  /* 0x0000001f3f097899 */ /* 0x000fe2000801143c */
[----:B------:R-:W-:Y:S01]  /*1dc0*/  SHF.R.S32.HI R243, RZ, 0x1f, R242 ;  /* 0x0000001ffff37819 */ /* 0x000fe200000114f2 */
[----:B------:R-:W-:Y:S01]  /*1dd0*/  BSSY B1, `(.L_x_327) ;  /* 0x000088c000017945 */ /* 0x000fe20003800000 */
[----:B------:R-:W1:Y:S02]  /*1de0*/  S2R R16, SR_TID.X ;  /* 0x0000000000107919 */ /* 0x000e640000002100 */
[----:B-1----:R-:W-:Y:S01]  /*1df0*/  SHF.R.S32.HI R10, RZ, 0x1f, R16 ;  /* 0x0000001fff0a7819 */ /* 0x002fe20000011410 */
[----:B--2---:R1:W2:Y:S03]  /*1e00*/  R2UR UR52, R3 ;  /* 0x00000000033473c2 */ /* 0x0042a600000e0000 */
[----:B-1----:R-:W-:Y:S01]  /*1e10*/  LEA.HI R3, R10, R16, RZ, 0x2 ;  /* 0x000000100a037211 */ /* 0x002fe200078f10ff */
[----:B--2---:R-:W-:-:S02]  /*1e20*/  UIADD3 UR8, UP5, UP4, UR8, UR60, UR52 ;  /* 0x0000003c08087290 */ /* 0x004fc4000fcbe034 */
[----:B------:R-:W-:Y:S01]  /*1e30*/  USHF.R.S32.HI UR52, URZ, 0x1f, UR49 ;  /* 0x0000001f3f347899 */ /* 0x000fe20008011431 */
[----:B------:R-:W-:Y:S01]  /*1e40*/  SHF.R.S32.HI R3, RZ, 0x2, R3 ;  /* 0x00000002ff037819 */ /* 0x000fe20000011403 */
[----:B------:R-:W-:Y:S01]  /*1e50*/  UIADD3 UR15, UP1, UP0, UR15, UR8, UR16 ;  /* 0x000000080f0f7290 */ /* 0x000fe2000f83e010 */
[----:B---3--:R1:W2:Y:S02]  /*1e60*/  R2UR UR16, R0 ;  /* 0x00000000001073c2 */ /* 0x0082a400000e0000 */
[----:B------:R-:W-:Y:S02]  /*1e70*/  SHF.R.S32.HI R18, RZ, 0x1f, R3 ;  /* 0x0000001fff127819 */ /* 0x000fe40000011403 */
[----:B-1----:R-:W-:Y:S01]  /*1e80*/  IADD3 R0, P0, R3, UR5, RZ ;  /* 0x0000000503007c10 */ /* 0x002fe2000ff1e0ff */
[----:B--2---:R-:W-:-:S03]  /*1e90*/  UIADD3.X UR8, UR10, UR9, UR16, UP5, UP4 ;  /* 0x000000090a087290 */ /* 0x004fc6000afe8410 */
        /* <DEDUP_REMOVED lines=8> */
[----:B------:R-:W-:Y:S01]  /*1f20*/  IMAD R0, R0, c[0x0][0x194], R5 ;  /* 0x0000650000007a24 */ /* 0x000fe200078e0205 */
[----:B------:R-:W-:Y:S01]  /*1f30*/  UMOV UR16, 0x4 ;  /* 0x0000000400107882 */ /* 0x000fe20000000000 */
[----:B------:R-:W-:Y:S01]  /*1f40*/  IMAD.U32 R5, RZ, RZ, UR5 ;  /* 0x00000005ff057e24 */ /* 0x000fe2000f8e00ff */
[----:B------:R-:W-:-:S02]  /*1f50*/  UIMAD UR12, UR49, UR9, UR8 ;  /* 0x00000009310c72a4 */ /* 0x000fc4000f8e0208 */
[----:B------:R-:W-:Y:S01]  /*1f60*/  IADD3.X R9, R7, UR48, R0, P0, !PT ;  /* 0x0000003007097c10 */ /* 0x000fe200087fe400 */
[----:B------:R-:W-:Y:S01]  /*1f70*/  ULDC.64 UR8, c[0x0][0x378] ;  /* 0x0000de0000087ab9 */ /* 0x000fe20000000a00 */
[----:B------:R-:W-:Y:S01]  /*1f80*/  LEA.HI R0, R10, R16, RZ, 0x5 ;  /* 0x000000100a007211 */ /* 0x000fe200078f28ff */
[----:B------:R-:W-:Y:S01]  /*1f90*/  UIMAD UR8, UR52, UR8, URZ ;  /* 0x00000008340872a4 */ /* 0x000fe2000f8e023f */
[----:B------:R-:W-:Y:S02]  /*1fa0*/  IADD3 R6, P0, R242, UR40, RZ ;  /* 0x00000028f2067c10 */ /* 0x000fe4000ff1e0ff */
[----:B------:R-:W-:Y:S01]  /*1fb0*/  LOP3.LUT R10, R0, 0xffffffe0, RZ, 0xc0, !PT ;  /* 0xffffffe0000a7812 */ /* 0x000fe200078ec0ff */
[----:B------:R-:W-:Y:S01]  /*1fc0*/  UIMAD UR10, UR49, UR9, UR8 ;  /* 0x00000009310a72a4 */ /* 0x000fe2000f8e0208 */
[----:B------:R-:W-:Y:S01]  /*1fd0*/  SHF.R.S32.HI R0, RZ, 0x5, R0 ;  /* 0x00000005ff007819 */ /* 0x000fe20000011400 */
[----:B------:R-:W-:Y:S01]  /*1fe0*/  ULDC.64 UR52, c[0x0][0x3c8] ;  /* 0x0000f20000347ab9 */ /* 0x000fe20000000a00 */
[----:B------:R-:W-:Y:S01]  /*1ff0*/  IADD3.X R7, R243, UR42, RZ, P0, !PT ;  /* 0x0000002af3077c10 */ /* 0x000fe200087fe4ff */
[----:B------:R-:W-:Y:S01]  /*2000*/  IMAD.IADD R16, R16, 0x1, -R10 ;  /* 0x0000000110107824 */ /* 0x000fe200078e0a0a */
[----:B------:R-:W-:-:S02]  /*2010*/  ULDC.64 UR8, c[0x0][0x370] ;  /* 0x0000dc0000087ab9 */ /* 0x000fc40000000a00 */
[----:B------:R-:W-:Y:S01]  /*2020*/  UIMAD UR8, UR43, UR8, URZ ;  /* 0x000000082b0872a4 */ /* 0x000fe2000f8e023f */
[----:B------:R-:W-:Y:S02]  /*2030*/  IMAD R0, R0, UR55, R16 ;  /* 0x0000003700007c24 */ /* 0x000fe4000f8e0210 */
[----:B------:R-:W-:Y:S01]  /*2040*/  IMAD.WIDE.U32 R6, R5, c[0x0][0x370], R6 ;  /* 0x0000dc0005067a25 */ /* 0x000fe200078e0006 */
[----:B------:R-:W-:Y:S02]  /*2050*/  UIMAD UR9, UR5, UR9, UR8 ;  /* 0x00000009050972a4 */ /* 0x000fe4000f8e0208 */
[C---:B------:R-:W-:Y:S01]  /*2060*/  IADD3 R14, P0, R0.reuse, UR15, RZ ;  /* 0x0000000f000e7c10 */ /* 0x040fe2000ff1e0ff */
[----:B------:R-:W-:Y:S02]  /*2070*/  UIADD3 UR8, UR5, UR4, URZ ;  /* 0x0000000405087290 */ /* 0x000fe4000fffe03f */
[----:B------:R-:W-:Y:S01]  /*2080*/  UIADD3 UR4, UR5, UR11, URZ ;  /* 0x0000000b05047290 */ /* 0x000fe2000fffe03f */
[----:B------:R-:W-:Y:S01]  /*2090*/  IADD3 R7, R7, UR9, RZ ;  /* 0x0000000907077c10 */ /* 0x000fe2000fffe0ff */
[----:B------:R-:W-:Y:S01]  /*20a0*/  ULDC.64 UR42, c[0x0][0x200] ;  /* 0x00008000002a7ab9 */ /* 0x000fe20000000a00 */
[----:B------:R-:W-:Y:S01]  /*20b0*/  LEA.HI.X.SX32 R5, R0, UR13, 0x1, P0 ;  /* 0x0000000d00057c11 */ /* 0x000fe200080f0eff */
[----:B------:R-:W-:Y:S01]  /*20c0*/  IMAD.U32 R0, RZ, RZ, UR49 ;  /* 0x00000031ff007e24 */ /* 0x000fe2000f8e00ff */
[----:B------:R-:W-:-:S03]  /*20d0*/  LEA R239, P0, R14, c[0x0][0x350], 0x2 ;  /* 0x0000d4000eef7a11 */ /* 0x000fc600078010ff */
[----:B------:R-:W-:Y:S01]  /*20e0*/  IMAD.WIDE.U32 R6, R0, c[0x0][0x378], R6 ;  /* 0x0000de0000067a25 */ /* 0x000fe200078e0006 */
[----:B------:R-:W-:Y:S02]  /*20f0*/  LEA.HI.X R14, R14, c[0x0][0x354], R5, 0x2, P0 ;  /* 0x0000d5000e0e7a11 */ /* 0x000fe400000f1405 */
[----:B------:R-:W-:Y:S01]  /*2100*/  PLOP3.LUT P0, PT, PT, PT, UP0, 0x80, 0x0 ;  /* 0x000000000000781c */ /* 0x000fe20003f0f008 */
[----:B------:R-:W-:Y:S01]  /*2110*/  IMAD.WIDE.U32 R8, R0, c[0x0][0x1a8], R8 ;  /* 0x00006a0000087a25 */ /* 0x000fe200078e0008 */
[----:B------:R-:W-:Y:S01]  /*2120*/  IADD3 R7, R7, UR10, RZ ;  /* 0x0000000a07077c10 */ /* 0x000fe2000fffe0ff */
[----:B------:R-:W-:Y:S02]  /*2130*/  ULEA.HI.SX32 UR10, UR47, 0xffffffff, 0x19 ;  /* 0xffffffff2f0a7891 */ /* 0x000fe4000f8fca3f */
[----:B------:R-:W-:Y:S01]  /*2140*/  IMAD R0, R18, c[0x0][0x370], RZ ;  /* 0x0000dc0012007a24 */ /* 0x000fe200078e02ff */
[----:B------:R-:W-:Y:S01]  /*2150*/  IADD3 R9, R9, UR12, RZ ;  /* 0x0000000c09097c10 */ /* 0x000fe2000fffe0ff */
[----:B------:R-:W-:Y:S01]  /*2160*/  IMAD.WIDE.U32 R6, R3, c[0x0][0x370], R6 ;  /* 0x0000dc0003067a25 */ /* 0x000fe200078e0006 */
[----:B------:R-:W-:Y:S01]  /*2170*/  LEA R12, P2, R8, c[0x0][0x160], 0x1 ;  /* 0x00005800080c7a11 */ /* 0x000fe200078408ff */
[----:B------:R-:W-:-:S02]  /*2180*/  UIMAD.WIDE UR12, UR4, UR16, UR42 ;  /* 0x00000010040c72a5 */ /* 0x000fc4000f8e022a */
[----:B------:R-:W-:Y:S01]  /*2190*/  IMAD R0, R3, c[0x0][0x374], R0 ;  /* 0x0000dd0003007a24 */ /* 0x000fe200078e0200 */
[----:B------:R-:W-:Y:S01]  /*21a0*/  LEA R10, P1, R6, c[0x0][0x330], 0x1 ;  /* 0x0000cc00060a7a11 */ /* 0x000fe200078208ff */
[----:B------:R-:W-:Y:S01]  /*21b0*/  UIMAD.WIDE UR4, UR8, UR16, UR52 ;  /* 0x00000010080472a5 */ /* 0x000fe2000f8e0234 */
        /* <DEDUP_REMOVED lines=13> */
[----:B------:R-:W-:-:S02]  /*2290*/  MOV R236, R12 ;  /* 0x0000000c00ec7202 */ /* 0x000fc40000000f00 */
        /* <DEDUP_REMOVED lines=11> */
[----:B------:R-:W-:Y:S01]  /*2350*/  IMAD.MOV.U32 R235, RZ, RZ, R11 ;  /* 0x000000ffffeb7224 */ /* 0x000fe200078e000b */
[----:B------:R-:W-:Y:S01]  /*2360*/  MOV R238, R14 ;  /* 0x0000000e00ee7202 */ /* 0x000fe20000000f00 */
[----:B------:R-:W-:Y:S01]  /*2370*/  IMAD.WIDE.U32 R6, R4, c[0x0][0x1b8], R6 ;  /* 0x00006e0004067a25 */ /* 0x000fe200078e0006 */
[----:B------:R-:W-:-:S03]  /*2380*/  UIADD3 UR4, UR8, -UR4, URZ ;  /* 0x8000000408047290 */ /* 0x000fc6000fffe03f */
[----:B------:R-:W-:Y:S01]  /*2390*/  IMAD.IADD R12, R7, 0x1, R5 ;  /* 0x00000001070c7824 */ /* 0x000fe200078e0205 */
[----:B------:R-:W-:Y:S02]  /*23a0*/  UISETP.NE.AND UP0, UPT, UR4, 0x1, UPT ;  /* 0x000000010400788c */ /* 0x000fe4000bf05270 */
        /* <DEDUP_REMOVED lines=24> */
.L_x_334:
[----:B------:R-:W-:Y:S05]  /*2530*/  BSYNC B0 ;  /* 0x0000000000007941 */ /* 0x000fea0003800000 */
.L_x_333:
        /* <DEDUP_REMOVED lines=21> */
.L_x_336:
[----:B------:R-:W-:Y:S05]  /*2690*/  BSYNC B0 ;  /* 0x0000000000007941 */ /* 0x000fea0003800000 */
.L_x_335:
        /* <DEDUP_REMOVED lines=17> */
.L_x_338:
[----:B------:R-:W-:Y:S05]  /*27b0*/  BSYNC B0 ;  /* 0x0000000000007941 */ /* 0x000fea0003800000 */
.L_x_337:
        /* <DEDUP_REMOVED lines=15> */
.L_x_340:
[----:B------:R-:W-:Y:S05]  /*28b0*/  BSYNC B0 ;  /* 0x0000000000007941 */ /* 0x000fea0003800000 */
.L_x_339:
        /* <DEDUP_REMOVED lines=20> */
.L_x_342:
[----:B------:R-:W-:Y:S05]  /*2a00*/  BSYNC B0 ;  /* 0x0000000000007941 */ /* 0x000fea0003800000 */
.L_x_341:
        /* <DEDUP_REMOVED lines=20> */
.L_x_344:
[----:B------:R-:W-:Y:S05]  /*2b50*/  BSYNC B0 ;  /* 0x0000000000007941 */ /* 0x000fea0003800000 */
.L_x_343:
[----:B------:R-:W-:Y:S01]  /*2b60*/  ULDC.64 UR10, c[0x0][0x198] ;  /* 0x00006600000a7ab9 */ /* 0x000fe20000000a00 */
[----:B---3--:R-:W-:Y:S01]  /*2b70*/  IMAD.WIDE.U32 R6, R15, c[0x0][0x198], R242 ;  /* 0x000066000f067a25 */ /* 0x008fe200078e00f2 */
[----:B------:R-:W-:Y:S01]  /*2b80*/  UIMAD UR5, UR6, UR10, URZ ;  /* 0x0000000a060572a4 */ /* 0x000fe2000f8e023f */
[C---:B------:R-:W-:Y:S02]  /*2b90*/  ISETP.GE.AND P6, PT, R247.reuse, UR4, PT ;  /* 0x00000004f7007c0c */ /* 0x040fe4000bfc6270 */
[----:B------:R-:W-:Y:S01]  /*2ba0*/  MOV R245, 0x7f800000 ;  /* 0x7f80000000f57802 */ /* 0x000fe20000000f00 */
[----:B------:R-:W-:Y:S01]  /*2bb0*/  UIMAD UR5, UR36, UR11, UR5 ;  /* 0x0000000b240572a4 */ /* 0x000fe2000f8e0205 */
[----:B------:R-:W-:Y:S01]  /*2bc0*/  IADD3 R8, P3, R6, UR39, RZ ;  /* 0x0000002706087c10 */ /* 0x000fe2000ff7e0ff */
[----:B------:R-:W-:Y:S01]  /*2bd0*/  IMAD.MOV.U32 R246, RZ, RZ, 0x7f800000 ;  /* 0x7f800000fff67424 */ /* 0x000fe200078e00ff */
[----:B------:R-:W-:Y:S01]  /*2be0*/  IADD3 R6, R247, 0x40, RZ ;  /* 0x00000040f7067810 */ /* 0x000fe20007ffe0ff */
[----:B------:R-:W-:Y:S01]  /*2bf0*/  IMAD.MOV.U32 R244, RZ, RZ, 0x7f800000 ;  /* 0x7f800000fff47424 */ /* 0x000fe200078e00ff */
[----:B------:R-:W-:Y:S01]  /*2c00*/  MOV R241, 0x7f800000 ;  /* 0x7f80000000f17802 */ /* 0x000fe20000000f00 */
[----:B------:R-:W-:Y:S01]  /*2c10*/  IMAD.U32 R5, RZ, RZ, UR5 ;  /* 0x00000005ff057e24 */ /* 0x000fe2000f8e00ff */
[----:B------:R-:W-:Y:S01]  /*2c20*/  ISETP.GE.AND P4, PT, R6, UR4, PT ;  /* 0x0000000406007c0c */ /* 0x000fe2000bf86270 */
[----:B------:R-:W-:Y:S01]  /*2c30*/  IMAD.MOV.U32 R6, RZ, RZ, 0x4 ;  /* 0x00000004ff067424 */ /* 0x000fe200078e00ff */
[----:B------:R-:W-:-:S02]  /*2c40*/  MOV R10, 0x4 ;  /* 0x00000004000a7802 */ /* 0x000fc40000000f00 */
[----:B------:R-:W-:Y:S02]  /*2c50*/  IADD3.X R9, R7, UR41, R5, P3, !PT ;  /* 0x0000002907097c10 */ /* 0x000fe40009ffe405 */
[C---:B------:R-:W-:Y:S02]  /*2c60*/  IADD3 R7, R247.reuse, 0x8, RZ ;  /* 0x00000008f7077810 */ /* 0x040fe40007ffe0ff */
[----:B------:R-:W-:Y:S02]  /*2c70*/  IADD3 R5, R247, 0x48, RZ ;  /* 0x00000048f7057810 */ /* 0x000fe40007ffe0ff */
[----:B------:R-:W-:Y:S01]  /*2c80*/  ISETP.GE.AND P5, PT, R7, UR4, PT ;  /* 0x0000000407007c0c */ /* 0x000fe2000bfa6270 */
[----:B------:R-:W-:Y:S01]  /*2c90*/  IMAD.WIDE R6, R247, R6, UR12 ;  /* 0x0000000cf7067e25 */ /* 0x000fe2000f8e0206 */
[----:B------:R-:W-:-:S04]  /*2ca0*/  ISETP.GE.AND P3, PT, R5, UR4, PT ;  /* 0x0000000405007c0c */ /* 0x000fc8000bf66270 */
[----:B------:R3:W5:Y:S04]  /*2cb0*/  @!P6 LDG.E R245, [R6.64] ;  /* 0x0000002206f5e981 */ /* 0x000768000c1e1900 */
[----:B------:R3:W5:Y:S04]  /*2cc0*/  @!P4 LDG.E R241, [R6.64+0x100] ;  /* 0x0001002206f1c981 */ /* 0x000768000c1e1900 */
[----:B------:R3:W5:Y:S01]  /*2cd0*/  @!P5 LDG.E R246, [R6.64+0x20] ;  /* 0x0000202206f6d981 */ /* 0x000762000c1e1900 */
[----:B------:R-:W-:-:S03]  /*2ce0*/  @!P3 IMAD.WIDE R10, R5, R10, UR12 ;  /* 0x0000000c050abe25 */ /* 0x000fc6000f8e020a */
[----:B------:R3:W-:Y:S04]  /*2cf0*/  @P2 STS [R0+0x6000], RZ ;  /* 0x006000ff00002388 */ /* 0x0007e80000000800 */
[----:B------:R3:W-:Y:S04]  /*2d00*/  @P2 STS [R0+0x6004], RZ ;  /* 0x006004ff00002388 */ /* 0x0007e80000000800 */
        /* <DEDUP_REMOVED lines=25> */
.L_x_346:
[----:B---3--:R-:W-:Y:S05]  /*2ea0*/  BSYNC B0 ;  /* 0x0000000000007941 */ /* 0x008fea0003800000 */
.L_x_345:
        /* <DEDUP_REMOVED lines=19> */
.L_x_348:
[----:B------:R-:W-:Y:S05]  /*2fe0*/  BSYNC B0 ;  /* 0x0000000000007941 */ /* 0x000fea0003800000 */
.L_x_347:
[----:B------:R-:W0:Y:S01]  /*2ff0*/  LDGDEPBAR ;  /* 0x00000000000079af */ /* 0x000e220000000000 */
[----:B------:R-:W-:Y:S01]  /*3000*/  IMAD.MOV.U32 R6, RZ, RZ, c[0x0][0x308] ;  /* 0x0000c200ff067624 */ /* 0x000fe200078e00ff */
[----:B------:R-:W-:Y:S01]  /*3010*/  UIADD3 UR4, UR36, 0x80, URZ ;  /* 0x0000008024047890 */ /* 0x000fe2000fffe03f */
[----:B------:R-:W-:Y:S01]  /*3020*/  IMAD.MOV.U32 R7, RZ, RZ, c[0x0][0x30c] ;  /* 0x0000c300ff077624 */ /* 0x000fe200078e00ff */
[----:B------:R-:W-:Y:S01]  /*3030*/  USHF.R.S32.HI UR5, URZ, 0x1f, UR61 ;  /* 0x0000001f3f057899 */ /* 0x000fe2000801143d */
[----:B-1234-:R-:W-:Y:S02]  /*3040*/  SHF.R.S32.HI R0, RZ, 0x1f, R16 ;  /* 0x0000001fff007819 */ /* 0x01efe40000011410 */
[C---:B------:R-:W-:Y:S01]  /*3050*/  IADD3 R3, R158.reuse, 0x1000, RZ ;  /* 0x000010009e037810 */ /* 0x040fe20007ffe0ff */
[----:B------:R-:W-:Y:S01]  /*3060*/  IMAD.SHL.U32 R150, R158, 0x2, RZ ;  /* 0x000000029e967824 */ /* 0x000fe200078e00ff */
[----:B------:R-:W-:Y:S01]  /*3070*/  CS2R R94, SRZ ;  /* 0x00000000005e7805 */ /* 0x000fe2000001ff00 */
[----:B------:R-:W-:Y:S01]  /*3080*/  IMAD.MOV.U32 R240, RZ, RZ, R225 ;  /* 0x000000fffff07224 */ /* 0x000fe200078e00e1 */
[----:B------:R-:W-:-:S04]  /*3090*/  DEPBAR.LE SB0, 0x1 ;  /* 0x000080400000791a */ /* 0x000fc80000000000 */
[----:B------:R-:W-:Y:S01]  /*30a0*/  BAR.SYNC.DEFER_BLOCKING 0x0 ;  /* 0x0000000000007b1d */ /* 0x000fe20000010000 */
        /* <DEDUP_REMOVED lines=15> */
[----:B------:R-:W-:Y:S01]  /*31a0*/  UISETP.GE.AND UP1, UPT, UR4, UR7, UPT ;  /* 0x000000070400728c */ /* 0x000fe2000bf26270 */
[----:B------:R1:W2:Y:S04]  /*31b0*/  LDG.E.64 R4, [R6.64+0x8] ;  /* 0x0000082206047981 */ /* 0x0002a8000c1e1b00 */
[----:B------:R3:W4:Y:S04]  /*31c0*/  LDSM.16.M88.4 R112, [R145+0x8000] ;  /* 0x008000009170783b */ /* 0x0007280000000200 */
[----:B------:R3:W2:Y:S04]  /*31d0*/  LDSM.16.M88.4 R116, [R145+0x8400] ;  /* 0x008400009174783b */ /* 0x0006a80000000200 */
[----:B------:R3:W2:Y:S04]  /*31e0*/  LDSM.16.M88.4 R120, [R145+0x8800] ;  /* 0x008800009178783b */ /* 0x0006a80000000200 */
[----:B------:R3:W2:Y:S04]  /*31f0*/  LDSM.16.M88.4 R124, [R145+0x8c00] ;  /* 0x008c0000917c783b */ /* 0x0006a80000000200 */
[----:B------:R3:W2:Y:S04]  /*3200*/  LDSM.16.M88.4 R128, [R146+0x8000] ;  /* 0x008000009280783b */ /* 0x0006a80000000200 */
[----:B------:R3:W2:Y:S04]  /*3210*/  LDSM.16.M88.4 R132, [R146+0x8400] ;  /* 0x008400009284783b */ /* 0x0006a80000000200 */
[----:B-1----:R-:W3:Y:S01]  /*3220*/  LDG.E.64 R6, [R6.64] ;  /* 0x0000002206067981 */ /* 0x002ee2000c1e1b00 */
[----:B------:R-:W-:-:S02]  /*3230*/  SEL R3, R3, R158, !P0 ;  /* 0x0000009e03037207 */ /* 0x000fc40004000000 */
[----:B------:R-:W-:Y:S01]  /*3240*/  IADD3 R151, R150, R153, RZ ;  /* 0x0000009996977210 */ /* 0x000fe20007ffe0ff */
[----:B------:R1:W1:Y:S01]  /*3250*/  LDSM.16.M88.4 R136, [R146+0x8800] ;  /* 0x008800009288783b */ /* 0x0002620000000200 */
[----:B------:R-:W-:-:S03]  /*3260*/  SHF.L.U32 R144, R3, 0x1, RZ ;  /* 0x0000000103907819 */ /* 0x000fc600000006ff */
[----:B------:R1:W1:Y:S01]  /*3270*/  LDSM.16.M88.4 R140, [R146+0x8c00] ;  /* 0x008c0000928c783b */ /* 0x0002620000000200 */
[----:B--2---:R-:W-:-:S04]  /*3280*/  IADD3 R248, P2, P1, R4, UR61, R16 ;  /* 0x0000003d04f87c10 */ /* 0x004fc8000f95e010 */
[----:B------:R-:W-:Y:S01]  /*3290*/  IADD3.X R251, R5, UR5, R0, P2, P1 ;  /* 0x0000000505fb7c10 */ /* 0x000fe200097e2400 */
[----:B------:R-:W-:Y:S01]  /*32a0*/  IMAD.WIDE.U32 R248, R248, -0x2daee0ad, RZ ;  /* 0xd2511f53f8f87825 */ /* 0x000fe200078e00ff */
[----:B------:R-:W-:-:S04]  /*32b0*/  IADD3 R0, R152, 0x1000, RZ ;  /* 0x0000100098007810 */ /* 0x000fc80007ffe0ff */
[----:B------:R-:W-:-:S05]  /*32c0*/  SEL R0, R0, R152, !P0 ;  /* 0x0000009800007207 */ /* 0x000fca0004000000 */
[----:B------:R-:W-:Y:S01]  /*32d0*/  IMAD.SHL.U32 R3, R0, 0x2, RZ ;  /* 0x0000000200037824 */ /* 0x000fe200078e00ff */
[----:B---3--:R2:W3:Y:S08]  /*32e0*/  R2UR UR9, R7 ;  /* 0x00000000070973c2 */ /* 0x0084f000000e0000 */
[----:B----4-:R2:W1:Y:S01]  /*32f0*/  R2UR UR10, R6 ;  /* 0x00000000060a73c2 */ /* 0x01046200000e0000 */
[----:B------:R-:W-:-:S07]  /*3300*/  DEPBAR.LE SB1, 0x0, {3,2} ;  /* 0x0000900c0000791a */ /* 0x000fce0000000000 */
.L_x_351:
[----:B------:R-:W-:Y:S01]  /*3310*/  PLOP3.LUT P0, PT, PT, PT, UP1, 0x80, 0x0 ;  /* 0x000000000000781c */ /* 0x000fe20003f0f018 */
[----:B------:R-:W2:Y:S01]  /*3320*/  LDL R4, [R1] ;  /* 0x0000000001047983 */ /* 0x000ea20000100800 */
[----:B------:R-:W-:Y:S01]  /*3330*/  PLOP3.LUT P1, PT, PT, PT, UP1, 0x80, 0x0 ;  /* 0x000000000000781c */ /* 0x000fe20003f2f018 */
[----:B------:R-:W-:Y:S01]  /*3340*/  IMAD.U32 R0, RZ, RZ, UR14 ;  /* 0x0000000eff007e24 */ /* 0x000fe2000f8e00ff */
[----:B------:R-:W-:Y:S01]  /*3350*/  PLOP3.LUT P3, PT, PT, PT, UP1, 0x80, 0x0 ;  /* 0x000000000000781c */ /* 0x000fe20003f6f018 */
[----:B------:R-:W-:Y:S01]  /*3360*/  IMAD.U32 R8, RZ, RZ, UR8 ;  /* 0x00000008ff087e24 */ /* 0x000fe2000f8e00ff */
[----:B------:R-:W-:Y:S01]  /*3370*/  PLOP3.LUT P2, PT, PT, PT, UP1, 0x80, 0x0 ;  /* 0x000000000000781c */ /* 0x000fe20003f4f018 */
[----:B------:R-:W-:Y:S01]  /*3380*/  IMAD R0, R0, 0x2, R250 ;  /* 0x0000000200007824 */ /* 0x000fe200078e02fa */
[----:B------:R-:W-:Y:S01]  /*3390*/  PLOP3.LUT P5, PT, PT, PT, UP1, 0x80, 0x0 ;  /* 0x000000000000781c */ /* 0x000fe20003faf018 */
[----:B------:R-:W-:Y:S01]  /*33a0*/  UIADD3 UR4, UR9, -0x4498517b, URZ ;  /* 0xbb67ae8509047890 */ /* 0x000fe2000fffe03f */
[----:B------:R-:W-:Y:S01]  /*33b0*/  PLOP3.LUT P4, PT, PT, PT, UP1, 0x80, 0x0 ;  /* 0x000000000000781c */ /* 0x000fe20003f8f018 */
[----:B------:R-:W-:Y:S01]  /*33c0*/  IMAD.SHL.U32 R0, R0, 0x2, RZ ;  /* 0x0000000200007824 */ /* 0x000fe200078e00ff */
[----:B-----5:R-:W-:Y:S01]  /*33d0*/  FSETP.NEU.FTZ.AND P6, PT, R244, -INF , PT ;  /* 0xff800000f400780b */ /* 0x020fe20003fdd000 */
[----:B------:R-:W0:Y:S01]  /*33e0*/  LDGDEPBAR ;  /* 0x00000000000079af */ /* 0x000e220000000000 */
[----:B------:R-:W-:Y:S01]  /*33f0*/  UISETP.GE.AND UP4, UPT, UR8, 0x1, UPT ;  /* 0x000000010800788c */ /* 0x000fe2000bf86270 */
[----:B------:R-:W-:Y:S01]  /*3400*/  LOP3.LUT R16, R248, UR4, RZ, 0x3c, !PT ;  /* 0x00000004f8107c12 */ /* 0x000fe2000f8e3cff */
[----:B------:R-:W-:Y:S01]  /*3410*/  UIADD3 UR4, UR10, -0x61c88647, URZ ;  /* 0x9e3779b90a047890 */ /* 0x000fe2000fffe03f */
[C---:B------:R-:W-:Y:S04]  /*3420*/  LOP3.LUT R10, R249.reuse, UR9, R0, 0x96, !PT ;  /* 0x00000009f90a7c12 */ /* 0x040fe8000f8e9600 */
[----:B------:R-:W1:Y:S01]  /*3430*/  @P0 S2R R159, SR_TID.X ;  /* 0x00000000009f0919 */ /* 0x000e620000002100 */
[----:B------:R-:W-:Y:S01]  /*3440*/  PLOP3.LUT P0, PT, PT, PT, UP1, 0x80, 0x0 ;  /* 0x000000000000781c */ /* 0x000fe20003f0f018 */
[----:B------:R-:W-:Y:S04]  /*3450*/  IMAD.WIDE.U32 R10, R10, -0x326172a9, RZ ;  /* 0xcd9e8d570a0a7825 */ /* 0x000fe800078e00ff */
[----:B--2---:R-:W-:Y:S01]  /*3460*/  IMAD R8, R8, 0x8, R4 ;  /* 0x0000000808087824 */ /* 0x004fe200078e0204 */
[----:B------:R-:W-:Y:S01]  /*3470*/  IADD3 R4, R0, 0x1, RZ ;  /* 0x0000000100047810 */ /* 0x000fe20007ffe0ff */
[----:B------:R-:W-:Y:S04]  /*3480*/  DEPBAR.LE SB0, 0x0 ;  /* 0x000080000000791a */ /* 0x000fe80000000000 */
[C---:B------:R-:W-:Y:S01]  /*3490*/  IADD3 R5, R8.reuse, 0x4, RZ ;  /* 0x0000000408057810 */ /* 0x040fe20007ffe0ff */
[----:B------:R-:W-:Y:S01]  /*34a0*/  BAR.SYNC.DEFER_BLOCKING 0x0 ;  /* 0x0000000000007b1d */ /* 0x000fe20000010000 */
[----:B------:R-:W-:Y:S01]  /*34b0*/  LOP3.LUT R6, R249, UR9, R4, 0x96, !PT ;  /* 0x00000009f9067c12 */ /* 0x000fe2000f8e9604 */
[----:B------:R-:W-:Y:S01]  /*34c0*/  IMAD.WIDE.U32 R8, R8, -0x326172a9, RZ ;  /* 0xcd9e8d5708087825 */ /* 0x000fe200078e00ff */
[----:B------:R-:W-:Y:S03]  /*34d0*/  LOP3.LUT R0, R251, UR10, RZ, 0x3c, !PT ;  /* 0x0000000afb007c12 */ /* 0x000fe6000f8e3cff */
[----:B------:R-:W-:Y:S01]  /*34e0*/  IMAD.WIDE.U32 R4, R5, -0x326172a9, RZ ;  /* 0xcd9e8d5705047825 */ /* 0x000fe200078e00ff */
[-C--:B------:R-:W-:Y:S02]  /*34f0*/  LOP3.LUT R14, R9, R0.reuse, RZ, 0x3c, !PT ;  /* 0x00000000090e7212 */ /* 0x080fe400078e3cff */
[----:B------:R-:W-:Y:S01]  /*3500*/  LOP3.LUT R18, R11, UR4, R8, 0x96, !PT ;  /* 0x000000040b127c12 */ /* 0x000fe2000f8e9608 */
[----:B------:R-:W-:Y:S01]  /*3510*/  IMAD.WIDE.U32 R6, R6, -0x326172a9, RZ ;  /* 0xcd9e8d5706067825 */ /* 0x000fe200078e00ff */
[----:B------:R-:W-:Y:S02]  /*3520*/  LOP3.LUT R12, R5, R0, RZ, 0x3c, !PT ;  /* 0x00000000050c7212 */ /* 0x000fe400078e3cff */
[----:B------:R-:W-:Y:S01]  /*3530*/  LOP3.LUT R11, R11, UR4, R4, 0x96, !PT ;  /* 0x000000040b0b7c12 */ /* 0x000fe2000f8e9604 */
[----:B------:R-:W-:Y:S01]  /*3540*/  IMAD.WIDE.U32 R14, R14, -0x2daee0ad, RZ ;  /* 0xd2511f530e0e7825 */ /* 0x000fe200078e00ff */
[C---:B------:R-:W-:Y:S02]  /*3550*/  LOP3.LUT R17, R7.reuse, UR4, R8, 0x96, !PT ;  /* 0x0000000407117c12 */ /* 0x040fe4000f8e9608 */
[----:B------:R-:W-:Y:S01]  /*3560*/  LOP3.LUT R7, R7, UR4, R4, 0x96, !PT ;  /* 0x0000000407077c12 */ /* 0x000fe2000f8e9604 */
[----:B------:R-:W-:Y:S01]  /*3570*/  IMAD.WIDE.U32 R12, R12, -0x2daee0ad, RZ ;  /* 0xd2511f530c0c7825 */ /* 0x000fe200078e00ff */
[----:B------:R-:W-:Y:S01]  /*3580*/  LOP3.LUT R8, R16, R15, RZ, 0x3c, !PT ;  /* 0x0000000f10087212 */ /* 0x000fe200078e3cff */
[----:B------:R-:W-:Y:S02]  /*3590*/  UIADD3 UR4, UR10, 0x3c6ef372, URZ ;  /* 0x3c6ef3720a047890 */ /* 0x000fe4000fffe03f */
[----:B------:R-:W-:Y:S01]  /*35a0*/  IMAD.WIDE.U32 R18, R18, -0x2daee0ad, RZ ;  /* 0xd2511f5312127825 */ /* 0x000fe200078e00ff */
[----:B------:R-:W-:Y:S01]  /*35b0*/  LOP3.LUT R4, R16, R13, RZ, 0x3c, !PT ;  /* 0x0000000d10047212 */ /* 0x000fe200078e3cff */
[----:B------:R-:W-:Y:S02]  /*35c0*/  LDSM.16.M88.4 R64, [R144] ;  /* 0x000000009040783b */ /* 0x000fe40000000200 */
[----:B------:R-:W-:Y:S04]  /*35d0*/  IMAD.WIDE.U32 R8, R8, -0x326172a9, RZ ;  /* 0xcd9e8d5708087825 */ /* 0x000fe800078e00ff */
[----:B------:R-:W-:Y:S01]  /*35e0*/  IMAD.WIDE.U32 R4, R4, -0x326172a9, RZ ;  /* 0xcd9e8d5704047825 */ /* 0x000fe200078e00ff */
[C---:B------:R-:W-:Y:S01]  /*35f0*/  LOP3.LUT R26, R9.reuse, UR4, R10, 0x96, !PT ;  /* 0x00000004091a7c12 */ /* 0x040fe2000f8e960a */
[----:B------:R-:W-:Y:S01]  /*3600*/  LDSM.16.M88.4 R60, [R144+0x1000] ;  /* 0x00100000903c783b */ /* 0x000fe20000000200 */
[----:B------:R-:W-:Y:S01]  /*3610*/  LOP3.LUT R24, R9, UR4, R6, 0x96, !PT ;  /* 0x0000000409187c12 */ /* 0x000fe2000f8e9606 */
[----:B------:R-:W-:Y:S01]  /*3620*/  IMAD.WIDE.U32 R16, R17, -0x2daee0ad, RZ ;  /* 0xd2511f5311107825 */ /* 0x000fe200078e00ff */
[C---:B------:R-:W-:Y:S02]  /*3630*/  LOP3.LUT R22, R5.reuse, UR4, R10, 0x96, !PT ;  /* 0x0000000405167c12 */ /* 0x040fe4000f8e960a */
[----:B------:R-:W-:Y:S01]  /*3640*/  LOP3.LUT R20, R5, UR4, R6, 0x96, !PT ;  /* 0x0000000405147c12 */ /* 0x000fe2000f8e9606 */
[----:B------:R-:W-:Y:S01]  /*3650*/  UIADD3 UR4, UR9, 0x76cf5d0a, URZ ;  /* 0x76cf5d0a09047890 */ /* 0x000fe2000fffe03f */
[----:B------:R-:W-:Y:S01]  /*3660*/  IMAD.WIDE.U32 R10, R11, -0x2daee0ad, RZ ;  /* 0xd2511f530b0a7825 */ /* 0x000fe200078e00ff */
[----:B------:R-:W-:Y:S03]  /*3670*/  LDSM.16.M88.4 R48, [R145+0x6800] ;  /* 0x006800009130783b */ /* 0x000fe60000000200 */
[----:B------:R-:W-:Y:S01]  /*3680*/  IMAD.WIDE.U32 R6, R7, -0x2daee0ad, RZ ;  /* 0xd2511f5307067825 */ /* 0x000fe200078e00ff */
[--C-:B------:R-:W-:Y:S02]  /*3690*/  LOP3.LUT R15, R19, UR4, R14.reuse, 0x96, !PT ;  /* 0x00000004130f7c12 */ /* 0x100fe4000f8e960e */
[----:B------:R-:W-:Y:S01]  /*36a0*/  LOP3.LUT R13, R17, UR4, R14, 0x96, !PT ;  /* 0x00000004110d7c12 */ /* 0x000fe2000f8e960e */
[----:B------:R-:W-:Y:S01]  /*36b0*/  IMAD.WIDE.U32 R26, R26, -0x2daee0ad, RZ ;  /* 0xd2511f531a1a7825 */ /* 0x000fe200078e00ff */
[--C-:B------:R-:W-:Y:S01]  /*36c0*/  LOP3.LUT R11, R11, UR4, R12.reuse, 0x96, !PT ;  /* 0x000000040b0b7c12 */ /* 0x100fe2000f8e960c */
[----:B------:R-:W-:Y:S01]  /*36d0*/  LDSM.16.M88.4 R100, [R145+0x6c00] ;  /* 0x006c00009164783b */ /* 0x000fe20000000200 */
[----:B------:R-:W-:Y:S01]  /*36e0*/  LOP3.LUT R7, R7, UR4, R12, 0x96, !PT ;  /* 0x0000000407077c12 */ /* 0x000fe2000f8e960c */
[----:B------:R-:W-:Y:S01]  /*36f0*/  UIADD3 UR4, UR9, 0x32370b8f, URZ ;  /* 0x32370b8f09047890 */ /* 0x000fe2000fffe03f */
[----:B------:R-:W-:Y:S04]  /*3700*/  IMAD.WIDE.U32 R24, R24, -0x2daee0ad, RZ ;  /* 0xd2511f5318187825 */ /* 0x000fe800078e00ff */
[----:B------:R-:W-:Y:S01]  /*3710*/  IMAD.WIDE.U32 R22, R22, -0x2daee0ad, RZ ;  /* 0xd2511f5316167825 */ /* 0x000fe200078e00ff */
[----:B------:R-:W-:Y:S01]  /*3720*/  LOP3.LUT R34, R27, UR4, R18, 0x96, !PT ;  /* 0x000000041b227c12 */ /* 0x000fe2000f8e9612 */
[----:B------:R-:W-:Y:S01]  /*3730*/  LDSM.16.M88.4 R108, [R146+0x6000] ;  /* 0x00600000926c783b */ /* 0x000fe20000000200 */
[----:B------:R-:W-:Y:S01]  /*3740*/  LOP3.LUT R32, R25, UR4, R16, 0x96, !PT ;  /* 0x0000000419207c12 */ /* 0x000fe2000f8e9610 */
[----:B------:R-:W-:Y:S01]  /*3750*/  IMAD.WIDE.U32 R20, R20, -0x2daee0ad, RZ ;  /* 0xd2511f5314147825 */ /* 0x000fe200078e00ff */
[----:B------:R-:W-:Y:S03]  /*3760*/  LOP3.LUT R30, R23, UR4, R10, 0x96, !PT ;  /* 0x00000004171e7c12 */ /* 0x000fe6000f8e960a */
[----:B------:R-:W-:Y:S01]  /*3770*/  IMAD.WIDE.U32 R34, R34, -0x326172a9, RZ ;  /* 0xcd9e8d5722227825 */ /* 0x000fe200078e00ff */
[----:B------:R-:W-:Y:S01]  /*3780*/  LOP3.LUT R28, R21, UR4, R6, 0x96, !PT ;  /* 0x00000004151c7c12 */ /* 0x000fe2000f8e9606 */
[----:B------:R-:W-:Y:S02]  /*3790*/  UIADD3 UR4, UR10, -0x255992d5, URZ ;  /* 0xdaa66d2b0a047890 */ /* 0x000fe4000fffe03f */
[----:B------:R-:W-:Y:S04]  /*37a0*/  IMAD.WIDE.U32 R14, R15, -0x326172a9, RZ ;  /* 0xcd9e8d570f0e7825 */ /* 0x000fe800078e00ff */
[----:B------:R-:W-:Y:S01]  /*37b0*/  IMAD.WIDE.U32 R12, R13, -0x326172a9, RZ ;  /* 0xcd9e8d570d0c7825 */ /* 0x000fe200078e00ff */
[--C-:B------:R-:W-:Y:S03]  /*37c0*/  LOP3.LUT R5, R15, UR4, R8.reuse, 0x96, !PT ;  /* 0x000000040f057c12 */ /* 0x100fe6000f8e9608 */
[----:B------:R-:W-:Y:S01]  /*37d0*/  IMAD.WIDE.U32 R10, R11, -0x326172a9, RZ ;  /* 0xcd9e8d570b0a7825 */ /* 0x000fe200078e00ff */
[----:B------:R-:W-:Y:S03]  /*37e0*/  LOP3.LUT R8, R13, UR4, R8, 0x96, !PT ;  /* 0x000000040d087c12 */ /* 0x000fe6000f8e9608 */
[----:B------:R-:W-:Y:S01]  /*37f0*/  IMAD.WIDE.U32 R6, R7, -0x326172a9, RZ ;  /* 0xcd9e8d5707067825 */ /* 0x000fe200078e00ff */
[--C-:B------:R-:W-:Y:S03]  /*3800*/  LOP3.LUT R0, R11, UR4, R4.reuse, 0x96, !PT ;  /* 0x000000040b007c12 */ /* 0x100fe6000f8e9604 */
[----:B------:R-:W-:Y:S01]  /*3810*/  IMAD.WIDE.U32 R32, R32, -0x326172a9, RZ ;  /* 0xcd9e8d5720207825 */ /* 0x000fe200078e00ff */
[----:B------:R-:W-:Y:S01]  /*3820*/  LOP3.LUT R4, R7, UR4, R4, 0x96, !PT ;  /* 0x0000000407047c12 */ /* 0x000fe2000f8e9604 */
[----:B------:R-:W-:Y:S02]  /*3830*/  UIADD3 UR4, UR10, 0x78dde6e4, URZ ;  /* 0x78dde6e40a047890 */ /* 0x000fe4000fffe03f */
[----:B------:R-:W-:Y:S04]  /*3840*/  IMAD.WIDE.U32 R30, R30, -0x326172a9, RZ ;  /* 0xcd9e8d571e1e7825 */ /* 0x000fe800078e00ff */
        /* <DEDUP_REMOVED lines=52> */
[----:B------:R-:W2:Y:S01]  /*3b90*/  LDSM.16.M88.4 R16, [R145+0x6000] ;  /* 0x006000009110783b */ /* 0x000ea20000000200 */
        /* <DEDUP_REMOVED lines=47> */
[----:B------:R-:W1:Y:S01]  /*3e90*/  MUFU.EX2 R214, R4 ;  /* 0x0000000400d67308 */ /* 0x000e620000000800 */
        /* <DEDUP_REMOVED lines=8> */
[----:B------:R-:W2:Y:S02]  /*3f20*/  MUFU.EX2 R211, R5 ;  /* 0x0000000500d37308 */ /* 0x000ea40000000800 */
[----:B------:R-:W-:Y:S02]  /*3f30*/  @P2 FSEL R7, R7, -INF , !P5 ;  /* 0xff80000007072808 */ /* 0x000fe40006800000 */
[----:B------:R-:W-:Y:S02]  /*3f40*/  FSETP.NEU.FTZ.AND P2, PT, R241, -INF , PT ;  /* 0xff800000f100780b */ /* 0x000fe40003f5d000 */
[----:B------:R-:W-:Y:S01]  /*3f50*/  FSEL R0, R0, RZ, P6 ;  /* 0x000000ff00007208 */ /* 0x000fe20003000000 */
[--C-:B------:R-:W-:Y:S01]  /*3f60*/  FFMA.FTZ R7, R7, c[0x0][0x23c], -R109.reuse ;  /* 0x00008f0007077a23 */ /* 0x100fe2000001086d */
[----:B------:R-:W-:Y:S02]  /*3f70*/  FSEL R108, R108, RZ, P2 ;  /* 0x000000ff6c6c7208 */ /* 0x000fe40001000000 */
[----:B------:R-:W-:Y:S01]  /*3f80*/  MUFU.EX2 R216, R6 ;  /* 0x0000000600d87308 */ /* 0x000fe20000000800 */
[----:B------:R-:W-:Y:S02]  /*3f90*/  @P0 FSEL R8, R8, -INF , !P1 ;  /* 0xff80000008080808 */ /* 0x000fe40004800000 */
[----:B------:R-:W-:Y:S01]  /*3fa0*/  PLOP3.LUT P0, PT, PT, PT, UP1, 0x80, 0x0 ;  /* 0x000000000000781c */ /* 0x000fe20003f0f018 */
[--C-:B------:R-:W-:Y:S01]  /*3fb0*/  FFMA.FTZ R9, R9, c[0x0][0x23c], -R108.reuse ;  /* 0x00008f0009097a23 */ /* 0x100fe2000001086c */
[----:B------:R-:W-:Y:S01]  /*3fc0*/  PLOP3.LUT P2, PT, PT, PT, UP1, 0x80, 0x0 ;  /* 0x000000000000781c */ /* 0x000fe20003f4f018 */
[----:B------:R-:W-:Y:S01]  /*3fd0*/  FFMA.FTZ R8, R8, c[0x0][0x23c], -R108 ;  /* 0x00008f0008087a23 */ /* 0x000fe2000001086c */
[----:B------:R-:W-:Y:S03]  /*3fe0*/  PLOP3.LUT P6, PT, PT, PT, UP1, 0x80, 0x0 ;  /* 0x000000000000781c */ /* 0x000fe60003fcf018 */
[----:B------:R3:W4:Y:S06]  /*3ff0*/  MUFU.EX2 R215, R7 ;  /* 0x0000000700d77308 */ /* 0x00072c0000000800 */
[----:B------:R-:W-:Y:S02]  /*4000*/  @P0 FSEL R10, R10, -INF , !P1 ;  /* 0xff8000000a0a0808 */ /* 0x000fe40004800000 */
[----:B------:R-:W-:Y:S02]  /*4010*/  PLOP3.LUT P0, PT, PT, PT, UP1, 0x80, 0x0 ;  /* 0x000000000000781c */ /* 0x000fe40003f0f018 */
[----:B------:R-:W-:Y:S01]  /*4020*/  PLOP3.LUT P1, PT, PT, PT, UP1, 0x80, 0x0 ;  /* 0x000000000000781c */ /* 0x000fe20003f2f018 */
[----:B------:R1:W1:Y:S01]  /*4030*/  MUFU.EX2 R219, R8 ;  /* 0x0000000800db7308 */ /* 0x0002620000000800 */
[--C-:B------:R-:W-:Y:S09]  /*4040*/  FFMA.FTZ R10, R10, c[0x0][0x23c], -R0.reuse ;  /* 0x00008f000a0a7a23 */ /* 0x100ff20000010800 */
[----:B------:R-:W-:Y:S01]  /*4050*/  @P0 FSEL R11, R11, -INF , !P5 ;  /* 0xff8000000b0b0808 */ /* 0x000fe20006800000 */
[----:B------:R-:W-:Y:S01]  /*4060*/  MUFU.EX2 R220, R9 ;  /* 0x0000000900dc7308 */ /* 0x000fe20000000800 */
[----:B------:R-:W-:Y:S01]  /*4070*/  PLOP3.LUT P0, PT, PT, PT, UP1, 0x80, 0x0 ;  /* 0x000000000000781c */ /* 0x000fe20003f0f018 */
[----:B---3--:R-:W3:Y:S01]  /*4080*/  LDSM.16.M88.4 R4, [R146+0x6400] ;  /* 0x006400009204783b */ /* 0x008ee20000000200 */
[----:B------:R-:W-:Y:S01]  /*4090*/  PLOP3.LUT P5, PT, PT, PT, UP1, 0x80, 0x0 ;  /* 0x000000000000781c */ /* 0x000fe20003faf018 */
[----:B------:R-:W-:Y:S06]  /*40a0*/  FFMA.FTZ R11, R11, c[0x0][0x23c], -R0 ;  /* 0x00008f000b0b7a23 */ /* 0x000fec0000010800 */
[----:B------:R-:W-:Y:S01]  /*40b0*/  MUFU.EX2 R224, R10 ;  /* 0x0000000a00e07308 */ /* 0x000fe20000000800 */
[C---:B-1----:R-:W-:Y:S02]  /*40c0*/  @P2 IADD3 R8, R159.reuse, 0x8, RZ ;  /* 0x000000089f082810 */ /* 0x042fe40007ffe0ff */
[----:B------:R-:W-:Y:S02]  /*40d0*/  PLOP3.LUT P2, PT, PT, PT, UP1, 0x80, 0x0 ;  /* 0x000000000000781c */ /* 0x000fe40003f4f018 */
[----:B------:R-:W-:Y:S02]  /*40e0*/  @P4 ISETP.GE.AND P4, PT, R8, UR7, PT ;  /* 0x0000000708004c0c */ /* 0x000fe4000bf86270 */
[----:B------:R-:W-:Y:S03]  /*40f0*/  @P3 IADD3 R8, R159, 0x9, RZ ;  /* 0x000000099f083810 */ /* 0x000fe60007ffe0ff */
[----:B------:R1:W1:Y:S01]  /*4100*/  MUFU.EX2 R223, R11 ;  /* 0x0000000b00df7308 */ /* 0x0002620000000800 */
        /* <DEDUP_REMOVED lines=12> */
[-C--:B---3--:R-:W-:Y:S01]  /*41d0*/  HMMA.16816.F32 R20, R104, R4.reuse, R20 ;  /* 0x000000046814723c */ /* 0x088fe20000001814 */
        /* <DEDUP_REMOVED lines=11> */
[----:B------:R3:W-:Y:S01]  /*4290*/  MUFU.EX2 R202, R16 ;  /* 0x0000001000ca7308 */ /* 0x0007e20000000800 */
[----:B------:R-:W-:Y:S01]  /*42a0*/  @P6 ISETP.GE.AND P6, PT, R8, UR7, PT ;  /* 0x0000000708006c0c */ /* 0x000fe2000bfc6270 */
[-C--:B------:R-:W-:Y:S01]  /*42b0*/  HMMA.16816.F32 R28, R100, R6.reuse, R28 ;  /* 0x00000006641c723c */ /* 0x080fe2000000181c */
[----:B------:R-:W-:Y:S01]  /*42c0*/  PLOP3.LUT P5, PT, PT, PT, UP1, 0x80, 0x0 ;  /* 0x000000000000781c */ /* 0x000fe20003faf018 */
[----:B-1----:R-:W1:Y:S02]  /*42d0*/  LDSM.16.M88.4 R8, [R146+0x6800] ;  /* 0x006800009208783b */ /* 0x002e640000000200 */
[----:B------:R-:W-:Y:S01]  /*42e0*/  @P4 FSEL R17, R17, -INF , !P1 ;  /* 0xff80000011114808 */ /* 0x000fe20004800000 */
[----:B------:R-:W-:Y:S01]  /*42f0*/  FFMA.FTZ R15, R15, c[0x0][0x23c], -R0 ;  /* 0x00008f000f0f7a23 */ /* 0x000fe20000010800 */
[----:B------:R-:W-:Y:S02]  /*4300*/  PLOP3.LUT P4, PT, PT, PT, UP1, 0x80, 0x0 ;  /* 0x000000000000781c */ /* 0x000fe40003f8f018 */
[----:B------:R-:W-:Y:S01]  /*4310*/  @P0 FSEL R19, R19, -INF , !P1 ;  /* 0xff80000013130808 */ /* 0x000fe20004800000 */
[C---:B------:R-:W-:Y:S01]  /*4320*/  HMMA.16816.F32 R32, R104.reuse, R6, R32 ;  /* 0x000000066820723c */ /* 0x040fe20000001820 */
[----:B------:R-:W-:Y:S01]  /*4330*/  PLOP3.LUT P0, PT, PT, PT, UP1, 0x80, 0x0 ;  /* 0x000000000000781c */ /* 0x000fe20003f0f018 */
[----:B------:R2:W1:Y:S01]  /*4340*/  MUFU.EX2 R221, R15 ;  /* 0x0000000f00dd7308 */ /* 0x0004620000000800 */
[----:B------:R-:W-:Y:S01]  /*4350*/  @P3 IADD3 R4, R159, 0x11, RZ ;  /* 0x000000119f043810 */ /* 0x000fe20007ffe0ff */
[----:B------:R-:W-:Y:S01]  /*4360*/  FFMA.FTZ R17, R17, c[0x0][0x23c], -R160 ;  /* 0x00008f0011117a23 */ /* 0x000fe200000108a0 */
[----:B------:R-:W-:Y:S01]  /*4370*/  PLOP3.LUT P3, PT, PT, PT, UP1, 0x80, 0x0 ;  /* 0x000000000000781c */ /* 0x000fe20003f6f018 */
[--C-:B------:R-:W-:Y:S01]  /*4380*/  FFMA.FTZ R19, R19, c[0x0][0x23c], -R109.reuse ;  /* 0x00008f0013137a23 */ /* 0x100fe2000001086d */
[----:B------:R-:W-:Y:S02]  /*4390*/  PLOP3.LUT P1, PT, PT, PT, UP1, 0x80, 0x0 ;  /* 0x000000000000781c */ /* 0x000fe40003f2f018 */
[----:B------:R-:W-:Y:S03]  /*43a0*/  @P2 ISETP.GE.AND P2, PT, R4, UR7, PT ;  /* 0x0000000704002c0c */ /* 0x000fe6000bf46270 */
[----:B------:R-:W-:Y:S01]  /*43b0*/  @P5 FSEL R20, R20, -INF , !P6 ;  /* 0xff80000014145808 */ /* 0x000fe20007000000 */
[----:B------:R4:W-:Y:S01]  /*43c0*/  MUFU.EX2 R199, R17 ;  /* 0x0000001100c77308 */ /* 0x0009e20000000800 */
[----:B---3--:R-:W-:Y:S02]  /*43d0*/  SHF.R.U32.HI R16, RZ, 0x18, R170 ;  /* 0x00000018ff107819 */ /* 0x008fe400000116aa */
[----:B------:R-:W-:Y:S01]  /*43e0*/  PLOP3.LUT P5, PT, PT, PT, UP1, 0x80, 0x0 ;  /* 0x000000000000781c */ /* 0x000fe20003faf018 */
[----:B------:R-:W-:Y:S01]  /*43f0*/  FFMA.FTZ R20, R20, c[0x0][0x23c], -R160 ;  /* 0x00008f0014147a23 */ /* 0x000fe200000108a0 */
[----:B------:R-:W-:Y:S02]  /*4400*/  @P4 FSEL R24, R24, -INF , !P6 ;  /* 0xff80000018184808 */ /* 0x000fe40007000000 */
[----:B------:R-:W-:Y:S02]  /*4410*/  PLOP3.LUT P4, PT, PT, PT, UP1, 0x80, 0x0 ;  /* 0x000000000000781c */ /* 0x000fe40003f8f018 */
[----:B------:R-:W-:Y:S01]  /*4420*/  @P0 FSEL R26, R26, -INF , !P6 ;  /* 0xff8000001a1a0808 */ /* 0x000fe20007000000 */
[----:B------:R-:W-:Y:S01]  /*4430*/  FFMA.FTZ R24, R24, c[0x0][0x23c], -R108 ;  /* 0x00008f0018187a23 */ /* 0x000fe2000001086c */
[----:B------:R-:W-:Y:S01]  /*4440*/  PLOP3.LUT P0, PT, PT, PT, UP1, 0x80, 0x0 ;  /* 0x000000000000781c */ /* 0x000fe20003f0f018 */
[----:B------:R-:W-:Y:S01]  /*4450*/  MUFU.EX2 R208, R18 ;  /* 0x0000001200d07308 */ /* 0x000fe20000000800 */
[----:B--2---:R-:W-:Y:S01]  /*4460*/  LOP3.LUT R15, R170, 0xff, RZ, 0xc0, !PT ;  /* 0x000000ffaa0f7812 */ /* 0x004fe200078ec0ff */
[----:B------:R-:W-:Y:S01]  /*4470*/  FFMA.FTZ R26, R26, c[0x0][0x23c], -R0 ;  /* 0x00008f001a1a7a23 */ /* 0x000fe20000010800 */
[----:B------:R-:W-:Y:S02]  /*4480*/  @P3 FSEL R22, R22, -INF , !P6 ;  /* 0xff80000016163808 */ /* 0x000fe40007000000 */
[----:B------:R-:W-:Y:S02]  /*4490*/  PLOP3.LUT P3, PT, PT, PT, UP1, 0x80, 0x0 ;  /* 0x000000000000781c */ /* 0x000fe40003f6f018 */
[----:B------:R-:W-:Y:S01]  /*44a0*/  PLOP3.LUT P6, PT, PT, PT, UP1, 0x80, 0x0 ;  /* 0x000000000000781c */ /* 0x000fe20003fcf018 */
[-C--:B-1----:R-:W-:Y:S01]  /*44b0*/  HMMA.16816.F32 R36, R104, R8.reuse, R36 ;  /* 0x000000086824723c */ /* 0x082fe20000001824 */
[C---:B------:R-:W-:Y:S01]  /*44c0*/  @P1 IADD3 R4, R159.reuse, 0x18, RZ ;  /* 0x000000189f041810 */ /* 0x040fe20007ffe0ff */
[--C-:B------:R-:W-:Y:S01]  /*44d0*/  FFMA.FTZ R22, R22, c[0x0][0x23c], -R109.reuse ;  /* 0x00008f0016167a23 */ /* 0x100fe2000001086d */
[----:B------:R-:W-:Y:S01]  /*44e0*/  PLOP3.LUT P1, PT, PT, PT, UP1, 0x80, 0x0 ;  /* 0x000000000000781c */ /* 0x000fe20003f2f018 */
[----:B------:R-:W-:Y:S01]  /*44f0*/  MUFU.EX2 R206, R24 ;  /* 0x0000001800ce7308 */ /* 0x000fe20000000800 */
[----:B----4-:R-:W-:Y:S02]  /*4500*/  SHF.R.U32.HI R17, RZ, 0x18, R166 ;  /* 0x00000018ff117819 */ /* 0x010fe400000116a6 */
[----:B------:R-:W-:Y:S01]  /*4510*/  @P5 IADD3 R5, R159, 0x19, RZ ;  /* 0x000000199f055810 */ /* 0x000fe20007ffe0ff */
[C---:B------:R-:W-:Y:S01]  /*4520*/  HMMA.16816.F32 R40, R100.reuse, R8, R40 ;  /* 0x000000086428723c */ /* 0x040fe20000001828 */
[----:B------:R-:W-:Y:S02]  /*4530*/  PLOP3.LUT P5, PT, PT, PT, UP1, 0x80, 0x0 ;  /* 0x000000000000781c */ /* 0x000fe40003faf018 */
[----:B------:R-:W-:Y:S02]  /*4540*/  @P4 ISETP.GE.AND P4, PT, R4, UR7, PT ;  /* 0x0000000704004c0c */ /* 0x000fe4000bf86270 */
[----:B------:R-:W-:Y:S01]  /*4550*/  @P0 FSEL R23, R23, -INF , !P2 ;  /* 0xff80000017170808 */ /* 0x000fe20005000000 */
[----:B------:R1:W-:Y:S01]  /*4560*/  MUFU.EX2 R197, R20 ;  /* 0x0000001400c57308 */ /* 0x0003e20000000800 */
[----:B------:R-:W-:Y:S01]  /*4570*/  PLOP3.LUT P0, PT, PT, PT, UP1, 0x80, 0x0 ;  /* 0x000000000000781c */ /* 0x000fe20003f0f018 */
[-C--:B------:R-:W-:Y:S01]  /*4580*/  HMMA.16816.F32 R44, R100, R10.reuse, R44 ;  /* 0x0000000a642c723c */ /* 0x080fe2000000182c */
[----:B------:R-:W-:Y:S02]  /*4590*/  @P3 FSEL R21, R21, -INF , !P2 ;  /* 0xff80000015153808 */ /* 0x000fe40005000000 */
[----:B------:R-:W-:Y:S01]  /*45a0*/  PLOP3.LUT P3, PT, PT, PT, UP1, 0x80, 0x0 ;  /* 0x000000000000781c */ /* 0x000fe20003f6f018 */
[--C-:B------:R-:W-:Y:S01]  /*45b0*/  FFMA.FTZ R23, R23, c[0x0][0x23c], -R109.reuse ;  /* 0x00008f0017177a23 */ /* 0x100fe2000001086d */
[----:B------:R-:W-:Y:S01]  /*45c0*/  @P6 FSEL R25, R25, -INF , !P2 ;  /* 0xff80000019196808 */ /* 0x000fe20005000000 */
[----:B------:R-:W-:Y:S01]  /*45d0*/  FFMA.FTZ R21, R21, c[0x0][0x23c], -R160 ;  /* 0x00008f0015157a23 */ /* 0x000fe200000108a0 */
[----:B------:R-:W-:Y:S01]  /*45e0*/  PLOP3.LUT P6, PT, PT, PT, UP1, 0x80, 0x0 ;  /* 0x000000000000781c */ /* 0x000fe20003fcf018 */
[C---:B------:R-:W-:Y:S01]  /*45f0*/  HMMA.16816.F32 R48, R104.reuse, R10, R48 ;  /* 0x0000000a6830723c */ /* 0x040fe20000001830 */
[----:B------:R-:W-:Y:S01]  /*4600*/  @P1 FSEL R27, R27, -INF , !P2 ;  /* 0xff8000001b1b1808 */ /* 0x000fe20005000000 */
[----:B------:R-:W-:Y:S01]  /*4610*/  MUFU.EX2 R200, R23 ;  /* 0x0000001700c87308 */ /* 0x000fe20000000800 */
[----:B------:R-:W-:Y:S01]  /*4620*/  PLOP3.LUT P1, PT, PT, PT, UP1, 0x80, 0x0 ;  /* 0x000000000000781c */ /* 0x000fe20003f2f018 */
[----:B------:R-:W-:Y:S01]  /*4630*/  FFMA.FTZ R25, R25, c[0x0][0x23c], -R108 ;  /* 0x00008f0019197a23 */ /* 0x000fe2000001086c */
[----:B------:R-:W-:Y:S01]  /*4640*/  PLOP3.LUT P2, PT, PT, PT, UP1, 0x80, 0x0 ;  /* 0x000000000000781c */ /* 0x000fe20003f4f018 */
[----:B------:R-:W-:Y:S01]  /*4650*/  FFMA.FTZ R27, R27, c[0x0][0x23c], -R0 ;  /* 0x00008f001b1b7a23 */ /* 0x000fe20000010800 */
[----:B------:R-:W-:Y:S02]  /*4660*/  @P5 ISETP.GE.AND P5, PT, R5, UR7, PT ;  /* 0x0000000705005c0c */ /* 0x000fe4000bfa6270 */
[----:B------:R-:W-:Y:S02]  /*4670*/  @P0 FSEL R28, R28, -INF , !P4 ;  /* 0xff8000001c1c0808 */ /* 0x000fe40006000000 */
[----:B------:R-:W-:Y:S01]  /*4680*/  PLOP3.LUT P0, PT, PT, PT, UP1, 0x80, 0x0 ;  /* 0x000000000000781c */ /* 0x000fe20003f0f018 */
[----:B------:R2:W3:Y:S01]  /*4690*/  MUFU.EX2 R207, R19 ;  /* 0x0000001300cf7308 */ /* 0x0004e20000000800 */
[----:B------:R-:W-:Y:S01]  /*46a0*/  @P3 IADD3 R4, R159, 0x20, RZ ;  /* 0x000000209f043810 */ /* 0x000fe20007ffe0ff */
[----:B------:R-:W-:Y:S01]  /*46b0*/  FFMA.FTZ R28, R28, c[0x0][0x23c], -R108 ;  /* 0x00008f001c1c7a23 */ /* 0x000fe2000001086c */
[----:B-1----:R-:W-:Y:S02]  /*46c0*/  LOP3.LUT R20, R170, 0xffff, RZ, 0xc0, !PT ;  /* 0x0000ffffaa147812 */ /* 0x002fe400078ec0ff */
[----:B------:R-:W-:Y:S02]  /*46d0*/  PLOP3.LUT P3, PT, PT, PT, UP1, 0x80, 0x0 ;  /* 0x000000000000781c */ /* 0x000fe40003f6f018 */
[----:B------:R-:W-:Y:S02]  /*46e0*/  @P6 FSEL R30, R30, -INF , !P4 ;  /* 0xff8000001e1e6808 */ /* 0x000fe40006000000 */
[----:B------:R-:W-:Y:S01]  /*46f0*/  PLOP3.LUT P6, PT, PT, PT, UP1, 0x80, 0x0 ;  /* 0x000000000000781c */ /* 0x000fe20003fcf018 */
[----:B------:R-:W-:Y:S01]  /*4700*/  MUFU.EX2 R205, R28 ;  /* 0x0000001c00cd7308 */ /* 0x000fe20000000800 */
[----:B------:R-:W-:Y:S01]  /*4710*/  @P1 FSEL R32, R32, -INF , !P4 ;  /* 0xff80000020201808 */ /* 0x000fe20006000000 */
[----:B------:R-:W-:Y:S01]  /*4720*/  FFMA.FTZ R30, R30, c[0x0][0x23c], -R0 ;  /* 0x00008f001e1e7a23 */ /* 0x000fe20000010800 */
[----:B------:R-:W-:Y:S02]  /*4730*/  PLOP3.LUT P1, PT, PT, PT, UP1, 0x80, 0x0 ;  /* 0x000000000000781c */ /* 0x000fe40003f2f018 */
[----:B------:R-:W-:Y:S01]  /*4740*/  @P2 FSEL R34, R34, -INF , !P4 ;  /* 0xff80000022222808 */ /* 0x000fe20006000000 */
[----:B------:R-:W-:Y:S01]  /*4750*/  FFMA.FTZ R32, R32, c[0x0][0x23c], -R160 ;  /* 0x00008f0020207a23 */ /* 0x000fe200000108a0 */
[----:B------:R-:W-:Y:S02]  /*4760*/  PLOP3.LUT P4, PT, PT, PT, UP1, 0x80, 0x0 ;  /* 0x000000000000781c */ /* 0x000fe40003f8f018 */
[----:B------:R-:W-:Y:S01]  /*4770*/  PLOP3.LUT P2, PT, PT, PT, UP1, 0x80, 0x0 ;  /* 0x000000000000781c */ /* 0x000fe20003f4f018 */
[--C-:B------:R-:W-:Y:S01]  /*4780*/  FFMA.FTZ R34, R34, c[0x0][0x23c], -R109.reuse ;  /* 0x00008f0022227a23 */ /* 0x100fe2000001086d */
[----:B------:R-:W-:Y:S01]  /*4790*/  @P0 FSEL R29, R29, -INF , !P5 ;  /* 0xff8000001d1d0808 */ /* 0x000fe20006800000 */
[----:B------:R1:W-:Y:S01]  /*47a0*/  MUFU.EX2 R196, R21 ;  /* 0x0000001500c47308 */ /* 0x0003e20000000800 */
[----:B------:R-:W-:Y:S02]  /*47b0*/  PLOP3.LUT P0, PT, PT, PT, UP1, 0x80, 0x0 ;  /* 0x000000000000781c */ /* 0x000fe40003f0f018 */
[----:B--2---:R-:W-:Y:S01]  /*47c0*/  LOP3.LUT R19, R166, 0xffff, RZ, 0xc0, !PT ;  /* 0x0000ffffa6137812 */ /* 0x004fe200078ec0ff */
[----:B------:R-:W-:Y:S01]  /*47d0*/  FFMA.FTZ R29, R29, c[0x0][0x23c], -R108 ;  /* 0x00008f001d1d7a23 */ /* 0x000fe2000001086c */
[----:B------:R-:W-:Y:S02]  /*47e0*/  @P3 ISETP.GE.AND P3, PT, R4, UR7, PT ;  /* 0x0000000704003c0c */ /* 0x000fe4000bf66270 */
[----:B------:R-:W-:Y:S02]  /*47f0*/  @P6 FSEL R31, R31, -INF , !P5 ;  /* 0xff8000001f1f6808 */ /* 0x000fe40006800000 */
[----:B------:R-:W-:Y:S01]  /*4800*/  PLOP3.LUT P6, PT, PT, PT, UP1, 0x80, 0x0 ;  /* 0x000000000000781c */ /* 0x000fe20003fcf018 */
[----:B------:R-:W-:Y:S01]  /*4810*/  MUFU.EX2 R212, R27 ;  /* 0x0000001b00d47308 */ /* 0x000fe20000000800 */
[----:B------:R-:W-:Y:S01]  /*4820*/  @P1 FSEL R33, R33, -INF , !P5 ;  /* 0xff80000021211808 */ /* 0x000fe20006800000 */
[----:B------:R-:W-:Y:S01]  /*4830*/  FFMA.FTZ R31, R31, c[0x0][0x23c], -R0 ;  /* 0x00008f001f1f7a23 */ /* 0x000fe20000010800 */
[----:B------:R-:W-:Y:S02]  /*4840*/  PLOP3.LUT P1, PT, PT, PT, UP1, 0x80, 0x0 ;  /* 0x000000000000781c */ /* 0x000fe40003f2f018 */
[----:B------:R-:W-:Y:S01]  /*4850*/  @P4 IADD3 R4, R159, 0x21, RZ ;  /* 0x000000219f044810 */ /* 0x000fe20007ffe0ff */
[----:B------:R-:W-:Y:S01]  /*4860*/  FFMA.FTZ R33, R33, c[0x0][0x23c], -R160 ;  /* 0x00008f0021217a23 */ /* 0x000fe200000108a0 */
[----:B------:R-:W-:Y:S02]  /*4870*/  PLOP3.LUT P4, PT, PT, PT, UP1, 0x80, 0x0 ;  /* 0x000000000000781c */ /* 0x000fe40003f8f018 */
[----:B------:R-:W-:Y:S01]  /*4880*/  @P2 FSEL R35, R35, -INF , !P5 ;  /* 0xff80000023232808 */ /* 0x000fe20006800000 */
[----:B------:R-:W2:Y:S01]  /*4890*/  MUFU.EX2 R217, R13 ;  /* 0x0000000d00d97308 */ /* 0x000ea20000000800 */
[----:B------:R-:W-:Y:S02]  /*48a0*/  PLOP3.LUT P2, PT, PT, PT, UP1, 0x80, 0x0 ;  /* 0x000000000000781c */ /* 0x000fe40003f4f018 */
[----:B------:R-:W-:Y:S01]  /*48b0*/  @P0 IADD3 R5, R159, 0x28, RZ ;  /* 0x000000289f050810 */ /* 0x000fe20007ffe0ff */
[--C-:B------:R-:W-:Y:S01]  /*48c0*/  FFMA.FTZ R35, R35, c[0x0][0x23c], -R109.reuse ;  /* 0x00008f0023237a23 */ /* 0x100fe2000001086d */
[----:B-1----:R-:W-:Y:S02]  /*48d0*/  SHF.R.U32.HI R21, RZ, 0x10, R170 ;  /* 0x00000010ff157819 */ /* 0x002fe400000116aa */
[----:B------:R-:W-:Y:S02]  /*48e0*/  PLOP3.LUT P0, PT, PT, PT, UP1, 0x80, 0x0 ;  /* 0x000000000000781c */ /* 0x000fe40003f0f018 */
[----:B------:R-:W-:Y:S01]  /*48f0*/  @P6 ISETP.GE.AND P6, PT, R4, UR7, PT ;  /* 0x0000000704006c0c */ /* 0x000fe2000bfc6270 */
[----:B------:R-:W-:Y:S01]  /*4900*/  MUFU.EX2 R203, R29 ;  /* 0x0000001d00cb7308 */ /* 0x000fe20000000800 */
[----:B------:R-:W-:Y:S02]  /*4910*/  @P1 FSEL R36, R36, -INF , !P3 ;  /* 0xff80000024241808 */ /* 0x000fe40005800000 */
[----:B------:R-:W-:Y:S02]  /*4920*/  PLOP3.LUT P1, PT, PT, PT, UP1, 0x80, 0x0 ;  /* 0x000000000000781c */ /* 0x000fe40003f2f018 */
[----:B------:R-:W-:Y:S01]  /*4930*/  @P4 ISETP.GE.AND P4, PT, R5, UR7, PT ;  /* 0x0000000705004c0c */ /* 0x000fe2000bf86270 */
[----:B------:R-:W-:Y:S01]  /*4940*/  FFMA.FTZ R36, R36, c[0x0][0x23c], -R160 ;  /* 0x00008f0024247a23 */ /* 0x000fe200000108a0 */
[----:B------:R-:W-:Y:S01]  /*4950*/  PLOP3.LUT P5, PT, PT, PT, UP1, 0x80, 0x0 ;  /* 0x000000000000781c */ /* 0x000fe20003faf018 */
[----:B------:R-:W1:Y:S01]  /*4960*/  LDSM.16.M88.4 R4, [R146+0x6c00] ;  /* 0x006c00009204783b */ /* 0x000e620000000200 */
[----:B------:R-:W-:Y:S01]  /*4970*/  @P2 FSEL R40, R40, -INF , !P3 ;  /* 0xff80000028282808 */ /* 0x000fe20005800000 */
[----:B------:R4:W-:Y:S01]  /*4980*/  MUFU.EX2 R218, R12 ;  /* 0x0000000c00da7308 */ /* 0x0009e20000000800 */
[----:B------:R-:W-:Y:S02]  /*4990*/  PLOP3.LUT P2, PT, PT, PT, UP1, 0x80, 0x0 ;  /* 0x000000000000781c */ /* 0x000fe40003f4f018 */
[----:B------:R-:W-:Y:S01]  /*49a0*/  @P0 FSEL R42, R42, -INF , !P3 ;  /* 0xff8000002a2a0808 */ /* 0x000fe20005800000 */
[----:B------:R-:W-:Y:S01]  /*49b0*/  FFMA.FTZ R40, R40, c[0x0][0x23c], -R108 ;  /* 0x00008f0028287a23 */ /* 0x000fe2000001086c */
[----:B------:R-:W-:Y:S02]  /*49c0*/  PLOP3.LUT P0, PT, PT, PT, UP1, 0x80, 0x0 ;  /* 0x000000000000781c */ /* 0x000fe40003f0f018 */
[----:B------:R-:W-:Y:S01]  /*49d0*/  @P1 FSEL R37, R37, -INF , !P6 ;  /* 0xff80000025251808 */ /* 0x000fe20007000000 */
[----:B------:R-:W-:Y:S01]  /*49e0*/  FFMA.FTZ R42, R42, c[0x0][0x23c], -R0 ;  /* 0x00008f002a2a7a23 */ /* 0x000fe20000010800 */
[----:B------:R-:W-:Y:S01]  /*49f0*/  PLOP3.LUT P1, PT, PT, PT, UP1, 0x80, 0x0 ;  /* 0x000000000000781c */ /* 0x000fe20003f2f018 */
[----:B------:R-:W-:Y:S01]  /*4a00*/  MUFU.EX2 R209, R30 ;  /* 0x0000001e00d17308 */ /* 0x000fe20000000800 */
[----:B------:R-:W-:Y:S01]  /*4a10*/  @P5 FSEL R38, R38, -INF , !P3 ;  /* 0xff80000026265808 */ /* 0x000fe20005800000 */
[----:B------:R-:W-:Y:S01]  /*4a20*/  FFMA.FTZ R37, R37, c[0x0][0x23c], -R160 ;  /* 0x00008f0025257a23 */ /* 0x000fe200000108a0 */
[----:B------:R-:W-:Y:S02]  /*4a30*/  PLOP3.LUT P3, PT, PT, PT, UP1, 0x80, 0x0 ;  /* 0x000000000000781c */ /* 0x000fe40003f6f018 */
[----:B------:R-:W-:Y:S01]  /*4a40*/  @P2 FSEL R41, R41, -INF , !P6 ;  /* 0xff80000029292808 */ /* 0x000fe20007000000 */
[--C-:B------:R-:W-:Y:S01]  /*4a50*/  FFMA.FTZ R38, R38, c[0x0][0x23c], -R109.reuse ;  /* 0x00008f0026267a23 */ /* 0x100fe2000001086d */
[----:B------:R-:W-:Y:S02]  /*4a60*/  PLOP3.LUT P2, PT, PT, PT, UP1, 0x80, 0x0 ;  /* 0x000000000000781c */ /* 0x000fe40003f4f018 */
[----:B------:R-:W-:Y:S01]  /*4a70*/  @P0 IADD3 R8, R159, 0x29, RZ ;  /* 0x000000299f080810 */ /* 0x000fe20007ffe0ff */
[--C-:B------:R-:W-:Y:S01]  /*4a80*/  FFMA.FTZ R41, R41, c[0x0][0x23c], -R108.reuse ;  /* 0x00008f0029297a23 */ /* 0x100fe2000001086c */
[----:B------:R-:W-:Y:S01]  /*4a90*/  PLOP3.LUT P0, PT, PT, PT, UP1, 0x80, 0x0 ;  /* 0x000000000000781c */ /* 0x000fe20003f0f018 */
[----:B------:R-:W-:Y:S01]  /*4aa0*/  MUFU.EX2 R190, R34 ;  /* 0x0000002200be7308 */ /* 0x000fe20000000800 */
[----:B------:R-:W-:Y:S02]  /*4ab0*/  @P1 FSEL R44, R44, -INF , !P4 ;  /* 0xff8000002c2c1808 */ /* 0x000fe40006000000 */
[----:B----4-:R-:W-:Y:S02]  /*4ac0*/  LOP3.LUT R12, R166, 0xff, RZ, 0xc0, !PT ;  /* 0x000000ffa60c7812 */ /* 0x010fe400078ec0ff */
[----:B------:R-:W-:Y:S01]  /*4ad0*/  PLOP3.LUT P1, PT, PT, PT, UP1, 0x80, 0x0 ;  /* 0x000000000000781c */ /* 0x000fe20003f2f018 */
[----:B------:R-:W-:Y:S01]  /*4ae0*/  FFMA.FTZ R44, R44, c[0x0][0x23c], -R108 ;  /* 0x00008f002c2c7a23 */ /* 0x000fe2000001086c */
[----:B------:R-:W-:Y:S02]  /*4af0*/  SHF.R.U32.HI R166, RZ, 0x10, R166 ;  /* 0x00000010ffa67819 */ /* 0x000fe400000116a6 */
[----:B------:R-:W-:Y:S01]  /*4b00*/  @P3 FSEL R43, R43, -INF , !P6 ;  /* 0xff8000002b2b3808 */ /* 0x000fe20007000000 */
[----:B------:R-:W-:Y:S01]  /*4b10*/  MUFU.EX2 R201, R22 ;  /* 0x0000001600c97308 */ /* 0x000fe20000000800 */
[----:B------:R-:W-:Y:S02]  /*4b20*/  PLOP3.LUT P3, PT, PT, PT, UP1, 0x80, 0x0 ;  /* 0x000000000000781c */ /* 0x000fe40003f6f018 */
[----:B------:R-:W-:Y:S01]  /*4b30*/  @P2 ISETP.GE.AND P2, PT, R8, UR7, PT ;  /* 0x0000000708002c0c */ /* 0x000fe2000bf46270 */
[----:B------:R-:W-:Y:S01]  /*4b40*/  FFMA.FTZ R43, R43, c[0x0][0x23c], -R0 ;  /* 0x00008f002b2b7a23 */ /* 0x000fe20000010800 */
[C---:B------:R-:W-:Y:S01]  /*4b50*/  @P0 IADD3 R9, R159.reuse, 0x30, RZ ;  /* 0x000000309f090810 */ /* 0x040fe20007ffe0ff */
[-C--:B-1----:R-:W-:Y:S01]  /*4b60*/  HMMA.16816.F32 R52, R104, R4.reuse, R52 ;  /* 0x000000046834723c */ /* 0x082fe20000001834 */
[----:B------:R-:W-:Y:S02]  /*4b70*/  PLOP3.LUT P0, PT, PT, PT, UP1, 0x80, 0x0 ;  /* 0x000000000000781c */ /* 0x000fe40003f0f018 */
[----:B------:R-:W-:Y:S01]  /*4b80*/  PLOP3.LUT P5, PT, PT, PT, UP1, 0x80, 0x0 ;  /* 0x000000000000781c */ /* 0x000fe20003faf018 */
[----:B------:R-:W-:Y:S01]  /*4b90*/  MUFU.EX2 R186, R35 ;  /* 0x0000002300ba7308 */ /* 0x000fe20000000800 */
[----:B------:R-:W-:Y:S02]  /*4ba0*/  @P1 IADD3 R8, R159, 0x31, RZ ;  /* 0x000000319f081810 */ /* 0x000fe40007ffe0ff */
[----:B------:R-:W-:Y:S01]  /*4bb0*/  PLOP3.LUT P1, PT, PT, PT, UP1, 0x80, 0x0 ;  /* 0x000000000000781c */ /* 0x000fe20003f2f018 */
[C---:B------:R-:W-:Y:S01]  /*4bc0*/  HMMA.16816.F32 R56, R100.reuse, R4, R56 ;  /* 0x000000046438723c */ /* 0x040fe20000001838 */
[----:B------:R-:W-:Y:S02]  /*4bd0*/  @P3 FSEL R50, R50, -INF , !P4 ;  /* 0xff80000032323808 */ /* 0x000fe40006000000 */
[----:B------:R-:W-:Y:S02]  /*4be0*/  PLOP3.LUT P3, PT, PT, PT, UP1, 0x80, 0x0 ;  /* 0x000000000000781c */ /* 0x000fe40003f6f018 */
[----:B------:R-:W-:Y:S01]  /*4bf0*/  LOP3.LUT R14, R164, 0xffff, RZ, 0xc0, !PT ;  /* 0x0000ffffa40e7812 */ /* 0x000fe200078ec0ff */
[--C-:B------:R-:W-:Y:S01]  /*4c00*/  FFMA.FTZ R50, R50, c[0x0][0x23c], -R109.reuse ;  /* 0x00008f0032327a23 */ /* 0x100fe2000001086d */
[----:B------:R-:W-:Y:S01]  /*4c10*/  @P0 FSEL R45, R45, -INF , !P2 ;  /* 0xff8000002d2d0808 */ /* 0x000fe20005000000 */
[-C--:B------:R-:W-:Y:S01]  /*4c20*/  HMMA.16816.F32 R60, R100, R6.reuse, R60 ;  /* 0x00000006643c723c */ /* 0x080fe2000000183c */
[----:B------:R-:W-:Y:S01]  /*4c30*/  PLOP3.LUT P0, PT, PT, PT, UP1, 0x80, 0x0 ;  /* 0x000000000000781c */ /* 0x000fe20003f0f018 */
[----:B------:R-:W-:Y:S02]  /*4c40*/  MUFU.EX2 R210, R31 ;  /* 0x0000001f00d27308 */ /* 0x000fe40000000800 */
[----:B------:R-:W-:Y:S01]  /*4c50*/  @P5 FSEL R39, R39, -INF , !P6 ;  /* 0xff80000027275808 */ /* 0x000fe20007000000 */
[----:B------:R-:W-:Y:S01]  /*4c60*/  FFMA.FTZ R45, R45, c[0x0][0x23c], -R108 ;  /* 0x00008f002d2d7a23 */ /* 0x000fe2000001086c */
[----:B------:R-:W-:Y:S02]  /*4c70*/  PLOP3.LUT P5, PT, PT, PT, UP1, 0x80, 0x0 ;  /* 0x000000000000781c */ /* 0x000fe40003faf018 */
[----:B------:R-:W-:Y:S01]  /*4c80*/  PLOP3.LUT P6, PT, PT, PT, UP1, 0x80, 0x0 ;  /* 0x000000000000781c */ /* 0x000fe20003fcf018 */
[----:B------:R-:W-:Y:S01]  /*4c90*/  HMMA.16816.F32 R64, R104, R6, R64 ;  /* 0x000000066840723c */ /* 0x000fe20000001840 */
[----:B------:R-:W-:Y:S02]  /*4ca0*/  @P3 ISETP.GE.AND P3, PT, R9, UR7, PT ;  /* 0x0000000709003c0c */ /* 0x000fe4000bf66270 */
[----:B------:R-:W-:Y:S01]  /*4cb0*/  @P1 FSEL R47, R47, -INF , !P2 ;  /* 0xff8000002f2f1808 */ /* 0x000fe20005000000 */
[--C-:B------:R-:W-:Y:S01]  /*4cc0*/  FFMA.FTZ R39, R39, c[0x0][0x23c], -R109.reuse ;  /* 0x00008f0027277a23 */ /* 0x100fe2000001086d */
[----:B------:R-:W-:Y:S01]  /*4cd0*/  PLOP3.LUT P1, PT, PT, PT, UP1, 0x80, 0x0 ;  /* 0x000000000000781c */ /* 0x000fe20003f2f018 */
[----:B------:R-:W1:Y:S01]  /*4ce0*/  MUFU.EX2 R188, R32 ;  /* 0x0000002000bc7308 */ /* 0x000e620000000800 */
[C---:B------:R-:W-:Y:S01]  /*4cf0*/  LOP3.LUT R6, R176.reuse, 0xffff, RZ, 0xc0, !PT ;  /* 0x0000ffffb0067812 */ /* 0x040fe200078ec0ff */
[----:B------:R-:W-:Y:S01]  /*4d00*/  FFMA.FTZ R47, R47, c[0x0][0x23c], -R0 ;  /* 0x00008f002f2f7a23 */ /* 0x000fe20000010800 */
[----:B------:R-:W-:Y:S02]  /*4d10*/  @P0 FSEL R49, R49, -INF , !P2 ;  /* 0xff80000031310808 */ /* 0x000fe40005000000 */
[----:B------:R-:W-:Y:S02]  /*4d20*/  PLOP3.LUT P0, PT, PT, PT, UP1, 0x80, 0x0 ;  /* 0x000000000000781c */ /* 0x000fe40003f0f018 */
[----:B------:R-:W-:Y:S01]  /*4d30*/  LOP3.LUT R7, R176, 0xff, RZ, 0xc0, !PT ;  /* 0x000000ffb0077812 */ /* 0x000fe200078ec0ff */
[----:B------:R-:W-:Y:S01]  /*4d40*/  FFMA.FTZ R49, R49, c[0x0][0x23c], -R160 ;  /* 0x00008f0031317a23 */ /* 0x000fe200000108a0 */
        /* <DEDUP_REMOVED lines=10> */
[----:B------:R-:W-:Y:S01]  /*4df0*/  @P0 FSEL R52, R52, -INF , !P3 ;  /* 0xff80000034340808 */ /* 0x000fe20005800000 */
[--C-:B------:R-:W-:Y:S01]  /*4e00*/  FFMA.FTZ R51, R51, c[0x0][0x23c], -R109.reuse ;  /* 0x00008f0033337a23 */ /* 0x100fe2000001086d */
[----:B------:R-:W-:Y:S02]  /*4e10*/  PLOP3.LUT P0, PT, PT, PT, UP1, 0x80, 0x0 ;  /* 0x000000000000781c */ /* 0x000fe40003f0f018 */
[----:B------:R-:W-:Y:S01]  /*4e20*/  PLOP3.LUT P2, PT, PT, PT, UP1, 0x80, 0x0 ;  /* 0x000000000000781c */ /* 0x000fe20003f4f018 */
[----:B------:R-:W-:Y:S01]  /*4e30*/  FFMA.FTZ R52, R52, c[0x0][0x23c], -R160 ;  /* 0x00008f0034347a23 */ /* 0x000fe200000108a0 */
[----:B------:R-:W-:Y:S02]  /*4e40*/  PLOP3.LUT P6, PT, PT, PT, UP1, 0x80, 0x0 ;  /* 0x000000000000781c */ /* 0x000fe40003fcf018 */
[C---:B------:R-:W-:Y:S01]  /*4e50*/  @P5 IADD3 R10, R159.reuse, 0x38, RZ ;  /* 0x000000389f0a5810 */ /* 0x040fe20007ffe0ff */
[----:B------:R-:W-:Y:S01]  /*4e60*/  MUFU.EX2 R177, R37 ;  /* 0x0000002500b17308 */ /* 0x000fe20000000800 */
[----:B------:R-:W-:Y:S02]  /*4e70*/  PLOP3.LUT P5, PT, PT, PT, UP1, 0x80, 0x0 ;  /* 0x000000000000781c */ /* 0x000fe40003faf018 */
[----:B------:R-:W-:Y:S02]  /*4e80*/  @P4 ISETP.GE.AND P4, PT, R8, UR7, PT ;  /* 0x0000000708004c0c */ /* 0x000fe4000bf86270 */
[----:B------:R-:W-:Y:S02]  /*4e90*/  @P1 FSEL R54, R54, -INF , !P3 ;  /* 0xff80000036361808 */ /* 0x000fe40005800000 */
[----:B------:R-:W-:Y:S02]  /*4ea0*/  PLOP3.LUT P1, PT, PT, PT, UP1, 0x80, 0x0 ;  /* 0x000000000000781c */ /* 0x000fe40003f2f018 */
[----:B------:R-:W-:Y:S01]  /*4eb0*/  @P0 FSEL R58, R58, -INF , !P3 ;  /* 0xff8000003a3a0808 */ /* 0x000fe20005800000 */
[--C-:B------:R-:W-:Y:S01]  /*4ec0*/  FFMA.FTZ R54, R54, c[0x0][0x23c], -R109.reuse ;  /* 0x00008f0036367a23 */ /* 0x100fe2000001086d */
[----:B------:R-:W-:Y:S01]  /*4ed0*/  PLOP3.LUT P0, PT, PT, PT, UP1, 0x80, 0x0 ;  /* 0x000000000000781c */ /* 0x000fe20003f0f018 */
[----:B------:R-:W-:Y:S01]  /*4ee0*/  MUFU.EX2 R183, R38 ;  /* 0x0000002600b77308 */ /* 0x000fe20000000800 */
[----:B------:R-:W-:Y:S01]  /*4ef0*/  @P2 FSEL R56, R56, -INF , !P3 ;  /* 0xff80000038382808 */ /* 0x000fe20005800000 */
[----:B------:R-:W-:Y:S01]  /*4f00*/  FFMA.FTZ R58, R58, c[0x0][0x23c], -R0 ;  /* 0x00008f003a3a7a23 */ /* 0x000fe20000010800 */
[----:B------:R-:W-:Y:S02]  /*4f10*/  PLOP3.LUT P2, PT, PT, PT, UP1, 0x80, 0x0 ;  /* 0x000000000000781c */ /* 0x000fe40003f4f018 */
[----:B------:R-:W-:Y:S01]  /*4f20*/  PLOP3.LUT P3, PT, PT, PT, UP1, 0x80, 0x0 ;  /* 0x000000000000781c */ /* 0x000fe20003f6f018 */
[----:B------:R-:W-:Y:S01]  /*4f30*/  FFMA.FTZ R56, R56, c[0x0][0x23c], -R108 ;  /* 0x00008f0038387a23 */ /* 0x000fe2000001086c */
[----:B------:R-:W-:Y:S02]  /*4f40*/  @P6 IADD3 R159, R159, 0x39, RZ ;  /* 0x000000399f9f6810 */ /* 0x000fe40007ffe0ff */
[----:B------:R-:W-:Y:S01]  /*4f50*/  PLOP3.LUT P6, PT, PT, PT, UP1, 0x80, 0x0 ;  /* 0x000000000000781c */ /* 0x000fe20003fcf018 */
[----:B------:R-:W-:Y:S01]  /*4f60*/  MUFU.EX2 R189, R41 ;  /* 0x0000002900bd7308 */ /* 0x000fe20000000800 */
[----:B------:R-:W-:Y:S02]  /*4f70*/  @P5 ISETP.GE.AND P5, PT, R10, UR7, PT ;  /* 0x000000070a005c0c */ /* 0x000fe4000bfa6270 */
[----:B------:R-:W-:Y:S02]  /*4f80*/  @P1 FSEL R53, R53, -INF , !P4 ;  /* 0xff80000035351808 */ /* 0x000fe40006000000 */
        /* <DEDUP_REMOVED lines=11> */
[----:B------:R-:W-:Y:S01]  /*5040*/  @P6 ISETP.GE.AND P6, PT, R159, UR7, PT ;  /* 0x000000079f006c0c */ /* 0x000fe2000bfc6270 */
[--C-:B------:R-:W-:Y:S01]  /*5050*/  FFMA.FTZ R57, R57, c[0x0][0x23c], -R108.reuse ;  /* 0x00008f0039397a23 */ /* 0x100fe2000001086c */
[----:B------:R-:W-:Y:S01]  /*5060*/  @P1 FSEL R60, R60, -INF , !P5 ;  /* 0xff8000003c3c1808 */ /* 0x000fe20006800000 */
[----:B------:R-:W-:Y:S01]  /*5070*/  MUFU.EX2 R194, R42 ;  /* 0x0000002a00c27308 */ /* 0x000fe20000000800 */
[----:B------:R-:W-:Y:S02]  /*5080*/  PLOP3.LUT P1, PT, PT, PT, UP1, 0x80, 0x0 ;  /* 0x000000000000781c */ /* 0x000fe40003f2f018 */
[----:B------:R-:W-:Y:S01]  /*5090*/  LOP3.LUT R4, R178, 0xff, RZ, 0xc0, !PT ;  /* 0x000000ffb2047812 */ /* 0x000fe200078ec0ff */
[----:B------:R-:W-:Y:S01]  /*50a0*/  FFMA.FTZ R60, R60, c[0x0][0x23c], -R108 ;  /* 0x00008f003c3c7a23 */ /* 0x000fe2000001086c */
[----:B------:R-:W-:Y:S02]  /*50b0*/  @P0 FSEL R66, R66, -INF , !P5 ;  /* 0xff80000042420808 */ /* 0x000fe40006800000 */
[----:B------:R-:W-:Y:S02]  /*50c0*/  PLOP3.LUT P0, PT, PT, PT, UP1, 0x80, 0x0 ;  /* 0x000000000000781c */ /* 0x000fe40003f0f018 */
[----:B------:R-:W-:Y:S01]  /*50d0*/  @P2 FSEL R62, R62, -INF , !P5 ;  /* 0xff8000003e3e2808 */ /* 0x000fe20006800000 */
[----:B------:R-:W-:Y:S01]  /*50e0*/  FFMA.FTZ R66, R66, c[0x0][0x23c], -R109 ;  /* 0x00008f0042427a23 */ /* 0x000fe2000001086d */
[----:B------:R-:W-:Y:S01]  /*50f0*/  @P3 FSEL R64, R64, -INF , !P5 ;  /* 0xff80000040403808 */ /* 0x000fe20006800000 */
[----:B------:R-:W-:Y:S01]  /*5100*/  MUFU.EX2 R193, R43 ;  /* 0x0000002b00c17308 */ /* 0x000fe20000000800 */
[----:B------:R-:W-:Y:S01]  /*5110*/  ISETP.LE.U32.AND P5, PT, R4, UR4, PT ;  /* 0x0000000404007c0c */ /* 0x000fe2000bfa3070 */
[----:B------:R-:W-:Y:S01]  /*5120*/  FFMA.FTZ R62, R62, c[0x0][0x23c], -R0 ;  /* 0x00008f003e3e7a23 */ /* 0x000fe20000010800 */
[----:B------:R-:W-:Y:S01]  /*5130*/  LOP3.LUT R4, R178, 0xffff, RZ, 0xc0, !PT ;  /* 0x0000ffffb2047812 */ /* 0x000fe200078ec0ff */
[----:B------:R-:W-:Y:S01]  /*5140*/  FFMA.FTZ R64, R64, c[0x0][0x23c], -R160 ;  /* 0x00008f0040407a23 */ /* 0x000fe200000108a0 */
[----:B------:R-:W-:Y:S02]  /*5150*/  PLOP3.LUT P2, PT, PT, PT, UP1, 0x80, 0x0 ;  /* 0x000000000000781c */ /* 0x000fe40003f4f018 */
[----:B------:R-:W-:Y:S02]  /*5160*/  SHF.R.U32.HI R4, RZ, 0x8, R4 ;  /* 0x00000008ff047819 */ /* 0x000fe40000011604 */
[----:B------:R-:W-:Y:S01]  /*5170*/  @P1 FSEL R61, R61, -INF , !P6 ;  /* 0xff8000003d3d1808 */ /* 0x000fe20007000000 */
[----:B------:R-:W-:Y:S01]  /*5180*/  MUFU.EX2 R159, R66 ;  /* 0x00000042009f7308 */ /* 0x000fe20000000800 */
[----:B------:R-:W-:Y:S02]  /*5190*/  PLOP3.LUT P1, PT, PT, PT, UP1, 0x80, 0x0 ;  /* 0x000000000000781c */ /* 0x000fe40003f2f018 */
[----:B------:R-:W-:Y:S01]  /*51a0*/  LOP3.LUT R4, R4, 0xffff, RZ, 0xc0, !PT ;  /* 0x0000ffff04047812 */ /* 0x000fe200078ec0ff */
[----:B------:R-:W-:Y:S01]  /*51b0*/  FFMA.FTZ R108, R61, c[0x0][0x23c], -R108 ;  /* 0x00008f003d6c7a23 */ /* 0x000fe2000001086c */
[----:B------:R-:W-:Y:S01]  /*51c0*/  @P0 FSEL R65, R65, -INF , !P6 ;  /* 0xff80000041410808 */ /* 0x000fe20007000000 */
[----:B------:R-:W-:Y:S01]  /*51d0*/  @!P5 FADD.FTZ R214, -R214, -RZ ;  /* 0x800000ffd6d6d221 */ /* 0x000fe20000010100 */
[----:B------:R-:W-:Y:S02]  /*51e0*/  ISETP.LE.U32.AND P0, PT, R4, UR4, PT ;  /* 0x0000000404007c0c */ /* 0x000fe4000bf03070 */
[----:B------:R-:W-:Y:S01]  /*51f0*/  SHF.R.U32.HI R5, RZ, 0x18, R178 ;  /* 0x00000018ff057819 */ /* 0x000fe200000116b2 */
[----:B------:R-:W-:Y:S01]  /*5200*/  FFMA.FTZ R160, R65, c[0x0][0x23c], -R160 ;  /* 0x00008f0041a07a23 */ /* 0x000fe200000108a0 */
[----:B------:R-:W-:Y:S01]  /*5210*/  LOP3.LUT R4, R161, 0xffff, RZ, 0xc0, !PT ;  /* 0x0000ffffa1047812 */ /* 0x000fe200078ec0ff */
[----:B------:R-:W4:Y:S01]  /*5220*/  MUFU.EX2 R204, R25 ;  /* 0x0000001900cc7308 */ /* 0x000f220000000800 */
[----:B------:R-:W-:Y:S02]  /*5230*/  @P2 FSEL R63, R63, -INF , !P6 ;  /* 0xff8000003f3f2808 */ /* 0x000fe40007000000 */
[----:B------:R-:W-:Y:S02]  /*5240*/  ISETP.LE.U32.AND P2, PT, R5, UR4, PT ;  /* 0x0000000405007c0c */ /* 0x000fe4000bf43070 */
[----:B------:R-:W-:Y:S01]  /*5250*/  LOP3.LUT R5, R161, 0xff, RZ, 0xc0, !PT ;  /* 0x000000ffa1057812 */ /* 0x000fe200078ec0ff */
[----:B------:R-:W-:Y:S01]  /*5260*/  FFMA.FTZ R0, R63, c[0x0][0x23c], -R0 ;  /* 0x00008f003f007a23 */ /* 0x000fe20000010800 */
[----:B------:R-:W-:Y:S01]  /*5270*/  SHF.R.U32.HI R4, RZ, 0x8, R4 ;  /* 0x00000008ff047819 */ /* 0x000fe20000011604 */
[----:B------:R-:W-:Y:S01]  /*5280*/  @!P0 FADD.FTZ R211, -R211, -RZ ;  /* 0x800000ffd3d38221 */ /* 0x000fe20000010100 */
[----:B------:R-:W-:Y:S01]  /*5290*/  @P1 FSEL R67, R67, -INF , !P6 ;  /* 0xff80000043431808 */ /* 0x000fe20007000000 */
[----:B------:R-:W-:Y:S01]  /*52a0*/  MUFU.EX2 R110, R0 ;  /* 0x00000000006e7308 */ /* 0x000fe20000000800 */
[----:B------:R-:W-:Y:S02]  /*52b0*/  ISETP.LE.U32.AND P1, PT, R5, UR4, PT ;  /* 0x0000000405007c0c */ /* 0x000fe4000bf23070 */
[----:B------:R-:W-:Y:S01]  /*52c0*/  SHF.R.U32.HI R5, RZ, 0x18, R161 ;  /* 0x00000018ff057819 */ /* 0x000fe200000116a1 */
[----:B------:R-:W-:Y:S01]  /*52d0*/  FFMA.FTZ R109, R67, c[0x0][0x23c], -R109 ;  /* 0x00008f00436d7a23 */ /* 0x000fe2000001086d */
[----:B------:R-:W-:Y:S01]  /*52e0*/  LOP3.LUT R4, R4, 0xffff, RZ, 0xc0, !PT ;  /* 0x0000ffff04047812 */ /* 0x000fe200078ec0ff */
[----:B------:R-:W-:Y:S01]  /*52f0*/  @!P2 FADD.FTZ R215, -R215, -RZ ;  /* 0x800000ffd7d7a221 */ /* 0x000fe20000010100 */
[----:B------:R-:W-:Y:S02]  /*5300*/  ISETP.LE.U32.AND P5, PT, R5, UR4, PT ;  /* 0x0000000405007c0c */ /* 0x000fe4000bfa3070 */
[----:B------:R-:W-:Y:S01]  /*5310*/  ISETP.LE.U32.AND P0, PT, R4, UR4, PT ;  /* 0x0000000404007c0c */ /* 0x000fe2000bf03070 */
[----:B------:R-:W1:Y:S01]  /*5320*/  MUFU.EX2 R213, R26 ;  /* 0x0000001a00d57308 */ /* 0x000e620000000800 */
[----:B------:R-:W-:Y:S02]  /*5330*/  SHF.R.U32.HI R4, RZ, 0x8, R6 ;  /* 0x00000008ff047819 */ /* 0x000fe40000011606 */
[--C-:B------:R-:W-:Y:S01]  /*5340*/  SHF.R.U32.HI R8, RZ, 0x10, R176.reuse ;  /* 0x00000010ff087819 */ /* 0x100fe200000116b0 */
[----:B------:R-:W-:Y:S01]  /*5350*/  @!P1 FADD.FTZ R219, -R219, -RZ ;  /* 0x800000ffdbdb9221 */ /* 0x000fe20000010100 */
[----:B------:R-:W-:Y:S02]  /*5360*/  SHF.R.U32.HI R176, RZ, 0x18, R176 ;  /* 0x00000018ffb07819 */ /* 0x000fe400000116b0 */
[----:B------:R-:W-:Y:S02]  /*5370*/  LOP3.LUT R5, R8, 0xff, RZ, 0xc0, !PT ;  /* 0x000000ff08057812 */ /* 0x000fe400078ec0ff */
[----:B------:R-:W-:Y:S01]  /*5380*/  LOP3.LUT R4, R4, 0xffff, RZ, 0xc0, !PT ;  /* 0x0000ffff04047812 */ /* 0x000fe200078ec0ff */
[----:B------:R-:W-:Y:S01]  /*5390*/  @!P5 FADD.FTZ R223, -R223, -RZ ;  /* 0x800000ffdfdfd221 */ /* 0x000fe20000010100 */
[----:B------:R-:W-:Y:S01]  /*53a0*/  LOP3.LUT R9, R164, 0xff, RZ, 0xc0, !PT ;  /* 0x000000ffa4097812 */ /* 0x000fe200078ec0ff */
[----:B------:R-:W-:Y:S01]  /*53b0*/  @!P0 FADD.FTZ R220, -R220, -RZ ;  /* 0x800000ffdcdc8221 */ /* 0x000fe20000010100 */
[----:B------:R-:W-:Y:S01]  /*53c0*/  ISETP.LE.U32.AND P5, PT, R176, UR4, PT ;  /* 0x00000004b0007c0c */ /* 0x000fe2000bfa3070 */
[----:B------:R-:W-:Y:S01]  /*53d0*/  MUFU.EX2 R192, R46 ;  /* 0x0000002e00c07308 */ /* 0x000fe20000000800 */
[----:B------:R-:W-:Y:S02]  /*53e0*/  ISETP.LE.U32.AND P0, PT, R5, UR4, PT ;  /* 0x0000000405007c0c */ /* 0x000fe4000bf03070 */
[----:B------:R-:W-:Y:S02]  /*53f0*/  ISETP.LE.U32.AND P4, PT, R9, UR4, PT ;  /* 0x0000000409007c0c */ /* 0x000fe4000bf83070 */
[--C-:B------:R-:W-:Y:S02]  /*5400*/  SHF.R.U32.HI R10, RZ, 0x18, R164.reuse ;  /* 0x00000018ff0a7819 */ /* 0x100fe400000116a4 */
[----:B------:R-:W-:Y:S02]  /*5410*/  SHF.R.U32.HI R6, RZ, 0x10, R179 ;  /* 0x00000010ff067819 */ /* 0x000fe400000116b3 */
[----:B------:R-:W-:Y:S01]  /*5420*/  SHF.R.U32.HI R164, RZ, 0x10, R164 ;  /* 0x00000010ffa47819 */ /* 0x000fe200000116a4 */
[----:B------:R-:W-:Y:S01]  /*5430*/  MUFU.EX2 R182, R44 ;  /* 0x0000002c00b67308 */ /* 0x000fe20000000800 */
[----:B------:R-:W-:Y:S01]  /*5440*/  ISETP.LE.U32.AND P3, PT, R10, UR4, PT ;  /* 0x000000040a007c0c */ /* 0x000fe2000bf63070 */
[----:B------:R-:W-:Y:S01]  /*5450*/  @!P5 FADD.FTZ R221, -R221, -RZ ;  /* 0x800000ffddddd221 */ /* 0x000fe20000010100 */
[----:B------:R-:W-:Y:S01]  /*5460*/  ISETP.LE.U32.AND P1, PT, R4, UR4, PT ;  /* 0x0000000404007c0c */ /* 0x000fe2000bf23070 */
[----:B------:R-:W-:Y:S01]  /*5470*/  @!P0 FADD.FTZ R222, -R222, -RZ ;  /* 0x800000ffdede8221 */ /* 0x000fe20000010100 */
[----:B------:R-:W-:Y:S01]  /*5480*/  SHF.R.U32.HI R4, RZ, 0x8, R14 ;  /* 0x00000008ff047819 */ /* 0x000fe2000001160e */
[----:B------:R-:W-:Y:S01]  /*5490*/  @!P4 FADD.FTZ R202, -R202, -RZ ;  /* 0x800000ffcacac221 */ /* 0x000fe20000010100 */
[----:B------:R-:W-:Y:S02]  /*54a0*/  SHF.R.U32.HI R178, RZ, 0x10, R178 ;  /* 0x00000010ffb27819 */ /* 0x000fe400000116b2 */
[----:B------:R-:W-:Y:S01]  /*54b0*/  LOP3.LUT R4, R4, 0xffff, RZ, 0xc0, !PT ;  /* 0x0000ffff04047812 */ /* 0x000fe200078ec0ff */
[----:B------:R-:W-:Y:S01]  /*54c0*/  MUFU.EX2 R170, R53 ;  /* 0x0000003500aa7308 */ /* 0x000fe20000000800 */
[----:B------:R-:W-:Y:S02]  /*54d0*/  LOP3.LUT R5, R164, 0xff, RZ, 0xc0, !PT ;  /* 0x000000ffa4057812 */ /* 0x000fe400078ec0ff */
[----:B------:R-:W-:Y:S01]  /*54e0*/  SHF.R.U32.HI R9, RZ, 0x10, R174 ;  /* 0x00000010ff097819 */ /* 0x000fe200000116ae */
[----:B---3--:R-:W-:Y:S01]  /*54f0*/  @!P3 FADD.FTZ R207, -R207, -RZ ;  /* 0x800000ffcfcfb221 */ /* 0x008fe20000010100 */
[----:B------:R-:W-:Y:S01]  /*5500*/  LOP3.LUT R178, R178, 0xff, RZ, 0xc0, !PT ;  /* 0x000000ffb2b27812 */ /* 0x000fe200078ec0ff */
[----:B--2---:R-:W-:Y:S01]  /*5510*/  @!P1 FADD.FTZ R217, -R217, -RZ ;  /* 0x800000ffd9d99221 */ /* 0x004fe20000010100 */
[----:B------:R-:W-:Y:S02]  /*5520*/  ISETP.LE.U32.AND P1, PT, R12, UR4, PT ;  /* 0x000000040c007c0c */ /* 0x000fe4000bf23070 */
[----:B------:R-:W-:Y:S01]  /*5530*/  ISETP.LE.U32.AND P0, PT, R4, UR4, PT ;  /* 0x0000000404007c0c */ /* 0x000fe2000bf03070 */
[----:B------:R-:W-:Y:S01]  /*5540*/  MUFU.EX2 R164, R64 ;  /* 0x0000004000a47308 */ /* 0x000fe20000000800 */
[----:B------:R-:W-:Y:S02]  /*5550*/  LOP3.LUT R4, R179, 0xff, RZ, 0xc0, !PT ;  /* 0x000000ffb3047812 */ /* 0x000fe400078ec0ff */
[----:B------:R-:W-:Y:S02]  /*5560*/  ISETP.LE.U32.AND P5, PT, R5, UR4, PT ;  /* 0x0000000405007c0c */ /* 0x000fe4000bfa3070 */
[----:B------:R-:W-:Y:S02]  /*5570*/  LOP3.LUT R5, R179, 0xffff, RZ, 0xc0, !PT ;  /* 0x0000ffffb3057812 */ /* 0x000fe400078ec0ff */
[----:B------:R-:W-:Y:S02]  /*5580*/  ISETP.LE.U32.AND P6, PT, R178, UR4, PT ;  /* 0x00000004b2007c0c */ /* 0x000fe4000bfc3070 */
[----:B------:R-:W-:Y:S01]  /*5590*/  LOP3.LUT R10, R172, 0xff, RZ, 0xc0, !PT ;  /* 0x000000ffac0a7812 */ /* 0x000fe200078ec0ff */
[----:B-1----:R-:W-:Y:S01]  /*55a0*/  @!P1 FADD.FTZ R188, -R188, -RZ ;  /* 0x800000ffbcbc9221 */ /* 0x002fe20000010100 */
[----:B------:R-:W-:Y:S01]  /*55b0*/  ISETP.LE.U32.AND P4, PT, R4, UR4, PT ;  /* 0x0000000404007c0c */ /* 0x000fe2000bf83070 */
[----:B------:R-:W-:Y:S01]  /*55c0*/  @!P0 FADD.FTZ R199, -R199, -RZ ;  /* 0x800000ffc7c78221 */ /* 0x000fe20000010100 */
[----:B------:R-:W-:Y:S01]  /*55d0*/  LOP3.LUT R12, R172, 0xffff, RZ, 0xc0, !PT ;  /* 0x0000ffffac0c7812 */ /* 0x000fe200078ec0ff */
[----:B------:R-:W-:Y:S01]  /*55e0*/  MUFU.EX2 R178, R39 ;  /* 0x0000002700b27308 */ /* 0x000fe20000000800 */
[----:B------:R-:W-:Y:S01]  /*55f0*/  ISETP.LE.U32.AND P2, PT, R7, UR4, PT ;  /* 0x0000000407007c0c */ /* 0x000fe2000bf43070 */
[----:B------:R-:W-:Y:S01]  /*5600*/  @!P5 FADD.FTZ R208, -R208, -RZ ;  /* 0x800000ffd0d0d221 */ /* 0x000fe20000010100 */
[----:B------:R-:W-:Y:S02]  /*5610*/  LOP3.LUT R14, R168, 0xff, RZ, 0xc0, !PT ;  /* 0x000000ffa80e7812 */ /* 0x000fe400078ec0ff */
[----:B------:R-:W-:Y:S01]  /*5620*/  SHF.R.U32.HI R7, RZ, 0x8, R5 ;  /* 0x00000008ff077819 */ /* 0x000fe20000011605 */
[----:B------:R-:W-:Y:S01]  /*5630*/  @!P6 FADD.FTZ R216, -R216, -RZ ;  /* 0x800000ffd8d8e221 */ /* 0x000fe20000010100 */
[----:B------:R-:W-:Y:S02]  /*5640*/  LOP3.LUT R5, R6, 0xff, RZ, 0xc0, !PT ;  /* 0x000000ff06057812 */ /* 0x000fe400078ec0ff */
[----:B------:R-:W-:Y:S01]  /*5650*/  SHF.R.U32.HI R161, RZ, 0x10, R161 ;  /* 0x00000010ffa17819 */ /* 0x000fe200000116a1 */
[----:B------:R-:W-:Y:S01]  /*5660*/  @!P4 FADD.FTZ R197, -R197, -RZ ;  /* 0x800000ffc5c5c221 */ /* 0x000fe20000010100 */
[----:B------:R-:W-:Y:S01]  /*5670*/  SHF.R.U32.HI R6, RZ, 0x18, R179 ;  /* 0x00000018ff067819 */ /* 0x000fe200000116b3 */
[----:B------:R-:W-:Y:S01]  /*5680*/  MUFU.EX2 R173, R50 ;  /* 0x0000003200ad7308 */ /* 0x000fe20000000800 */
[----:B------:R-:W-:Y:S01]  /*5690*/  LOP3.LUT R4, R7, 0xffff, RZ, 0xc0, !PT ;  /* 0x0000ffff07047812 */ /* 0x000fe200078ec0ff */
[----:B------:R-:W-:Y:S01]  /*56a0*/  @!P2 FADD.FTZ R218, -R218, -RZ ;  /* 0x800000ffdadaa221 */ /* 0x000fe20000010100 */
[----:B------:R-:W-:Y:S02]  /*56b0*/  LOP3.LUT R161, R161, 0xff, RZ, 0xc0, !PT ;  /* 0x000000ffa1a17812 */ /* 0x000fe400078ec0ff */
[----:B------:R-:W-:Y:S02]  /*56c0*/  ISETP.LE.U32.AND P0, PT, R5, UR4, PT ;  /* 0x0000000405007c0c */ /* 0x000fe4000bf03070 */
[----:B------:R-:W-:Y:S02]  /*56d0*/  LOP3.LUT R5, R180, 0xff, RZ, 0xc0, !PT ;  /* 0x000000ffb4057812 */ /* 0x000fe400078ec0ff */
[----:B------:R-:W-:Y:S01]  /*56e0*/  ISETP.LE.U32.AND P5, PT, R4, UR4, PT ;  /* 0x0000000404007c0c */ /* 0x000fe2000bfa3070 */
[----:B------:R-:W-:Y:S01]  /*56f0*/  MUFU.EX2 R179, R45 ;  /* 0x0000002d00b37308 */ /* 0x000fe20000000800 */
[----:B------:R-:W-:Y:S02]  /*5700*/  LOP3.LUT R4, R180, 0xffff, RZ, 0xc0, !PT ;  /* 0x0000ffffb4047812 */ /* 0x000fe400078ec0ff */
[----:B------:R-:W-:Y:S02]  /*5710*/  ISETP.LE.U32.AND P6, PT, R161, UR4, PT ;  /* 0x00000004a1007c0c */ /* 0x000fe4000bfc3070 */
[----:B------:R-:W-:Y:S02]  /*5720*/  ISETP.LE.U32.AND P4, PT, R5, UR4, PT ;  /* 0x0000000405007c0c */ /* 0x000fe4000bf83070 */
[----:B------:R-:W-:Y:S01]  /*5730*/  SHF.R.U32.HI R5, RZ, 0x10, R180 ;  /* 0x00000010ff057819 */ /* 0x000fe200000116b4 */
[----:B------:R-:W-:Y:S01]  /*5740*/  @!P0 FADD.FTZ R201, -R201, -RZ ;  /* 0x800000ffc9c98221 */ /* 0x000fe20000010100 */
[----:B------:R-:W-:Y:S01]  /*5750*/  SHF.R.U32.HI R4, RZ, 0x8, R4 ;  /* 0x00000008ff047819 */ /* 0x000fe20000011604 */
[----:B------:R-:W-:Y:S01]  /*5760*/  MUFU.EX2 R161, R60 ;  /* 0x0000003c00a17308 */ /* 0x000fe20000000800 */
[----:B------:R-:W-:Y:S01]  /*5770*/  ISETP.LE.U32.AND P0, PT, R17, UR4, PT ;  /* 0x0000000411007c0c */ /* 0x000fe2000bf03070 */
[----:B------:R-:W-:Y:S01]  /*5780*/  @!P5 FADD.FTZ R196, -R196, -RZ ;  /* 0x800000ffc4c4d221 */ /* 0x000fe20000010100 */
[----:B------:R-:W-:Y:S02]  /*5790*/  ISETP.LE.U32.AND P3, PT, R6, UR4, PT ;  /* 0x0000000406007c0c */ /* 0x000fe4000bf63070 */
[----:B------:R-:W-:Y:S01]  /*57a0*/  SHF.R.U32.HI R17, RZ, 0x18, R172 ;  /* 0x00000018ff117819 */ /* 0x000fe200000116ac */
[----:B------:R-:W-:Y:S01]  /*57b0*/  @!P6 FADD.FTZ R224, -R224, -RZ ;  /* 0x800000ffe0e0e221 */ /* 0x000fe20000010100 */
[----:B------:R-:W-:Y:S01]  /*57c0*/  LOP3.LUT R4, R4, 0xffff, RZ, 0xc0, !PT ;  /* 0x0000ffff04047812 */ /* 0x000fe200078ec0ff */
[----:B------:R-:W-:Y:S01]  /*57d0*/  @!P4 FADD.FTZ R206, -R206, -RZ ;  /* 0x800000ffcecec221 */ /* 0x000fe20000010100 */
[----:B------:R-:W-:Y:S01]  /*57e0*/  LOP3.LUT R11, R162, 0xff, RZ, 0xc0, !PT ;  /* 0x000000ffa20b7812 */ /* 0x000fe200078ec0ff */
[----:B------:R-:W-:Y:S01]  /*57f0*/  MUFU.EX2 R176, R58 ;  /* 0x0000003a00b07308 */ /* 0x000fe20000000800 */
[----:B------:R-:W-:Y:S02]  /*5800*/  ISETP.LE.U32.AND P5, PT, R4, UR4, PT ;  /* 0x0000000404007c0c */ /* 0x000fe4000bfa3070 */
[----:B------:R-:W-:Y:S01]  /*5810*/  ISETP.LE.U32.AND P6, PT, R11, UR4, PT ;  /* 0x000000040b007c0c */ /* 0x000fe2000bfc3070 */
[----:B------:R-:W-:Y:S01]  /*5820*/  @!P0 FADD.FTZ R186, -R186, -RZ ;  /* 0x800000ffbaba8221 */ /* 0x000fe20000010100 */
[----:B------:R-:W-:Y:S01]  /*5830*/  LOP3.LUT R4, R5, 0xff, RZ, 0xc0, !PT ;  /* 0x000000ff05047812 */ /* 0x000fe200078ec0ff */
[----:B------:R-:W-:Y:S01]  /*5840*/  @!P3 FADD.FTZ R200, -R200, -RZ ;  /* 0x800000ffc8c8b221 */ /* 0x000fe20000010100 */
        /* <DEDUP_REMOVED lines=15> */
[----:B------:R-:W-:Y:S02]  /*5940*/  ISETP.LE.U32.AND P2, PT, R13, UR4, PT ;  /* 0x000000040d007c0c */ /* 0x000fe4000bf43070 */
[----:B------:R-:W-:Y:S01]  /*5950*/  LOP3.LUT R4, R4, 0xffff, RZ, 0xc0, !PT ;  /* 0x0000ffff04047812 */ /* 0x000fe200078ec0ff */
[----:B------:R-:W-:Y:S01]  /*5960*/  @!P3 FADD.FTZ R213, -R213, -RZ ;  /* 0x800000ffd5d5b221 */ /* 0x000fe20000010100 */
[----:B------:R-:W-:Y:S01]  /*5970*/  SHF.R.U32.HI R13, RZ, 0x10, R168 ;  /* 0x00000010ff0d7819 */ /* 0x000fe200000116a8 */
[----:B------:R-:W-:Y:S01]  /*5980*/  MUFU.EX2 R163, R160 ;  /* 0x000000a000a37308 */ /* 0x000fe20000000800 */
        /* <DEDUP_REMOVED lines=8> */
[----:B------:R-:W-:Y:S02]  /*5a10*/  SHF.R.U32.HI R6, RZ, 0x18, R184 ;  /* 0x00000018ff067819 */ /* 0x000fe400000116b8 */
[----:B------:R-:W-:Y:S01]  /*5a20*/  LOP3.LUT R8, R174, 0xffff, RZ, 0xc0, !PT ;  /* 0x0000ffffae087812 */ /* 0x000fe200078ec0ff */
[----:B------:R-:W-:Y:S01]  /*5a30*/  @!P6 FADD.FTZ R203, -R203, -RZ ;  /* 0x800000ffcbcbe221 */ /* 0x000fe20000010100 */
[----:B------:R-:W-:Y:S02]  /*5a40*/  ISETP.LE.U32.AND P6, PT, R5, UR4, PT ;  /* 0x0000000405007c0c */ /* 0x000fe4000bfc3070 */
[----:B------:R-:W-:Y:S01]  /*5a50*/  LOP3.LUT R5, R184, 0xff, RZ, 0xc0, !PT ;  /* 0x000000ffb8057812 */ /* 0x000fe200078ec0ff */
        /* <DEDUP_REMOVED lines=9> */
[----:B------:R-:W1:Y:S01]  /*5af0*/  MUFU.EX2 R175, R48 ;  /* 0x0000003000af7308 */ /* 0x000e620000000800 */
        /* <DEDUP_REMOVED lines=17> */
[----:B------:R-:W-:Y:S01]  /*5c10*/  SHF.R.U32.HI R5, RZ, 0x18, R187 ;  /* 0x00000018ff057819 */ /* 0x000fe200000116bb */
[----:B-1----:R-:W-:Y:S01]  /*5c20*/  @!P5 FADD.FTZ R175, -R175, -RZ ;  /* 0x800000ffafafd221 */ /* 0x002fe20000010100 */
[----:B------:R-:W-:Y:S01]  /*5c30*/  LOP3.LUT R4, R6, 0xff, RZ, 0xc0, !PT ;  /* 0x000000ff06047812 */ /* 0x000fe200078ec0ff */
[----:B------:R-:W-:Y:S01]  /*5c40*/  @!P2 FADD.FTZ R191, -R191, -RZ ;  /* 0x800000ffbfbfa221 */ /* 0x000fe20000010100 */
[----:B------:R-:W-:Y:S01]  /*5c50*/  ISETP.LE.U32.AND P2, PT, R11, UR4, PT ;  /* 0x000000040b007c0c */ /* 0x000fe2000bf43070 */
[----:B------:R-:W-:Y:S01]  /*5c60*/  @!P1 FADD.FTZ R178, -R178, -RZ ;  /* 0x800000ffb2b29221 */ /* 0x000fe20000010100 */
[----:B------:R-:W-:Y:S02]  /*5c70*/  ISETP.LE.U32.AND P0, PT, R4, UR4, PT ;  /* 0x0000000404007c0c */ /* 0x000fe4000bf03070 */
[----:B------:R-:W-:Y:S01]  /*5c80*/  ISETP.LE.U32.AND P1, PT, R5, UR4, PT ;  /* 0x0000000405007c0c */ /* 0x000fe2000bf23070 */
[----:B------:R1:W-:Y:S01]  /*5c90*/  MUFU.EX2 R111, R109 ;  /* 0x0000006d006f7308 */ /* 0x0003e20000000800 */
[----:B------:R-:W-:Y:S01]  /*5ca0*/  SHF.R.U32.HI R4, RZ, 0x8, R8 ;  /* 0x00000008ff047819 */ /* 0x000fe20000011608 */
[----:B------:R-:W-:Y:S01]  /*5cb0*/  @!P6 FADD.FTZ R189, -R189, -RZ ;  /* 0x800000ffbdbde221 */ /* 0x000fe20000010100 */
[----:B------:R-:W-:Y:S02]  /*5cc0*/  LOP3.LUT R5, R9, 0xff, RZ, 0xc0, !PT ;  /* 0x000000ff09057812 */ /* 0x000fe400078ec0ff */
[----:B------:R-:W-:Y:S02]  /*5cd0*/  LOP3.LUT R7, R174, 0xff, RZ, 0xc0, !PT ;  /* 0x000000ffae077812 */ /* 0x000fe400078ec0ff */
[----:B------:R-:W-:Y:S01]  /*5ce0*/  LOP3.LUT R4, R4, 0xffff, RZ, 0xc0, !PT ;  /* 0x0000ffff04047812 */ /* 0x000fe200078ec0ff */
[----:B------:R-:W-:Y:S01]  /*5cf0*/  @!P2 FADD.FTZ R180, -R180, -RZ ;  /* 0x800000ffb4b4a221 */ /* 0x000fe20000010100 */
[----:B------:R-:W-:Y:S01]  /*5d00*/  SHF.R.U32.HI R18, RZ, 0x10, R172 ;  /* 0x00000010ff127819 */ /* 0x000fe200000116ac */
[----:B------:R-:W-:Y:S01]  /*5d10*/  @!P0 FADD.FTZ R194, -R194, -RZ ;  /* 0x800000ffc2c28221 */ /* 0x000fe20000010100 */
[----:B------:R-:W-:Y:S01]  /*5d20*/  ISETP.LE.U32.AND P0, PT, R5, UR4, PT ;  /* 0x0000000405007c0c */ /* 0x000fe2000bf03070 */
[----:B------:R-:W-:Y:S01]  /*5d30*/  @!P1 FADD.FTZ R193, -R193, -RZ ;  /* 0x800000ffc1c19221 */ /* 0x000fe20000010100 */
[----:B------:R-:W-:Y:S01]  /*5d40*/  ISETP.LE.U32.AND P6, PT, R4, UR4, PT ;  /* 0x0000000404007c0c */ /* 0x000fe2000bfc3070 */
[----:B------:R-:W2:Y:S01]  /*5d50*/  MUFU.EX2 R174, R49 ;  /* 0x0000003100ae7308 */ /* 0x000ea20000000800 */
[----:B------:R-:W-:Y:S02]  /*5d60*/  LOP3.LUT R4, R21, 0xff, RZ, 0xc0, !PT ;  /* 0x000000ff15047812 */ /* 0x000fe400078ec0ff */
[----:B------:R-:W-:Y:S02]  /*5d70*/  ISETP.LE.U32.AND P3, PT, R16, UR4, PT ;  /* 0x0000000410007c0c */ /* 0x000fe4000bf63070 */
[----:B------:R-:W-:Y:S02]  /*5d80*/  SHF.R.U32.HI R5, RZ, 0x8, R20 ;  /* 0x00000008ff057819 */ /* 0x000fe40000011614 */
[----:B------:R-:W-:Y:S02]  /*5d90*/  ISETP.LE.U32.AND P1, PT, R4, UR4, PT ;  /* 0x0000000404007c0c */ /* 0x000fe4000bf23070 */
[----:B------:R-:W-:Y:S01]  /*5da0*/  LOP3.LUT R4, R5, 0xffff, RZ, 0xc0, !PT ;  /* 0x0000ffff05047812 */ /* 0x000fe200078ec0ff */
[----:B------:R-:W3:Y:S01]  /*5db0*/  MUFU.EX2 R172, R51 ;  /* 0x0000003300ac7308 */ /* 0x000ee20000000800 */
[----:B------:R-:W-:Y:S01]  /*5dc0*/  ISETP.LE.U32.AND P4, PT, R7, UR4, PT ;  /* 0x0000000407007c0c */ /* 0x000fe2000bf83070 */
[----:B------:R-:W-:Y:S01]  /*5dd0*/  @!P6 FADD.FTZ R179, -R179, -RZ ;  /* 0x800000ffb3b3e221 */ /* 0x000fe20000010100 */
[----:B------:R-:W-:Y:S01]  /*5de0*/  LOP3.LUT R5, R195, 0xff, RZ, 0xc0, !PT ;  /* 0x000000ffc3057812 */ /* 0x000fe200078ec0ff */
[----:B-1----:R-:W-:Y:S01]  /*5df0*/  IMAD.U32 R109, RZ, RZ, UR15 ;  /* 0x0000000fff6d7e24 */ /* 0x002fe2000f8e00ff */
[----:B------:R-:W-:Y:S01]  /*5e00*/  ISETP.LE.U32.AND P6, PT, R4, UR4, PT ;  /* 0x0000000404007c0c */ /* 0x000fe2000bfc3070 */
[----:B------:R-:W-:Y:S01]  /*5e10*/  @!P0 FADD.FTZ R192, -R192, -RZ ;  /* 0x800000ffc0c08221 */ /* 0x000fe20000010100 */
[----:B------:R-:W-:Y:S02]  /*5e20*/  SHF.R.U32.HI R16, RZ, 0x18, R168 ;  /* 0x00000018ff107819 */ /* 0x000fe400000116a8 */
[----:B------:R-:W-:Y:S01]  /*5e30*/  SHF.R.U32.HI R4, RZ, 0x18, R195 ;  /* 0x00000018ff047819 */ /* 0x000fe200000116c3 */
[----:B------:R-:W-:Y:S01]  /*5e40*/  @!P1 FADD.FTZ R173, -R173, -RZ ;  /* 0x800000ffadad9221 */ /* 0x000fe20000010100 */
[----:B------:R-:W-:Y:S01]  /*5e50*/  ISETP.LE.U32.AND P0, PT, R5, UR4, PT ;  /* 0x0000000405007c0c */ /* 0x000fe2000bf03070 */
[----:B------:R-:W1:Y:S01]  /*5e60*/  MUFU.EX2 R168, R55 ;  /* 0x0000003700a87308 */ /* 0x000e620000000800 */
[----:B------:R-:W-:Y:S01]  /*5e70*/  ISETP.LE.U32.AND P2, PT, R4, UR4, PT ;  /* 0x0000000404007c0c */ /* 0x000fe2000bf43070 */
[----:B------:R-:W-:Y:S01]  /*5e80*/  @!P4 FADD.FTZ R182, -R182, -RZ ;  /* 0x800000ffb6b6c221 */ /* 0x000fe20000010100 */
[----:B------:R-:W-:Y:S02]  /*5e90*/  LOP3.LUT R5, R198, 0xff, RZ, 0xc0, !PT ;  /* 0x000000ffc6057812 */ /* 0x000fe400078ec0ff */
[----:B------:R-:W-:Y:S01]  /*5ea0*/  LOP3.LUT R4, R195, 0xffff, RZ, 0xc0, !PT ;  /* 0x0000ffffc3047812 */ /* 0x000fe200078ec0ff */
[----:B--2---:R-:W-:Y:S01]  /*5eb0*/  @!P6 FADD.FTZ R174, -R174, -RZ ;  /* 0x800000ffaeaee221 */ /* 0x004fe20000010100 */
[----:B------:R-:W-:Y:S02]  /*5ec0*/  ISETP.LE.U32.AND P5, PT, R5, UR4, PT ;  /* 0x0000000405007c0c */ /* 0x000fe4000bfa3070 */
[----:B------:R-:W-:Y:S01]  /*5ed0*/  SHF.R.U32.HI R4, RZ, 0x8, R4 ;  /* 0x00000008ff047819 */ /* 0x000fe20000011604 */
[----:B------:R-:W2:Y:S01]  /*5ee0*/  MUFU.EX2 R165, R59 ;  /* 0x0000003b00a57308 */ /* 0x000ea20000000800 */
[----:B------:R-:W-:Y:S01]  /*5ef0*/  LOP3.LUT R5, R198, 0xffff, RZ, 0xc0, !PT ;  /* 0x0000ffffc6057812 */ /* 0x000fe200078ec0ff */
[----:B------:R-:W-:Y:S01]  /*5f00*/  @!P0 FADD.FTZ R171, -R171, -RZ ;  /* 0x800000ffabab8221 */ /* 0x000fe20000010100 */
[----:B------:R-:W-:Y:S01]  /*5f10*/  LOP3.LUT R4, R4, 0xffff, RZ, 0xc0, !PT ;  /* 0x0000ffff04047812 */ /* 0x000fe200078ec0ff */
[----:B---3--:R-:W-:Y:S01]  /*5f20*/  @!P3 FADD.FTZ R172, -R172, -RZ ;  /* 0x800000ffacacb221 */ /* 0x008fe20000010100 */
[----:B------:R-:W-:Y:S02]  /*5f30*/  SHF.R.U32.HI R5, RZ, 0x8, R5 ;  /* 0x00000008ff057819 */ /* 0x000fe40000011605 */
[----:B------:R-:W-:Y:S02]  /*5f40*/  ISETP.LE.U32.AND P6, PT, R4, UR4, PT ;  /* 0x0000000404007c0c */ /* 0x000fe4000bfc3070 */
[----:B------:R-:W-:Y:S01]  /*5f50*/  LOP3.LUT R5, R5, 0xffff, RZ, 0xc0, !PT ;  /* 0x0000ffff05057812 */ /* 0x000fe200078ec0ff */
[----:B------:R-:W-:Y:S01]  /*5f60*/  @!P5 FADD.FTZ R167, -R167, -RZ ;  /* 0x800000ffa7a7d221 */ /* 0x000fe20000010100 */
[----:B------:R-:W-:Y:S01]  /*5f70*/  SHF.R.U32.HI R4, RZ, 0x10, R198 ;  /* 0x00000010ff047819 */ /* 0x000fe200000116c6 */
[----:B------:R3:W4:Y:S01]  /*5f80*/  MUFU.EX2 R160, R108 ;  /* 0x0000006c00a07308 */ /* 0x0007220000000800 */
[----:B------:R-:W-:Y:S01]  /*5f90*/  ISETP.LE.U32.AND P3, PT, R5, UR4, PT ;  /* 0x0000000405007c0c */ /* 0x000fe2000bf63070 */
[----:B-1----:R-:W-:Y:S01]  /*5fa0*/  @!P2 FADD.FTZ R168, -R168, -RZ ;  /* 0x800000ffa8a8a221 */ /* 0x002fe20000010100 */
[----:B------:R-:W-:Y:S02]  /*5fb0*/  LOP3.LUT R4, R4, 0xff, RZ, 0xc0, !PT ;  /* 0x000000ff04047812 */ /* 0x000fe400078ec0ff */
[----:B------:R-:W-:Y:S02]  /*5fc0*/  SHF.R.U32.HI R5, RZ, 0x8, R12 ;  /* 0x00000008ff057819 */ /* 0x000fe4000001160c */
[----:B------:R-:W-:Y:S01]  /*5fd0*/  F2FP.RELU.PACK_AB R7, R211, R214 ;  /* 0x000000d6d307723e */ /* 0x000fe200000008ff */
[----:B------:R-:W-:Y:S01]  /*5fe0*/  @!P6 FADD.FTZ R170, -R170, -RZ ;  /* 0x800000ffaaaae221 */ /* 0x000fe20000010100 */
[----:B------:R-:W-:Y:S02]  /*5ff0*/  ISETP.LE.U32.AND P4, PT, R10, UR4, PT ;  /* 0x000000040a007c0c */ /* 0x000fe4000bf83070 */
[----:B------:R-:W-:Y:S01]  /*6000*/  ISETP.LE.U32.AND P6, PT, R4, UR4, PT ;  /* 0x0000000404007c0c */ /* 0x000fe2000bfc3070 */
[----:B------:R1:W-:Y:S01]  /*6010*/  STS [R231+0x10000], R7 ;  /* 0x01000007e7007388 */ /* 0x0003e20000000800 */
[----:B------:R-:W-:Y:S01]  /*6020*/  SHF.R.U32.HI R6, RZ, 0x10, R195 ;  /* 0x00000010ff067819 */ /* 0x000fe200000116c3 */
[----:B------:R-:W-:Y:S01]  /*6030*/  @!P3 FADD.FTZ R166, -R166, -RZ ;  /* 0x800000ffa6a6b221 */ /* 0x000fe20000010100 */
[----:B------:R-:W-:Y:S02]  /*6040*/  LOP3.LUT R4, R5, 0xffff, RZ, 0xc0, !PT ;  /* 0x0000ffff05047812 */ /* 0x000fe400078ec0ff */
[----:B------:R-:W-:Y:S02]  /*6050*/  LOP3.LUT R6, R6, 0xff, RZ, 0xc0, !PT ;  /* 0x000000ff06067812 */ /* 0x000fe400078ec0ff */
[----:B------:R-:W-:Y:S02]  /*6060*/  LOP3.LUT R5, R18, 0xff, RZ, 0xc0, !PT ;  /* 0x000000ff12057812 */ /* 0x000fe400078ec0ff */
[----:B------:R-:W-:Y:S01]  /*6070*/  ISETP.LE.U32.AND P2, PT, R4, UR4, PT ;  /* 0x0000000404007c0c */ /* 0x000fe2000bf43070 */
[----:B------:R-:W-:Y:S01]  /*6080*/  @!P4 FADD.FTZ R164, -R164, -RZ ;  /* 0x800000ffa4a4c221 */ /* 0x000fe20000010100 */
[----:B------:R-:W-:Y:S01]  /*6090*/  F2FP.RELU.PACK_AB R8, R196, R197 ;  /* 0x000000c5c408723e */ /* 0x000fe200000008ff */
[----:B------:R-:W-:Y:S01]  /*60a0*/  @!P6 FADD.FTZ R176, -R176, -RZ ;  /* 0x800000ffb0b0e221 */ /* 0x000fe20000010100 */
[----:B------:R-:W-:Y:S01]  /*60b0*/  SHF.R.U32.HI R4, RZ, 0x18, R198 ;  /* 0x00000018ff047819 */ /* 0x000fe200000116c6 */
[----:B---3--:R-:W-:Y:S01]  /*60c0*/  IMAD.U32 R108, RZ, RZ, UR16 ;  /* 0x00000010ff6c7e24 */ /* 0x008fe2000f8e00ff */
[----:B------:R-:W-:Y:S02]  /*60d0*/  ISETP.LE.U32.AND P6, PT, R5, UR4, PT ;  /* 0x0000000405007c0c */ /* 0x000fe4000bfc3070 */
[----:B------:R-:W-:Y:S02]  /*60e0*/  ISETP.LE.U32.AND P1, PT, R6, UR4, PT ;  /* 0x0000000406007c0c */ /* 0x000fe4000bf23070 */
[----:B------:R-:W-:Y:S02]  /*60f0*/  F2FP.RELU.PACK_AB R5, R199, R202 ;  /* 0x000000cac705723e */ /* 0x000fe400000008ff */
[----:B------:R-:W-:Y:S01]  /*6100*/  ISETP.LE.U32.AND P3, PT, R4, UR4, PT ;  /* 0x0000000404007c0c */ /* 0x000fe2000bf63070 */
[----:B------:R-:W-:Y:S01]  /*6110*/  @!P2 FADD.FTZ R163, -R163, -RZ ;  /* 0x800000ffa3a3a221 */ /* 0x000fe20000010100 */
[----:B------:R-:W-:Y:S02]  /*6120*/  F2FP.RELU.PACK_AB R0, R193, R194 ;  /* 0x000000c2c100723e */ /* 0x000fe400000008ff */
[----:B------:R-:W-:Y:S02]  /*6130*/  SHF.R.U32.HI R4, RZ, 0x8, R15 ;  /* 0x00000008ff047819 */ /* 0x000fe4000001160f */
[----:B-1----:R-:W-:Y:S01]  /*6140*/  F2FP.RELU.PACK_AB R7, R220, R219 ;  /* 0x000000dbdc07723e */ /* 0x002fe200000008ff */
[----:B------:R-:W-:Y:S01]  /*6150*/  @!P6 FADD.FTZ R159, -R159, -RZ ;  /* 0x800000ff9f9fe221 */ /* 0x000fe20000010100 */
[----:B------:R-:W-:Y:S01]  /*6160*/  LOP3.LUT R6, R13, 0xff, RZ, 0xc0, !PT ;  /* 0x000000ff0d067812 */ /* 0x000fe200078ec0ff */
[----:B------:R-:W-:Y:S01]  /*6170*/  @!P1 FADD.FTZ R169, -R169, -RZ ;  /* 0x800000ffa9a99221 */ /* 0x000fe20000010100 */
[----:B------:R-:W-:Y:S02]  /*6180*/  LOP3.LUT R4, R4, 0xffff, RZ, 0xc0, !PT ;  /* 0x0000ffff04047812 */ /* 0x000fe400078ec0ff */
[----:B------:R-:W-:Y:S01]  /*6190*/  ISETP.LE.U32.AND P4, PT, R6, UR4, PT ;  /* 0x0000000406007c0c */ /* 0x000fe2000bf83070 */
[----:B--2---:R-:W-:Y:S01]  /*61a0*/  @!P3 FADD.FTZ R165, -R165, -RZ ;  /* 0x800000ffa5a5b221 */ /* 0x004fe20000010100 */
[----:B------:R-:W-:Y:S02]  /*61b0*/  F2FP.RELU.PACK_AB R6, R215, R216 ;  /* 0x000000d8d706723e */ /* 0x000fe400000008ff */
[----:B------:R-:W-:Y:S02]  /*61c0*/  ISETP.LE.U32.AND P0, PT, R17, UR4, PT ;  /* 0x0000000411007c0c */ /* 0x000fe4000bf03070 */
[----:B------:R-:W-:Y:S01]  /*61d0*/  ISETP.LE.U32.AND P2, PT, R4, UR4, PT ;  /* 0x0000000404007c0c */ /* 0x000fe2000bf43070 */
[----:B------:R1:W-:Y:S01]  /*61e0*/  STS [R231+0x10400], R6 ;  /* 0x01040006e7007388 */ /* 0x0003e20000000800 */
[----:B------:R-:W-:Y:S02]  /*61f0*/  ISETP.LE.U32.AND P1, PT, R14, UR4, PT ;  /* 0x000000040e007c0c */ /* 0x000fe4000bf23070 */
[----:B------:R-:W-:Y:S01]  /*6200*/  F2FP.RELU.PACK_AB R4, R207, R208 ;  /* 0x000000d0cf04723e */ /* 0x000fe200000008ff */
[----:B------:R2:W-:Y:S01]  /*6210*/  STS [R232+0x10000], R5 ;  /* 0x01000005e8007388 */ /* 0x0005e20000000800 */
[----:B------:R-:W-:Y:S01]  /*6220*/  ISETP.LE.U32.AND P5, PT, R16, UR4, PT ;  /* 0x0000000410007c0c */ /* 0x000fe2000bfa3070 */
[----:B------:R-:W-:Y:S01]  /*6230*/  @!P4 FADD.FTZ R162, -R162, -RZ ;  /* 0x800000ffa2a2c221 */ /* 0x000fe20000010100 */
[----:B------:R-:W-:Y:S01]  /*6240*/  FSETP.GE.FTZ.AND P3, PT, R211, RZ, PT ;  /* 0x000000ffd300720b */ /* 0x000fe20003f76000 */
[----:B------:R3:W-:Y:S01]  /*6250*/  STS [R232+0x10400], R4 ;  /* 0x01040004e8007388 */ /* 0x0007e20000000800 */
[----:B------:R-:W-:Y:S01]  /*6260*/  FSETP.GE.FTZ.AND P4, PT, R214, RZ, PT ;  /* 0x000000ffd600720b */ /* 0x000fe20003f96000 */
[----:B------:R-:W-:Y:S01]  /*6270*/  @!P0 FADD.FTZ R111, -R111, -RZ ;  /* 0x800000ff6f6f8221 */ /* 0x000fe20000010100 */
[----:B------:R-:W-:Y:S01]  /*6280*/  LEA R108, P0, R247, R108, 0x2 ;  /* 0x0000006cf76c7211 */ /* 0x000fe200078010ff */
[----:B------:R3:W-:Y:S01]  /*6290*/  STS [R231+0x12000], R7 ;  /* 0x01200007e7007388 */ /* 0x0007e20000000800 */
[----:B----4-:R-:W-:Y:S01]  /*62a0*/  @!P2 FADD.FTZ R160, -R160, -RZ ;  /* 0x800000ffa0a0a221 */ /* 0x010fe20000010100 */
[----:B------:R-:W-:Y:S01]  /*62b0*/  FSETP.GE.FTZ.AND P2, PT, R202, RZ, PT ;  /* 0x000000ffca00720b */ /* 0x000fe20003f56000 */
[----:B------:R-:W-:Y:S01]  /*62c0*/  @!P1 FADD.FTZ R161, -R161, -RZ ;  /* 0x800000ffa1a19221 */ /* 0x000fe20000010100 */
[----:B------:R-:W-:Y:S01]  /*62d0*/  LEA.HI.X.SX32 R109, R247, R109, 0x2, P0 ;  /* 0x0000006df76d7211 */ /* 0x000fe200000f16ff */
[----:B------:R-:W-:Y:S01]  /*62e0*/  ULDC.64 UR4, c[0x0][0x118] ;  /* 0x0000460000047ab9 */ /* 0x000fe20000000a00 */
[----:B------:R-:W-:Y:S01]  /*62f0*/  FSETP.GE.FTZ.AND P1, PT, R199, RZ, PT ;  /* 0x000000ffc700720b */ /* 0x000fe20003f36000 */
[----:B------:R-:W-:Y:S01]  /*6300*/  @!P5 FADD.FTZ R110, -R110, -RZ ;  /* 0x800000ff6e6ed221 */ /* 0x000fe20000010100 */
[----:B------:R-:W-:Y:S02]  /*6310*/  FSETP.GE.FTZ.AND P0, PT, R197, RZ, PT ;  /* 0x000000ffc500720b */ /* 0x000fe40003f16000 */
[----:B-1----:R-:W-:Y:S02]  /*6320*/  F2FP.RELU.PACK_AB R6, R223, R224 ;  /* 0x000000e0df06723e */ /* 0x002fe400000008ff */
[----:B--2---:R-:W-:Y:S03]  /*6330*/  F2FP.RELU.PACK_AB R5, R217, R218 ;  /* 0x000000dad905723e */ /* 0x004fe600000008ff */
[----:B------:R1:W-:Y:S01]  /*6340*/  STS [R231+0x12400], R6 ;  /* 0x01240006e7007388 */ /* 0x0003e20000000800 */
[----:B---3--:R-:W-:Y:S03]  /*6350*/  F2FP.RELU.PACK_AB R4, R221, R222 ;  /* 0x000000dedd04723e */ /* 0x008fe600000008ff */
[----:B------:R2:W-:Y:S01]  /*6360*/  STS [R232+0x12000], R5 ;  /* 0x01200005e8007388 */ /* 0x0005e20000000800 */
[----:B------:R-:W-:Y:S03]  /*6370*/  F2FP.RELU.PACK_AB R7, R200, R201 ;  /* 0x000000c9c807723e */ /* 0x000fe600000008ff */
[----:B------:R3:W-:Y:S04]  /*6380*/  STS [R232+0x12400], R4 ;  /* 0x01240004e8007388 */ /* 0x0007e80000000800 */
        /* <DEDUP_REMOVED lines=39> */
[----:B------:R-:W-:Y:S01]  /*6600*/  STS [R228+0x10400], R5 ;  /* 0x01040005e4007388 */ /* 0x000fe20000000800 */
[----:B----4-:R-:W-:Y:S03]  /*6610*/  F2FP.RELU.PACK_AB R0, R110, R162 ;  /* 0x000000a26e00723e */ /* 0x010fe600000008ff */
[----:B------:R-:W-:Y:S04]  /*6620*/  STS [R229+0x12000], R7 ;  /* 0x01200007e5007388 */ /* 0x000fe80000000800 */
[----:B------:R-:W-:Y:S04]  /*6630*/  STS [R229+0x12400], R6 ;  /* 0x01240006e5007388 */ /* 0x000fe80000000800 */
[----:B------:R1:W-:Y:S04]  /*6640*/  STS [R228+0x12400], R0 ;  /* 0x01240000e4007388 */ /* 0x0003e80000000800 */
[----:B------:R-:W-:Y:S04]  /*6650*/  STS [R228+0x12000], R4 ;  /* 0x01200004e4007388 */ /* 0x000fe80000000800 */
[----:B------:R-:W2:Y:S08]  /*6660*/  LDSM.16.M88.4 R64, [R150+0x4000] ;  /* 0x004000009640783b */ /* 0x000eb00000000200 */
[----:B------:R-:W3:Y:S08]  /*6670*/  LDSM.16.M88.4 R60, [R150+0x5000] ;  /* 0x00500000963c783b */ /* 0x000ef00000000200 */
[----:B------:R-:W3:Y:S08]  /*6680*/  LDSM.16.M88.4 R100, [R151+0x4000] ;  /* 0x004000009764783b */ /* 0x000ef00000000200 */
[----:B------:R-:W3:Y:S08]  /*6690*/  LDSM.16.M88.4 R104, [R151+0x5000] ;  /* 0x005000009768783b */ /* 0x000ef00000000200 */
[----:B-1----:R-:W4:Y:S01]  /*66a0*/  LDG.E R0, [R108.64+0x120] ;  /* 0x000120226c007981 */ /* 0x002f22000c1e1900 */
        /* <DEDUP_REMOVED lines=31> */
[----:B------:R-:W2:Y:S04]  /*68a0*/  LDG.E R106, [R108.64] ;  /* 0x000000226c6a7981 */ /* 0x000ea8000c1e1900 */
[----:B------:R-:W3:Y:S03]  /*68b0*/  LDG.E R105, [R108.64+0x20] ;  /* 0x000020226c697981 */ /* 0x000ee6000c1e1900 */
[----:B------:R-:W-:Y:S01]  /*68c0*/  HMMA.16816.F32 R64, R100, R142, R64 ;  /* 0x0000008e6440723c */ /* 0x000fe20000001840 */
[----:B------:R-:W3:Y:S03]  /*68d0*/  LDG.E R104, [R108.64+0x100] ;  /* 0x000100226c687981 */ /* 0x000ee6000c1e1900 */
[C---:B----4-:R-:W-:Y:S02]  /*68e0*/  FADD.FTZ R26, -R0.reuse, R26 ;  /* 0x0000001a001a7221 */ /* 0x050fe40000010100 */
[----:B------:R-:W-:Y:S02]  /*68f0*/  FADD.FTZ R42, -R0, R42 ;  /* 0x0000002a002a7221 */ /* 0x000fe40000010100 */
[C---:B--2---:R-:W-:Y:S04]  /*6900*/  FADD.FTZ R101, -R106.reuse, R4 ;  /* 0x000000046a657221 */ /* 0x044fe80000010100 */
[C---:B------:R-:W-:Y:S02]  /*6910*/  FADD.FTZ R100, -R106.reuse, R5 ;  /* 0x000000056a647221 */ /* 0x040fe40000010100 */
        /* <DEDUP_REMOVED lines=13> */
[----:B------:R-:W-:Y:S01]  /*69f0*/  FADD.FTZ R5, -R106, R36 ;  /* 0x000000246a057221 */ /* 0x000fe20000010100 */
[----:B------:R-:W-:Y:S01]  /*6a00*/  FSETP.GE.FTZ.AND P3, PT, R188, RZ, PT ;  /* 0x000000ffbc00720b */ /* 0x000fe20003f76000 */
[----:B------:R-:W-:Y:S01]  /*6a10*/  FADD.FTZ R4, -R106, R37 ;  /* 0x000000256a047221 */ /* 0x000fe20000010100 */
[----:B------:R-:W-:Y:S01]  /*6a20*/  FSETP.GE.FTZ.AND P2, PT, R185, RZ, PT ;  /* 0x000000ffb900720b */ /* 0x000fe20003f56000 */
[----:B------:R-:W-:Y:S01]  /*6a30*/  FMUL.FTZ R202, R202, R16 ;  /* 0x00000010caca7220 */ /* 0x000fe20000410000 */
[-C--:B------:R-:W-:Y:S01]  /*6a40*/  FSEL R5, R5, R106.reuse, P1 ;  /* 0x0000006a05057208 */ /* 0x080fe20000800000 */
[----:B------:R-:W-:Y:S01]  /*6a50*/  FADD.FTZ R17, -R106, R32 ;  /* 0x000000206a117221 */ /* 0x000fe20000010100 */
[----:B------:R-:W-:Y:S01]  /*6a60*/  FSEL R4, R4, R106, P0 ;  /* 0x0000006a04047208 */ /* 0x000fe20000000000 */
[C---:B------:R-:W-:Y:S01]  /*6a70*/  FADD.FTZ R16, -R106.reuse, R33 ;  /* 0x000000216a107221 */ /* 0x040fe20000010100 */
        /* <DEDUP_REMOVED lines=25> */
[C---:B---3--:R-:W-:Y:S01]  /*6c10*/  FADD.FTZ R5, -R105.reuse, R6 ;  /* 0x0000000669057221 */ /* 0x048fe20000010100 */
[-C--:B------:R-:W-:Y:S01]  /*6c20*/  FSEL R20, R20, R106.reuse, P4 ;  /* 0x0000006a14147208 */ /* 0x080fe20002000000 */
[----:B------:R-:W-:Y:S01]  /*6c30*/  FADD.FTZ R4, -R105, R7 ;  /* 0x0000000769047221 */ /* 0x000fe20000010100 */
[-C--:B------:R-:W-:Y:S01]  /*6c40*/  FSEL R17, R17, R106.reuse, P3 ;  /* 0x0000006a11117208 */ /* 0x080fe20001800000 */
[C---:B------:R-:W-:Y:S01]  /*6c50*/  FADD.FTZ R18, -R105.reuse, R18 ;  /* 0x0000001269127221 */ /* 0x040fe20000010100 */
[----:B------:R-:W-:Y:S01]  /*6c60*/  FSEL R16, R16, R106, P1 ;  /* 0x0000006a10107208 */ /* 0x000fe20000800000 */
[----:B------:R-:W-:Y:S01]  /*6c70*/  @P0 FADD.FTZ R106, -R106, R65 ;  /* 0x000000416a6a0221 */ /* 0x000fe20000010100 */
[----:B------:R-:W-:Y:S01]  /*6c80*/  FSETP.GE.FTZ.AND P1, PT, R216, RZ, PT ;  /* 0x000000ffd800720b */ /* 0x000fe20003f36000 */
[----:B------:R-:W-:Y:S01]  /*6c90*/  FADD.FTZ R19, -R105, R19 ;  /* 0x0000001369137221 */ /* 0x000fe20000010100 */
[----:B------:R-:W-:Y:S01]  /*6ca0*/  FSETP.GE.FTZ.AND P0, PT, R215, RZ, PT ;  /* 0x000000ffd700720b */ /* 0x000fe20003f16000 */
[----:B------:R-:W-:Y:S01]  /*6cb0*/  FADD.FTZ R22, -R105, R22 ;  /* 0x0000001669167221 */ /* 0x000fe20000010100 */
[-C--:B------:R-:W-:Y:S01]  /*6cc0*/  FSEL R5, R5, R105.reuse, P1 ;  /* 0x0000006905057208 */ /* 0x080fe20000800000 */
[C---:B------:R-:W-:Y:S01]  /*6cd0*/  FADD.FTZ R23, -R105.reuse, R23 ;  /* 0x0000001769177221 */ /* 0x040fe20000010100 */
[-C--:B------:R-:W-:Y:S01]  /*6ce0*/  FSEL R4, R4, R105.reuse, P0 ;  /* 0x0000006904047208 */ /* 0x080fe20000000000 */
[C---:B------:R-:W-:Y:S01]  /*6cf0*/  FADD.FTZ R34, -R105.reuse, R34 ;  /* 0x0000002269227221 */ /* 0x040fe20000010100 */
[----:B------:R-:W-:Y:S01]  /*6d00*/  FSETP.GE.FTZ.AND P1, PT, R208, RZ, PT ;  /* 0x000000ffd000720b */ /* 0x000fe20003f36000 */
[----:B------:R-:W-:Y:S01]  /*6d10*/  FADD.FTZ R35, -R105, R35 ;  /* 0x0000002369237221 */ /* 0x000fe20000010100 */
[----:B------:R-:W-:Y:S01]  /*6d20*/  FSETP.GE.FTZ.AND P0, PT, R207, RZ, PT ;  /* 0x000000ffcf00720b */ /* 0x000fe20003f16000 */
[C---:B------:R-:W-:Y:S01]  /*6d30*/  FADD.FTZ R38, -R105.reuse, R38 ;  /* 0x0000002669267221 */ /* 0x040fe20000010100 */
[-C--:B------:R-:W-:Y:S01]  /*6d40*/  FSEL R18, R18, R105.reuse, P1 ;  /* 0x0000006912127208 */ /* 0x080fe20000800000 */
[----:B------:R-:W-:Y:S01]  /*6d50*/  FADD.FTZ R39, -R105, R39 ;  /* 0x0000002769277221 */ /* 0x000fe20000010100 */
[-C--:B------:R-:W-:Y:S01]  /*6d60*/  FSEL R19, R19, R105.reuse, P0 ;  /* 0x0000006913137208 */ /* 0x080fe20000000000 */
[----:B------:R-:W-:Y:S01]  /*6d70*/  FMUL.FTZ R215, R215, R4 ;  /* 0x00000004d7d77220 */ /* 0x000fe20000410000 */
[----:B------:R-:W-:Y:S01]  /*6d80*/  FSETP.GE.FTZ.AND P1, PT, R201, RZ, PT ;  /* 0x000000ffc900720b */ /* 0x000fe20003f36000 */
[C---:B------:R-:W-:Y:S01]  /*6d90*/  FADD.FTZ R50, -R105.reuse, R50 ;  /* 0x0000003269327221 */ /* 0x040fe20000010100 */
[----:B------:R-:W-:Y:S01]  /*6da0*/  FSETP.GE.FTZ.AND P0, PT, R200, RZ, PT ;  /* 0x000000ffc800720b */ /* 0x000fe20003f16000 */
[----:B------:R-:W-:Y:S01]  /*6db0*/  FADD.FTZ R4, -R105, R51 ;  /* 0x0000003369047221 */ /* 0x000fe20000010100 */
[----:B------:R-:W-:Y:S01]  /*6dc0*/  FSEL R22, R22, R105, P1 ;  /* 0x0000006916167208 */ /* 0x000fe20000800000 */
[----:B------:R-:W-:Y:S01]  /*6dd0*/  FMUL.FTZ R216, R216, R5 ;  /* 0x00000005d8d87220 */ /* 0x000fe20000410000 */
[-C--:B------:R-:W-:Y:S01]  /*6de0*/  FSEL R23, R23, R105.reuse, P0 ;  /* 0x0000006917177208 */ /* 0x080fe20000000000 */
[C---:B------:R-:W-:Y:S01]  /*6df0*/  FADD.FTZ R6, -R105.reuse, R55 ;  /* 0x0000003769067221 */ /* 0x040fe20000010100 */
[----:B------:R-:W-:Y:S01]  /*6e00*/  FSETP.GE.FTZ.AND P1, PT, R190, RZ, PT ;  /* 0x000000ffbe00720b */ /* 0x000fe20003f36000 */
[C---:B------:R-:W-:Y:S01]  /*6e10*/  FADD.FTZ R5, -R105.reuse, R66 ;  /* 0x0000004269057221 */ /* 0x040fe20000010100 */
[----:B------:R-:W-:Y:S01]  /*6e20*/  FSETP.GE.FTZ.AND P0, PT, R186, RZ, PT ;  /* 0x000000ffba00720b */ /* 0x000fe20003f16000 */
[----:B------:R-:W-:Y:S01]  /*6e30*/  FADD.FTZ R7, -R105, R54 ;  /* 0x0000003669077221 */ /* 0x000fe20000010100 */
[----:B------:R-:W-:Y:S01]  /*6e40*/  FSEL R34, R34, R105, P1 ;  /* 0x0000006922227208 */ /* 0x000fe20000800000 */
[----:B------:R-:W-:Y:S01]  /*6e50*/  FMUL.FTZ R200, R200, R23 ;  /* 0x00000017c8c87220 */ /* 0x000fe20000410000 */
[-C--:B------:R-:W-:Y:S01]  /*6e60*/  FSEL R35, R35, R105.reuse, P0 ;  /* 0x0000006923237208 */ /* 0x080fe20000000000 */
[----:B------:R-:W-:Y:S01]  /*6e70*/  FMUL.FTZ R164, R164, R16 ;  /* 0x00000010a4a47220 */ /* 0x000fe20000410000 */
[----:B------:R-:W-:Y:S01]  /*6e80*/  FSETP.GE.FTZ.AND P1, PT, R183, RZ, PT ;  /* 0x000000ffb700720b */ /* 0x000fe20003f36000 */
[----:B------:R-:W-:Y:S01]  /*6e90*/  FMUL.FTZ R201, R201, R22 ;  /* 0x00000016c9c97220 */ /* 0x000fe20000410000 */
[----:B------:R-:W-:Y:S01]  /*6ea0*/  FSETP.GE.FTZ.AND P0, PT, R178, RZ, PT ;  /* 0x000000ffb200720b */ /* 0x000fe20003f16000 */
        /* <DEDUP_REMOVED lines=13> */
[----:B------:R-:W-:Y:S01]  /*6f80*/  FSETP.GE.FTZ.AND P1, PT, R111, RZ, PT ;  /* 0x000000ff6f00720b */ /* 0x000fe20003f36000 */
[----:B------:R-:W-:Y:S01]  /*6f90*/  FMUL.FTZ R106, R163, R106 ;  /* 0x0000006aa36a7220 */ /* 0x000fe20000410000 */
[----:B------:R-:W-:Y:S01]  /*6fa0*/  FSETP.GE.FTZ.AND P3, PT, R168, RZ, PT ;  /* 0x000000ffa800720b */ /* 0x000fe20003f76000 */
[----:B------:R-:W-:Y:S01]  /*6fb0*/  FMUL.FTZ R172, R172, R4 ;  /* 0x00000004acac7220 */ /* 0x000fe20000410000 */
[----:B------:R-:W-:Y:S01]  /*6fc0*/  FSETP.GE.FTZ.AND P2, PT, R159, RZ, PT ;  /* 0x000000ff9f00720b */ /* 0x000fe20003f56000 */
[C---:B------:R-:W-:Y:S01]  /*6fd0*/  FADD.FTZ R4, -R104.reuse, R8 ;  /* 0x0000000868047221 */ /* 0x040fe20000010100 */
[----:B------:R-:W-:Y:S01]  /*6fe0*/  FSETP.GE.FTZ.AND P0, PT, R219, RZ, PT ;  /* 0x000000ffdb00720b */ /* 0x000fe20003f16000 */
[----:B------:R-:W-:Y:S01]  /*6ff0*/  FADD.FTZ R8, -R104, R9 ;  /* 0x0000000968087221 */ /* 0x000fe20000010100 */
[-C--:B------:R-:W-:Y:S01]  /*7000*/  FSEL R6, R6, R105.reuse, P3 ;  /* 0x0000006906067208 */ /* 0x080fe20001800000 */
[----:B------:R-:W-:Y:S01]  /*7010*/  FMUL.FTZ R190, R190, R34 ;  /* 0x00000022bebe7220 */ /* 0x000fe20000410000 */
[----:B------:R-:W-:Y:S01]  /*7020*/  FSEL R5, R5, R105, P2 ;  /* 0x0000006905057208 */ /* 0x000fe20001000000 */
[----:B------:R-:W-:Y:S01]  /*7030*/  FMUL.FTZ R35, R186, R35 ;  /* 0x00000023ba237220 */ /* 0x000fe20000410000 */
[----:B------:R-:W-:Y:S01]  /*7040*/  FSETP.GE.FTZ.AND P4, PT, R169, RZ, PT ;  /* 0x000000ffa900720b */ /* 0x000fe20003f96000 */
[----:B------:R-:W-:Y:S01]  /*7050*/  FMUL.FTZ R168, R168, R6 ;  /* 0x00000006a8a87220 */ /* 0x000fe20000410000 */
[----:B------:R-:W-:Y:S01]  /*7060*/  FSEL R4, R4, R104, P0 ;  /* 0x0000006804047208 */ /* 0x000fe20000000000 */
[----:B------:R-:W-:Y:S01]  /*7070*/  FMUL.FTZ R159, R159, R5 ;  /* 0x000000059f9f7220 */ /* 0x000fe20000410000 */
[----:B------:R-:W-:Y:S01]  /*7080*/  FSEL R7, R7, R105, P4 ;  /* 0x0000006907077208 */ /* 0x000fe20002000000 */
        /* <DEDUP_REMOVED lines=18> */
[C---:B------:R-:W-:Y:S01]  /*71b0*/  FADD.FTZ R6, -R104.reuse, R40 ;  /* 0x0000002868067221 */ /* 0x040fe20000010100 */
[----:B------:R-:W-:Y:S01]  /*71c0*/  FSEL R7, R7, R104, P3 ;  /* 0x0000006807077208 */ /* 0x000fe20001800000 */
[----:B------:R-:W-:Y:S01]  /*71d0*/  FADD.FTZ R5, -R104, R41 ;  /* 0x0000002968057221 */ /* 0x000fe20000010100 */
[----:B------:R-:W-:Y:S01]  /*71e0*/  FSETP.GE.FTZ.AND P0, PT, R182, RZ, PT ;  /* 0x000000ffb600720b */ /* 0x000fe20003f16000 */
[----:B------:R-:W-:Y:S01]  /*71f0*/  FMUL.FTZ R22, R204, R4 ;  /* 0x00000004cc167220 */ /* 0x000fe20000410000 */
[-C--:B------:R-:W-:Y:S01]  /*7200*/  FSEL R6, R6, R104.reuse, P2 ;  /* 0x0000006806067208 */ /* 0x080fe20001000000 */
[----:B------:R-:W-:Y:S01]  /*7210*/  FADD.FTZ R4, -R104, R44 ;  /* 0x0000002c68047221 */ /* 0x000fe20000010100 */
        /* <DEDUP_REMOVED lines=33> */
[C---:B------:R-:W-:Y:S01]  /*7430*/  FADD.FTZ R6, -R0.reuse, R11 ;  /* 0x0000000b00067221 */ /* 0x040fe20000010100 */
        /* <DEDUP_REMOVED lines=102> */
.L_x_349:
        /* <DEDUP_REMOVED lines=148> */
.L_x_350:
        /* <DEDUP_REMOVED lines=306> */
.L_x_352:
        /* <DEDUP_REMOVED lines=19> */
.L_x_353:
        /* <DEDUP_REMOVED lines=43> */
.L_x_355:
[----:B--2---:R-:W-:Y:S05]  /*9ae0*/  BSYNC B0 ;  /* 0x0000000000007941 */ /* 0x004fea0003800000 */
.L_x_354:
        /* <DEDUP_REMOVED lines=14> */
.L_x_357:
[----:B------:R-:W-:Y:S05]  /*9bd0*/  BSYNC B0 ;  /* 0x0000000000007941 */ /* 0x000fea0003800000 */
.L_x_356:
        /* <DEDUP_REMOVED lines=25> */
.L_x_359:
[----:B------:R-:W-:Y:S05]  /*9d70*/  BSYNC B0 ;  /* 0x0000000000007941 */ /* 0x000fea0003800000 */
.L_x_358:
        /* <DEDUP_REMOVED lines=12> */
.L_x_332:
        /* <DEDUP_REMOVED lines=21> */
.L_x_361:
        /* <DEDUP_REMOVED lines=19> */
.L_x_362:
        /* <DEDUP_REMOVED lines=37> */
.L_x_364:
[----:B------:R-:W-:Y:S05]  /*a310*/  BSYNC B0 ;  /* 0x0000000000007941 */ /* 0x000fea0003800000 */
.L_x_363:
        /* <DEDUP_REMOVED lines=15> */
.L_x_366:
[----:B------:R-:W-:Y:S05]  /*a410*/  BSYNC B0 ;  /* 0x0000000000007941 */ /* 0x000fea0003800000 */
.L_x_365:
        /* <DEDUP_REMOVED lines=26> */
.L_x_368:
[----:B------:R-:W-:Y:S05]  /*a5c0*/  BSYNC B0 ;  /* 0x0000000000007941 */ /* 0x000fea0003800000 */
.L_x_367:
        /* <DEDUP_REMOVED lines=12> */
.L_x_360:
[----:B------:R-:W-:Y:S05]  /*a690*/  BSYNC B1 ;  /* 0x0000000000017941 */ /* 0x000fea0003800000 */
.L_x_327:
        /* <DEDUP_REMOVED lines=11> */
.L_x_369:
[----:B------:R-:W-:Y:S05]  /*a750*/  EXIT ;  /* 0x000000000000794d */ /* 0x000fea0003800000 */
.L_x_371:
        /* <DEDUP_REMOVED lines=10> */
.L_x_1334:


//--------------------- .text._ZN5flash44flash_bwd_dq_dk_dv_loop_seqk_parallel_kernelI23Flash_bwd_kernel_traitsILi32ELi128ELi128ELi8ELi4ELi4ELi4ELb1ELb0EN7cutlass6half_tE19Flash_kernel_traitsILi32ELi128ELi128ELi8ES3_EELb0ELb0ELb0ELb0ELb0ELb0ELb1EEEvNS_16Flash_bwd_paramsE --------------------------
	.section	.text._ZN5flash44flash_bwd_dq_dk_dv_loop_seqk_parallel_kernelI23Flash_bwd_kernel_traitsILi32ELi128ELi128ELi8ELi4ELi4ELi4ELb1ELb0EN7cutlass6half_tE19Flash_kernel_traitsILi32ELi128ELi128ELi8ES3_EELb0ELb0ELb0ELb0ELb0ELb0ELb1EEEvNS_16Flash_bwd_paramsE,"ax",@progbits
	.sectioninfo	@"SHI_REGISTERS=255"
	.align	128
        .global         _ZN5flash44flash_bwd_dq_dk_dv_loop_seqk_parallel_kernelI23Flash_bwd_kernel_traitsILi32ELi128ELi128ELi8ELi4ELi4ELi4ELb1ELb0EN7cutlass6half_tE19Flash_kernel_traitsILi32ELi128ELi128ELi8ES3_EELb0ELb0ELb0ELb0ELb0ELb0ELb1EEEvNS_16Flash_bwd_paramsE
        .type           _ZN5flash44flash_bwd_dq_dk_dv_loop_seqk_parallel_kernelI23Flash_bwd_kernel_traitsILi32ELi128ELi128ELi8ELi4ELi4ELi4ELb1ELb0EN7cutlass6half_tE19Flash_kernel_traitsILi32ELi128ELi128ELi8ES3_EELb0ELb0ELb0ELb0ELb0ELb0ELb1EEEvNS_16Flash_bwd_paramsE,@function
        .size           _ZN5flash44flash_bwd_dq_dk_dv_loop_seqk_parallel_kernelI23Flash_bwd_kernel_traitsILi32ELi128ELi128ELi8ELi4ELi4ELi4ELb1ELb0EN7cutlass6half_tE19Flash_kernel_traitsILi32ELi128ELi128ELi8ES3_EELb0ELb0ELb0ELb0ELb0ELb0ELb1EEEvNS_16Flash_bwd_paramsE,(.L_x_1335 - _ZN5flash44flash_bwd_dq_dk_dv_loop_seqk_parallel_kernelI23Flash_bwd_kernel_traitsILi32ELi128ELi128ELi8ELi4ELi4ELi4ELb1ELb0EN7cutlass6half_tE19Flash_kernel_traitsILi32ELi128ELi128ELi8ES3_EELb0ELb0ELb0ELb0ELb0ELb0ELb1EEEvNS_16Flash_bwd_paramsE)
        .other          _ZN5flash44flash_bwd_dq_dk_dv_loop_seqk_parallel_kernelI23Flash_bwd_kernel_traitsILi32ELi128ELi128ELi8ELi4ELi4ELi4ELb1ELb0EN7cutlass6half_tE19Flash_kernel_traitsILi32ELi128ELi128ELi8ES3_EELb0ELb0ELb0ELb0ELb0ELb0ELb1EEEvNS_16Flash_bwd_paramsE,@"STO_CUDA_ENTRY STV_DEFAULT"
_ZN5flash44flash_bwd_dq_dk_dv_loop_seqk_parallel_kernelI23Flash_bwd_kernel_traitsILi32ELi128ELi128ELi8ELi4ELi4ELi4ELb1ELb0EN7cutlass6half_tE19Flash_kernel_traitsILi32ELi128ELi128ELi8ES3_EELb0ELb0ELb0ELb0ELb0ELb0ELb1EEEvNS_16Flash_bwd_paramsE:
.text._ZN5flash44flash_bwd_dq_dk_dv_loop_seqk_parallel_kernelI23Flash_bwd_kernel_traitsILi32ELi128ELi128ELi8ELi4ELi4ELi4ELb1ELb0EN7cutlass6half_tE19Flash_kernel_traitsILi32ELi128ELi128ELi8ES3_EELb0ELb0ELb0ELb0ELb0ELb0ELb1EEEvNS_16Flash_bwd_paramsE:
        /* <DEDUP_REMOVED lines=37> */
[----:B------:R-:W-:Y:S01]  /*0250*/  UIMAD.WIDE UR50, UR58, UR50, URZ ;  /* 0x000000323a3272a5 */ /* 0x000fe2000f8e023f */
[----:B------:R-:W-:Y:S01]  /*0260*/  SHF.R.S32.HI R2, RZ, 0x4, R9 ;  /* 0x00000004ff027819 */ /* 0x000fe20000011409 */
[----:B---3--:R-:W-:Y:S01]  /*0270*/  UIMAD UR5, UR5, UR47, URZ ;  /* 0x0000002f050572a4 */ /* 0x008fe2000f8e023f */
[CC--:B------:R-:W-:Y:S01]  /*0280*/  LEA.HI R6, R8.reuse, R19.reuse, RZ, 0x2 ;  /* 0x0000001308067211 */ /* 0x0c0fe200078f10ff */
[----:B------:R-:W-:Y:S01]  /*0290*/  IMAD.IADD R0, R19, 0x1, -R0 ;  /* 0x0000000113007824 */ /* 0x000fe200078e0a00 */
[----:B------:R-:W-:Y:S01]  /*02a0*/  LEA.HI R4, R9, R2, RZ, 0x1 ;  /* 0x0000000209047211 */ /* 0x000fe200078f08ff */
[----:B------:R-:W-:Y:S01]  /*02b0*/  UIMAD.WIDE.U32 UR60, UR47, UR17, URZ ;  /* 0x000000112f3c72a5 */ /* 0x000fe2000f8e003f */
[----:B------:R-:W-:Y:S01]  /*02c0*/  SHF.R.S32.HI R7, RZ, 0x2, R6 ;  /* 0x00000002ff077819 */ /* 0x000fe20000011406 */
[----:B------:R-:W-:Y:S01]  /*02d0*/  ULDC UR14, c[0x0][0x1c0] ;  /* 0x00007000000e7ab9 */ /* 0x000fe20000000800 */
[----:B------:R-:W-:Y:S01]  /*02e0*/  SHF.R.S32.HI R3, RZ, 0x1f, R0 ;  /* 0x0000001fff037819 */ /* 0x000fe20000011400 */
[----:B------:R-:W-:Y:S01]  /*02f0*/  ULDC UR12, c[0x0][0x1c0] ;  /* 0x00007000000c7ab9 */ /* 0x000fe20000000800 */
[----:B------:R-:W-:Y:S01]  /*0300*/  LEA.HI R20, R8, R19, RZ, 0x3 ;  /* 0x0000001308147211 */ /* 0x000fe200078f18ff */
[----:B------:R-:W-:Y:S01]  /*0310*/  UIMAD UR58, UR58, UR12, URZ ;  /* 0x0000000c3a3a72a4 */ /* 0x000fe2000f8e023f */
[----:B------:R-:W-:Y:S01]  /*0320*/  LEA.HI R18, R3, R0, RZ, 0x2 ;  /* 0x0000000003127211 */ /* 0x000fe200078f10ff */
[----:B------:R-:W-:Y:S01]  /*0330*/  ULDC.U8 UR11, c[0x0][0x3d0] ;  /* 0x0000f400000b7ab9 */ /* 0x000fe20000000000 */
[----:B------:R-:W-:Y:S01]  /*0340*/  LOP3.LUT R0, R4, 0xfffffffe, RZ, 0xc0, !PT ;  /* 0xfffffffe04007812 */ /* 0x000fe200078ec0ff */
[----:B------:R-:W-:Y:S01]  /*0350*/  USHF.L.U32 UR59, UR58, 0x7, URZ ;  /* 0x000000073a3b7899 */ /* 0x000fe2000800063f */
[----:B------:R-:W-:Y:S01]  /*0360*/  SHF.R.S32.HI R3, RZ, 0x1f, R6 ;  /* 0x0000001fff037819 */ /* 0x000fe20000011406 */
[----:B------:R-:W-:-:S02]  /*0370*/  ULDC.64 UR6, c[0x0][0x118] ;  /* 0x0000460000067ab9 */ /* 0x000fc40000000a00 */
[----:B------:R-:W-:Y:S01]  /*0380*/  IMAD.IADD R15, R2, 0x1, -R0 ;  /* 0x00000001020f7824 */ /* 0x000fe200078e0a00 */
[--C-:B------:R-:W-:Y:S01]  /*0390*/  SHF.R.S32.HI R2, RZ, 0x5, R5.reuse ;  /* 0x00000005ff027819 */ /* 0x100fe20000011405 */
[----:B------:R-:W-:Y:S01]  /*03a0*/  UMOV UR55, 0xffffe000 ;  /* 0xffffe00000377882 */ /* 0x000fe20000000000 */
[----:B------:R-:W-:Y:S01]  /*03b0*/  SHF.R.S32.HI R0, RZ, 0x1f, R5 ;  /* 0x0000001fff007819 */ /* 0x000fe20000011405 */
[----:B------:R-:W-:Y:S01]  /*03c0*/  UISETP.NE.AND UP3, UPT, UR11, URZ, UPT ;  /* 0x0000003f0b00728c */ /* 0x000fe2000bf65270 */
[-C--:B------:R-:W-:Y:S01]  /*03d0*/  LEA.HI R5, R6, R7.reuse, RZ, 0x1 ;  /* 0x0000000706057211 */ /* 0x080fe200078f08ff */
[----:B------:R-:W-:Y:S01]  /*03e0*/  UIMAD.WIDE.U32 UR56, UR50, UR60, URZ ;  /* 0x0000003c323872a5 */ /* 0x000fe2000f8e003f */
[----:B------:R-:W-:Y:S01]  /*03f0*/  LEA.HI R3, R3, R7, RZ, 0x3 ;  /* 0x0000000703037211 */ /* 0x000fe200078f18ff */
        /* <DEDUP_REMOVED lines=31> */
[----:B------:R-:W-:-:S02]  /*05f0*/  UIMAD UR22, UR58, 0x38, URZ ;  /* 0x000000383a1678a4 */ /* 0x000fc4000f8e023f */
[----:B------:R-:W-:Y:S01]  /*0600*/  USHF.L.U32 UR21, UR58, 0x6, URZ ;  /* 0x000000063a157899 */ /* 0x000fe2000800063f */
[----:B------:R-:W-:Y:S01]  /*0610*/  IMAD R17, R11, 0x2000, R8 ;  /* 0x000020000b117824 */ /* 0x000fe200078e0208 */
[----:B------:R-:W-:Y:S02]  /*0620*/  UIMAD UR20, UR58, 0x48, URZ ;  /* 0x000000483a1478a4 */ /* 0x000fe4000f8e023f */
[----:B------:R-:W-:Y:S02]  /*0630*/  UIMAD UR19, UR58, 0x50, URZ ;  /* 0x000000503a1378a4 */ /* 0x000fe4000f8e023f */
[----:B------:R-:W-:Y:S02]  /*0640*/  UIMAD UR18, UR58, 0x58, URZ ;  /* 0x000000583a1278a4 */ /* 0x000fe4000f8e023f */
[----:B------:R-:W-:Y:S02]  /*0650*/  UIMAD UR17, UR58, 0x60, URZ ;  /* 0x000000603a1178a4 */ /* 0x000fe4000f8e023f */
[----:B------:R-:W-:Y:S01]  /*0660*/  UIMAD UR15, UR58, 0x70, URZ ;  /* 0x000000703a0f78a4 */ /* 0x000fe2000f8e023f */
[----:B-1----:R-:W-:Y:S01]  /*0670*/  IMAD.IADD R7, R19, 0x1, -R0 ;  /* 0x0000000113077824 */ /* 0x002fe200078e0a00 */
[----:B------:R-:W-:Y:S01]  /*0680*/  UIADD3 UR13, -UR59, URZ, URZ ;  /* 0x0000003f3b0d7290 */ /* 0x000fe2000fffe13f */
        /* <DEDUP_REMOVED lines=74> */
[----:B------:R-:W-:Y:S01]  /*0b30*/  IADD3 R175, R182, 0x40, RZ ;  /* 0x00000040b6af7810 */ /* 0x000fe20007ffe0ff */
[----:B------:R-:W-:Y:S01]  /*0b40*/  IMAD.U32 R150, R150, 0x20, R4 ;  /* 0x0000002096967824 */ /* 0x000fe200078e0004 */
[----:B------:R-:W-:Y:S01]  /*0b50*/  @P4 IADD3 R175, R182, -0x40, RZ ;  /* 0xffffffc0b6af4810 */ /* 0x000fe20007ffe0ff */
[----:B------:R-:W-:Y:S01]  /*0b60*/  IMAD R10, R10, 0x20, R2 ;  /* 0x000000200a0a7824 */ /* 0x000fe200078e0202 */
[----:B------:R-:W-:Y:S01]  /*0b70*/  SHF.R.S32.HI R2, RZ, 0x1f, R0 ;  /* 0x0000001fff027819 */ /* 0x000fe20000011400 */
[----:B------:R-:W-:Y:S01]  /*0b80*/  IMAD.U32 R3, RZ, RZ, UR9 ;  /* 0x00000009ff037e24 */ /* 0x000fe2000f8e00ff */
[----:B------:R-:W-:Y:S01]  /*0b90*/  UIMAD UR14, UR58, 0x78, URZ ;  /* 0x000000783a0e78a4 */ /* 0x000fe2000f8e023f */
[----:B------:R-:W-:Y:S01]  /*0ba0*/  IMAD.SHL.U32 R4, R15, 0x10, RZ ;  /* 0x000000100f047824 */ /* 0x000fe200078e00ff */
[----:B------:R-:W-:Y:S01]  /*0bb0*/  SHF.L.U64.HI R2, R0, 0x2, R2 ;  /* 0x0000000200027819 */ /* 0x000fe20000010202 */
[----:B------:R-:W-:Y:S01]  /*0bc0*/  IMAD.U32 R0, RZ, RZ, UR5 ;  /* 0x00000005ff007e24 */ /* 0x000fe2000f8e00ff */
[----:B------:R1:W-:Y:S01]  /*0bd0*/  STL [R1+0x44], R3 ;  /* 0x0000440301007387 */ /* 0x0003e20000100800 */
[----:B------:R-:W-:Y:S01]  /*0be0*/  @!UP2 UIMAD UR5, UR8, UR29, URZ ;  /* 0x0000001d0805a2a4 */ /* 0x000fe2000f8e023f */
[----:B------:R-:W-:-:S02]  /*0bf0*/  IMAD.IADD R180, R182, 0x1, R176 ;  /* 0x00000001b6b47824 */ /* 0x000fc400078e02b0 */
[----:B------:R-:W-:Y:S02]  /*0c00*/  IMAD.IADD R176, R176, 0x1, R175 ;  /* 0x00000001b0b07824 */ /* 0x000fe400078e02af */
[----:B------:R-:W-:Y:S02]  /*0c10*/  IMAD R149, R150, 0x2, R149 ;  /* 0x0000000296957824 */ /* 0x000fe400078e0295 */
[--C-:B------:R-:W-:Y:S02]  /*0c20*/  IMAD.IADD R181, R182, 0x1, R177.reuse ;  /* 0x00000001b6b57824 */ /* 0x100fe400078e02b1 */
[----:B------:R-:W-:Y:S02]  /*0c30*/  IMAD.IADD R179, R180, 0x1, R177 ;  /* 0x00000001b4b37824 */ /* 0x000fe400078e02b1 */
[----:B------:R-:W-:Y:S02]  /*0c40*/  IMAD.IADD R178, R177, 0x1, R175 ;  /* 0x00000001b1b27824 */ /* 0x000fe400078e02af */
[----:B------:R-:W-:-:S02]  /*0c50*/  IMAD.SHL.U32 R150, R150, 0x2, RZ ;  /* 0x0000000296967824 */ /* 0x000fc400078e00ff */
[----:B------:R-:W-:Y:S02]  /*0c60*/  IMAD.IADD R177, R177, 0x1, R176 ;  /* 0x00000001b1b17824 */ /* 0x000fe400078e02b0 */
[----:B-1----:R-:W-:Y:S01]  /*0c70*/  IMAD.U32 R3, RZ, RZ, UR4 ;  /* 0x00000004ff037e24 */ /* 0x002fe2000f8e00ff */
[----:B------:R-:W-:Y:S02]  /*0c80*/  USHF.R.S32.HI UR4, URZ, 0x1f, UR16 ;  /* 0x0000001f3f047899 */ /* 0x000fe40008011410 */
[----:B------:R-:W-:Y:S02]  /*0c90*/  UIMAD UR16, UR58, 0x68, URZ ;  /* 0x000000683a1078a4 */ /* 0x000fe4000f8e023f */
[----:B------:R1:W-:Y:S04]  /*0ca0*/  STL [R1+0x40], R3 ;  /* 0x0000400301007387 */ /* 0x0003e80000100800 */
[----:B------:R2:W-:Y:S04]  /*0cb0*/  STL [R1+0x24], R2 ;  /* 0x0000240201007387 */ /* 0x0005e80000100800 */
[----:B------:R3:W-:Y:S01]  /*0cc0*/  STL [R1+0x3c], R0 ;  /* 0x00003c0001007387 */ /* 0x0007e20000100800 */
[----:B-1----:R-:W-:Y:S01]  /*0cd0*/  IMAD.U32 R3, RZ, RZ, UR4 ;  /* 0x00000004ff037e24 */ /* 0x002fe2000f8e00ff */
[----:B------:R-:W-:Y:S01]  /*0ce0*/  UIMAD UR4, UR51, UR60, URZ ;  /* 0x0000003c330472a4 */ /* 0x000fe2000f8e023f */
[----:B--2---:R-:W-:-:S03]  /*0cf0*/  IMAD.SHL.U32 R2, R19, 0x2, RZ ;  /* 0x0000000213027824 */ /* 0x004fc600078e00ff */
[----:B------:R1:W-:Y:S01]  /*0d00*/  STL [R1+0x38], R3 ;  /* 0x0000380301007387 */ /* 0x0003e20000100800 */
[----:B---3--:R-:W-:Y:S02]  /*0d10*/  SHF.R.S32.HI R0, RZ, 0x1, R12 ;  /* 0x00000001ff007819 */ /* 0x008fe4000001140c */
[----:B------:R-:W-:Y:S02]  /*0d20*/  LOP3.LUT R2, R2, 0x6, RZ, 0xc0, !PT ;  /* 0x0000000602027812 */ /* 0x000fe400078ec0ff */
[C---:B------:R-:W-:Y:S01]  /*0d30*/  LOP3.LUT P3, RZ, R0.reuse, 0x2, RZ, 0xc0, !PT ;  /* 0x0000000200ff7812 */ /* 0x040fe2000786c0ff */
[----:B------:R-:W-:-:S03]  /*0d40*/  IMAD.SHL.U32 R0, R0, 0x40, RZ ;  /* 0x0000004000007824 */ /* 0x000fc600078e00ff */
[----:B------:R-:W-:Y:S02]  /*0d50*/  R2P PR, R16, 0x6 ;  /* 0x0000000610007804 */ /* 0x000fe40000000000 */
[----:B------:R-:W-:Y:S02]  /*0d60*/  LOP3.LUT R0, R0, 0xc0, RZ, 0xc0, !PT ;  /* 0x000000c000007812 */ /* 0x000fe400078ec0ff */
[----:B------:R-:W-:Y:S02]  /*0d70*/  LOP3.LUT P0, RZ, R13, 0x2, RZ, 0xc0, !PT ;  /* 0x000000020dff7812 */ /* 0x000fe4000780c0ff */
[----:B------:R-:W-:Y:S02]  /*0d80*/  SEL R152, R152, 0xffffffc0, !P2 ;  /* 0xffffffc098987807 */ /* 0x000fe40005000000 */
[----:B------:R-:W-:Y:S01]  /*0d90*/  SEL R157, R157, 0xffffffe0, !P0 ;  /* 0xffffffe09d9d7807 */ /* 0x000fe20004000000 */
[----:B-1----:R-:W-:Y:S01]  /*0da0*/  IMAD.U32 R3, RZ, RZ, UR4 ;  /* 0x00000004ff037e24 */ /* 0x002fe2000f8e00ff */
[----:B------:R-:W-:Y:S01]  /*0db0*/  USHF.R.S32.HI UR4, URZ, 0x1f, UR59 ;  /* 0x0000001f3f047899 */ /* 0x000fe2000801143b */
[----:B------:R-:W-:-:S02]  /*0dc0*/  IMAD R3, R11, 0x40, R2 ;  /* 0x000000400b037824 */ /* 0x000fc400078e0202 */
[----:B------:R-:W-:-:S03]  /*0dd0*/  IMAD.SHL.U32 R2, R11, 0x8, RZ ;  /* 0x000000080b027824 */ /* 0x000fc600078e00ff */
[----:B------:R1:W-:Y:S02]  /*0de0*/  STL [R1+0x20], R3 ;  /* 0x0000200301007387 */ /* 0x0003e40000100800 */
[----:B------:R-:W-:-:S04]  /*0df0*/  LOP3.LUT R2, R2, 0x8, RZ, 0xc0, !PT ;  /* 0x0000000802027812 */ /* 0x000fc800078ec0ff */
[----:B------:R-:W-:Y:S02]  /*0e00*/  LOP3.LUT R7, R2, 0x10, R4, 0xf8, !PT ;  /* 0x0000001002077812 */ /* 0x000fe400078ef804 */
[----:B-1----:R-:W-:-:S04]  /*0e10*/  SHF.R.U32.HI R3, RZ, 0x3, R0 ;  /* 0x00000003ff037819 */ /* 0x002fc80000011600 */
[----:B------:R-:W-:Y:S01]  /*0e20*/  LOP3.LUT R8, R3, R0, R2, 0x1e, !PT ;  /* 0x0000000003087212 */ /* 0x000fe200078e1e02 */
[----:B------:R-:W-:Y:S02]  /*0e30*/  IMAD.SHL.U32 R0, R16, 0x40, RZ ;  /* 0x0000004010007824 */ /* 0x000fe400078e00ff */
        /* <DEDUP_REMOVED lines=29> */
[----:B------:R-:W-:Y:S01]  /*1010*/  IADD3 R159, R158, 0x6000, RZ ;  /* 0x000060009e9f7810 */ /* 0x000fe20007ffe0ff */
[----:B-1----:R-:W-:Y:S01]  /*1020*/  IMAD.U32 R0, RZ, RZ, UR4 ;  /* 0x00000004ff007e24 */ /* 0x002fe2000f8e00ff */
[C---:B------:R-:W-:Y:S02]  /*1030*/  IADD3 R0, R4.reuse, 0x20, RZ ;  /* 0x0000002004007810 */ /* 0x040fe40007ffe0ff */
[----:B------:R-:W-:-:S05]  /*1040*/  @P3 IADD3 R0, R4, -0x20, RZ ;  /* 0xffffffe004003810 */ /* 0x000fca0007ffe0ff */
[----:B------:R2:W-:Y:S02]  /*1050*/  STL [R1+0x30], R0 ;  /* 0x0000300001007387 */ /* 0x0005e40000100800 */
.L_x_416:
        /* <DEDUP_REMOVED lines=54> */
.L_x_372:
        /* <DEDUP_REMOVED lines=58> */
.L_x_374:
        /* <DEDUP_REMOVED lines=18> */
.L_x_375:
        /* <DEDUP_REMOVED lines=15> */
[----:B------:R-:W-:Y:S02]  /*1970*/  ULDC.64 UR36, c[0x0][0x3d8] ;  /* 0x0000f60000247ab9 */ /* 0x000fe40000000a00 */
[----:B------:R-:W-:Y:S02]  /*1980*/  @!UP1 UMOV UR40, UR10 ;  /* 0x0000000a00289c82 */ /* 0x000fe40008000000 */
[----:B------:R-:W-:Y:S01]  /*1990*/  UIMAD.WIDE.U32 UR10, UR50, UR5, URZ ;  /* 0x00000005320a72a5 */ /* 0x000fe2000f8e003f */
[----:B--2---:R1:W2:Y:S02]  /*19a0*/  R2UR UR39, R0 ;  /* 0x00000000002773c2 */ /* 0x0042a400000e0000 */
[----:B-1----:R-:W5:Y:S01]  /*19b0*/  LDL R0, [R1+0x44] ;  /* 0x0000440001007983 */ /* 0x002f620000100800 */
[----:B--2---:R-:W-:-:S04]  /*19c0*/  UIMAD UR9, UR35, UR38, UR39 ;  /* 0x00000026230972a4 */ /* 0x004fc8000f8e0227 */
[----:B------:R-:W-:-:S04]  /*19d0*/  UIADD3 UR9, UR61, UR9, URZ ;  /* 0x000000093d097290 */ /* 0x000fc8000fffe03f */
[----:B------:R-:W-:-:S04]  /*19e0*/  UIMAD UR9, UR50, UR9, UR12 ;  /* 0x00000009320972a4 */ /* 0x000fc8000f8e020c */
[----:B------:R-:W-:Y:S02]  /*19f0*/  UIADD3 UR38, UR57, UR9, URZ ;  /* 0x0000000939267290 */ /* 0x000fe4000fffe03f */
[----:B------:R-:W-:Y:S01]  /*1a00*/  UIMAD UR9, UR51, UR5, URZ ;  /* 0x00000005330972a4 */ /* 0x000fe2000f8e023f */
[----:B------:R-:W1:Y:S03]  /*1a10*/  S2UR UR12, SR_CTAID.X ;  /* 0x00000000000c79c3 */ /* 0x000e660000002500 */
[----:B------:R-:W-:Y:S02]  /*1a20*/  @UP1 UIADD3 UR38, UR11, UR9, URZ ;  /* 0x000000090b261290 */ /* 0x000fe4000fffe03f */
[----:B------:R-:W-:-:S03]  /*1a30*/  USHF.L.U64.HI UR9, UR47, 0x7, UR35 ;  /* 0x000000072f097899 */ /* 0x000fc60008010223 */
[----:B---3--:R2:W3:Y:S01]  /*1a40*/  R2UR UR35, R4 ;  /* 0x00000000042373c2 */ /* 0x0084e200000e0000 */
[----:B------:R-:W-:Y:S01]  /*1a50*/  USEL UR39, UR56, UR10, !UP1 ;  /* 0x0000000a38277287 */ /* 0x000fe2000c800000 */
[----:B--2---:R-:W2:Y:S01]  /*1a60*/  I2F.RP R4, R6 ;  /* 0x0000000600047306 */ /* 0x004ea20000209400 */
[----:B-1----:R-:W-:-:S04]  /*1a70*/  UIMAD.WIDE.U32 UR10, UR12, UR36, URZ ;  /* 0x000000240c0a72a5 */ /* 0x002fc8000f8e003f */
[----:B------:R-:W-:-:S03]  /*1a80*/  UIMAD UR37, UR12, UR37, UR11 ;  /* 0x000000250c2572a4 */ /* 0x000fc6000f8e020b */
[----:B--2---:R-:W1:Y:S01]  /*1a90*/  MUFU.RCP R4, R4 ;  /* 0x0000000400047308 */ /* 0x004e620000001000 */
[----:B------:R-:W-:Y:S02]  /*1aa0*/  USHF.L.U32 UR12, UR47, 0x7, URZ ;  /* 0x000000072f0c7899 */ /* 0x000fe4000800063f */
[----:B------:R-:W-:Y:S02]  /*1ab0*/  USEL UR36, UR10, URZ, UP3 ;  /* 0x0000003f0a247287 */ /* 0x000fe40009800000 */
[----:B------:R-:W-:Y:S02]  /*1ac0*/  USEL UR10, UR12, URZ, UP6 ;  /* 0x0000003f0c0a7287 */ /* 0x000fe4000b000000 */
[----:B------:R-:W-:Y:S02]  /*1ad0*/  USEL UR9, UR9, URZ, UP6 ;  /* 0x0000003f09097287 */ /* 0x000fe4000b000000 */
[----:B------:R-:W-:Y:S01]  /*1ae0*/  UIADD3 UR10, UP0, UR8, UR10, URZ ;  /* 0x0000000a080a7290 */ /* 0x000fe2000ff1e03f */
[----:B-1----:R-:W-:-:S03]  /*1af0*/  IADD3 R4, R4, 0xffffffe, RZ ;  /* 0x0ffffffe04047810 */ /* 0x002fc60007ffe0ff */
[----:B------:R-:W-:Y:S01]  /*1b00*/  UIADD3.X UR11, UR45, UR9, URZ, UP0, !UPT ;  /* 0x000000092d0b7290 */ /* 0x000fe200087fe43f */
[----:B------:R1:W2:Y:S01]  /*1b10*/  F2I.FTZ.U32.TRUNC.NTZ R5, R4 ;  /* 0x0000000400057305 */ /* 0x0002a2000021f000 */
[----:B------:R-:W-:-:S04]  /*1b20*/  UIMAD UR9, UR51, UR10, URZ ;  /* 0x0000000a330972a4 */ /* 0x000fc8000f8e023f */
[----:B------:R-:W-:-:S05]  /*1b30*/  UIMAD UR12, UR50, UR11, UR9 ;  /* 0x0000000b320c72a4 */ /* 0x000fca000f8e0209 */
[----:B----4-:R4:W2:Y:S01]  /*1b40*/  R2UR UR11, R3 ;  /* 0x00000000030b73c2 */ /* 0x0108a200000e0000 */
[----:B-1----:R-:W-:Y:S01]  /*1b50*/  IMAD.MOV.U32 R4, RZ, RZ, RZ ;  /* 0x000000ffff047224 */ /* 0x002fe200078e00ff */
[----:B----4-:R-:W-:Y:S02]  /*1b60*/  IABS R3, UR52 ;  /* 0x0000003400037c13 */ /* 0x010fe40008000000 */
[----:B------:R-:W-:Y:S01]  /*1b70*/  ISETP.NE.AND P1, PT, RZ, c[0x0][0x1c8], PT ;  /* 0x00007200ff007a0c */ /* 0x000fe20003f25270 */
[----:B------:R-:W-:-:S03]  /*1b80*/  USEL UR37, UR37, URZ, UP3 ;  /* 0x0000003f25257287 */ /* 0x000fc60009800000 */
[----:B-----5:R2:W1:Y:S02]  /*1b90*/  R2UR UR9, R0 ;  /* 0x00000000000973c2 */ /* 0x02046400000e0000 */
[----:B--2---:R-:W-:-:S04]  /*1ba0*/  IMAD.MOV R0, RZ, RZ, -R5 ;  /* 0x000000ffff007224 */ /* 0x004fc800078e0a05 */
        /* <DEDUP_REMOVED lines=11> */
[----:B-1----:R-:W-:Y:S02]  /*1c60*/  @UP2 USEL UR9, UR9, UR5, !UP1 ;  /* 0x0000000509092287 */ /* 0x002fe4000c800000 */
[----:B------:R-:W-:-:S08]  /*1c70*/  ULDC UR11, c[0x0][0x234] ;  /* 0x00008d00000b7ab9 */ /* 0x000fd00000000800 */
[----:B------:R-:W-:-:S05]  /*1c80*/  @P2 IADD3 R4, R4, 0x1, RZ ;  /* 0x0000000104042810 */ /* 0x000fca0007ffe0ff */
[----:B------:R-:W-:Y:S01]  /*1c90*/  @!P0 IMAD.MOV R4, RZ, RZ, -R4 ;  /* 0x000000ffff048224 */ /* 0x000fe200078e0a04 */
[----:B------:R-:W-:Y:S01]  /*1ca0*/  PLOP3.LUT P0, PT, PT, PT, UP2, 0x80, 0x0 ;  /* 0x000000000000781c */ /* 0x000fe20003f0f028 */
[----:B------:R-:W-:Y:S02]  /*1cb0*/  @UP2 UIMAD UR9, UR52, UR11, UR9 ;  /* 0x0000000b340922a4 */ /* 0x000fe4000f8e0209 */
[----:B------:R-:W-:Y:S01]  /*1cc0*/  UIMAD.WIDE.U32 UR10, UR50, UR10, URZ ;  /* 0x0000000a320a72a5 */ /* 0x000fe2000f8e003f */
[----:B------:R-:W-:-:S03]  /*1cd0*/  @!P1 LOP3.LUT R4, RZ, c[0x0][0x1c8], RZ, 0x33, !PT ;  /* 0x00007200ff049a12 */ /* 0x000fc600078e33ff */
[----:B------:R-:W-:Y:S02]  /*1ce0*/  UIADD3 UR12, UR11, UR12, URZ ;  /* 0x0000000c0b0c7290 */ /* 0x000fe4000fffe03f */
[----:B---3--:R-:W-:Y:S02]  /*1cf0*/  @!UP2 UMOV UR9, UR35 ;  /* 0x000000230009ac82 */ /* 0x008fe40008000000 */
[----:B------:R-:W-:Y:S01]  /*1d00*/  USHF.R.S32.HI UR35, URZ, 0x1f, UR34 ;  /* 0x0000001f3f237899 */ /* 0x000fe20008011422 */
[----:B------:R-:W-:Y:S01]  /*1d10*/  SHF.R.S32.HI R15, RZ, 0x1f, R4 ;  /* 0x0000001fff0f7819 */ /* 0x000fe20000011404 */
        /* <DEDUP_REMOVED lines=10> */
.L_x_376:
[----:B------:R-:W2:Y:S02]  /*1dc0*/  LDL R0, [R1+0x40] ;  /* 0x0000400001007983 */ /* 0x000ea40000100800 */
[----:B--2---:R1:W2:Y:S01]  /*1dd0*/  R2UR UR5, R0 ;  /* 0x00000000000573c2 */ /* 0x0042a200000e0000 */
[----:B------:R-:W-:-:S07]  /*1de0*/  DEPBAR.LE SB1, 0x0, {2} ;  /* 0x000090040000791a */ /* 0x000fce0000000000 */
.L_x_377:
[----:B------:R-:W2:Y:S04]  /*1df0*/  LDL R3, [R1+0x4c] ;  /* 0x00004c0001037983 */ /* 0x000ea80000100800 */
[----:B------:R-:W3:Y:S01]  /*1e00*/  LDL R0, [R1+0x38] ;  /* 0x0000380001007983 */ /* 0x000ee20000100800 */
[----:B------:R-:W-:Y:S01]  /*1e10*/  USHF.R.S32.HI UR11, URZ, 0x1f, UR59 ;  /* 0x0000001f3f0b7899 */ /* 0x000fe2000801143b */
[----:B------:R-:W-:Y:S01]  /*1e20*/  SHF.R.S32.HI R245, RZ, 0x1f, R244 ;  /* 0x0000001ffff57819 */ /* 0x000fe200000114f4 */
[----:B------:R-:W-:Y:S01]  /*1e30*/  IMAD.U32 R10, RZ, RZ, UR8 ;  /* 0x00000008ff0a7e24 */ /* 0x000fe2000f8e00ff */
[----:B------:R-:W1:Y:S01]  /*1e40*/  S2R R11, SR_TID.X ;  /* 0x00000000000b7919 */ /* 0x000e620000002100 */
[----:B------:R-:W-:Y:S01]  /*1e50*/  UIADD3 UR9, UR8, UR9, URZ ;  /* 0x0000000908097290 */ /* 0x000fe2000fffe03f */
[----:B------:R-:W-:Y:S01]  /*1e60*/  BSSY B1, `(.L_x_373) ;  /* 0x0000887000017945 */ /* 0x000fe20003800000 */
[----:B-1----:R-:W-:Y:S01]  /*1e70*/  SHF.R.S32.HI R12, RZ, 0x1f, R11 ;  /* 0x0000001fff0c7819 */ /* 0x002fe2000001140b */
[----:B--2---:R1:W2:Y:S03]  /*1e80*/  R2UR UR47, R3 ;  /* 0x00000000032f73c2 */ /* 0x0042a600000e0000 */
[----:B-1----:R-:W-:Y:S01]  /*1e90*/  LEA.HI R3, R12, R11, RZ, 0x2 ;  /* 0x0000000b0c037211 */ /* 0x002fe200078f10ff */
[----:B--2---:R-:W-:-:S04]  /*1ea0*/  UIADD3 UR10, UP5, UP4, UR10, UR59, UR47 ;  /* 0x0000003b0a0a7290 */ /* 0x004fc8000fcbe02f */
[----:B------:R-:W1:Y:S01]  /*1eb0*/  S2UR UR47, SR_CTAID.Y ;  /* 0x00000000002f79c3 */ /* 0x000e620000002600 */
[----:B------:R-:W-:Y:S01]  /*1ec0*/  SHF.R.S32.HI R3, RZ, 0x2, R3 ;  /* 0x00000002ff037819 */ /* 0x000fe20000011403 */
[----:B------:R-:W-:Y:S02]  /*1ed0*/  UIADD3 UR39, UP1, UP0, UR36, UR10, UR39 ;  /* 0x0000000a24277290 */ /* 0x000fe4000f83e027 */
[----:B------:R-:W-:Y:S01]  /*1ee0*/  USHF.R.S32.HI UR36, URZ, 0x1f, UR52 ;  /* 0x0000001f3f247899 */ /* 0x000fe20008011434 */
[----:B------:R-:W-:-:S03]  /*1ef0*/  SHF.R.S32.HI R16, RZ, 0x1f, R3 ;  /* 0x0000001fff107819 */ /* 0x000fc60000011403 */
[----:B---3--:R2:W3:Y:S02]  /*1f00*/  R2UR UR10, R0 ;  /* 0x00000000000a73c2 */ /* 0x0084e400000e0000 */
[----:B--2---:R-:W-:Y:S01]  /*1f10*/  IADD3 R0, P0, R3, UR8, RZ ;  /* 0x0000000803007c10 */ /* 0x004fe2000ff1e0ff */
        /* <DEDUP_REMOVED lines=19> */
[----:B------:R-:W-:Y:S01]  /*2050*/  SHF.R.S32.HI R0, RZ, 0x5, R0 ;  /* 0x00000005ff007819 */ /* 0x000fe20000011400 */
[----:B------:R-:W-:Y:S01]  /*2060*/  ULEA.HI.SX32 UR40, UR49, 0xffffffff, 0x19 ;  /* 0xffffffff31287891 */ /* 0x000fe2000f8fca3f */
[----:B------:R-:W-:Y:S01]  /*2070*/  IADD3.X R7, R245, UR44, RZ, P0, !PT ;  /* 0x0000002cf5077c10 */ /* 0x000fe200087fe4ff */
[----:B------:R-:W-:Y:S01]  /*2080*/  IMAD.IADD R5, R11, 0x1, -R5 ;  /* 0x000000010b057824 */ /* 0x000fe200078e0a05 */
[----:B------:R-:W-:-:S02]  /*2090*/  ULDC.64 UR10, c[0x0][0x370] ;  /* 0x0000dc00000a7ab9 */ /* 0x000fc40000000a00 */
[----:B------:R-:W-:Y:S01]  /*20a0*/  UIMAD UR10, UR45, UR10, URZ ;  /* 0x0000000a2d0a72a4 */ /* 0x000fe2000f8e023f */
[----:B------:R-:W-:Y:S02]  /*20b0*/  IMAD R0, R0, UR58, R5 ;  /* 0x0000003a00007c24 */ /* 0x000fe4000f8e0205 */
[----:B------:R-:W-:Y:S01]  /*20c0*/  IMAD.WIDE.U32 R6, R10, c[0x0][0x370], R6 ;  /* 0x0000dc000a067a25 */ /* 0x000fe200078e0006 */
[----:B------:R-:W-:Y:S02]  /*20d0*/  UIMAD UR10, UR8, UR11, UR10 ;  /* 0x0000000b080a72a4 */ /* 0x000fe4000f8e020a */
[----:B------:R-:W-:Y:S01]  /*20e0*/  IADD3 R5, P0, R0, UR39, RZ ;  /* 0x0000002700057c10 */ /* 0x000fe2000ff1e0ff */
[----:B------:R-:W-:-:S03]  /*20f0*/  UMOV UR45, 0x4 ;  /* 0x00000004002d7882 */ /* 0x000fc60000000000 */
[----:B------:R-:W-:Y:S01]  /*2100*/  IADD3 R7, R7, UR10, RZ ;  /* 0x0000000a07077c10 */ /* 0x000fe2000fffe0ff */
[----:B------:R-:W-:Y:S01]  /*2110*/  ULDC.64 UR10, c[0x0][0x3c8] ;  /* 0x0000f200000a7ab9 */ /* 0x000fe20000000a00 */
[----:B------:R-:W-:Y:S01]  /*2120*/  LEA.HI.X.SX32 R194, R0, UR38, 0x1, P0 ;  /* 0x0000002600c27c11 */ /* 0x000fe200080f0eff */
[----:B------:R-:W-:Y:S01]  /*2130*/  IMAD.U32 R0, RZ, RZ, UR52 ;  /* 0x00000034ff007e24 */ /* 0x000fe2000f8e00ff */
[C---:B------:R-:W-:Y:S01]  /*2140*/  LEA R195, P0, R5.reuse, c[0x0][0x350], 0x2 ;  /* 0x0000d40005c37a11 */ /* 0x040fe200078010ff */
[----:B------:R-:W-:Y:S02]  /*2150*/  ULDC.64 UR38, c[0x0][0x200] ;  /* 0x0000800000267ab9 */ /* 0x000fe40000000a00 */
[C---:B------:R-:W-:Y:S01]  /*2160*/  IMAD.WIDE.U32 R6, R0.reuse, c[0x0][0x378], R6 ;  /* 0x0000de0000067a25 */ /* 0x040fe200078e0006 */
[----:B------:R-:W-:Y:S01]  /*2170*/  LEA.HI.X R194, R5, c[0x0][0x354], R194, 0x2, P0 ;  /* 0x0000d50005c27a11 */ /* 0x000fe200000f14c2 */
[----:B------:R-:W-:Y:S01]  /*2180*/  UIMAD.WIDE UR8, UR9, UR45, UR38 ;  /* 0x0000002d090872a5 */ /* 0x000fe2000f8e0226 */
[----:B------:R-:W-:Y:S01]  /*2190*/  PLOP3.LUT P0, PT, PT, PT, UP0, 0x80, 0x0 ;  /* 0x000000000000781c */ /* 0x000fe20003f0f008 */
[----:B------:R-:W-:Y:S01]  /*21a0*/  IMAD.WIDE.U32 R8, R0, c[0x0][0x1a8], R8 ;  /* 0x00006a0000087a25 */ /* 0x000fe200078e0008 */
[----:B------:R-:W-:-:S03]  /*21b0*/  IADD3 R7, R7, UR12, RZ ;  /* 0x0000000c07077c10 */ /* 0x000fc6000fffe0ff */
[----:B------:R-:W-:Y:S01]  /*21c0*/  IMAD R0, R16, c[0x0][0x370], RZ ;  /* 0x0000dc0010007a24 */ /* 0x000fe200078e02ff */
[----:B------:R-:W-:Y:S01]  /*21d0*/  IADD3 R9, R9, UR37, RZ ;  /* 0x0000002509097c10 */ /* 0x000fe2000fffe0ff */
[C---:B------:R-:W-:Y:S01]  /*21e0*/  IMAD.WIDE.U32 R6, R3.reuse, c[0x0][0x370], R6 ;  /* 0x0000dc0003067a25 */ /* 0x040fe200078e0006 */
[----:B------:R-:W-:Y:S01]  /*21f0*/  LEA R12, P2, R8, c[0x0][0x160], 0x1 ;  /* 0x00005800080c7a11 */ /* 0x000fe200078408ff */
[----:B------:R-:W-:Y:S02]  /*2200*/  UIMAD.WIDE UR36, UR36, UR45, UR10 ;  /* 0x0000002d242472a5 */ /* 0x000fe4000f8e020a */
[----:B------:R-:W-:Y:S01]  /*2210*/  IMAD R0, R3, c[0x0][0x374], R0 ;  /* 0x0000dd0003007a24 */ /* 0x000fe200078e0200 */
[----:B------:R-:W-:Y:S02]  /*2220*/  LEA R10, P1, R6, c[0x0][0x330], 0x1 ;  /* 0x0000cc00060a7a11 */ /* 0x000fe400078208ff */
[----:B------:R-:W-:Y:S01]  /*2230*/  LEA.HI.X R13, R8, c[0x0][0x164], R9, 0x1, P2 ;  /* 0x00005900080d7a11 */ /* 0x000fe200010f0c09 */
[----:B------:R-:W-:-:S05]  /*2240*/  IMAD.IADD R0, R7, 0x1, R0 ;  /* 0x0000000107007824 */ /* 0x000fca00078e0200 */
[----:B------:R-:W-:Y:S01]  /*2250*/  LEA.HI.X R11, R6, c[0x0][0x334], R0, 0x1, P1 ;  /* 0x0000cd00060b7a11 */ /* 0x000fe200008f0c00 */
[----:B-1----:R-:W-:Y:S05]  /*2260*/  @!P0 BRA `(.L_x_378) ;  /* 0x00007c1000008947 */ /* 0x002fea0003800000 */
        /* <DEDUP_REMOVED lines=14> */
[----:B------:R-:W-:Y:S01]  /*2350*/  UMOV UR5, UR40 ;  /* 0x0000002800057c82 */ /* 0x000fe20008000000 */
[----:B------:R-:W-:Y:S01]  /*2360*/  IMAD.MOV.U32 R186, RZ, RZ, R12 ;  /* 0x000000ffffba7224 */ /* 0x000fe200078e000c */
[----:B------:R-:W-:Y:S01]  /*2370*/  ULEA.HI UR8, UR5, UR5, URZ, 0x1 ;  /* 0x0000000505087291 */ /* 0x000fe2000f8f083f */
        /* <DEDUP_REMOVED lines=35> */
.L_x_380:
[----:B------:R-:W-:Y:S05]  /*25b0*/  BSYNC B0 ;  /* 0x0000000000007941 */ /* 0x000fea0003800000 */
.L_x_379:
        /* <DEDUP_REMOVED lines=21> */
.L_x_382:
[----:B------:R-:W-:Y:S05]  /*2710*/  BSYNC B0 ;  /* 0x0000000000007941 */ /* 0x000fea0003800000 */
.L_x_381:
        /* <DEDUP_REMOVED lines=17> */
.L_x_384:
[----:B------:R-:W-:Y:S05]  /*2830*/  BSYNC B0 ;  /* 0x0000000000007941 */ /* 0x000fea0003800000 */
.L_x_383:
        /* <DEDUP_REMOVED lines=15> */
.L_x_386:
[----:B------:R-:W-:Y:S05]  /*2930*/  BSYNC B0 ;  /* 0x0000000000007941 */ /* 0x000fea0003800000 */
.L_x_385:
        /* <DEDUP_REMOVED lines=20> */
.L_x_388:
[----:B------:R-:W-:Y:S05]  /*2a80*/  BSYNC B0 ;  /* 0x0000000000007941 */ /* 0x000fea0003800000 */
.L_x_387:
        /* <DEDUP_REMOVED lines=20> */
.L_x_390:
[----:B------:R-:W-:Y:S05]  /*2bd0*/  BSYNC B0 ;  /* 0x0000000000007941 */ /* 0x000fea0003800000 */
.L_x_389:
[----:B------:R-:W5:Y:S01]  /*2be0*/  LDL R17, [R1+0x28] ;  /* 0x0000280001117983 */ /* 0x000f620000100800 */
        /* <DEDUP_REMOVED lines=11> */
[C---:B-----5:R-:W-:Y:S02]  /*2ca0*/  IADD3 R5, R17.reuse, 0x48, RZ ;  /* 0x0000004811057810 */ /* 0x060fe40007ffe0ff */
[----:B------:R-:W-:Y:S02]  /*2cb0*/  IADD3 R6, R17, 0x8, RZ ;  /* 0x0000000811067810 */ /* 0x000fe40007ffe0ff */
[----:B------:R-:W-:Y:S02]  /*2cc0*/  ISETP.GE.AND P5, PT, R5, UR8, PT ;  /* 0x0000000805007c0c */ /* 0x000fe4000bfa6270 */
[----:B------:R-:W-:Y:S01]  /*2cd0*/  ISETP.GE.AND P6, PT, R6, UR8, PT ;  /* 0x0000000806007c0c */ /* 0x000fe2000bfc6270 */
[----:B------:R-:W-:Y:S01]  /*2ce0*/  IMAD.SHL.U32 R6, R17, 0x4, RZ ;  /* 0x0000000411067824 */ /* 0x000fe200078e00ff */
[----:B------:R-:W-:-:S02]  /*2cf0*/  SHF.R.S32.HI R13, RZ, 0x1f, R17 ;  /* 0x0000001fff0d7819 */ /* 0x000fc40000011411 */
[C---:B------:R-:W-:Y:S02]  /*2d00*/  IADD3 R12, R17.reuse, 0x40, RZ ;  /* 0x00000040110c7810 */ /* 0x040fe40007ffe0ff */
[----:B------:R-:W-:Y:S02]  /*2d10*/  IADD3 R6, P4, R6, UR10, RZ ;  /* 0x0000000a06067c10 */ /* 0x000fe4000ff9e0ff */
[----:B------:R-:W-:Y:S02]  /*2d20*/  SHF.L.U64.HI R7, R17, 0x2, R13 ;  /* 0x0000000211077819 */ /* 0x000fe4000001020d */
[----:B------:R-:W-:Y:S02]  /*2d30*/  SHF.R.S32.HI R11, RZ, 0x1f, R5 ;  /* 0x0000001fff0b7819 */ /* 0x000fe40000011405 */
[----:B------:R-:W-:Y:S02]  /*2d40*/  @!P5 LEA R10, P3, R5, UR10, 0x2 ;  /* 0x0000000a050adc11 */ /* 0x000fe4000f8610ff */
[----:B------:R-:W-:-:S02]  /*2d50*/  IADD3.X R7, R7, UR9, RZ, P4, !PT ;  /* 0x0000000907077c10 */ /* 0x000fc4000a7fe4ff */
[----:B------:R-:W-:Y:S02]  /*2d60*/  ISETP.GE.AND P4, PT, R12, UR8, PT ;  /* 0x000000080c007c0c */ /* 0x000fe4000bf86270 */
[----:B------:R-:W-:Y:S01]  /*2d70*/  @!P5 LEA.HI.X R11, R5, UR9, R11, 0x2, P3 ;  /* 0x00000009050bdc11 */ /* 0x000fe200098f140b */
[----:B------:R-:W3:Y:S01]  /*2d80*/  @!P6 LDG.E R20, [R6.64+0x20] ;  /* 0x000020200614e981 */ /* 0x000ee2000c1e1900 */
[----:B------:R-:W-:-:S03]  /*2d90*/  ISETP.GE.AND P3, PT, R17, UR8, PT ;  /* 0x0000000811007c0c */ /* 0x000fc6000bf66270 */
[----:B--2---:R5:W2:Y:S06]  /*2da0*/  @!P5 LDG.E R18, [R10.64] ;  /* 0x000000200a12d981 */ /* 0x004aac000c1e1900 */
[----:B----4-:R-:W4:Y:S04]  /*2db0*/  @!P4 LDG.E R19, [R6.64+0x100] ;  /* 0x000100200613c981 */ /* 0x010f28000c1e1900 */
[----:B------:R-:W3:Y:S04]  /*2dc0*/  @!P3 LDG.E R21, [R6.64] ;  /* 0x000000200615b981 */ /* 0x000ee8000c1e1900 */
[----:B------:R1:W-:Y:S04]  /*2dd0*/  @P2 STS [R0+0x6000], RZ ;  /* 0x006000ff00002388 */ /* 0x0003e80000000800 */
[----:B------:R1:W-:Y:S04]  /*2de0*/  @P2 STS [R0+0x6004], RZ ;  /* 0x006004ff00002388 */ /* 0x0003e80000000800 */
[----:B------:R1:W-:Y:S01]  /*2df0*/  @P2 STS.64 [R0+0x6008], RZ ;  /* 0x006008ff00002388 */ /* 0x0003e20000000a00 */
[----:B------:R-:W-:Y:S01]  /*2e00*/  IMAD R5, R15, c[0x0][0x1b0], RZ ;  /* 0x00006c000f057a24 */ /* 0x000fe200078e02ff */
[----:B------:R-:W-:Y:S03]  /*2e10*/  BSSY B0, `(.L_x_391) ;  /* 0x000001a000007945 */ /* 0x000fe60003800000 */
[----:B-----5:R-:W-:-:S02]  /*2e20*/  IMAD R10, R4, c[0x0][0x1b4], R5 ;  /* 0x00006d00040a7a24 */ /* 0x020fc400078e0205 */
[----:B------:R-:W-:-:S04]  /*2e30*/  IMAD.WIDE.U32 R4, R4, c[0x0][0x1b0], R8 ;  /* 0x00006c0004047a25 */ /* 0x000fc800078e0008 */
[----:B------:R-:W-:Y:S01]  /*2e40*/  IMAD.IADD R10, R5, 0x1, R10 ;  /* 0x00000001050a7824 */ /* 0x000fe200078e020a */
[----:B--2---:R1:W-:Y:S04]  /*2e50*/  STL [R1+0x4], R18 ;  /* 0x0000041201007387 */ /* 0x0043e80000100800 */
[----:B----4-:R1:W-:Y:S04]  /*2e60*/  STL [R1], R19 ;  /* 0x0000001301007387 */ /* 0x0103e80000100800 */
[----:B---3--:R1:W-:Y:S04]  /*2e70*/  STL [R1+0xc], R20 ;  /* 0x00000c1401007387 */ /* 0x0083e80000100800 */
[----:B------:R1:W-:Y:S01]  /*2e80*/  STL [R1+0x8], R21 ;  /* 0x0000081501007387 */ /* 0x0003e20000100800 */
        /* <DEDUP_REMOVED lines=18> */
.L_x_392:
[----:B------:R-:W-:Y:S05]  /*2fb0*/  BSYNC B0 ;  /* 0x0000000000007941 */ /* 0x000fea0003800000 */
.L_x_391:
        /* <DEDUP_REMOVED lines=19> */
.L_x_394:
[----:B------:R-:W-:Y:S05]  /*30f0*/  BSYNC B0 ;  /* 0x0000000000007941 */ /* 0x000fea0003800000 */
.L_x_393:
[----:B------:R-:W0:Y:S01]  /*3100*/  LDGDEPBAR ;  /* 0x00000000000079af */ /* 0x000e220000000000 */
[----:B-1234-:R-:W-:Y:S01]  /*3110*/  IADD3 R0, R162, 0x1000, RZ ;  /* 0x00001000a2007810 */ /* 0x01efe20007ffe0ff */
[C---:B------:R-:W-:Y:S01]  /*3120*/  IMAD.SHL.U32 R4, R17.reuse, 0x4, RZ ;  /* 0x0000000411047824 */ /* 0x040fe200078e00ff */
[C---:B------:R-:W-:Y:S01]  /*3130*/  SHF.L.U64.HI R5, R17.reuse, 0x2, R13 ;  /* 0x0000000211057819 */ /* 0x040fe2000001020d */
[----:B------:R-:W-:Y:S01]  /*3140*/  UIADD3 UR34, UR34, 0x80, URZ ;  /* 0x0000008022227890 */ /* 0x000fe2000fffe03f */
[----:B------:R-:W-:Y:S01]  /*3150*/  SEL R0, R0, R162, !P0 ;  /* 0x000000a200007207 */ /* 0x000fe20004000000 */
[----:B------:R-:W-:Y:S01]  /*3160*/  IMAD.MOV.U32 R222, RZ, RZ, R163 ;  /* 0x000000ffffde7224 */ /* 0x000fe200078e00a3 */
[----:B------:R-:W-:Y:S01]  /*3170*/  IADD3 R3, R156, 0x1000, RZ ;  /* 0x000010009c037810 */ /* 0x000fe20007ffe0ff */
[----:B------:R1:W-:Y:S01]  /*3180*/  STL [R1+0x14], R5 ;  /* 0x0000140501007387 */ /* 0x0003e20000100800 */
[----:B------:R-:W-:Y:S01]  /*3190*/  SHF.L.U32 R154, R162, 0x1, RZ ;  /* 0x00000001a29a7819 */ /* 0x000fe200000006ff */
[----:B------:R-:W-:Y:S01]  /*31a0*/  IMAD.SHL.U32 R148, R0, 0x2, RZ ;  /* 0x0000000200947824 */ /* 0x000fe200078e00ff */
[----:B------:R-:W-:Y:S01]  /*31b0*/  IADD3 R0, R17, -0x80, RZ ;  /* 0xffffff8011007810 */ /* 0x000fe20007ffe0ff */
[----:B------:R1:W-:Y:S01]  /*31c0*/  STL [R1+0x18], R4 ;  /* 0x0000180401007387 */ /* 0x0003e20000100800 */
[----:B------:R-:W-:Y:S01]  /*31d0*/  SEL R3, R3, R156, !P0 ;  /* 0x0000009c03037207 */ /* 0x000fe20004000000 */
[----:B------:R-:W-:Y:S01]  /*31e0*/  CS2R R94, SRZ ;  /* 0x00000000005e7805 */ /* 0x000fe2000001ff00 */
[----:B------:R-:W-:Y:S01]  /*31f0*/  CS2R R92, SRZ ;  /* 0x00000000005c7805 */ /* 0x000fe2000001ff00 */
[----:B------:R-:W-:Y:S01]  /*3200*/  IMAD.SHL.U32 R0, R0, 0x4, RZ ;  /* 0x0000000400007824 */ /* 0x000fe200078e00ff */
[----:B------:R-:W-:Y:S01]  /*3210*/  CS2R R98, SRZ ;  /* 0x0000000000627805 */ /* 0x000fe2000001ff00 */
[----:B------:R-:W-:Y:S01]  /*3220*/  CS2R R96, SRZ ;  /* 0x0000000000607805 */ /* 0x000fe2000001ff00 */
[----:B------:R-:W-:Y:S01]  /*3230*/  CS2R R90, SRZ ;  /* 0x00000000005a7805 */ /* 0x000fe2000001ff00 */
[----:B------:R-:W-:Y:S01]  /*3240*/  CS2R R88, SRZ ;  /* 0x0000000000587805 */ /* 0x000fe2000001ff00 */
[----:B------:R1:W-:Y:S01]  /*3250*/  STL [R1+0x10], R0 ;  /* 0x0000100001007387 */ /* 0x0003e20000100800 */
[----:B------:R-:W-:Y:S01]  /*3260*/  CS2R R86, SRZ ;  /* 0x0000000000567805 */ /* 0x000fe2000001ff00 */
[----:B------:R-:W-:Y:S01]  /*3270*/  CS2R R84, SRZ ;  /* 0x0000000000547805 */ /* 0x000fe2000001ff00 */
        /* <DEDUP_REMOVED lines=11> */
[----:B------:R-:W-:Y:S01]  /*3330*/  IADD3 R155, R154, R157, RZ ;  /* 0x0000009d9a9b7210 */ /* 0x000fe20007ffe0ff */
[----:B------:R-:W-:Y:S01]  /*3340*/  UISETP.GE.AND UP0, UPT, UR34, UR4, UPT ;  /* 0x000000042200728c */ /* 0x000fe2000bf06270 */
        /* <DEDUP_REMOVED lines=8> */
.L_x_397:
[----:B-1--4-:R-:W4:Y:S01]  /*33d0*/  LDL R0, [R1+0x20] ;  /* 0x0000200001007983 */ /* 0x012f220000100800 */
[----:B------:R-:W-:Y:S01]  /*33e0*/  IADD3 R112, R157, R148, RZ ;  /* 0x000000949d707210 */ /* 0x000fe20007ffe0ff */
[----:B------:R-:W-:Y:S01]  /*33f0*/  UISETP.GE.AND UP5, UPT, UR5, 0x1, UPT ;  /* 0x000000010500788c */ /* 0x000fe2000bfa6270 */
[----:B------:R-:W-:Y:S01]  /*3400*/  PLOP3.LUT P1, PT, PT, PT, UP0, 0x80, 0x0 ;  /* 0x000000000000781c */ /* 0x000fe20003f2f008 */
[----:B---3--:R-:W3:Y:S01]  /*3410*/  LDL R164, [R1+0xc] ;  /* 0x00000c0001a47983 */ /* 0x008ee20000100800 */
[----:B------:R-:W-:Y:S02]  /*3420*/  PLOP3.LUT P3, PT, PT, PT, UP0, 0x80, 0x0 ;  /* 0x000000000000781c */ /* 0x000fe40003f6f008 */
[----:B------:R-:W-:Y:S01]  /*3430*/  PLOP3.LUT P0, PT, PT, PT, UP0, 0x80, 0x0 ;  /* 0x000000000000781c */ /* 0x000fe20003f0f008 */
[----:B--2---:R-:W2:Y:S01]  /*3440*/  LDL R165, [R1+0x8] ;  /* 0x0000080001a57983 */ /* 0x004ea20000100800 */
        /* <DEDUP_REMOVED lines=60> */
[----:B------:R-:W4:Y:S08]  /*3810*/  LDSM.16.M88.4 R60, [R148+0x1000] ;  /* 0x00100000943c783b */ /* 0x000f300000000200 */
[----:B------:R-:W4:Y:S08]  /*3820*/  LDSM.16.M88.4 R32, [R150+0x6400] ;  /* 0x006400009620783b */ /* 0x000f300000000200 */
[----:B------:R-:W4:Y:S01]  /*3830*/  LDSM.16.M88.4 R48, [R150+0x6800] ;  /* 0x006800009630783b */ /* 0x000f220000000200 */
[----:B--2---:R-:W-:Y:S07]  /*3840*/  FSETP.NEU.FTZ.AND P2, PT, R165, -INF , PT ;  /* 0xff800000a500780b */ /* 0x004fee0003f5d000 */
[----:B------:R-:W2:Y:S01]  /*3850*/  LDSM.16.M88.4 R100, [R150+0x6c00] ;  /* 0x006c00009664783b */ /* 0x000ea20000000200 */
[-C--:B-1----:R-:W-:Y:S07]  /*3860*/  HMMA.16816.F32 R4, R64, R16.reuse, RZ ;  /* 0x000000104004723c */ /* 0x082fee00000018ff */
[----:B------:R-:W-:Y:S01]  /*3870*/  LDSM.16.M88.4 R104, [R112] ;  /* 0x000000007068783b */ /* 0x000fe20000000200 */
[C---:B----4-:R-:W-:Y:S07]  /*3880*/  HMMA.16816.F32 R8, R60.reuse, R16, RZ ;  /* 0x000000103c08723c */ /* 0x050fee00000018ff */
[----:B------:R-:W1:Y:S01]  /*3890*/  LDSM.16.M88.4 R108, [R149+0x6000] ;  /* 0x00600000956c783b */ /* 0x000e620000000200 */
[-C--:B------:R-:W-:Y:S07]  /*38a0*/  HMMA.16816.F32 R12, R60, R18.reuse, RZ ;  /* 0x000000123c0c723c */ /* 0x080fee00000018ff */
[----:B------:R-:W4:Y:S01]  /*38b0*/  LDSM.16.M88.4 R112, [R112+0x1000] ;  /* 0x001000007070783b */ /* 0x000f220000000200 */
        /* <DEDUP_REMOVED lines=9> */
[-C--:B--2---:R-:W-:Y:S08]  /*3950*/  HMMA.16816.F32 R52, R64, R100.reuse, RZ ;  /* 0x000000644034723c */ /* 0x084ff000000018ff */
[C---:B------:R-:W-:Y:S08]  /*3960*/  HMMA.16816.F32 R56, R60.reuse, R100, RZ ;  /* 0x000000643c38723c */ /* 0x040ff000000018ff */
[-C--:B------:R-:W-:Y:S08]  /*3970*/  HMMA.16816.F32 R60, R60, R102.reuse, RZ ;  /* 0x000000663c3c723c */ /* 0x080ff000000018ff */
[----:B------:R-:W-:Y:S08]  /*3980*/  HMMA.16816.F32 R64, R64, R102, RZ ;  /* 0x000000664040723c */ /* 0x000ff000000018ff */
[-C--:B-1----:R-:W-:Y:S08]  /*3990*/  HMMA.16816.F32 R4, R104, R108.reuse, R4 ;  /* 0x0000006c6804723c */ /* 0x082ff00000001804 */
[C---:B----4-:R-:W-:Y:S01]  /*39a0*/  HMMA.16816.F32 R8, R112.reuse, R108, R8 ;  /* 0x0000006c7008723c */ /* 0x050fe20000001808 */
        /* <DEDUP_REMOVED lines=39> */
[----:B---3--:R-:W-:Y:S01]  /*3c20*/  FSETP.NEU.FTZ.AND P2, PT, R164, -INF , PT ;  /* 0xff800000a400780b */ /* 0x008fe20003f5d000 */
        /* <DEDUP_REMOVED lines=348> */
[C---:B------:R-:W-:Y:S02]  /*51f0*/  @P2 IADD3 R6, R11.reuse, 0x31, RZ ;  /* 0x000000310b062810 */ /* 0x040fe40007ffe0ff */
        /* <DEDUP_REMOVED lines=352> */
[----:B------:R-:W-:Y:S02]  /*6800*/  FADD.FTZ R18, -R105, R19 ;  /* 0x0000001369127221 */ /* 0x000fe40000010100 */
        /* <DEDUP_REMOVED lines=17> */
[----:B------:R-:W-:Y:S01]  /*6920*/  FMUL.FTZ R107, R18, R4 ;  /* 0x00000004126b7220 */ /* 0x000fe20000410000 */
[----:B------:R2:W5:Y:S01]  /*6930*/  LDL.LU R162, [R1+0xfc] ;  /* 0x0000fc0001a27983 */ /* 0x0005620000300800 */
[----:B------:R-:W-:Y:S02]  /*6940*/  FMUL.FTZ R4, R7, c[0x0][0x2ec] ;  /* 0x0000bb0007047a20 */ /* 0x000fe40000410000 */
[----:B------:R-:W-:Y:S02]  /*6950*/  FADD.FTZ R19, -R105, R34 ;  /* 0x0000002269137221 */ /* 0x000fe40000010100 */
[----:B------:R-:W-:Y:S02]  /*6960*/  FMUL.FTZ R106, R17, R5 ;  /* 0x00000005116a7220 */ /* 0x000fe40000410000 */
[----:B------:R-:W-:Y:S02]  /*6970*/  FFMA.FTZ R5, -R217, R217, 1 ;  /* 0x3f800000d9057423 */ /* 0x000fe400000101d9 */
[C---:B------:R-:W-:Y:S02]  /*6980*/  FADD.FTZ R18, -R105.reuse, R35 ;  /* 0x0000002369127221 */ /* 0x040fe40000010100 */
        /* <DEDUP_REMOVED lines=68> */
[----:B------:R-:W-:Y:S02]  /*6dd0*/  FMUL.FTZ R6, R6, c[0x0][0x2ec] ;  /* 0x0000bb0006067a20 */ /* 0x000fe40000410000 */
[----:B------:R-:W-:Y:S01]  /*6de0*/  FMUL.FTZ R50, R13, R7 ;  /* 0x000000070d327220 */ /* 0x000fe20000410000 */
[----:B------:R2:W5:Y:S01]  /*6df0*/  LDL.LU R151, [R1+0xdc] ;  /* 0x0000dc0001977983 */ /* 0x0005620000300800 */
[----:B------:R-:W-:Y:S02]  /*6e00*/  FADD.FTZ R13, -R104, R24 ;  /* 0x00000018680d7221 */ /* 0x000fe40000010100 */
[----:B------:R-:W-:Y:S02]  /*6e10*/  FMUL.FTZ R5, R5, c[0x0][0x2ec] ;  /* 0x0000bb0005057a20 */ /* 0x000fe40000410000 */
[----:B------:R-:W-:Y:S02]  /*6e20*/  FMUL.FTZ R4, R4, c[0x0][0x2ec] ;  /* 0x0000bb0004047a20 */ /* 0x000fe40000410000 */
[----:B------:R-:W-:Y:S02]  /*6e30*/  FMUL.FTZ R23, R12, R6 ;  /* 0x000000060c177220 */ /* 0x000fe40000410000 */
[----:B------:R-:W-:Y:S02]  /*6e40*/  FADD.FTZ R12, -R104, R25 ;  /* 0x00000019680c7221 */ /* 0x000fe40000010100 */
[----:B------:R-:W-:Y:S02]  /*6e50*/  FMUL.FTZ R13, R99, R13 ;  /* 0x0000000d630d7220 */ /* 0x000fe40000410000 */
[----:B------:R-:W-:Y:S01]  /*6e60*/  FMUL.FTZ R20, R9, R5 ;  /* 0x0000000509147220 */ /* 0x000fe20000410000 */
[----:B------:R2:W5:Y:S01]  /*6e70*/  LDL.LU R99, [R1+0xd8] ;  /* 0x0000d80001637983 */ /* 0x0005620000300800 */
[----:B------:R-:W-:Y:S02]  /*6e80*/  FMUL.FTZ R19, R8, R4 ;  /* 0x0000000408137220 */ /* 0x000fe40000410000 */
[C---:B------:R-:W-:Y:S02]  /*6e90*/  FADD.FTZ R9, -R104.reuse, R28 ;  /* 0x0000001c68097221 */ /* 0x040fe40000010100 */
[----:B------:R-:W-:Y:S02]  /*6ea0*/  FADD.FTZ R8, -R104, R29 ;  /* 0x0000001d68087221 */ /* 0x000fe40000010100 */
[----:B------:R-:W-:Y:S02]  /*6eb0*/  FMUL.FTZ R12, R98, R12 ;  /* 0x0000000c620c7220 */ /* 0x000fe40000410000 */
[----:B------:R-:W-:Y:S01]  /*6ec0*/  FFMA.FTZ R4, -R249, R249, 1 ;  /* 0x3f800000f9047423 */ /* 0x000fe200000101f9 */
[----:B------:R2:W5:Y:S01]  /*6ed0*/  LDL.LU R98, [R1+0xd4] ;  /* 0x0000d40001627983 */ /* 0x0005620000300800 */
[----:B------:R-:W-:Y:S02]  /*6ee0*/  FMUL.FTZ R9, R97, R9 ;  /* 0x0000000961097220 */ /* 0x000fe40000410000 */
[----:B------:R-:W-:Y:S01]  /*6ef0*/  FMUL.FTZ R8, R96, R8 ;  /* 0x0000000860087220 */ /* 0x000fe20000410000 */
[----:B------:R2:W5:Y:S01]  /*6f00*/  LDL.LU R97, [R1+0xd0] ;  /* 0x0000d00001617983 */ /* 0x0005620000300800 */
[----:B------:R-:W-:Y:S02]  /*6f10*/  FMUL.FTZ R4, R4, c[0x0][0x2ec] ;  /* 0x0000bb0004047a20 */ /* 0x000fe40000410000 */
[----:B------:R-:W-:Y:S01]  /*6f20*/  FFMA.FTZ R7, -R95, R95, 1 ;  /* 0x3f8000005f077423 */ /* 0x000fe2000001015f */
[----:B------:R2:W5:Y:S01]  /*6f30*/  LDL.LU R96, [R1+0xcc] ;  /* 0x0000cc0001607983 */ /* 0x0005620000300800 */
[----:B------:R-:W-:Y:S02]  /*6f40*/  FFMA.FTZ R6, -R94, R94, 1 ;  /* 0x3f8000005e067423 */ /* 0x000fe4000001015e */
[----:B------:R-:W-:Y:S01]  /*6f50*/  FFMA.FTZ R5, -R250, R250, 1 ;  /* 0x3f800000fa057423 */ /* 0x000fe200000101fa */
[----:B------:R2:W5:Y:S01]  /*6f60*/  LDL.LU R95, [R1+0xc8] ;  /* 0x0000c800015f7983 */ /* 0x0005620000300800 */
[----:B------:R-:W-:Y:S02]  /*6f70*/  FMUL.FTZ R18, R8, R4 ;  /* 0x0000000408127220 */ /* 0x000fe40000410000 */
[----:B------:R-:W-:Y:S01]  /*6f80*/  FADD.FTZ R8, -R104, R45 ;  /* 0x0000002d68087221 */ /* 0x000fe20000010100 */
[----:B------:R2:W5:Y:S01]  /*6f90*/  LDL.LU R94, [R1+0xc4] ;  /* 0x0000c400015e7983 */ /* 0x0005620000300800 */
[----:B------:R-:W-:Y:S02]  /*6fa0*/  FFMA.FTZ R4, -R223, R223, 1 ;  /* 0x3f800000df047423 */ /* 0x000fe400000101df */
[----:B------:R-:W-:Y:S02]  /*6fb0*/  FMUL.FTZ R7, R7, c[0x0][0x2ec] ;  /* 0x0000bb0007077a20 */ /* 0x000fe40000410000 */
[----:B------:R-:W-:Y:S02]  /*6fc0*/  FMUL.FTZ R6, R6, c[0x0][0x2ec] ;  /* 0x0000bb0006067a20 */ /* 0x000fe40000410000 */
[----:B------:R-:W-:Y:S02]  /*6fd0*/  FMUL.FTZ R5, R5, c[0x0][0x2ec] ;  /* 0x0000bb0005057a20 */ /* 0x000fe40000410000 */
[----:B------:R-:W-:Y:S02]  /*6fe0*/  FMUL.FTZ R8, R243, R8 ;  /* 0x00000008f3087220 */ /* 0x000fe40000410000 */
[----:B------:R-:W-:Y:S02]  /*6ff0*/  FMUL.FTZ R4, R4, c[0x0][0x2ec] ;  /* 0x0000bb0004047a20 */ /* 0x000fe40000410000 */
[----:B------:R-:W-:Y:S02]  /*7000*/  FMUL.FTZ R49, R13, R7 ;  /* 0x000000070d317220 */ /* 0x000fe40000410000 */
[----:B------:R-:W-:Y:S02]  /*7010*/  FMUL.FTZ R22, R12, R6 ;  /* 0x000000060c167220 */ /* 0x000fe40000410000 */
[----:B------:R-:W-:Y:S02]  /*7020*/  FMUL.FTZ R16, R9, R5 ;  /* 0x0000000509107220 */ /* 0x000fe40000410000 */
[C---:B------:R-:W-:Y:S02]  /*7030*/  FADD.FTZ R13, -R104.reuse, R40 ;  /* 0x00000028680d7221 */ /* 0x040fe40000010100 */
[C---:B------:R-:W-:Y:S02]  /*7040*/  FADD.FTZ R12, -R104.reuse, R41 ;  /* 0x00000029680c7221 */ /* 0x040fe40000010100 */
[----:B------:R-:W-:Y:S02]  /*7050*/  FADD.FTZ R9, -R104, R44 ;  /* 0x0000002c68097221 */ /* 0x000fe40000010100 */
[----:B------:R-:W-:Y:S02]  /*7060*/  FFMA.FTZ R5, -R224, R224, 1 ;  /* 0x3f800000e0057423 */ /* 0x000fe400000101e0 */
[----:B------:R-:W-:Y:S02]  /*7070*/  FMUL.FTZ R41, R8, R4 ;  /* 0x0000000408297220 */ /* 0x000fe40000410000 */
[----:B------:R-:W-:Y:S02]  /*7080*/  FADD.FTZ R8, -R104, R61 ;  /* 0x0000003d68087221 */ /* 0x000fe40000010100 */
[----:B------:R-:W-:Y:S02]  /*7090*/  FFMA.FTZ R4, -R210, R210, 1 ;  /* 0x3f800000d2047423 */ /* 0x000fe400000101d2 */
[----:B------:R-:W-:Y:S02]  /*70a0*/  FMUL.FTZ R13, R93, R13 ;  /* 0x0000000d5d0d7220 */ /* 0x000fe40000410000 */
[----:B------:R-:W-:Y:S01]  /*70b0*/  FMUL.FTZ R9, R248, R9 ;  /* 0x00000009f8097220 */ /* 0x000fe20000410000 */
[----:B------:R2:W5:Y:S01]  /*70c0*/  LDL.LU R93, [R1+0xc0] ;  /* 0x0000c000015d7983 */ /* 0x0005620000300800 */
        /* <DEDUP_REMOVED lines=9> */
[----:B------:R-:W-:Y:S02]  /*7160*/  FADD.FTZ R4, -R0, R10 ;  /* 0x0000000a00047221 */ /* 0x000fe40000010100 */
[----:B------:R-:W-:Y:S02]  /*7170*/  FFMA.FTZ R7, -R234, R234, 1 ;  /* 0x3f800000ea077423 */ /* 0x000fe400000101ea */
[----:B------:R-:W-:Y:S02]  /*7180*/  FMUL.FTZ R9, R230, R9 ;  /* 0x00000009e6097220 */ /* 0x000fe40000410000 */
[----:B------:R-:W-:Y:S02]  /*7190*/  FMUL.FTZ R5, R5, c[0x0][0x2ec] ;  /* 0x0000bb0005057a20 */ /* 0x000fe40000410000 */
[C---:B------:R-:W-:Y:S02]  /*71a0*/  FADD.FTZ R10, -R0.reuse, R11 ;  /* 0x0000000b000a7221 */ /* 0x040fe40000010100 */
[----:B------:R-:W-:Y:S02]  /*71b0*/  FMUL.FTZ R11, R91, R4 ;  /* 0x000000045b0b7220 */ /* 0x000fe40000410000 */
[----:B------:R-:W-:Y:S01]  /*71c0*/  FFMA.FTZ R6, -R233, R233, 1 ;  /* 0x3f800000e9067423 */ /* 0x000fe200000101e9 */
[----:B------:R2:W5:Y:S01]  /*71d0*/  LDL.LU R91, [R1+0xb8] ;  /* 0x0000b800015b7983 */ /* 0x0005620000300800 */
[----:B------:R-:W-:Y:S02]  /*71e0*/  FMUL.FTZ R7, R7, c[0x0][0x2ec] ;  /* 0x0000bb0007077a20 */ /* 0x000fe40000410000 */
[----:B------:R-:W-:Y:S02]  /*71f0*/  FMUL.FTZ R38, R9, R5 ;  /* 0x0000000509267220 */ /* 0x000fe40000410000 */
[----:B------:R-:W-:Y:S02]  /*7200*/  FADD.FTZ R9, -R0, R14 ;  /* 0x0000000e00097221 */ /* 0x000fe40000010100 */
[----:B------:R-:W-:Y:S02]  /*7210*/  FMUL.FTZ R10, R90, R10 ;  /* 0x0000000a5a0a7220 */ /* 0x000fe40000410000 */
[----:B------:R-:W-:Y:S01]  /*7220*/  FMUL.FTZ R6, R6, c[0x0][0x2ec] ;  /* 0x0000bb0006067a20 */ /* 0x000fe20000410000 */
[----:B------:R2:W5:Y:S01]  /*7230*/  LDL.LU R90, [R1+0xb4] ;  /* 0x0000b400015a7983 */ /* 0x0005620000300800 */
        /* <DEDUP_REMOVED lines=55> */
[C---:B------:R-:W-:Y:S01]  /*75b0*/  FADD.FTZ R13, -R0.reuse, R43 ;  /* 0x0000002b000d7221 */ /* 0x040fe20000010100 */
[----:B------:R2:W5:Y:S01]  /*75c0*/  LDL.LU R76, [R1+0x7c] ;  /* 0x00007c00014c7983 */ /* 0x0005620000300800 */
[----:B------:R-:W-:Y:S02]  /*75d0*/  FMUL.FTZ R8, R75, R8 ;  /* 0x000000084b087220 */ /* 0x000fe40000410000 */
[----:B------:R-:W-:Y:S01]  /*75e0*/  FADD.FTZ R9, -R0, R46 ;  /* 0x0000002e00097221 */ /* 0x000fe20000010100 */
        /* <DEDUP_REMOVED lines=17> */
[C---:B------:R-:W-:Y:S02]  /*7700*/  FADD.FTZ R34, -R0.reuse, R59 ;  /* 0x0000003b00227221 */ /* 0x040fe40000010100 */
[----:B------:R-:W-:Y:S02]  /*7710*/  FMUL.FTZ R36, R69, R36 ;  /* 0x0000002445247220 */ /* 0x000fe40000410000 */
[----:B------:R-:W-:Y:S01]  /*7720*/  FADD.FTZ R35, -R0, R62 ;  /* 0x0000003e00237221 */ /* 0x000fe20000010100 */
[----:B------:R2:W5:Y:S01]  /*7730*/  LDL.LU R69, [R1+0x60] ;  /* 0x0000600001457983 */ /* 0x0005620000300800 */
        /* <DEDUP_REMOVED lines=21> */
[----:B------:R-:W-:Y:S02]  /*7890*/  FFMA.FTZ R6, -R240, R240, 1 ;  /* 0x3f800000f0067423 */ /* 0x000fe400000101f0 */
[----:B------:R-:W-:Y:S02]  /*78a0*/  FFMA.FTZ R5, -R238, R238, 1 ;  /* 0x3f800000ee057423 */ /* 0x000fe400000101ee */
        /* <DEDUP_REMOVED lines=13> */
[----:B-----5:R-:W-:Y:S02]  /*7980*/  ISETP.GE.AND P2, PT, R244, c[0x0][0x220], PT ;  /* 0x00008800f4007a0c */ /* 0x020fe40003f46270 */
        /* <DEDUP_REMOVED lines=30> */
.L_x_395:
        /* <DEDUP_REMOVED lines=149> */
.L_x_396:
        /* <DEDUP_REMOVED lines=143> */
[-C--:B------:R-:W-:Y:S01]  /*8db0*/  LEA.HI.X.SX32 R29, R56, R21.reuse, 0x2, P3 ;  /* 0x00000015381d7211 */ /* 0x080fe200018f16ff */
[----:B-1----:R-:W-:Y:S02]  /*8dc0*/  IMAD.U32 R58, RZ, RZ, UR19 ;  /* 0x00000013ff3a7e24 */ /* 0x002fe4000f8e00ff */
[----:B------:R-:W-:Y:S01]  /*8dd0*/  RED.E.ADD.F32.FTZ.RN.STRONG.GPU [R36.64], R16 ;  /* 0x000000102400798e */ /* 0x000fe2000c10e786 */
[----:B--2---:R-:W-:Y:S02]  /*8de0*/  IMAD.U32 R55, RZ, RZ, UR16 ;  /* 0x00000010ff377e24 */ /* 0x004fe4000f8e00ff */
[-C--:B------:R-:W-:Y:S01]  /*8df0*/  LEA.HI.X.SX32 R33, R58, R21.reuse, 0x2, P5 ;  /* 0x000000153a217211 */ /* 0x080fe200028f16ff */
[----:B------:R-:W-:Y:S01]  /*8e00*/  RED.E.ADD.F32.FTZ.RN.STRONG.GPU [R34.64], R17 ;  /* 0x000000112200798e */ /* 0x000fe2000c10e786 */
[----:B---3--:R-:W-:Y:S01]  /*8e10*/  IMAD.U32 R54, RZ, RZ, UR15 ;  /* 0x0000000fff367e24 */ /* 0x008fe2000f8e00ff */
[-C--:B------:R-:W-:Y:S02]  /*8e20*/  LEA.HI.X.SX32 R27, R55, R21.reuse, 0x2, P2 ;  /* 0x00000015371b7211 */ /* 0x080fe400010f16ff */
[----:B------:R-:W-:Y:S01]  /*8e30*/  RED.E.ADD.F32.FTZ.RN.STRONG.GPU [R32.64], R18 ;  /* 0x000000122000798e */ /* 0x000fe2000c10e786 */
[----:B----4-:R-:W-:Y:S01]  /*8e40*/  IMAD.U32 R53, RZ, RZ, UR14 ;  /* 0x0000000eff357e24 */ /* 0x010fe2000f8e00ff */
[-C--:B------:R-:W-:Y:S02]  /*8e50*/  LEA.HI.X.SX32 R25, R54, R21.reuse, 0x2, P1 ;  /* 0x0000001536197211 */ /* 0x080fe400008f16ff */
[----:B------:R-:W-:Y:S01]  /*8e60*/  RED.E.ADD.F32.FTZ.RN.STRONG.GPU [R30.64], R19 ;  /* 0x000000131e00798e */ /* 0x000fe2000c10e786 */
[----:B------:R-:W-:Y:S01]  /*8e70*/  ISETP.LT.AND P1, PT, RZ, UR5, PT ;  /* 0x00000005ff007c0c */ /* 0x000fe2000bf21270 */
[----:B------:R-:W-:Y:S01]  /*8e80*/  UIADD3 UR5, UR5, -0x1, URZ ;  /* 0xffffffff05057890 */ /* 0x000fe2000fffe03f */
[----:B------:R-:W-:Y:S01]  /*8e90*/  LEA.HI.X.SX32 R23, R53, R21, 0x2, P0 ;  /* 0x0000001535177211 */ /* 0x000fe200000f16ff */
[----:B------:R-:W-:Y:S01]  /*8ea0*/  RED.E.ADD.F32.FTZ.RN.STRONG.GPU [R28.64], R12 ;  /* 0x0000000c1c00798e */ /* 0x000fe2000c10e786 */
[----:B------:R-:W-:Y:S01]  /*8eb0*/  PLOP3.LUT P0, PT, PT, PT, UP1, 0x80, 0x0 ;  /* 0x000000000000781c */ /* 0x000fe20003f0f018 */
[----:B------:R-:W-:Y:S02]  /*8ec0*/  @UP5 UIADD3 UR12, UP1, UR12, -0x200, URZ ;  /* 0xfffffe000c0c5890 */ /* 0x000fe4000ff3e03f */
[----:B------:R-:W1:Y:S02]  /*8ed0*/  LDSM.16.MT88.4 R8, [R3] ;  /* 0x000000000308783b */ /* 0x000e640000004200 */
[----:B------:R-:W-:Y:S02]  /*8ee0*/  @UP5 UIADD3.X UR11, UR11, -0x1, URZ, UP1, !UPT ;  /* 0xffffffff0b0b5890 */ /* 0x000fe40008ffe43f */
[----:B------:R-:W-:Y:S04]  /*8ef0*/  RED.E.ADD.F32.FTZ.RN.STRONG.GPU [R26.64], R13 ;  /* 0x0000000d1a00798e */ /* 0x000fe8000c10e786 */
[----:B------:R-:W-:Y:S02]  /*8f00*/  RED.E.ADD.F32.FTZ.RN.STRONG.GPU [R24.64], R14 ;  /* 0x0000000e1800798e */ /* 0x000fe4000c10e786 */
[----:B------:R-:W-:Y:S02]  /*8f10*/  @P0 IADD3 R0, R3, 0x2000, RZ ;  /* 0x0000200003000810 */ /* 0x000fe40007ffe0ff */
        /* <DEDUP_REMOVED lines=130> */
.L_x_398:
        /* <DEDUP_REMOVED lines=19> */
.L_x_399:
        /* <DEDUP_REMOVED lines=43> */
.L_x_401:
[----:B--2---:R-:W-:Y:S05]  /*9b20*/  BSYNC B0 ;  /* 0x0000000000007941 */ /* 0x004fea0003800000 */
.L_x_400:
        /* <DEDUP_REMOVED lines=14> */
.L_x_403:
[----:B------:R-:W-:Y:S05]  /*9c10*/  BSYNC B0 ;  /* 0x0000000000007941 */ /* 0x000fea0003800000 */
.L_x_402:
        /* <DEDUP_REMOVED lines=25> */
.L_x_405:
[----:B------:R-:W-:Y:S05]  /*9db0*/  BSYNC B0 ;  /* 0x0000000000007941 */ /* 0x000fea0003800000 */
.L_x_404:
        /* <DEDUP_REMOVED lines=12> */
.L_x_378:
        /* <DEDUP_REMOVED lines=21> */
.L_x_407:
        /* <DEDUP_REMOVED lines=19> */
.L_x_408:
        /* <DEDUP_REMOVED lines=37> */
.L_x_410:
[----:B------:R-:W-:Y:S05]  /*a350*/  BSYNC B0 ;  /* 0x0000000000007941 */ /* 0x000fea0003800000 */
.L_x_409:
        /* <DEDUP_REMOVED lines=15> */
.L_x_412:
[----:B------:R-:W-:Y:S05]  /*a450*/  BSYNC B0 ;  /* 0x0000000000007941 */ /* 0x000fea0003800000 */
.L_x_411:
        /* <DEDUP_REMOVED lines=26> */
.L_x_414:
[----:B------:R-:W-:Y:S05]  /*a600*/  BSYNC B0 ;  /* 0x0000000000007941 */ /* 0x000fea0003800000 */
.L_x_413:
        /* <DEDUP_REMOVED lines=12> */
.L_x_406:
[----:B------:R-:W-:Y:S05]  /*a6d0*/  BSYNC B1 ;  /* 0x0000000000017941 */ /* 0x000fea0003800000 */
.L_x_373:
        /* <DEDUP_REMOVED lines=11> */
.L_x_415:
[----:B------:R-:W-:Y:S05]  /*a790*/  EXIT ;  /* 0x000000000000794d */ /* 0x000fea0003800000 */
.L_x_417:
        /* <DEDUP_REMOVED lines=14> */
.L_x_1335:


//--------------------- .text._ZN5flash44flash_bwd_dq_dk_dv_loop_seqk_parallel_kernelI23Flash_bwd_kernel_traitsILi32ELi128ELi128ELi8ELi4ELi4ELi4ELb1ELb0EN7cutlass6half_tE19Flash_kernel_traitsILi32ELi128ELi128ELi8ES3_EELb1ELb0ELb1ELb0ELb0ELb0ELb0EEEvNS_16Flash_bwd_paramsE --------------------------
	.section	.text._ZN5flash44flash_bwd_dq_dk_dv_loop_seqk_parallel_kernelI23Flash_bwd_kernel_traitsILi32ELi128ELi128ELi8ELi4ELi4ELi4ELb1ELb0EN7cutlass6half_tE19Flash_kernel_traitsILi32ELi128ELi128ELi8ES3_EELb1ELb0ELb1ELb0ELb0ELb0ELb0EEEvNS_16Flash_bwd_paramsE,"ax",@progbits
	.sectioninfo	@"SHI_REGISTERS=255"
	.align	128
        .global         _ZN5flash44flash_bwd_dq_dk_dv_loop_seqk_parallel_kernelI23Flash_bwd_kernel_traitsILi32ELi128ELi128ELi8ELi4ELi4ELi4ELb1ELb0EN7cutlass6half_tE19Flash_kernel_traitsILi32ELi128ELi128ELi8ES3_EELb1ELb0ELb1ELb0ELb0ELb0ELb0EEEvNS_16Flash_bwd_paramsE
        .type           _ZN5flash44flash_bwd_dq_dk_dv_loop_seqk_parallel_kernelI23Flash_bwd_kernel_traitsILi32ELi128ELi128ELi8ELi4ELi4ELi4ELb1ELb0EN7cutlass6half_tE19Flash_kernel_traitsILi32ELi128ELi128ELi8ES3_EELb1ELb0ELb1ELb0ELb0ELb0ELb0EEEvNS_16Flash_bwd_paramsE,@function
        .size           _ZN5flash44flash_bwd_dq_dk_dv_loop_seqk_parallel_kernelI23Flash_bwd_kernel_traitsILi32ELi128ELi128ELi8ELi4ELi4ELi4ELb1ELb0EN7cutlass6half_tE19Flash_kernel_traitsILi32ELi128ELi128ELi8ES3_EELb1ELb0ELb1ELb0ELb0ELb0ELb0EEEvNS_16Flash_bwd_paramsE,(.L_x_1336 - _ZN5flash44flash_bwd_dq_dk_dv_loop_seqk_parallel_kernelI23Flash_bwd_kernel_traitsILi32ELi128ELi128ELi8ELi4ELi4ELi4ELb1ELb0EN7cutlass6half_tE19Flash_kernel_traitsILi32ELi128ELi128ELi8ES3_EELb1ELb0ELb1ELb0ELb0ELb0ELb0EEEvNS_16Flash_bwd_paramsE)
        .other          _ZN5flash44flash_bwd_dq_dk_dv_loop_seqk_parallel_kernelI23Flash_bwd_kernel_traitsILi32ELi128ELi128ELi8ELi4ELi4ELi4ELb1ELb0EN7cutlass6half_tE19Flash_kernel_traitsILi32ELi128ELi128ELi8ES3_EELb1ELb0ELb1ELb0ELb0ELb0ELb0EEEvNS_16Flash_bwd_paramsE,@"STO_CUDA_ENTRY STV_DEFAULT"
_ZN5flash44flash_bwd_dq_dk_dv_loop_seqk_parallel_kernelI23Flash_bwd_kernel_traitsILi32ELi128ELi128ELi8ELi4ELi4ELi4ELb1ELb0EN7cutlass6half_tE19Flash_kernel_traitsILi32ELi128ELi128ELi8ES3_EELb1ELb0ELb1ELb0ELb0ELb0ELb0EEEvNS_16Flash_bwd_paramsE:
.text._ZN5flash44flash_bwd_dq_dk_dv_loop_seqk_parallel_kernelI23Flash_bwd_kernel_traitsILi32ELi128ELi128ELi8ELi4ELi4ELi4ELb1ELb0EN7cutlass6half_tE19Flash_kernel_traitsILi32ELi128ELi128ELi8ES3_EELb1ELb0ELb1ELb0ELb0ELb0ELb0EEEvNS_16Flash_bwd_paramsE:
        /* <DEDUP_REMOVED lines=23> */
[----:B------:R-:W-:Y:S01]  /*0170*/  IMAD.U32 R11, RZ, RZ, UR4 ;  /* 0x00000004ff0b7e24 */ /* 0x000fe2000f8e00ff */
[----:B------:R-:W-:Y:S02]  /*0180*/  ULDC UR8, c[0x0][0x1c0] ;  /* 0x0000700000087ab9 */ /* 0x000fe40000000800 */
[----:B------:R-:W-:Y:S02]  /*0190*/  ULDC.U8 UR9, c[0x0][0x328] ;  /* 0x0000ca0000097ab9 */ /* 0x000fe40000000000 */
[----:B------:R4:W-:Y:S01]  /*01a0*/  STL [R1+0x30], R11 ;  /* 0x0000300b01007387 */ /* 0x0009e20000100800 */
[----:B------:R-:W-:Y:S02]  /*01b0*/  UISETP.NE.AND UP5, UPT, UR9, URZ, UPT ;  /* 0x0000003f0900728c */ /* 0x000fe4000bfa5270 */
[----:B------:R-:W-:Y:S01]  /*01c0*/  ULDC UR13, c[0x0][0x214] ;  /* 0x00008500000d7ab9 */ /* 0x000fe20000000800 */
[----:B-1----:R-:W-:Y:S01]  /*01d0*/  SHF.R.S32.HI R6, RZ, 0x1f, R10 ;  /* 0x0000001fff067819 */ /* 0x002fe2000001140a */
[----:B--2---:R-:W-:-:S02]  /*01e0*/  UIMAD UR18, UR55, UR61, URZ ;  /* 0x0000003d371272a4 */ /* 0x004fc4000f8e023f */
[----:B------:R-:W-:Y:S01]  /*01f0*/  ULOP3.LUT UR4, UR55, UR12, URZ, 0x3c, !UPT ;  /* 0x0000000c37047292 */ /* 0x000fe2000f8e3c3f */
[CC--:B------:R-:W-:Y:S01]  /*0200*/  LEA.HI R7, R6.reuse, R10.reuse, RZ, 0x2 ;  /* 0x0000000a06077211 */ /* 0x0c0fe200078f10ff */
[----:B------:R-:W-:Y:S01]  /*0210*/  ULDC UR17, c[0x0][0x224] ;  /* 0x0000890000117ab9 */ /* 0x000fe20000000800 */
[CC--:B------:R-:W-:Y:S01]  /*0220*/  LEA.HI R5, R6.reuse, R10.reuse, RZ, 0x5 ;  /* 0x0000000a06057211 */ /* 0x0c0fe200078f28ff */
[----:B------:R-:W-:Y:S01]  /*0230*/  ULDC UR56, c[0x0][0x1c0] ;  /* 0x0000700000387ab9 */ /* 0x000fe20000000800 */
[--C-:B------:R-:W-:Y:S01]  /*0240*/  SHF.R.S32.HI R0, RZ, 0x2, R7.reuse ;  /* 0x00000002ff007819 */ /* 0x100fe20000011407 */
[----:B---3--:R-:W-:Y:S01]  /*0250*/  UIMAD UR6, UR54, UR8, UR55 ;  /* 0x00000008360672a4 */ /* 0x008fe2000f8e0237 */
[----:B------:R-:W-:Y:S01]  /*0260*/  SHF.R.S32.HI R2, RZ, 0x1f, R7 ;  /* 0x0000001fff027819 */ /* 0x000fe20000011407 */
[----:B------:R-:W-:Y:S01]  /*0270*/  USHF.R.S32.HI UR8, URZ, 0x1f, UR55 ;  /* 0x0000001f3f087899 */ /* 0x000fe20008011437 */
[CC--:B------:R-:W-:Y:S01]  /*0280*/  LEA.HI R246, R6.reuse, R10.reuse, RZ, 0x7 ;  /* 0x0000000a06f67211 */ /* 0x0c0fe200078f38ff */
[----:B------:R-:W-:Y:S01]  /*0290*/  USHF.L.U32 UR9, UR54, 0x7, URZ ;  /* 0x0000000736097899 */ /* 0x000fe2000800063f */
[----:B------:R-:W-:Y:S01]  /*02a0*/  LEA.HI R161, R6, R10, RZ, 0x3 ;  /* 0x0000000a06a17211 */ /* 0x000fe200078f18ff */
[----:B------:R-:W-:Y:S01]  /*02b0*/  UIMAD UR6, UR6, UR17, URZ ;  /* 0x00000011060672a4 */ /* 0x000fe2000f8e023f */
[----:B------:R-:W-:Y:S01]  /*02c0*/  LEA.HI R2, R2, R0, RZ, 0x3 ;  /* 0x0000000002027211 */ /* 0x000fe200078f18ff */
[----:B------:R-:W-:Y:S01]  /*02d0*/  ULDC.U8 UR10, c[0x0][0x3d0] ;  /* 0x0000f400000a7ab9 */ /* 0x000fe20000000000 */
[----:B------:R-:W-:Y:S01]  /*02e0*/  LEA.HI R6, R6, R10, RZ, 0x4 ;  /* 0x0000000a06067211 */ /* 0x000fe200078f20ff */
[----:B------:R-:W-:Y:S01]  /*02f0*/  ULDC UR11, c[0x0][0x1c0] ;  /* 0x00007000000b7ab9 */ /* 0x000fe20000000800 */
[----:B------:R-:W-:Y:S01]  /*0300*/  LOP3.LUT R3, R7, 0xfffffffc, RZ, 0xc0, !PT ;  /* 0xfffffffc07037812 */ /* 0x000fe200078ec0ff */
[----:B------:R-:W-:Y:S01]  /*0310*/  ULDC UR19, c[0x0][0x224] ;  /* 0x0000890000137ab9 */ /* 0x000fe20000000800 */
[----:B------:R-:W-:Y:S01]  /*0320*/  LOP3.LUT R4, R5, 0xffffffe0, RZ, 0xc0, !PT ;  /* 0xffffffe005047812 */ /* 0x000fe200078ec0ff */
[----:B------:R-:W-:Y:S01]  /*0330*/  ULDC UR15, c[0x0][0x1c0] ;  /* 0x00007000000f7ab9 */ /* 0x000fe20000000800 */
[----:B------:R-:W-:Y:S01]  /*0340*/  LEA.HI R7, R7, R0, RZ, 0x1 ;  /* 0x0000000007077211 */ /* 0x000fe200078f08ff */
[----:B------:R-:W-:Y:S01]  /*0350*/  IMAD.IADD R12, R10, 0x1, -R3 ;  /* 0x000000010a0c7824 */ /* 0x000fe200078e0a03 */
[----:B------:R-:W-:Y:S01]  /*0360*/  LOP3.LUT R2, R2, 0xfffffff8, RZ, 0xc0, !PT ;  /* 0xfffffff802027812 */ /* 0x000fe200078ec0ff */
[----:B------:R-:W-:Y:S01]  /*0370*/  IMAD.IADD R4, R10, 0x1, -R4 ;  /* 0x000000010a047824 */ /* 0x000fe200078e0a04 */
[----:B------:R-:W-:Y:S01]  /*0380*/  LOP3.LUT R8, R6, 0xfffffff0, RZ, 0xc0, !PT ;  /* 0xfffffff006087812 */ /* 0x000fe200078ec0ff */
[----:B------:R-:W-:Y:S01]  /*0390*/  IMAD.SHL.U32 R238, R12, 0x8, RZ ;  /* 0x000000080cee7824 */ /* 0x000fe200078e00ff */
[----:B------:R-:W-:Y:S01]  /*03a0*/  LOP3.LUT R9, R161, 0xfffffff8, RZ, 0xc0, !PT ;  /* 0xfffffff8a1097812 */ /* 0x000fe200078ec0ff */
[----:B------:R-:W-:Y:S01]  /*03b0*/  UIMAD.WIDE UR56, UR61, UR56, URZ ;  /* 0x000000383d3872a5 */ /* 0x000fe2000f8e023f */
[----:B------:R-:W-:Y:S01]  /*03c0*/  LOP3.LUT R3, R7, 0x7fffffe, RZ, 0xc0, !PT ;  /* 0x07fffffe07037812 */ /* 0x000fe200078ec0ff */
[----:B------:R-:W-:Y:S01]  /*03d0*/  IMAD.IADD R7, R0, 0x1, -R2 ;  /* 0x0000000100077824 */ /* 0x000fe200078e0a02 */
[----:B------:R-:W-:Y:S01]  /*03e0*/  SHF.R.S32.HI R2, RZ, 0x4, R6 ;  /* 0x00000004ff027819 */ /* 0x000fe20000011406 */
[C---:B------:R-:W-:Y:S01]  /*03f0*/  IMAD.IADD R8, R10.reuse, 0x1, -R8 ;  /* 0x000000010a087824 */ /* 0x040fe200078e0a08 */
[----:B------:R-:W-:Y:S01]  /*0400*/  SHF.R.S32.HI R246, RZ, 0x7, R246 ;  /* 0x00000007fff67819 */ /* 0x000fe200000114f6 */
[----:B------:R-:W-:Y:S01]  /*0410*/  IMAD.IADD R10, R10, 0x1, -R9 ;  /* 0x000000010a0a7824 */ /* 0x000fe200078e0a09 */
[----:B------:R-:W-:Y:S01]  /*0420*/  SHF.R.S32.HI R9, RZ, 0x1f, R4 ;  /* 0x0000001fff097819 */ /* 0x000fe20000011404 */
[----:B------:R-:W-:Y:S01]  /*0430*/  IMAD.IADD R248, R0, 0x1, -R3 ;  /* 0x0000000100f87824 */ /* 0x000fe200078e0a03 */
[--C-:B------:R-:W-:Y:S01]  /*0440*/  SHF.R.S32.HI R0, RZ, 0x5, R5.reuse ;  /* 0x00000005ff007819 */ /* 0x100fe20000011405 */
[----:B------:R-:W-:Y:S01]  /*0450*/  UISETP.NE.AND UP6, UPT, UR10, URZ, UPT ;  /* 0x0000003f0a00728c */ /* 0x000fe2000bfc5270 */
[----:B------:R-:W-:Y:S01]  /*0460*/  SHF.R.S32.HI R3, RZ, 0x1f, R5 ;  /* 0x0000001fff037819 */ /* 0x000fe20000011405 */
[----:B------:R-:W-:Y:S01]  /*0470*/  UIMAD UR61, UR61, UR11, URZ ;  /* 0x0000000b3d3d72a4 */ /* 0x000fe2000f8e023f */
[----:B------:R-:W-:Y:S01]  /*0480*/  LEA.HI R5, R6, R2, RZ, 0x1 ;  /* 0x0000000206057211 */ /* 0x000fe200078f08ff */
[----:B------:R-:W-:Y:S01]  /*0490*/  IMAD R248, R0, 0x8, R248 ;  /* 0x0000000800f87824 */ /* 0x000fe200078e02f8 */
[----:B------:R-:W-:Y:S01]  /*04a0*/  LEA.HI R240, R9, R4, RZ, 0x2 ;  /* 0x0000000409f07211 */ /* 0x000fe200078f10ff */
[----:B------:R-:W-:Y:S01]  /*04b0*/  IMAD.SHL.U32 R6, R12, 0x2, RZ ;  /* 0x000000020c067824 */ /* 0x000fe200078e00ff */
[----:B------:R-:W-:Y:S01]  /*04c0*/  LEA.HI R4, R3, R0, RZ, 0x2 ;  /* 0x0000000003047211 */ /* 0x000fe200078f10ff */
[----:B------:R-:W-:Y:S01]  /*04d0*/  USHF.R.S32.HI UR7, URZ, 0x1f, UR19 ;  /* 0x0000001f3f077899 */ /* 0x000fe20008011413 */
[----:B------:R-:W-:Y:S01]  /*04e0*/  LOP3.LUT R3, R5, 0xfffffffe, RZ, 0xc0, !PT ;  /* 0xfffffffe05037812 */ /* 0x000fe200078ec0ff */
[----:B------:R-:W-:Y:S01]  /*04f0*/  IMAD R228, R246, 0x2000, R6 ;  /* 0x00002000f6e47824 */ /* 0x000fe200078e0206 */
[----:B------:R-:W-:Y:S01]  /*0500*/  SHF.R.S32.HI R5, RZ, 0x3, R161 ;  /* 0x00000003ff057819 */ /* 0x000fe200000114a1 */
[----:B------:R-:W-:Y:S01]  /*0510*/  UIMAD.WIDE.U32 UR10, UR54, UR19, URZ ;  /* 0x00000013360a72a5 */ /* 0x000fe2000f8e003f */
[----:B------:R-:W-:Y:S01]  /*0520*/  LOP3.LUT R4, R4, 0xfffffffc, RZ, 0xc0, !PT ;  /* 0xfffffffc04047812 */ /* 0x000fe200078ec0ff */
[----:B----4-:R-:W-:Y:S01]  /*0530*/  IMAD.IADD R11, R2, 0x1, -R3 ;  /* 0x00000001020b7824 */ /* 0x010fe200078e0a03 */
[----:B------:R-:W-:Y:S01]  /*0540*/  LEA.HI R9, R10, R10, RZ, 0x1 ;  /* 0x0000000a0a097211 */ /* 0x000fe200078f08ff */
[----:B------:R-:W-:Y:S01]  /*0550*/  IMAD.SHL.U32 R2, R5, 0x40, RZ ;  /* 0x0000004005027824 */ /* 0x000fe200078e00ff */
[----:B------:R-:W-:Y:S01]  /*0560*/  SHF.R.S32.HI R5, RZ, 0x1f, R8 ;  /* 0x0000001fff057819 */ /* 0x000fe20000011408 */
[----:B------:R-:W-:Y:S01]  /*0570*/  IMAD.IADD R249, R0, 0x1, -R4 ;  /* 0x0000000100f97824 */ /* 0x000fe200078e0a04 */
[----:B------:R-:W-:Y:S01]  /*0580*/  UIMAD UR7, UR7, UR54, URZ ;  /* 0x00000036070772a4 */ /* 0x000fe2000f8e023f */
[----:B------:R-:W-:Y:S01]  /*0590*/  IMAD.U32 R18, RZ, RZ, UR10 ;  /* 0x0000000aff127e24 */ /* 0x000fe2000f8e00ff */
[----:B------:R-:W-:Y:S01]  /*05a0*/  LOP3.LUT R0, R2, 0xc0, RZ, 0xc0, !PT ;  /* 0x000000c002007812 */ /* 0x000fe200078ec0ff */
[----:B------:R-:W-:Y:S01]  /*05b0*/  IMAD.U32 R19, RZ, RZ, UR11 ;  /* 0x0000000bff137e24 */ /* 0x000fe2000f8e00ff */
[----:B------:R-:W-:Y:S01]  /*05c0*/  LOP3.LUT R2, R9, 0x7fffffe, RZ, 0xc0, !PT ;  /* 0x07fffffe09027812 */ /* 0x000fe200078ec0ff */
[----:B------:R-:W-:Y:S01]  /*05d0*/  ULDC UR16, c[0x0][0x1c0] ;  /* 0x0000700000107ab9 */ /* 0x000fe20000000800 */
[----:B------:R-:W-:Y:S01]  /*05e0*/  SHF.R.U32.HI R4, RZ, 0x3, R0 ;  /* 0x00000003ff047819 */ /* 0x000fe20000011600 */
[----:B------:R-:W-:Y:S01]  /*05f0*/  IMAD.U32 R252, RZ, RZ, UR7 ;  /* 0x00000007fffc7e24 */ /* 0x000fe2000f8e00ff */
[----:B------:R-:W-:Y:S01]  /*0600*/  LOP3.LUT R3, R0, 0x18, R238, 0xf8, !PT ;  /* 0x0000001800037812 */ /* 0x000fe200078ef8ee */
[----:B------:R-:W-:Y:S01]  /*0610*/  IMAD.IADD R2, R10, 0x1, -R2 ;  /* 0x000000010a027824 */ /* 0x000fe200078e0a02 */
[----:B------:R-:W-:Y:S01]  /*0620*/  LEA.HI R5, R5, R8, RZ, 0x3 ;  /* 0x0000000805057211 */ /* 0x000fe200078f18ff */
[----:B------:R-:W-:Y:S01]  /*0630*/  IMAD R0, R246, 0x8, R11 ;  /* 0x00000008f6007824 */ /* 0x000fe200078e020b */
[----:B------:R-:W-:Y:S01]  /*0640*/  LOP3.LUT R3, R3, R4, RZ, 0x3c, !PT ;  /* 0x0000000403037212 */ /* 0x000fe200078e3cff */
[----:B------:R-:W-:Y:S01]  /*0650*/  IMAD.U32 R4, RZ, RZ, UR18 ;  /* 0x00000012ff047e24 */ /* 0x000fe2000f8e00ff */
[----:B------:R-:W-:Y:S01]  /*0660*/  USHF.R.S32.HI UR7, URZ, 0x1f, UR18 ;  /* 0x0000001f3f077899 */ /* 0x000fe20008011412 */
[----:B------:R-:W-:Y:S01]  /*0670*/  IMAD R16, R0, 0x8, R2 ;  /* 0x0000000800107824 */ /* 0x000fe200078e0202 */
[----:B------:R-:W-:Y:S01]  /*0680*/  LEA.HI R0, R8, R8, RZ, 0x1 ;  /* 0x0000000808007211 */ /* 0x000fe200078f08ff */
[----:B------:R-:W-:Y:S01]  /*0690*/  IMAD.U32 R248, R248, 0x20, R3 ;  /* 0x00000020f8f87824 */ /* 0x000fe200078e0003 */
[----:B------:R1:W-:Y:S01]  /*06a0*/  STL [R1+0x2c], R4 ;  /* 0x00002c0401007387 */ /* 0x0003e20000100800 */
[----:B------:R-:W-:Y:S01]  /*06b0*/  IMAD.U32 R2, RZ, RZ, UR4 ;  /* 0x00000004ff027e24 */ /* 0x000fe2000f8e00ff */
[----:B------:R-:W-:Y:S01]  /*06c0*/  SHF.R.S32.HI R3, RZ, 0x1, R0 ;  /* 0x00000001ff037819 */ /* 0x000fe20000011400 */
[----:B------:R-:W-:Y:S01]  /*06d0*/  UIMAD UR4, UR54, UR15, UR55 ;  /* 0x0000000f360472a4 */ /* 0x000fe2000f8e0237 */
[C---:B------:R-:W-:Y:S01]  /*06e0*/  LOP3.LUT P5, RZ, R7.reuse, 0x2, RZ, 0xc0, !PT ;  /* 0x0000000207ff7812 */ /* 0x040fe200078ac0ff */
[----:B------:R-:W-:Y:S01]  /*06f0*/  ULDC UR60, c[0x0][0x2e8] ;  /* 0x0000ba00003c7ab9 */ /* 0x000fe20000000800 */
[----:B------:R2:W-:Y:S01]  /*0700*/  STL [R1+0x28], R2 ;  /* 0x0000280201007387 */ /* 0x0005e20000100800 */
[----:B------:R-:W-:Y:S01]  /*0710*/  LOP3.LUT P4, RZ, R7, 0x4, RZ, 0xc0, !PT ;  /* 0x0000000407ff7812 */ /* 0x000fe2000788c0ff */
[----:B------:R-:W-:Y:S01]  /*0720*/  ULDC UR59, c[0x0][0x2e8] ;  /* 0x0000ba00003b7ab9 */ /* 0x000fe20000000800 */
[----:B------:R-:W-:Y:S01]  /*0730*/  SEL R225, R166, 0xffffffe0, !P5 ;  /* 0xffffffe0a6e17807 */ /* 0x000fe20006800000 */
[----:B------:R-:W-:-:S02]  /*0740*/  ULDC.U8 UR5, c[0x0][0x2d8] ;  /* 0x0000b60000057ab9 */ /* 0x000fc40000000000 */
[----:B------:R-:W-:Y:S02]  /*0750*/  USHF.L.U32 UR48, UR61, 0x3, URZ ;  /* 0x000000033d307899 */ /* 0x000fe4000800063f */
[----:B------:R-:W-:Y:S02]  /*0760*/  USHF.L.U32 UR47, UR61, 0x4, URZ ;  /* 0x000000043d2f7899 */ /* 0x000fe4000800063f */
[----:B------:R-:W-:Y:S02]  /*0770*/  UIMAD UR46, UR61, 0x18, URZ ;  /* 0x000000183d2e78a4 */ /* 0x000fe4000f8e023f */
[----:B------:R-:W-:Y:S02]  /*0780*/  USHF.L.U32 UR45, UR61, 0x5, URZ ;  /* 0x000000053d2d7899 */ /* 0x000fe4000800063f */
[----:B------:R-:W-:Y:S02]  /*0790*/  UIMAD UR44, UR61, 0x28, URZ ;  /* 0x000000283d2c78a4 */ /* 0x000fe4000f8e023f */
[----:B------:R-:W-:-:S02]  /*07a0*/  UIMAD UR43, UR61, 0x30, URZ ;  /* 0x000000303d2b78a4 */ /* 0x000fc4000f8e023f */
[----:B------:R-:W-:Y:S01]  /*07b0*/  UIMAD UR42, UR61, 0x38, URZ ;  /* 0x000000383d2a78a4 */ /* 0x000fe2000f8e023f */
[----:B-1----:R-:W-:Y:S01]  /*07c0*/  LOP3.LUT R4, R0, 0x7fffffe, RZ, 0xc0, !PT ;  /* 0x07fffffe00047812 */ /* 0x002fe200078ec0ff */
[----:B------:R-:W-:Y:S01]  /*07d0*/  USHF.L.U32 UR41, UR61, 0x6, URZ ;  /* 0x000000063d297899 */ /* 0x000fe2000800063f */
[----:B------:R-:W-:Y:S01]  /*07e0*/  SHF.R.S32.HI R0, RZ, 0x1f, R0 ;  /* 0x0000001fff007819 */ /* 0x000fe20000011400 */
[----:B------:R-:W-:Y:S02]  /*07f0*/  UIMAD UR40, UR61, 0x48, URZ ;  /* 0x000000483d2878a4 */ /* 0x000fe4000f8e023f */
[----:B------:R-:W-:Y:S01]  /*0800*/  IMAD.IADD R15, R8, 0x1, -R4 ;  /* 0x00000001080f7824 */ /* 0x000fe200078e0a04 */
[----:B------:R-:W-:Y:S01]  /*0810*/  LEA.HI R0, R0, R3, RZ, 0x2 ;  /* 0x0000000300007211 */ /* 0x000fe200078f10ff */
[----:B------:R-:W-:Y:S01]  /*0820*/  IMAD.U32 R4, RZ, RZ, UR8 ;  /* 0x00000008ff047e24 */ /* 0x000fe2000f8e00ff */
[----:B--2---:R-:W-:Y:S01]  /*0830*/  LOP3.LUT R2, R5, 0xfffffff8, RZ, 0xc0, !PT ;  /* 0xfffffff805027812 */ /* 0x004fe200078ec0ff */
[----:B------:R-:W-:Y:S01]  /*0840*/  USHF.R.S32.HI UR8, URZ, 0x1f, UR54 ;  /* 0x0000001f3f087899 */ /* 0x000fe20008011436 */
[----:B------:R-:W-:Y:S01]  /*0850*/  LOP3.LUT R0, R0, 0xfffffffc, RZ, 0xc0, !PT ;  /* 0xfffffffc00007812 */ /* 0x000fe200078ec0ff */
[C---:B------:R-:W-:Y:S01]  /*0860*/  IMAD.SHL.U32 R4, R7.reuse, 0x40, RZ ;  /* 0x0000004007047824 */ /* 0x040fe200078e00ff */
[----:B------:R-:W-:Y:S01]  /*0870*/  UIMAD UR39, UR61, 0x50, URZ ;  /* 0x000000503d2778a4 */ /* 0x000fe2000f8e023f */
[----:B------:R-:W-:Y:S01]  /*0880*/  IMAD.IADD R14, R8, 0x1, -R2 ;  /* 0x00000001080e7824 */ /* 0x000fe200078e0a02 */
[----:B------:R-:W-:Y:S01]  /*0890*/  LOP3.LUT R2, R7, 0x1, RZ, 0xc0, !PT ;  /* 0x0000000107027812 */ /* 0x000fe200078ec0ff */
[----:B------:R-:W-:Y:S01]  /*08a0*/  IMAD.IADD R13, R3, 0x1, -R0 ;  /* 0x00000001030d7824 */ /* 0x000fe200078e0a00 */
[----:B------:R-:W-:Y:S01]  /*08b0*/  LOP3.LUT R4, R4, 0x1c0, RZ, 0xc0, !PT ;  /* 0x000001c004047812 */ /* 0x000fe200078ec0ff */
[----:B------:R-:W-:Y:S01]  /*08c0*/  IMAD.U32 R0, RZ, RZ, UR8 ;  /* 0x00000008ff007e24 */ /* 0x000fe2000f8e00ff */
[----:B------:R-:W-:Y:S01]  /*08d0*/  ISETP.NE.U32.AND P6, PT, R2, 0x1, PT ;  /* 0x000000010200780c */ /* 0x000fe20003fc5070 */
[----:B------:R-:W-:Y:S01]  /*08e0*/  IMAD.U32 R2, RZ, RZ, UR9 ;  /* 0x00000009ff027e24 */ /* 0x000fe2000f8e00ff */
[----:B------:R-:W-:Y:S01]  /*08f0*/  SHF.R.S32.HI R0, RZ, 0x1, R9 ;  /* 0x00000001ff007819 */ /* 0x000fe20000011409 */
[----:B------:R-:W-:Y:S01]  /*0900*/  IMAD.SHL.U32 R2, R10, 0x40, RZ ;  /* 0x000000400a027824 */ /* 0x000fe200078e00ff */
[----:B------:R-:W-:Y:S01]  /*0910*/  USHF.R.S32.HI UR9, URZ, 0x1f, UR55 ;  /* 0x0000001f3f097899 */ /* 0x000fe20008011437 */
[----:B------:R-:W-:Y:S01]  /*0920*/  LEA.HI R9, R7, R7, RZ, 0x1 ;  /* 0x0000000707097211 */ /* 0x000fe200078f08ff */
[----:B------:R-:W-:Y:S01]  /*0930*/  @!UP5 UIMAD UR8, UR54, UR16, UR55 ;  /* 0x000000103608d2a4 */ /* 0x000fe2000f8e0237 */
[C---:B------:R-:W-:Y:S01]  /*0940*/  LOP3.LUT P0, RZ, R0.reuse, 0x2, RZ, 0xc0, !PT ;  /* 0x0000000200ff7812 */ /* 0x040fe2000780c0ff */
[----:B------:R-:W-:Y:S01]  /*0950*/  IMAD.SHL.U32 R10, R0, 0x40, RZ ;  /* 0x00000040000a7824 */ /* 0x000fe200078e00ff */
[----:B------:R-:W-:Y:S01]  /*0960*/  LOP3.LUT R8, R2, 0x1c0, RZ, 0xc0, !PT ;  /* 0x000001c002087812 */ /* 0x000fe200078ec0ff */
[----:B------:R-:W-:Y:S01]  /*0970*/  IMAD.SHL.U32 R0, R249, 0x10, RZ ;  /* 0x00000010f9007824 */ /* 0x000fe200078e00ff */
[----:B------:R-:W-:Y:S01]  /*0980*/  LOP3.LUT R2, R9, 0x3fffffe, RZ, 0xc0, !PT ;  /* 0x03fffffe09027812 */ /* 0x000fe200078ec0ff */
[----:B------:R-:W-:Y:S01]  /*0990*/  IMAD.U32 R3, RZ, RZ, UR9 ;  /* 0x00000009ff037e24 */ /* 0x000fe2000f8e00ff */
[----:B------:R-:W-:Y:S01]  /*09a0*/  SHF.R.S32.HI R3, RZ, 0x3, R5 ;  /* 0x00000003ff037819 */ /* 0x000fe20000011405 */
[----:B------:R-:W-:Y:S01]  /*09b0*/  @UP5 UIMAD UR9, UR54, UR13, URZ ;  /* 0x0000000d360952a4 */ /* 0x000fe2000f8e023f */
[----:B------:R-:W-:Y:S01]  /*09c0*/  LEA.HI.SX32 R240, R240, R0, 0x1e ;  /* 0x00000000f0f07211 */ /* 0x000fe200078ff2ff */
[----:B------:R-:W-:Y:S01]  /*09d0*/  IMAD.IADD R12, R7, 0x1, -R2 ;  /* 0x00000001070c7824 */ /* 0x000fe200078e0a02 */
[----:B------:R-:W-:Y:S01]  /*09e0*/  LOP3.LUT R5, R8, 0x30, R0, 0xf8, !PT ;  /* 0x0000003008057812 */ /* 0x000fe200078ef800 */
[----:B------:R-:W-:Y:S01]  /*09f0*/  IMAD.SHL.U32 R2, R249, 0x400, RZ ;  /* 0x00000400f9027824 */ /* 0x000fe200078e00ff */
[----:B------:R-:W-:Y:S01]  /*0a00*/  LOP3.LUT R0, R10, 0xc0, RZ, 0xc0, !PT ;  /* 0x000000c00a007812 */ /* 0x000fe200078ec0ff */
[----:B------:R-:W-:Y:S01]  /*0a10*/  IMAD R15, R3, 0x8, R15 ;  /* 0x00000008030f7824 */ /* 0x000fe200078e020f */
[--C-:B------:R-:W-:Y:S01]  /*0a20*/  LOP3.LUT R5, R5, 0x8, R161.reuse, 0xf8, !PT ;  /* 0x0000000805057812 */ /* 0x100fe200078ef8a1 */
[----:B------:R-:W-:Y:S01]  /*0a30*/  IMAD R163, R3, 0x200, R2 ;  /* 0x0000020003a37824 */ /* 0x000fe200078e0202 */
[----:B------:R-:W-:Y:S01]  /*0a40*/  LOP3.LUT R161, R0, 0x8, R161, 0xf8, !PT ;  /* 0x0000000800a17812 */ /* 0x000fe200078ef8a1 */
[----:B------:R-:W-:Y:S01]  /*0a50*/  IMAD.U32 R3, RZ, RZ, UR6 ;  /* 0x00000006ff037e24 */ /* 0x000fe2000f8e00ff */
[----:B------:R-:W-:Y:S01]  /*0a60*/  SHF.R.U32.HI R0, RZ, 0x3, R0 ;  /* 0x00000003ff007819 */ /* 0x000fe20000011600 */
[----:B------:R-:W-:Y:S01]  /*0a70*/  USHF.L.U32 UR6, UR4, 0x5, URZ ;  /* 0x0000000504067899 */ /* 0x000fe2000800063f */
[----:B------:R-:W-:Y:S01]  /*0a80*/  LEA.HI R4, R4, R4, RZ, 0x1d ;  /* 0x0000000404047211 */ /* 0x000fe200078fe8ff */
[----:B------:R-:W-:Y:S01]  /*0a90*/  UIMAD UR4, UR57, UR10, URZ ;  /* 0x0000000a390472a4 */ /* 0x000fe2000f8e023f */
[----:B------:R-:W-:Y:S01]  /*0aa0*/  LOP3.LUT R161, R161, R0, RZ, 0x3c, !PT ;  /* 0x00000000a1a17212 */ /* 0x000fe200078e3cff */
[----:B------:R-:W-:Y:S01]  /*0ab0*/  IMAD.U32 R0, RZ, RZ, UR9 ;  /* 0x00000009ff007e24 */ /* 0x000fe2000f8e00ff */
[----:B------:R-:W-:Y:S01]  /*0ac0*/  IADD3 R228, R4, R228, R2 ;  /* 0x000000e404e47210 */ /* 0x000fe20007ffe002 */
[----:B------:R-:W-:Y:S01]  /*0ad0*/  UIMAD.WIDE.U32 UR10, UR56, UR10, URZ ;  /* 0x0000000a380a72a5 */ /* 0x000fe2000f8e003f */
[----:B------:R-:W-:Y:S01]  /*0ae0*/  SHF.R.U32.HI R2, RZ, 0x3, R8 ;  /* 0x00000003ff027819 */ /* 0x000fe20000011608 */
[----:B------:R-:W-:Y:S01]  /*0af0*/  @!UP5 UIMAD UR8, UR8, UR13, URZ ;  /* 0x0000000d0808d2a4 */ /* 0x000fe2000f8e023f */
[----:B------:R1:W-:Y:S01]  /*0b00*/  STL [R1+0x24], R0 ;  /* 0x0000240001007387 */ /* 0x0003e20000100800 */
[----:B------:R-:W-:Y:S01]  /*0b10*/  IMAD.SHL.U32 R228, R228, 0x2, RZ ;  /* 0x00000002e4e47824 */ /* 0x000fe200078e00ff */
[----:B------:R-:W-:Y:S01]  /*0b20*/  LOP3.LUT R5, R5, R2, RZ, 0x3c, !PT ;  /* 0x0000000205057212 */ /* 0x000fe200078e3cff */
[----:B------:R-:W-:Y:S01]  /*0b30*/  IMAD.U32 R2, RZ, RZ, UR4 ;  /* 0x00000004ff027e24 */ /* 0x000fe2000f8e00ff */
[----:B------:R2:W-:Y:S01]  /*0b40*/  STL [R1+0x20], R3 ;  /* 0x0000200301007387 */ /* 0x0005e20000100800 */
[----:B------:R-:W-:Y:S01]  /*0b50*/  USHF.L.U32 UR4, UR61, 0x7, URZ ;  /* 0x000000073d047899 */ /* 0x000fe2000800063f */
[----:B------:R-:W-:Y:S01]  /*0b60*/  SEL R224, R224, 0x10, !P6 ;  /* 0x00000010e0e07807 */ /* 0x000fe20007000000 */
[----:B------:R-:W-:Y:S01]  /*0b70*/  IMAD.U32 R161, R16, 0x20, R161 ;  /* 0x0000002010a17824 */ /* 0x000fe200078e00a1 */
[C---:B------:R-:W-:Y:S01]  /*0b80*/  IADD3 R223, R228.reuse, 0x40, RZ ;  /* 0x00000040e4df7810 */ /* 0x040fe20007ffe0ff */
[C---:B------:R-:W-:Y:S01]  /*0b90*/  IMAD R5, R11.reuse, 0x200, R5 ;  /* 0x000002000b057824 */ /* 0x040fe200078e0205 */
[----:B------:R-:W-:Y:S01]  /*0ba0*/  @P4 IADD3 R223, R228, -0x40, RZ ;  /* 0xffffffc0e4df4810 */ /* 0x000fe20007ffe0ff */
[----:B------:R-:W-:Y:S01]  /*0bb0*/  IMAD.U32 R4, RZ, RZ, UR4 ;  /* 0x00000004ff047e24 */ /* 0x000fe2000f8e00ff */
[----:B------:R-:W-:Y:S01]  /*0bc0*/  SEL R162, R166, 0xffffffe0, !P0 ;  /* 0xffffffe0a6a27807 */ /* 0x000fe20004000000 */
[----:B------:R-:W-:Y:S01]  /*0bd0*/  IMAD.SHL.U32 R4, R11, 0x10, RZ ;  /* 0x000000100b047824 */ /* 0x000fe200078e00ff */
[----:B------:R-:W-:Y:S01]  /*0be0*/  UIMAD UR38, UR61, 0x58, URZ ;  /* 0x000000583d2678a4 */ /* 0x000fe2000f8e023f */
[----:B------:R-:W-:Y:S01]  /*0bf0*/  IMAD.IADD R229, R228, 0x1, R224 ;  /* 0x00000001e4e57824 */ /* 0x000fe200078e02e0 */
[----:B------:R-:W-:Y:S01]  /*0c00*/  UIMAD UR37, UR61, 0x60, URZ ;  /* 0x000000603d2578a4 */ /* 0x000fe2000f8e023f */
[----:B------:R-:W-:Y:S01]  /*0c10*/  IMAD.SHL.U32 R161, R161, 0x2, RZ ;  /* 0x00000002a1a17824 */ /* 0x000fe200078e00ff */
[----:B------:R-:W-:Y:S01]  /*0c20*/  UIMAD UR36, UR61, 0x68, URZ ;  /* 0x000000683d2478a4 */ /* 0x000fe2000f8e023f */
[----:B------:R-:W-:Y:S01]  /*0c30*/  IMAD.IADD R224, R224, 0x1, R223 ;  /* 0x00000001e0e07824 */ /* 0x000fe200078e02df */
[----:B------:R-:W-:Y:S01]  /*0c40*/  UIMAD UR35, UR61, 0x70, URZ ;  /* 0x000000703d2378a4 */ /* 0x000fe2000f8e023f */
[--C-:B------:R-:W-:Y:S01]  /*0c50*/  IMAD.IADD R230, R228, 0x1, R225.reuse ;  /* 0x00000001e4e67824 */ /* 0x100fe200078e02e1 */
[----:B------:R-:W-:Y:S01]  /*0c60*/  UIMAD UR34, UR61, 0x78, URZ ;  /* 0x000000783d2278a4 */ /* 0x000fe2000f8e023f */
[----:B------:R-:W-:Y:S01]  /*0c70*/  IMAD.IADD R227, R229, 0x1, R225 ;  /* 0x00000001e5e37824 */ /* 0x000fe200078e02e1 */
[----:B------:R-:W-:Y:S01]  /*0c80*/  UIADD3 UR33, -UR4, URZ, URZ ;  /* 0x0000003f04217290 */ /* 0x000fe2000fffe13f */
[----:B-1----:R-:W-:Y:S01]  /*0c90*/  IMAD R0, R249, 0x200, R6 ;  /* 0x00000200f9007824 */ /* 0x002fe200078e0206 */
[----:B------:R-:W-:Y:S01]  /*0ca0*/  UMOV UR58, 0xffffe000 ;  /* 0xffffe000003a7882 */ /* 0x000fe20000000000 */
[----:B------:R-:W-:Y:S01]  /*0cb0*/  IMAD.IADD R226, R225, 0x1, R223 ;  /* 0x00000001e1e27824 */ /* 0x000fe200078e02df */
[----:B------:R-:W-:Y:S01]  /*0cc0*/  ULDC.64 UR12, c[0x0][0x118] ;  /* 0x00004600000c7ab9 */ /* 0x000fe20000000a00 */
[----:B------:R-:W-:-:S02]  /*0cd0*/  IMAD R12, R12, 0x20, R0 ;  /* 0x000000200c0c7824 */ /* 0x000fc400078e0200 */
[----:B------:R-:W-:Y:S01]  /*0ce0*/  IMAD.U32 R0, RZ, RZ, UR6 ;  /* 0x00000006ff007e24 */ /* 0x000fe2000f8e00ff */
[----:B------:R-:W-:Y:S01]  /*0cf0*/  USHF.R.S32.HI UR6, URZ, 0x1f, UR6 ;  /* 0x0000001f3f067899 */ /* 0x000fe20008011406 */
[----:B--2---:R-:W-:Y:S02]  /*0d00*/  IMAD.U32 R3, RZ, RZ, UR11 ;  /* 0x0000000bff037e24 */ /* 0x004fe4000f8e00ff */
[----:B------:R-:W-:Y:S01]  /*0d10*/  IMAD.IADD R162, R161, 0x1, R162 ;  /* 0x00000001a1a27824 */ /* 0x000fe200078e02a2 */
[----:B------:R1:W-:Y:S01]  /*0d20*/  STL [R1+0x1c], R0 ;  /* 0x00001c0001007387 */ /* 0x0003e20000100800 */
[----:B------:R-:W-:-:S03]  /*0d30*/  IMAD.IADD R225, R225, 0x1, R224 ;  /* 0x00000001e1e17824 */ /* 0x000fc600078e02e0 */
[----:B------:R2:W-:Y:S01]  /*0d40*/  STL [R1+0x18], R2 ;  /* 0x0000180201007387 */ /* 0x0005e20000100800 */
[----:B-1----:R-:W-:Y:S01]  /*0d50*/  SHF.R.S32.HI R0, RZ, 0x1, R9 ;  /* 0x00000001ff007819 */ /* 0x002fe20000011409 */
[----:B--2---:R-:W-:-:S03]  /*0d60*/  IMAD.U32 R2, RZ, RZ, UR7 ;  /* 0x00000007ff027e24 */ /* 0x004fc6000f8e00ff */
[C---:B------:R-:W-:Y:S01]  /*0d70*/  LOP3.LUT P3, RZ, R0.reuse, 0x2, RZ, 0xc0, !PT ;  /* 0x0000000200ff7812 */ /* 0x040fe2000786c0ff */
[----:B------:R-:W-:Y:S01]  /*0d80*/  IMAD.SHL.U32 R0, R0, 0x40, RZ ;  /* 0x0000004000007824 */ /* 0x000fe200078e00ff */
[----:B------:R-:W-:Y:S01]  /*0d90*/  USHF.R.S32.HI UR7, URZ, 0x1f, UR4 ;  /* 0x0000001f3f077899 */ /* 0x000fe20008011404 */
[----:B------:R1:W-:Y:S01]  /*0da0*/  STL [R1+0x14], R2 ;  /* 0x0000140201007387 */ /* 0x0003e20000100800 */
[----:B------:R-:W-:Y:S02]  /*0db0*/  R2P PR, R14, 0x6 ;  /* 0x000000060e007804 */ /* 0x000fe40000000000 */
[----:B------:R-:W-:Y:S02]  /*0dc0*/  LOP3.LUT R0, R0, 0xc0, RZ, 0xc0, !PT ;  /* 0x000000c000007812 */ /* 0x000fe400078ec0ff */
[----:B------:R-:W-:Y:S02]  /*0dd0*/  LOP3.LUT P0, RZ, R13, 0x2, RZ, 0xc0, !PT ;  /* 0x000000020dff7812 */ /* 0x000fe4000780c0ff */
[----:B------:R-:W-:-:S02]  /*0de0*/  SEL R164, R164, 0xffffffc0, !P2 ;  /* 0xffffffc0a4a47807 */ /* 0x000fc40005000000 */
[----:B------:R-:W-:Y:S01]  /*0df0*/  SEL R166, R166, 0xffffffe0, !P0 ;  /* 0xffffffe0a6a67807 */ /* 0x000fe20004000000 */
[----:B-1----:R-:W-:-:S05]  /*0e00*/  IMAD.U32 R2, RZ, RZ, UR10 ;  /* 0x0000000aff027e24 */ /* 0x002fca000f8e00ff */
[----:B------:R1:W-:Y:S02]  /*0e10*/  STL.64 [R1], R2 ;  /* 0x0000000201007387 */ /* 0x0003e40000100a00 */
[----:B-1----:R-:W-:Y:S01]  /*0e20*/  IMAD.SHL.U32 R2, R246, 0x8, RZ ;  /* 0x00000008f6027824 */ /* 0x002fe200078e00ff */
[----:B------:R-:W-:-:S04]  /*0e30*/  SHF.R.U32.HI R3, RZ, 0x3, R0 ;  /* 0x00000003ff037819 */ /* 0x000fc80000011600 */
        /* <DEDUP_REMOVED lines=20> */
[C---:B------:R-:W-:Y:S01]  /*0f80*/  IADD3 R251, R250.reuse, 0x20, RZ ;  /* 0x00000020fafb7810 */ /* 0x040fe20007ffe0ff */
[----:B------:R-:W-:Y:S01]  /*0f90*/  IMAD.U32 R2, RZ, RZ, UR8 ;  /* 0x00000008ff027e24 */ /* 0x000fe2000f8e00ff */
[----:B------:R-:W-:Y:S01]  /*0fa0*/  LEA R163, R163, 0x8000, 0x1 ;  /* 0x00008000a3a37811 */ /* 0x000fe200078e08ff */
[----:B------:R-:W-:Y:S01]  /*0fb0*/  IMAD.U32 R0, RZ, RZ, UR7 ;  /* 0x00000007ff007e24 */ /* 0x000fe2000f8e00ff */
[----:B------:R-:W-:Y:S01]  /*0fc0*/  @P3 IADD3 R251, R250, -0x20, RZ ;  /* 0xffffffe0fafb3810 */ /* 0x000fe20007ffe0ff */
[----:B------:R-:W-:Y:S01]  /*0fd0*/  IMAD.IADD R168, R4, 0x1, R3 ;  /* 0x0000000104a87824 */ /* 0x000fe200078e0203 */
[----:B------:R1:W-:Y:S01]  /*0fe0*/  STL [R1+0x10], R2 ;  /* 0x0000100201007387 */ /* 0x0003e20000100800 */
[C---:B------:R-:W-:Y:S01]  /*0ff0*/  IADD3 R169, R163.reuse, 0x20, RZ ;  /* 0x00000020a3a97810 */ /* 0x040fe20007ffe0ff */
[C---:B------:R-:W-:Y:S01]  /*1000*/  IMAD.IADD R165, R163.reuse, 0x1, R164 ;  /* 0x00000001a3a57824 */ /* 0x040fe200078e02a4 */
[----:B------:R-:W-:Y:S01]  /*1010*/  @P1 IADD3 R169, R163, -0x20, RZ ;  /* 0xffffffe0a3a91810 */ /* 0x000fe20007ffe0ff */
[----:B------:R2:W-:Y:S03]  /*1020*/  STL [R1+0xc], R0 ;  /* 0x00000c0001007387 */ /* 0x0005e60000100800 */
[C---:B------:R-:W-:Y:S01]  /*1030*/  IADD3 R172, R169.reuse, 0x2000, RZ ;  /* 0x00002000a9ac7810 */ /* 0x040fe20007ffe0ff */
[----:B------:R-:W-:Y:S01]  /*1040*/  IMAD.IADD R164, R164, 0x1, R169 ;  /* 0x00000001a4a47824 */ /* 0x000fe200078e02a9 */
[----:B------:R-:W-:-:S02]  /*1050*/  IADD3 R171, R169, 0x4000, RZ ;  /* 0x00004000a9ab7810 */ /* 0x000fc40007ffe0ff */
[----:B------:R-:W-:Y:S01]  /*1060*/  IADD3 R170, R169, 0x6000, RZ ;  /* 0x00006000a9aa7810 */ /* 0x000fe20007ffe0ff */
[----:B-1----:R-:W-:Y:S02]  /*1070*/  IMAD.SHL.U32 R2, R5, 0x2, RZ ;  /* 0x0000000205027824 */ /* 0x002fe400078e00ff */
[----:B--2---:R-:W-:-:S05]  /*1080*/  IMAD.U32 R0, RZ, RZ, UR6 ;  /* 0x00000006ff007e24 */ /* 0x004fca000f8e00ff */
[----:B------:R1:W-:Y:S02]  /*1090*/  STL [R1+0x8], R0 ;  /* 0x0000080001007387 */ /* 0x0003e40000100800 */
.L_x_464:
[----:B------:R-:W-:Y:S02]  /*10a0*/  ULDC.64 UR6, c[0x0][0x250] ;  /* 0x0000940000067ab9 */ /* 0x000fe40000000a00 */
[----:B------:R-:W-:Y:S02]  /*10b0*/  UISETP.NE.U32.AND UP3, UPT, URZ, UR6, UPT ;  /* 0x000000063f00728c */ /* 0x000fe4000bf65070 */
[----:B------:R-:W-:Y:S02]  /*10c0*/  USHF.L.U32 UR15, UR54, 0x2, URZ ;  /* 0x00000002360f7899 */ /* 0x000fe4000800063f */
[----:B------:R-:W-:Y:S02]  /*10d0*/  UISETP.NE.AND.EX UP3, UPT, URZ, UR7, UPT, UP3 ;  /* 0x000000073f00728c */ /* 0x000fe4000bf65330 */
[----:B------:R-:W-:Y:S02]  /*10e0*/  USHF.R.S32.HI UR50, URZ, 0x1f, UR54 ;  /* 0x0000001f3f327899 */ /* 0x000fe40008011436 */
[----:B------:R-:W-:-:S02]  /*10f0*/  ULDC.64 UR52, c[0x0][0x118] ;  /* 0x0000460000347ab9 */ /* 0x000fc40000000a00 */
[----:B------:R-:W-:Y:S01]  /*1100*/  USHF.L.U64.HI UR4, UR54, 0x2, UR50 ;  /* 0x0000000236047899 */ /* 0x000fe20008010232 */
[----:B------:R-:W-:-:S04]  /*1110*/  PLOP3.LUT P0, PT, PT, PT, UP3, 0x80, 0x0 ;  /* 0x000000000000781c */ /* 0x000fc80003f0f038 */
[----:B------:R-:W-:-:S04]  /*1120*/  @UP3 UIADD3 UR6, UP0, UR15, UR6, URZ ;  /* 0x000000060f063290 */ /* 0x000fc8000ff1e03f */
[----:B------:R-:W-:Y:S02]  /*1130*/  @UP3 UIADD3.X UR7, UR4, UR7, URZ, UP0, !UPT ;  /* 0x0000000704073290 */ /* 0x000fe400087fe43f */
[----:B-12---:R-:W-:Y:S01]  /*1140*/  IMAD.U32 R8, RZ, RZ, UR6 ;  /* 0x00000006ff087e24 */ /* 0x006fe2000f8e00ff */
[----:B------:R-:W-:Y:S02]  /*1150*/  ULDC.U8 UR6, c[0x0][0x312] ;  /* 0x0000c48000067ab9 */ /* 0x000fe40000000000 */
[----:B------:R-:W-:Y:S01]  /*1160*/  UISETP.NE.AND UP4, UPT, UR6, URZ, UPT ;  /* 0x0000003f0600728c */ /* 0x000fe2000bf85270 */
[----:B------:R-:W-:Y:S02]  /*1170*/  IMAD.U32 R9, RZ, RZ, UR7 ;  /* 0x00000007ff097e24 */ /* 0x000fe4000f8e00ff */
[----:B------:R-:W-:Y:S02]  /*1180*/  ULDC.64 UR6, c[0x0][0x240] ;  /* 0x0000900000067ab9 */ /* 0x000fe40000000a00 */
[----:B------:R-:W-:Y:S01]  /*1190*/  UISETP.NE.U32.AND UP1, UPT, URZ, UR6, UPT ;  /* 0x000000063f00728c */ /* 0x000fe2000bf25070 */
[----:B------:R-:W2:Y:S01]  /*11a0*/  @P0 LDG.E R8, [R8.64] ;  /* 0x0000003408080981 */ /* 0x000ea2000c1e1900 */
[----:B------:R-:W-:-:S02]  /*11b0*/  UIADD3 UR6, UP0, UR15, UR6, URZ ;  /* 0x000000060f067290 */ /* 0x000fc4000ff1e03f */
[----:B------:R-:W-:Y:S02]  /*11c0*/  UISETP.NE.AND.EX UP1, UPT, URZ, UR7, UPT, UP1 ;  /* 0x000000073f00728c */ /* 0x000fe4000bf25310 */
[----:B------:R-:W-:Y:S02]  /*11d0*/  UIADD3.X UR8, UR4, UR7, URZ, UP0, !UPT ;  /* 0x0000000704087290 */ /* 0x000fe400087fe43f */
[----:B------:R-:W-:Y:S01]  /*11e0*/  IMAD.U32 R6, RZ, RZ, UR6 ;  /* 0x00000006ff067e24 */ /* 0x000fe2000f8e00ff */
[----:B------:R-:W-:Y:S01]  /*11f0*/  ULDC.64 UR6, c[0x0][0x248] ;  /* 0x0000920000067ab9 */ /* 0x000fe20000000a00 */
[----:B------:R-:W-:Y:S01]  /*1200*/  PLOP3.LUT P2, PT, PT, PT, UP1, 0x80, 0x0 ;  /* 0x000000000000781c */ /* 0x000fe20003f4f018 */
[----:B------:R-:W-:Y:S01]  /*1210*/  UISETP.EQ.U32.AND UP2, UPT, URZ, UR6, UPT ;  /* 0x000000063f00728c */ /* 0x000fe2000bf42070 */
[----:B------:R-:W-:Y:S01]  /*1220*/  IMAD.U32 R7, RZ, RZ, UR8 ;  /* 0x00000008ff077e24 */ /* 0x000fe2000f8e00ff */
[----:B------:R-:W-:Y:S02]  /*1230*/  UIADD3 UR6, UP0, UR15, UR6, URZ ;  /* 0x000000060f067290 */ /* 0x000fe4000ff1e03f */
[----:B------:R-:W-:-:S02]  /*1240*/  UISETP.EQ.OR.EX UP2, UPT, URZ, UR7, !UP4, UP2 ;  /* 0x000000073f00728c */ /* 0x000fc4000e742720 */
        /* <DEDUP_REMOVED lines=27> */
.L_x_418:
        /* <DEDUP_REMOVED lines=67> */
.L_x_420:
        /* <DEDUP_REMOVED lines=18> */
.L_x_421:
[----:B------:R-:W2:Y:S01]  /*1950*/  LDL R6, [R1+0x18] ;  /* 0x0000180001067983 */ /* 0x000ea20000100800 */
[----:B------:R-:W-:-:S03]  /*1960*/  ULDC.64 UR16, c[0x0][0x370] ;  /* 0x0000dc0000107ab9 */ /* 0x000fc60000000a00 */
[----:B------:R-:W3:Y:S01]  /*1970*/  LDL.64 R4, [R1] ;  /* 0x0000000001047983 */ /* 0x000ee20000100a00 */
[----:B------:R-:W-:Y:S01]  /*1980*/  @UP3 UIMAD.WIDE.U32 UR10, UR6, UR16, URZ ;  /* 0x00000010060a32a5 */ /* 0x000fe2000f8e003f */
[----:B------:R-:W1:Y:S01]  /*1990*/  R2UR UR20, R252 ;  /* 0x00000000fc1473c2 */ /* 0x000e6200000e0000 */
[----:B------:R-:W-:Y:S02]  /*19a0*/  IMAD.U32 R3, RZ, RZ, UR5 ;  /* 0x00000005ff037e24 */ /* 0x000fe4000f8e00ff */
[----:B------:R-:W-:Y:S01]  /*19b0*/  @UP3 UIMAD UR26, UR6, UR17, UR11 ;  /* 0x00000011061a32a4 */ /* 0x000fe2000f8e020b */
[----:B------:R-:W-:Y:S02]  /*19c0*/  IMAD.U32 R0, RZ, RZ, UR4 ;  /* 0x00000004ff007e24 */ /* 0x000fe4000f8e00ff */
[----:B------:R-:W-:Y:S02]  /*19d0*/  @UP3 UMOV UR22, UR10 ;  /* 0x0000000a00163c82 */ /* 0x000fe40008000000 */
[----:B------:R-:W-:-:S02]  /*19e0*/  ULDC.64 UR10, c[0x0][0x368] ;  /* 0x0000da00000a7ab9 */ /* 0x000fc40000000a00 */
[----:B------:R-:W-:-:S04]  /*19f0*/  @!UP3 UIMAD UR15, UR50, UR10, URZ ;  /* 0x0000000a320fb2a4 */ /* 0x000fc8000f8e023f */
[----:B------:R-:W-:Y:S02]  /*1a00*/  @!UP3 UIMAD UR15, UR54, UR11, UR15 ;  /* 0x0000000b360fb2a4 */ /* 0x000fe4000f8e020f */
[----:B------:R-:W-:Y:S02]  /*1a10*/  @!UP3 UIMAD.WIDE.U32 UR10, UR54, UR10, URZ ;  /* 0x0000000a360ab2a5 */ /* 0x000fe4000f8e003f */
[----:B------:R-:W-:Y:S02]  /*1a20*/  ULDC UR19, c[0x0][0x224] ;  /* 0x0000890000137ab9 */ /* 0x000fe40000000800 */
[----:B------:R-:W-:-:S03]  /*1a30*/  UIMAD.WIDE.U32 UR4, UR54, UR19, URZ ;  /* 0x00000013360472a5 */ /* 0x000fc6000f8e003f */
[----:B------:R-:W-:Y:S02]  /*1a40*/  @!UP3 UMOV UR22, UR10 ;  /* 0x0000000a0016bc82 */ /* 0x000fe40008000000 */
[----:B-1----:R-:W-:Y:S01]  /*1a50*/  UIMAD UR10, UR50, UR19, UR20 ;  /* 0x00000013320a72a4 */ /* 0x002fe2000f8e0214 */
[----:B------:R-:W1:Y:S08]  /*1a60*/  S2UR UR19, SR_CTAID.X ;  /* 0x00000000001379c3 */ /* 0x000e700000002500 */
[----:B--2---:R2:W4:Y:S08]  /*1a70*/  R2UR UR18, R6 ;  /* 0x00000000061273c2 */ /* 0x00453000000e0000 */
[----:B---3--:R3:W5:Y:S08]  /*1a80*/  R2UR UR16, R4 ;  /* 0x00000000041073c2 */ /* 0x00877000000e0000 */
[----:B------:R1:W4:Y:S01]  /*1a90*/  R2UR UR17, R5 ;  /* 0x00000000051173c2 */ /* 0x00032200000e0000 */
[----:B--2---:R-:W2:Y:S04]  /*1aa0*/  LDL R6, [R1+0x28] ;  /* 0x0000280001067983 */ /* 0x004ea80000100800 */
[----:B---3--:R-:W3:Y:S04]  /*1ab0*/  LDL R4, [R1+0x10] ;  /* 0x0000100001047983 */ /* 0x008ee80000100800 */
[----:B-1----:R-:W3:Y:S01]  /*1ac0*/  LDL R5, [R1+0x24] ;  /* 0x0000240001057983 */ /* 0x002ee20000100800 */
[----:B------:R-:W-:-:S04]  /*1ad0*/  UIADD3 UR10, UR5, UR10, URZ ;  /* 0x0000000a050a7290 */ /* 0x000fc8000fffe03f */
[----:B----4-:R-:W-:Y:S02]  /*1ae0*/  UIMAD UR10, UR56, UR10, UR18 ;  /* 0x0000000a380a72a4 */ /* 0x010fe4000f8e0212 */
[----:B------:R-:W-:Y:S02]  /*1af0*/  @!UP3 UIADD3 UR26, UR11, UR15, URZ ;  /* 0x0000000f0b1ab290 */ /* 0x000fe4000fffe03f */
[----:B------:R-:W-:Y:S02]  /*1b00*/  UIADD3 UR18, UR17, UR10, URZ ;  /* 0x0000000a11127290 */ /* 0x000fe4000fffe03f */
[----:B------:R-:W-:Y:S02]  /*1b10*/  UIMAD.WIDE.U32 UR10, UR56, UR6, URZ ;  /* 0x00000006380a72a5 */ /* 0x000fe4000f8e003f */
[----:B------:R-:W-:Y:S02]  /*1b20*/  UIMAD UR15, UR57, UR6, URZ ;  /* 0x00000006390f72a4 */ /* 0x000fe4000f8e023f */
[----:B-----5:R-:W-:-:S02]  /*1b30*/  USEL UR23, UR16, UR10, !UP3 ;  /* 0x0000000a10177287 */ /* 0x020fc4000d800000 */
[----:B------:R-:W-:Y:S02]  /*1b40*/  @UP3 UIADD3 UR18, UR11, UR15, URZ ;  /* 0x0000000f0b123290 */ /* 0x000fe4000fffe03f */
[----:B------:R-:W-:Y:S02]  /*1b50*/  ULDC.64 UR16, c[0x0][0x3d8] ;  /* 0x0000f60000107ab9 */ /* 0x000fe40000000a00 */
[----:B------:R-:W-:-:S04]  /*1b60*/  UIMAD.WIDE.U32 UR10, UR19, UR16, URZ ;  /* 0x00000010130a72a5 */ /* 0x000fc8000f8e003f */
[----:B------:R-:W-:Y:S02]  /*1b70*/  UIMAD UR17, UR19, UR17, UR11 ;  /* 0x00000011131172a4 */ /* 0x000fe4000f8e020b */
[----:B------:R-:W-:Y:S02]  /*1b80*/  USHF.L.U32 UR19, UR54, 0x7, URZ ;  /* 0x0000000736137899 */ /* 0x000fe4000800063f */
[----:B------:R-:W-:Y:S02]  /*1b90*/  USEL UR20, UR10, URZ, UP6 ;  /* 0x0000003f0a147287 */ /* 0x000fe4000b000000 */
[----:B------:R-:W-:-:S04]  /*1ba0*/  USHF.L.U64.HI UR10, UR54, 0x7, UR50 ;  /* 0x00000007360a7899 */ /* 0x000fc80008010232 */
[----:B------:R-:W-:Y:S02]  /*1bb0*/  USEL UR11, UR10, URZ, UP1 ;  /* 0x0000003f0a0b7287 */ /* 0x000fe40008800000 */
[----:B------:R-:W-:Y:S01]  /*1bc0*/  USEL UR10, UR19, URZ, UP1 ;  /* 0x0000003f130a7287 */ /* 0x000fe20008800000 */
[----:B------:R1:W4:Y:S08]  /*1bd0*/  R2UR UR4, R0 ;  /* 0x00000000000473c2 */ /* 0x00033000000e0000 */
[----:B------:R5:W1:Y:S02]  /*1be0*/  R2UR UR5, R3 ;  /* 0x00000000030573c2 */ /* 0x000a6400000e0000 */
[----:B-----5:R-:W-:Y:S01]  /*1bf0*/  IABS R3, UR55 ;  /* 0x0000003700037c13 */ /* 0x020fe20008000000 */
[----:B------:R-:W-:Y:S01]  /*1c00*/  UIADD3 UR10, UP1, UR8, UR10, URZ ;  /* 0x0000000a080a7290 */ /* 0x000fe2000ff3e03f */
[----:B------:R-:W-:-:S03]  /*1c10*/  ISETP.NE.AND P2, PT, RZ, c[0x0][0x1c8], PT ;  /* 0x00007200ff007a0c */ /* 0x000fc60003f45270 */
[----:B------:R-:W-:Y:S02]  /*1c20*/  UIADD3.X UR15, UR25, UR11, URZ, UP1, !UPT ;  /* 0x0000000b190f7290 */ /* 0x000fe40008ffe43f */
[----:B------:R-:W-:-:S04]  /*1c30*/  UIMAD UR11, UR57, UR10, URZ ;  /* 0x0000000a390b72a4 */ /* 0x000fc8000f8e023f */
[----:B------:R-:W-:Y:S02]  /*1c40*/  UIMAD UR15, UR56, UR15, UR11 ;  /* 0x0000000f380f72a4 */ /* 0x000fe4000f8e020b */
[----:B------:R-:W-:Y:S01]  /*1c50*/  UIMAD.WIDE.U32 UR10, UR56, UR10, URZ ;  /* 0x0000000a380a72a5 */ /* 0x000fe2000f8e003f */
[----:B--2---:R2:W5:Y:S08]  /*1c60*/  R2UR UR32, R6 ;  /* 0x00000000062073c2 */ /* 0x00457000000e0000 */
[----:B---3--:R3:W1:Y:S01]  /*1c70*/  R2UR UR19, R4 ;  /* 0x00000000041373c2 */ /* 0x00866200000e0000 */
[----:B--2---:R-:W-:-:S04]  /*1c80*/  IABS R6, c[0x0][0x1c8] ;  /* 0x0000720000067a13 */ /* 0x004fc80000000000 */
[----:B---3--:R-:W2:Y:S08]  /*1c90*/  I2F.RP R4, R6 ;  /* 0x0000000600047306 */ /* 0x008eb00000209400 */
[----:B--2---:R-:W2:Y:S01]  /*1ca0*/  MUFU.RCP R4, R4 ;  /* 0x0000000400047308 */ /* 0x004ea20000001000 */
[----:B------:R3:W1:Y:S01]  /*1cb0*/  R2UR UR16, R5 ;  /* 0x00000000051073c2 */ /* 0x00066200000e0000 */
[----:B--2---:R-:W-:-:S06]  /*1cc0*/  IADD3 R4, R4, 0xffffffe, RZ ;  /* 0x0ffffffe04047810 */ /* 0x004fcc0007ffe0ff */
[----:B---3--:R-:W1:Y:S02]  /*1cd0*/  F2I.FTZ.U32.TRUNC.NTZ R5, R4 ;  /* 0x0000000400057305 */ /* 0x008e64000021f000 */
[----:B-1----:R-:W-:Y:S02]  /*1ce0*/  IMAD.MOV R0, RZ, RZ, -R5 ;  /* 0x000000ffff007224 */ /* 0x002fe400078e0a05 */
[----:B------:R-:W-:Y:S02]  /*1cf0*/  IMAD.MOV.U32 R4, RZ, RZ, RZ ;  /* 0x000000ffff047224 */ /* 0x000fe400078e00ff */
        /* <DEDUP_REMOVED lines=10> */
[----:B-----5:R-:W-:Y:S01]  /*1da0*/  ISETP.LE.AND P1, PT, RZ, UR32, PT ;  /* 0x00000020ff007c0c */ /* 0x020fe2000bf23270 */
[----:B------:R-:W-:Y:S02]  /*1db0*/  @UP5 USEL UR16, UR16, UR6, !UP3 ;  /* 0x0000000610105287 */ /* 0x000fe4000d800000 */
[----:B------:R-:W-:-:S08]  /*1dc0*/  ULDC UR32, c[0x0][0x234] ;  /* 0x00008d0000207ab9 */ /* 0x000fd00000000800 */
[----:B------:R-:W-:Y:S01]  /*1dd0*/  @P3 IADD3 R4, R4, 0x1, RZ ;  /* 0x0000000104043810 */ /* 0x000fe20007ffe0ff */
[----:B------:R-:W-:-:S04]  /*1de0*/  @UP5 UIMAD UR16, UR55, UR32, UR16 ;  /* 0x00000020371052a4 */ /* 0x000fc8000f8e0210 */
[----:B------:R-:W-:Y:S01]  /*1df0*/  @!P1 IMAD.MOV R4, RZ, RZ, -R4 ;  /* 0x000000ffff049224 */ /* 0x000fe200078e0a04 */
[----:B------:R-:W-:Y:S02]  /*1e00*/  PLOP3.LUT P1, PT, PT, PT, UP5, 0x80, 0x0 ;  /* 0x000000000000781c */ /* 0x000fe40003f2f058 */
[----:B------:R-:W-:Y:S01]  /*1e10*/  @!UP5 UMOV UR16, UR19 ;  /* 0x000000130010dc82 */ /* 0x000fe20008000000 */
[----:B------:R-:W-:Y:S01]  /*1e20*/  @!P2 LOP3.LUT R4, RZ, c[0x0][0x1c8], RZ, 0x33, !PT ;  /* 0x00007200ff04aa12 */ /* 0x000fe200078e33ff */
[----:B------:R-:W-:Y:S02]  /*1e30*/  USEL UR19, UR17, URZ, UP6 ;  /* 0x0000003f11137287 */ /* 0x000fe4000b000000 */
[----:B------:R-:W-:Y:S02]  /*1e40*/  UIADD3 UR17, UR11, UR15, URZ ;  /* 0x0000000f0b117290 */ /* 0x000fe4000fffe03f */
[----:B------:R-:W-:Y:S01]  /*1e50*/  USHF.R.S32.HI UR15, URZ, 0x1f, UR7 ;  /* 0x0000001f3f0f7899 */ /* 0x000fe20008011407 */
[----:B------:R-:W-:-:S04]  /*1e60*/  SHF.R.S32.HI R15, RZ, 0x1f, R4 ;  /* 0x0000001fff0f7819 */ /* 0x000fc80000011404 */
[----:B----4-:R-:W-:Y:S05]  /*1e70*/  @!P1 BRA `(.L_x_422) ;  /* 0x0000008000009947 */ /* 0x010fea0003800000 */
[----:B------:R-:W2:Y:S01]  /*1e80*/  LDL R7, [R1+0x30] ;  /* 0x0000300001077983 */ /* 0x000ea20000100800 */
[----:B------:R-:W-:Y:S02]  /*1e90*/  ULDC UR5, c[0x0][0x224] ;  /* 0x0000890000057ab9 */ /* 0x000fe40000000800 */
[----:B------:R-:W-:-:S03]  /*1ea0*/  @!UP3 UIMAD UR6, UR54, UR5, URZ ;  /* 0x000000053606b2a4 */ /* 0x000fc6000f8e023f */
[----:B------:R-:W-:Y:S02]  /*1eb0*/  ULDC.U8 UR5, c[0x0][0x2d8] ;  /* 0x0000b60000057ab9 */ /* 0x000fe40000000000 */
[----:B------:R-:W-:Y:S01]  /*1ec0*/  ULEA UR6, UR54, UR6, 0x7 ;  /* 0x0000000636067291 */ /* 0x000fe2000f8e383f */
[----:B--2---:R-:W1:Y:S03]  /*1ed0*/  R2UR UR32, R7 ;  /* 0x00000000072073c2 */ /* 0x004e6600000e0000 */
[----:B-1----:R-:W-:Y:S01]  /*1ee0*/  UIMAD UR6, UR32, UR55, UR6 ;  /* 0x00000037200672a4 */ /* 0x002fe2000f8e0206 */
[----:B------:R-:W-:Y:S05]  /*1ef0*/  BRA `(.L_x_423) ;  /* 0x0000003000007947 */ /* 0x000fea0003800000 */
.L_x_422:
[----:B------:R-:W2:Y:S02]  /*1f00*/  LDL R0, [R1+0x20] ;  /* 0x0000200001007983 */ /* 0x000ea40000100800 */
[----:B--2---:R1:W2:Y:S01]  /*1f10*/  R2UR UR6, R0 ;  /* 0x00000000000673c2 */ /* 0x0042a200000e0000 */
[----:B------:R-:W-:-:S07]  /*1f20*/  DEPBAR.LE SB1, 0x0, {2} ;  /* 0x000090040000791a */ /* 0x000fce0000000000 */
.L_x_423:
[----:B------:R-:W2:Y:S04]  /*1f30*/  LDL R5, [R1+0x2c] ;  /* 0x00002c0001057983 */ /* 0x000ea80000100800 */
[----:B------:R-:W3:Y:S04]  /*1f40*/  LDL R3, [R1+0xc] ;  /* 0x00000c0001037983 */ /* 0x000ee80000100800 */
[----:B------:R-:W4:Y:S01]  /*1f50*/  LDL R0, [R1+0x14] ;  /* 0x0000140001007983 */ /* 0x000f220000100800 */
[----:B------:R-:W-:Y:S01]  /*1f60*/  IMAD.U32 R11, RZ, RZ, UR13 ;  /* 0x0000000dff0b7e24 */ /* 0x000fe2000f8e00ff */
[----:B------:R-:W-:Y:S01]  /*1f70*/  USHF.L.U32 UR32, UR61, 0x7, URZ ;  /* 0x000000073d207899 */ /* 0x000fe2000800063f */
[----:B------:R-:W-:Y:S01]  /*1f80*/  IMAD.U32 R10, RZ, RZ, UR12 ;  /* 0x0000000cff0a7e24 */ /* 0x000fe2000f8e00ff */
[----:B------:R-:W1:Y:S01]  /*1f90*/  S2R R12, SR_TID.X ;  /* 0x00000000000c7919 */ /* 0x000e620000002100 */
[----:B------:R-:W-:Y:S01]  /*1fa0*/  SHF.R.S32.HI R239, RZ, 0x1f, R238 ;  /* 0x0000001fffef7819 */ /* 0x000fe200000114ee */
[----:B------:R-:W-:Y:S01]  /*1fb0*/  UIADD3 UR16, UR8, UR16, URZ ;  /* 0x0000001008107290 */ /* 0x000fe2000fffe03f */
[----:B------:R-:W-:Y:S01]  /*1fc0*/  BSSY B1, `(.L_x_419) ;  /* 0x00008b1000017945 */ /* 0x000fe20003800000 */
[----:B-1----:R-:W-:Y:S01]  /*1fd0*/  SHF.R.S32.HI R13, RZ, 0x1f, R12 ;  /* 0x0000001fff0d7819 */ /* 0x002fe2000001140c */
[----:B--2---:R-:W1:Y:S08]  /*1fe0*/  R2UR UR5, R5 ;  /* 0x00000000050573c2 */ /* 0x004e7000000e0000 */
[----:B---3--:R2:W3:Y:S08]  /*1ff0*/  R2UR UR13, R3 ;  /* 0x00000000030d73c2 */ /* 0x0084f000000e0000 */
[----:B----4-:R-:W3:Y:S01]  /*2000*/  R2UR UR12, R0 ;  /* 0x00000000000c73c2 */ /* 0x010ee200000e0000 */
[----:B-1----:R-:W-:-:S02]  /*2010*/  UIADD3 UR10, UP4, UP3, UR10, UR32, UR5 ;  /* 0x000000200a0a7290 */ /* 0x002fc4000fb9e005 */
[----:B------:R-:W-:Y:S02]  /*2020*/  USHF.R.S32.HI UR32, URZ, 0x1f, UR55 ;  /* 0x0000001f3f207899 */ /* 0x000fe40008011437 */
[----:B------:R-:W-:Y:S02]  /*2030*/  UIADD3 UR23, UP2, UP1, UR20, UR10, UR23 ;  /* 0x0000000a14177290 */ /* 0x000fe4000f95e017 */
[----:B------:R-:W-:Y:S01]  /*2040*/  ULDC.U8 UR5, c[0x0][0x2d8] ;  /* 0x0000b60000057ab9 */ /* 0x000fe20000000000 */
[----:B--2---:R-:W-:-:S04]  /*2050*/  LEA.HI R3, R13, R12, RZ, 0x2 ;  /* 0x0000000c0d037211 */ /* 0x004fc800078f10ff */
[----:B------:R-:W-:-:S04]  /*2060*/  SHF.R.S32.HI R3, RZ, 0x2, R3 ;  /* 0x00000002ff037819 */ /* 0x000fc80000011403 */
[----:B------:R-:W-:Y:S01]  /*2070*/  SHF.R.S32.HI R16, RZ, 0x1f, R3 ;  /* 0x0000001fff107819 */ /* 0x000fe20000011403 */
[----:B---3--:R-:W-:Y:S01]  /*2080*/  UIADD3.X UR10, UR17, UR13, UR12, UP4, UP3 ;  /* 0x0000000d110a7290 */ /* 0x008fe2000a7e640c */
[----:B------:R-:W-:Y:S02]  /*2090*/  IADD3 R0, P1, R3, UR8, RZ ;  /* 0x0000000803007c10 */ /* 0x000fe4000ff3e0ff */
[----:B------:R-:W-:Y:S02]  /*20a0*/  ULDC.64 UR12, c[0x0][0x3c8] ;  /* 0x0000f200000c7ab9 */ /* 0x000fe40000000a00 */
[----:B------:R-:W-:Y:S01]  /*20b0*/  UIADD3.X UR20, UR19, UR10, UR18, UP2, UP1 ;  /* 0x0000000a13147290 */ /* 0x000fe200097e2412 */
[----:B------:R-:W-:Y:S01]  /*20c0*/  IADD3.X R5, R16, UR25, RZ, P1, !PT ;  /* 0x0000001910057c10 */ /* 0x000fe20008ffe4ff */
[----:B------:R-:W-:Y:S01]  /*20d0*/  IMAD.WIDE.U32 R6, R0, c[0x0][0x190], R238 ;  /* 0x0000640000067a25 */ /* 0x000fe200078e00ee */
[----:B------:R-:W-:Y:S02]  /*20e0*/  ULDC.64 UR10, c[0x0][0x1a8] ;  /* 0x00006a00000a7ab9 */ /* 0x000fe40000000a00 */
[----:B------:R-:W-:Y:S01]  /*20f0*/  UIMAD UR10, UR32, UR10, URZ ;  /* 0x0000000a200a72a4 */ /* 0x000fe2000f8e023f */
[----:B------:R-:W-:Y:S01]  /*2100*/  IMAD R5, R5, c[0x0][0x190], RZ ;  /* 0x0000640005057a24 */ /* 0x000fe200078e02ff */
[----:B------:R-:W-:-:S02]  /*2110*/  IADD3 R8, P1, R6, UR30, RZ ;  /* 0x0000001e06087c10 */ /* 0x000fc4000ff3e0ff */
[----:B------:R-:W-:Y:S01]  /*2120*/  UIMAD UR19, UR55, UR11, UR10 ;  /* 0x0000000b371372a4 */ /* 0x000fe2000f8e020a */
[----:B------:R-:W-:Y:S02]  /*2130*/  IMAD R0, R0, c[0x0][0x194], R5 ;  /* 0x0000650000007a24 */ /* 0x000fe400078e0205 */
[----:B------:R-:W-:Y:S01]  /*2140*/  ULDC.64 UR10, c[0x0][0x378] ;  /* 0x0000de00000a7ab9 */ /* 0x000fe20000000a00 */
[----:B------:R-:W-:Y:S01]  /*2150*/  IMAD.U32 R5, RZ, RZ, UR8 ;  /* 0x00000008ff057e24 */ /* 0x000fe2000f8e00ff */
[----:B------:R-:W-:Y:S01]  /*2160*/  UIMAD UR10, UR32, UR10, URZ ;  /* 0x0000000a200a72a4 */ /* 0x000fe2000f8e023f */
[----:B------:R-:W-:Y:S02]  /*2170*/  IADD3.X R9, R7, UR29, R0, P1, !PT ;  /* 0x0000001d07097c10 */ /* 0x000fe40008ffe400 */
[----:B------:R-:W-:Y:S01]  /*2180*/  ULDC UR32, c[0x0][0x2e8] ;  /* 0x0000ba0000207ab9 */ /* 0x000fe20000000800 */
[----:B------:R-:W-:Y:S01]  /*2190*/  LEA.HI R0, R13, R12, RZ, 0x5 ;  /* 0x0000000c0d007211 */ /* 0x000fe200078f28ff */
[----:B------:R-:W-:Y:S01]  /*21a0*/  UIMAD UR18, UR55, UR11, UR10 ;  /* 0x0000000b371272a4 */ /* 0x000fe2000f8e020a */
[----:B------:R-:W-:-:S02]  /*21b0*/  IADD3 R6, P1, R238, UR22, RZ ;  /* 0x00000016ee067c10 */ /* 0x000fc4000ff3e0ff */
[----:B------:R-:W-:Y:S01]  /*21c0*/  ULDC.64 UR10, c[0x0][0x370] ;  /* 0x0000dc00000a7ab9 */ /* 0x000fe20000000a00 */
[----:B------:R-:W-:Y:S01]  /*21d0*/  LOP3.LUT R14, R0, 0xffffffe0, RZ, 0xc0, !PT ;  /* 0xffffffe0000e7812 */ /* 0x000fe200078ec0ff */
[----:B------:R-:W-:Y:S01]  /*21e0*/  UIMAD UR10, UR25, UR10, URZ ;  /* 0x0000000a190a72a4 */ /* 0x000fe2000f8e023f */
[----:B------:R-:W-:Y:S02]  /*21f0*/  SHF.R.S32.HI R0, RZ, 0x5, R0 ;  /* 0x00000005ff007819 */ /* 0x000fe40000011400 */
[----:B------:R-:W-:Y:S01]  /*2200*/  IADD3.X R7, R239, UR26, RZ, P1, !PT ;  /* 0x0000001aef077c10 */ /* 0x000fe20008ffe4ff */
[----:B------:R-:W-:Y:S01]  /*2210*/  UIMAD UR17, UR8, UR11, UR10 ;  /* 0x0000000b081172a4 */ /* 0x000fe2000f8e020a */
[----:B------:R-:W-:Y:S01]  /*2220*/  IMAD.IADD R14, R12, 0x1, -R14 ;  /* 0x000000010c0e7824 */ /* 0x000fe200078e0a0e */
[----:B------:R-:W-:Y:S02]  /*2230*/  UIADD3 UR10, UR8, UR6, URZ ;  /* 0x00000006080a7290 */ /* 0x000fe4000fffe03f */
[----:B------:R-:W-:Y:S01]  /*2240*/  UIADD3 UR6, -UR4, UR9, UR7 ;  /* 0x0000000904067290 */ /* 0x000fe2000fffe107 */
[----:B------:R-:W-:Y:S01]  /*2250*/  IMAD R0, R0, UR61, R14 ;  /* 0x0000003d00007c24 */ /* 0x000fe2000f8e020e */
[----:B------:R-:W-:Y:S01]  /*2260*/  UMOV UR25, 0x4 ;  /* 0x0000000400197882 */ /* 0x000fe20000000000 */
[----:B------:R-:W-:Y:S01]  /*2270*/  IMAD.WIDE.U32 R6, R5, c[0x0][0x370], R6 ;  /* 0x0000dc0005067a25 */ /* 0x000fe200078e0006 */
[----:B------:R-:W-:-:S02]  /*2280*/  UIADD3 UR6, UR6, -UR32, URZ ;  /* 0x8000002006067290 */ /* 0x000fc4000fffe03f */
[----:B------:R-:W-:Y:S01]  /*2290*/  IADD3 R177, P1, R0, UR23, RZ ;  /* 0x0000001700b17c10 */ /* 0x000fe2000ff3e0ff */
[----:B------:R-:W-:Y:S01]  /*22a0*/  UIMAD.WIDE UR10, UR10, UR25, UR12 ;  /* 0x000000190a0a72a5 */ /* 0x000fe2000f8e020c */
[----:B------:R1:W2:Y:S01]  /*22b0*/  R2UR UR12, R10 ;  /* 0x000000000a0c73c2 */ /* 0x0002a200000e0000 */
[----:B------:R-:W-:Y:S01]  /*22c0*/  USHF.R.S32.HI UR32, URZ, 0x1f, UR6 ;  /* 0x0000001f3f207899 */ /* 0x000fe20008011406 */
[----:B------:R-:W-:-:S03]  /*22d0*/  IADD3 R7, R7, UR17, RZ ;  /* 0x0000001107077c10 */ /* 0x000fc6000fffe0ff */
[----:B------:R-:W-:Y:S02]  /*22e0*/  ULEA.HI UR32, UR32, UR6, URZ, 0x7 ;  /* 0x0000000620207291 */ /* 0x000fe4000f8f383f */
[----:B------:R-:W-:Y:S01]  /*22f0*/  UMOV UR30, UR10 ;  /* 0x0000000a001e7c82 */ /* 0x000fe20008000000 */
[----:B------:R3:W4:Y:S01]  /*2300*/  R2UR UR13, R11 ;  /* 0x000000000b0d73c2 */ /* 0x00072200000e0000 */
[----:B------:R-:W-:Y:S02]  /*2310*/  USHF.R.S32.HI UR32, URZ, 0x7, UR32 ;  /* 0x000000073f207899 */ /* 0x000fe40008011420 */
[----:B------:R-:W-:Y:S02]  /*2320*/  UMOV UR29, UR11 ;  /* 0x0000000b001d7c82 */ /* 0x000fe40008000000 */
[----:B------:R-:W-:Y:S02]  /*2330*/  UISETP.LT.AND UP1, UPT, URZ, UR32, UPT ;  /* 0x000000203f00728c */ /* 0x000fe4000bf21270 */
[----:B------:R-:W-:-:S02]  /*2340*/  ULDC.64 UR10, c[0x0][0x200] ;  /* 0x00008000000a7ab9 */ /* 0x000fc40000000a00 */
[----:B------:R-:W-:Y:S02]  /*2350*/  USEL UR32, URZ, UR32, !UP1 ;  /* 0x000000203f207287 */ /* 0x000fe4000c800000 */
[----:B------:R-:W-:Y:S02]  /*2360*/  UIADD3 UR6, UR27, -0x1, URZ ;  /* 0xffffffff1b067890 */ /* 0x000fe4000fffe03f */
[----:B------:R-:W-:Y:S01]  /*2370*/  UISETP.GT.AND UP1, UPT, UR27, UR32, UPT ;  /* 0x000000201b00728c */ /* 0x000fe2000bf24270 */
[----:B-1----:R-:W-:Y:S01]  /*2380*/  LEA.HI.X.SX32 R10, R0, UR20, 0x1, P1 ;  /* 0x00000014000a7c11 */ /* 0x002fe200088f0eff */
[----:B------:R-:W-:Y:S01]  /*2390*/  IMAD.U32 R0, RZ, RZ, UR55 ;  /* 0x00000037ff007e24 */ /* 0x000fe2000f8e00ff */
[C---:B------:R-:W-:Y:S01]  /*23a0*/  LEA R178, P1, R177.reuse, c[0x0][0x350], 0x2 ;  /* 0x0000d400b1b27a11 */ /* 0x040fe200078210ff */
        /* <DEDUP_REMOVED lines=15> */
[----:B--234-:R-:W-:Y:S05]  /*24a0*/  @P1 BRA `(.L_x_424) ;  /* 0x0000075000001947 */ /* 0x01cfea0003800000 */
        /* <DEDUP_REMOVED lines=18> */
.L_x_425:
[----:B------:R-:W-:Y:S02]  /*25d0*/  @UP0 UIADD3 UR6, UR49, UR51, URZ ;  /* 0x0000003331060290 */ /* 0x000fe4000fffe03f */
[----:B------:R-:W-:Y:S02]  /*25e0*/  ULDC.64 UR10, c[0x0][0x3a8] ;  /* 0x0000ea00000a7ab9 */ /* 0x000fe40000000a00 */
[----:B------:R-:W-:-:S04]  /*25f0*/  @UP0 UIMAD.WIDE.U32 UR8, UR6, UR10, URZ ;  /* 0x0000000a060802a5 */ /* 0x000fc8000f8e003f */
[----:B------:R-:W-:Y:S01]  /*2600*/  @UP0 UIMAD UR6, UR6, UR11, UR9 ;  /* 0x0000000b060602a4 */ /* 0x000fe2000f8e0209 */
        /* <DEDUP_REMOVED lines=11> */
[----:B------:R-:W-:Y:S02]  /*26c0*/  UIADD3 UR6, UR9, UR6, URZ ;  /* 0x0000000609067290 */ /* 0x000fe4000fffe03f */
.L_x_426:
        /* <DEDUP_REMOVED lines=29> */
.L_x_428:
[----:B------:R-:W-:Y:S05]  /*28a0*/  BSYNC B0 ;  /* 0x0000000000007941 */ /* 0x000fea0003800000 */
.L_x_427:
        /* <DEDUP_REMOVED lines=14> */
.L_x_430:
[----:B------:R-:W-:Y:S05]  /*2990*/  BSYNC B0 ;  /* 0x0000000000007941 */ /* 0x000fea0003800000 */
.L_x_429:
[----:B------:R-:W-:Y:S01]  /*29a0*/  ULDC.64 UR10, c[0x0][0x3a8] ;  /* 0x0000ea00000a7ab9 */ /* 0x000fe20000000a00 */
[----:B-1----:R-:W-:Y:S01]  /*29b0*/  IMAD.WIDE.U32 R4, R11, c[0x0][0x3a8], R238 ;  /* 0x0000ea000b047a25 */ /* 0x002fe200078e00ee */
[----:B------:R-:W-:Y:S01]  /*29c0*/  UIMAD UR15, UR15, UR10, URZ ;  /* 0x0000000a0f0f72a4 */ /* 0x000fe2000f8e023f */
[----:B------:R-:W-:Y:S01]  /*29d0*/  BSSY B0, `(.L_x_431) ;  /* 0x0000016000007945 */ /* 0x000fe20003800000 */
[----:B------:R-:W-:Y:S02]  /*29e0*/  USHF.R.S32.HI UR4, URZ, 0x1f, UR55 ;  /* 0x0000001f3f047899 */ /* 0x000fe40008011437 */
[----:B------:R-:W-:Y:S01]  /*29f0*/  UIMAD UR7, UR7, UR11, UR15 ;  /* 0x0000000b070772a4 */ /* 0x000fe2000f8e020f */
[----:B------:R-:W-:Y:S01]  /*2a00*/  IADD3 R4, P2, R4, UR8, RZ ;  /* 0x0000000804047c10 */ /* 0x000fe2000ff5e0ff */
[----:B------:R-:W-:Y:S02]  /*2a10*/  ULDC.64 UR8, c[0x0][0x3c0] ;  /* 0x0000f00000087ab9 */ /* 0x000fe40000000a00 */
[----:B------:R-:W-:-:S02]  /*2a20*/  UIMAD UR4, UR4, UR8, URZ ;  /* 0x00000008040472a4 */ /* 0x000fc4000f8e023f */
[----:B------:R-:W-:Y:S02]  /*2a30*/  IMAD.U32 R0, RZ, RZ, UR7 ;  /* 0x00000007ff007e24 */ /* 0x000fe4000f8e00ff */
[----:B------:R-:W-:-:S03]  /*2a40*/  UIMAD UR4, UR55, UR9, UR4 ;  /* 0x00000009370472a4 */ /* 0x000fc6000f8e0204 */
[----:B------:R-:W-:Y:S02]  /*2a50*/  IADD3.X R5, R5, UR6, R0, P2, !PT ;  /* 0x0000000605057c10 */ /* 0x000fe400097fe400 */
        /* <DEDUP_REMOVED lines=13> */
.L_x_432:
[----:B------:R-:W-:Y:S05]  /*2b30*/  BSYNC B0 ;  /* 0x0000000000007941 */ /* 0x000fea0003800000 */
.L_x_431:
        /* <DEDUP_REMOVED lines=12> */
.L_x_424:
        /* <DEDUP_REMOVED lines=43> */
.L_x_435:
[----:B------:R-:W-:Y:S05]  /*2eb0*/  BSYNC B0 ;  /* 0x0000000000007941 */ /* 0x000fea0003800000 */
.L_x_434:
        /* <DEDUP_REMOVED lines=21> */
.L_x_437:
[----:B------:R-:W-:Y:S05]  /*3010*/  BSYNC B0 ;  /* 0x0000000000007941 */ /* 0x000fea0003800000 */
.L_x_436:
        /* <DEDUP_REMOVED lines=17> */
.L_x_439:
[----:B------:R-:W-:Y:S05]  /*3130*/  BSYNC B0 ;  /* 0x0000000000007941 */ /* 0x000fea0003800000 */
.L_x_438:
        /* <DEDUP_REMOVED lines=15> */
.L_x_441:
[----:B------:R-:W-:Y:S05]  /*3230*/  BSYNC B0 ;  /* 0x0000000000007941 */ /* 0x000fea0003800000 */
.L_x_440:
        /* <DEDUP_REMOVED lines=20> */
.L_x_443:
[----:B------:R-:W-:Y:S05]  /*3380*/  BSYNC B0 ;  /* 0x0000000000007941 */ /* 0x000fea0003800000 */
.L_x_442:
        /* <DEDUP_REMOVED lines=20> */
.L_x_445:
[----:B------:R-:W-:Y:S05]  /*34d0*/  BSYNC B0 ;  /* 0x0000000000007941 */ /* 0x000fea0003800000 */
.L_x_444:
[----:B------:R-:W-:Y:S01]  /*34e0*/  ULDC.64 UR16, c[0x0][0x198] ;  /* 0x0000660000107ab9 */ /* 0x000fe20000000a00 */
[----:B---3--:R-:W-:Y:S01]  /*34f0*/  IMAD.WIDE.U32 R6, R13, c[0x0][0x198], R238 ;  /* 0x000066000d067a25 */ /* 0x008fe200078e00ee */
[----:B------:R-:W-:Y:S01]  /*3500*/  UIMAD UR15, UR15, UR16, URZ ;  /* 0x000000100f0f72a4 */ /* 0x000fe2000f8e023f */
[----:B------:R-:W-:Y:S02]  /*3510*/  ISETP.GE.AND P6, PT, R240, UR8, PT ;  /* 0x00000008f0007c0c */ /* 0x000fe4000bfc6270 */
        /* <DEDUP_REMOVED lines=13> */
[C---:B------:R-:W-:Y:S02]  /*35f0*/  IADD3 R5, R240.reuse, 0x48, RZ ;  /* 0x00000048f0057810 */ /* 0x040fe40007ffe0ff */
        /* <DEDUP_REMOVED lines=34> */
.L_x_447:
[----:B---3--:R-:W-:Y:S05]  /*3820*/  BSYNC B0 ;  /* 0x0000000000007941 */ /* 0x008fea0003800000 */
.L_x_446:
        /* <DEDUP_REMOVED lines=19> */
.L_x_449:
[----:B------:R-:W-:Y:S05]  /*3960*/  BSYNC B0 ;  /* 0x0000000000007941 */ /* 0x000fea0003800000 */
.L_x_448:
[----:B------:R-:W0:Y:S04]  /*3970*/  LDGDEPBAR ;  /* 0x00000000000079af */ /* 0x000e280000000000 */
[----:B--2---:R-:W2:Y:S04]  /*3980*/  LDL R3, [R1+0x1c] ;  /* 0x00001c0001037983 */ /* 0x004ea80000100800 */
[----:B-1-34-:R-:W3:Y:S01]  /*3990*/  LDL R0, [R1+0x8] ;  /* 0x0000080001007983 */ /* 0x01aee20000100800 */
[----:B------:R-:W-:Y:S02]  /*39a0*/  IMAD.MOV.U32 R6, RZ, RZ, c[0x0][0x308] ;  /* 0x0000c200ff067624 */ /* 0x000fe400078e00ff */
[----:B------:R-:W-:Y:S01]  /*39b0*/  IMAD.MOV.U32 R7, RZ, RZ, c[0x0][0x30c] ;  /* 0x0000c300ff077624 */ /* 0x000fe200078e00ff */
[----:B------:R-:W-:-:S04]  /*39c0*/  DEPBAR.LE SB0, 0x1 ;  /* 0x000080400000791a */ /* 0x000fc80000000000 */
[----:B------:R-:W-:Y:S06]  /*39d0*/  BAR.SYNC.DEFER_BLOCKING 0x0 ;  /* 0x0000000000007b1d */ /* 0x000fec0000010000 */
[----:B------:R1:W4:Y:S04]  /*39e0*/  LDG.E.64 R4, [R6.64+0x8] ;  /* 0x0000083406047981 */ /* 0x000328000c1e1b00 */
[----:B------:R1:W2:Y:S04]  /*39f0*/  LDSM.16.M88.4 R128, [R161+0x8000] ;  /* 0x00800000a180783b */ /* 0x0002a80000000200 */
[----:B------:R2:W2:Y:S04]  /*3a00*/  LDSM.16.M88.4 R132, [R161+0x8400] ;  /* 0x00840000a184783b */ /* 0x0004a80000000200 */
[----:B------:R2:W2:Y:S04]  /*3a10*/  LDSM.16.M88.4 R136, [R161+0x8800] ;  /* 0x00880000a188783b */ /* 0x0004a80000000200 */
[----:B------:R2:W2:Y:S04]  /*3a20*/  LDSM.16.M88.4 R140, [R161+0x8c00] ;  /* 0x008c0000a18c783b */ /* 0x0004a80000000200 */
[----:B------:R2:W2:Y:S04]  /*3a30*/  LDSM.16.M88.4 R144, [R162+0x8000] ;  /* 0x00800000a290783b */ /* 0x0004a80000000200 */
[----:B------:R2:W2:Y:S04]  /*3a40*/  LDSM.16.M88.4 R148, [R162+0x8400] ;  /* 0x00840000a294783b */ /* 0x0004a80000000200 */
[----:B-1----:R-:W4:Y:S04]  /*3a50*/  LDG.E.64 R6, [R6.64] ;  /* 0x0000003406067981 */ /* 0x002f28000c1e1b00 */
[----:B------:R1:W1:Y:S04]  /*3a60*/  LDSM.16.M88.4 R152, [R162+0x8800] ;  /* 0x00880000a298783b */ /* 0x0002680000000200 */
[----:B------:R1:W1:Y:S01]  /*3a70*/  LDSM.16.M88.4 R156, [R162+0x8c00] ;  /* 0x008c0000a29c783b */ /* 0x0002620000000200 */
        /* <DEDUP_REMOVED lines=17> */
[----:B------:R-:W-:Y:S01]  /*3b90*/  ULDC UR28, c[0x0][0x2e4] ;  /* 0x0000b900001c7ab9 */ /* 0x000fe20000000800 */
[----:B--2---:R2:W4:Y:S08]  /*3ba0*/  R2UR UR8, R3 ;  /* 0x00000000030873c2 */ /* 0x00453000000e0000 */
[----:B---3--:R3:W1:Y:S01]  /*3bb0*/  R2UR UR7, R0 ;  /* 0x00000000000773c2 */ /* 0x00866200000e0000 */
[----:B--2---:R-:W-:-:S02]  /*3bc0*/  IADD3 R3, R168, 0x1000, RZ ;  /* 0x00001000a8037810 */ /* 0x004fc40007ffe0ff */
[--C-:B---3--:R-:W-:Y:S02]  /*3bd0*/  SHF.R.S32.HI R0, RZ, 0x1f, R14.reuse ;  /* 0x0000001fff007819 */ /* 0x108fe4000001140e */
[----:B------:R-:W-:Y:S02]  /*3be0*/  SEL R3, R3, R168, !P0 ;  /* 0x000000a803037207 */ /* 0x000fe40004000000 */
[----:B----4-:R-:W-:-:S04]  /*3bf0*/  IADD3 R247, P2, P1, R4, UR8, R14 ;  /* 0x0000000804f77c10 */ /* 0x010fc8000f95e00e */
[----:B-1----:R-:W-:Y:S02]  /*3c00*/  IADD3.X R245, R5, UR7, R0, P2, P1 ;  /* 0x0000000705f57c10 */ /* 0x002fe400097e2400 */
[----:B------:R-:W-:-:S04]  /*3c10*/  IADD3 R0, R167, 0x1000, RZ ;  /* 0x00001000a7007810 */ /* 0x000fc80007ffe0ff */
[----:B------:R-:W-:Y:S01]  /*3c20*/  SEL R0, R0, R167, !P0 ;  /* 0x000000a700007207 */ /* 0x000fe20004000000 */
[----:B------:R-:W1:Y:S08]  /*3c30*/  R2UR UR16, R6 ;  /* 0x00000000061073c2 */ /* 0x000e7000000e0000 */
[----:B------:R-:W2:Y:S01]  /*3c40*/  R2UR UR31, R7 ;  /* 0x00000000071f73c2 */ /* 0x000ea200000e0000 */
[----:B------:R-:W-:-:S02]  /*3c50*/  IMAD.SHL.U32 R160, R3, 0x2, RZ ;  /* 0x0000000203a07824 */ /* 0x000fc400078e00ff */
[----:B------:R-:W-:Y:S01]  /*3c60*/  IMAD.SHL.U32 R3, R0, 0x2, RZ ;  /* 0x0000000200037824 */ /* 0x000fe200078e00ff */
[----:B-1----:R-:W-:Y:S01]  /*3c70*/  LOP3.LUT R245, R245, UR16, RZ, 0x3c, !PT ;  /* 0x00000010f5f57c12 */ /* 0x002fe2000f8e3cff */
[----:B------:R-:W-:Y:S02]  /*3c80*/  UIADD3 UR25, UR16, -0x61c88647, URZ ;  /* 0x9e3779b910197890 */ /* 0x000fe4000fffe03f */
[----:B------:R-:W-:Y:S02]  /*3c90*/  UIADD3 UR24, UR16, 0x3c6ef372, URZ ;  /* 0x3c6ef37210187890 */ /* 0x000fe4000fffe03f */
[----:B------:R-:W-:Y:S02]  /*3ca0*/  UIADD3 UR22, UR16, -0x255992d5, URZ ;  /* 0xdaa66d2b10167890 */ /* 0x000fe4000fffe03f */
[----:B------:R-:W-:Y:S02]  /*3cb0*/  UIADD3 UR20, UR16, 0x78dde6e4, URZ ;  /* 0x78dde6e410147890 */ /* 0x000fe4000fffe03f */
[----:B------:R-:W-:-:S02]  /*3cc0*/  UIADD3 UR18, UR16, 0x1715609d, URZ ;  /* 0x1715609d10127890 */ /* 0x000fc4000fffe03f */
[----:B------:R-:W-:Y:S02]  /*3cd0*/  UIADD3 UR16, UR16, -0x4ab325aa, URZ ;  /* 0xb54cda5610107890 */ /* 0x000fe4000fffe03f */
[----:B--2---:R-:W-:Y:S02]  /*3ce0*/  UIADD3 UR50, UR31, -0x4498517b, URZ ;  /* 0xbb67ae851f327890 */ /* 0x004fe4000fffe03f */
[----:B------:R-:W-:Y:S02]  /*3cf0*/  UIADD3 UR23, UR31, 0x76cf5d0a, URZ ;  /* 0x76cf5d0a1f177890 */ /* 0x000fe4000fffe03f */
[----:B------:R-:W-:Y:S02]  /*3d00*/  UIADD3 UR21, UR31, 0x32370b8f, URZ ;  /* 0x32370b8f1f157890 */ /* 0x000fe4000fffe03f */
[----:B------:R-:W-:Y:S02]  /*3d10*/  UIADD3 UR19, UR31, -0x126145ec, URZ ;  /* 0xed9eba141f137890 */ /* 0x000fe4000fffe03f */
[----:B------:R-:W-:-:S02]  /*3d20*/  UIADD3 UR17, UR31, -0x56f99767, URZ ;  /* 0xa90668991f117890 */ /* 0x000fc4000fffe03f */
[----:B------:R-:W-:Y:S02]  /*3d30*/  UIADD3 UR15, UR31, 0x646e171e, URZ ;  /* 0x646e171e1f0f7890 */ /* 0x000fe4000fffe03f */
.L_x_454:
[----:B------:R-:W0:Y:S01]  /*3d40*/  LDGDEPBAR ;  /* 0x00000000000079af */ /* 0x000e220000000000 */
[----:B------:R-:W-:Y:S01]  /*3d50*/  IMAD.U32 R4, RZ, RZ, UR30 ;  /* 0x0000001eff047e24 */ /* 0x000fe2000f8e00ff */
[----:B------:R-:W-:Y:S01]  /*3d60*/  IADD3 R112, R166, R160, RZ ;  /* 0x000000a0a6707210 */ /* 0x000fe20007ffe0ff */
[----:B------:R-:W-:Y:S01]  /*3d70*/  IMAD.U32 R5, RZ, RZ, UR29 ;  /* 0x0000001dff057e24 */ /* 0x000fe2000f8e00ff */
[----:B------:R-:W-:Y:S01]  /*3d80*/  MOV R237, R177 ;  /* 0x000000b100ed7202 */ /* 0x000fe20000000f00 */
[----:B------:R-:W-:Y:S01]  /*3d90*/  USHF.L.U32 UR27, UR14, 0x7, URZ ;  /* 0x000000070e1b7899 */ /* 0x000fe2000800063f */
[C---:B------:R-:W-:Y:S01]  /*3da0*/  LEA R4, P0, R240.reuse, R4, 0x2 ;  /* 0x00000004f0047211 */ /* 0x040fe200078010ff */
[----:B------:R-:W-:Y:S02]  /*3db0*/  IMAD.MOV.U32 R236, RZ, RZ, R178 ;  /* 0x000000ffffec7224 */ /* 0x000fe400078e00b2 */
[----:B------:R-:W-:Y:S01]  /*3dc0*/  UIADD3 UR26, UR27, UR9, URZ ;  /* 0x000000091b1a7290 */ /* 0x000fe2000fffe03f */
[----:B------:R-:W-:Y:S03]  /*3dd0*/  LEA.HI.X.SX32 R5, R240, R5, 0x2, P0 ;  /* 0x00000005f0057211 */ /* 0x000fe600000f16ff */
[----:B------:R-:W-:Y:S04]  /*3de0*/  UIADD3 UR7, -UR4, 0x80, UR26 ;  /* 0x0000008004077890 */ /* 0x000fe8000fffe11a */
[----:B------:R-:W-:Y:S02]  /*3df0*/  UIADD3 UR8, UR7, -UR60, URZ ;  /* 0x8000003c07087290 */ /* 0x000fe4000fffe03f */
[----:B------:R-:W-:Y:S04]  /*3e00*/  USHF.L.U32 UR7, UR6, 0x7, URZ ;  /* 0x0000000706077899 */ /* 0x000fe8000800063f */
[----:B------:R-:W-:Y:S01]  /*3e10*/  UISETP.GE.AND UP0, UPT, UR7, UR8, UPT ;  /* 0x000000080700728c */ /* 0x000fe2000bf06270 */
[----:B------:R-:W-:Y:S04]  /*3e20*/  DEPBAR.LE SB0, 0x0 ;  /* 0x000080000000791a */ /* 0x000fe80000000000 */
[----:B------:R-:W-:Y:S01]  /*3e30*/  BAR.SYNC.DEFER_BLOCKING 0x0 ;  /* 0x0000000000007b1d */ /* 0x000fe20000010000 */
[----:B------:R-:W-:Y:S05]  /*3e40*/  PLOP3.LUT P0, PT, PT, PT, UP0, 0x80, 0x0 ;  /* 0x000000000000781c */ /* 0x000fea0003f0f008 */
[----:B------:R-:W-:Y:S01]  /*3e50*/  LDSM.16.M88.4 R64, [R160] ;  /* 0x00000000a040783b */ /* 0x000fe20000000200 */
[----:B------:R-:W-:Y:S05]  /*3e60*/  ULDC UR8, c[0x0][0x2e4] ;  /* 0x0000b90000087ab9 */ /* 0x000fea0000000800 */
[----:B------:R-:W1:Y:S06]  /*3e70*/  LDSM.16.M88.4 R16, [R161+0x6000] ;  /* 0x00600000a110783b */ /* 0x000e6c0000000200 */
[----:B------:R-:W2:Y:S06]  /*3e80*/  LDSM.16.M88.4 R60, [R160+0x1000] ;  /* 0x00100000a03c783b */ /* 0x000eac0000000200 */
[----:B-----5:R1:W5:Y:S06]  /*3e90*/  LDG.E R176, [R4.64] ;  /* 0x0000003404b07981 */ /* 0x02036c000c1e1900 */
[----:B------:R1:W5:Y:S06]  /*3ea0*/  LDG.E R175, [R4.64+0x20] ;  /* 0x0000203404af7981 */ /* 0x00036c000c1e1900 */
[----:B------:R1:W5:Y:S06]  /*3eb0*/  LDG.E R174, [R4.64+0x100] ;  /* 0x0001003404ae7981 */ /* 0x00036c000c1e1900 */
[----:B------:R1:W5:Y:S06]  /*3ec0*/  LDG.E R173, [R4.64+0x120] ;  /* 0x0001203404ad7981 */ /* 0x00036c000c1e1900 */
[----:B------:R-:W3:Y:S06]  /*3ed0*/  LDSM.16.M88.4 R32, [R161+0x6400] ;  /* 0x00640000a120783b */ /* 0x000eec0000000200 */
[----:B------:R-:W4:Y:S06]  /*3ee0*/  LDSM.16.M88.4 R48, [R161+0x6800] ;  /* 0x00680000a130783b */ /* 0x000f2c0000000200 */
[----:B------:R-:W4:Y:S06]  /*3ef0*/  LDSM.16.M88.4 R100, [R161+0x6c00] ;  /* 0x006c0000a164783b */ /* 0x000f2c0000000200 */
[----:B------:R-:W-:Y:S01]  /*3f00*/  LDSM.16.M88.4 R104, [R112] ;  /* 0x000000007068783b */ /* 0x000fe20000000200 */
[-C--:B-1----:R-:W-:Y:S05]  /*3f10*/  HMMA.16816.F32 R4, R64, R16.reuse, RZ ;  /* 0x000000104004723c */ /* 0x082fea00000018ff */
[----:B------:R-:W1:Y:S03]  /*3f20*/  LDSM.16.M88.4 R108, [R162+0x6000] ;  /* 0x00600000a26c783b */ /* 0x000e660000000200 */
[C---:B--2---:R-:W-:Y:S03]  /*3f30*/  HMMA.16816.F32 R8, R60.reuse, R16, RZ ;  /* 0x000000103c08723c */ /* 0x044fe600000018ff */
[----:B------:R-:W2:Y:S05]  /*3f40*/  LDSM.16.M88.4 R112, [R112+0x1000] ;  /* 0x001000007070783b */ /* 0x000eaa0000000200 */
[-C--:B------:R-:W-:Y:S01]  /*3f50*/  HMMA.16816.F32 R12, R60, R18.reuse, RZ ;  /* 0x000000123c0c723c */ /* 0x080fe200000018ff */
[----:B------:R-:W1:Y:S06]  /*3f60*/  LDSM.16.M88.4 R116, [R162+0x6400] ;  /* 0x00640000a274783b */ /* 0x000e6c0000000200 */
[----:B------:R-:W1:Y:S01]  /*3f70*/  LDSM.16.M88.4 R120, [R162+0x6800] ;  /* 0x00680000a278783b */ /* 0x000e620000000200 */
[C---:B------:R-:W-:Y:S05]  /*3f80*/  HMMA.16816.F32 R16, R64.reuse, R18, RZ ;  /* 0x000000124010723c */ /* 0x040fea00000018ff */
[----:B------:R-:W1:Y:S03]  /*3f90*/  LDSM.16.M88.4 R124, [R162+0x6c00] ;  /* 0x006c0000a27c783b */ /* 0x000e660000000200 */
[-C--:B---3--:R-:W-:Y:S08]  /*3fa0*/  HMMA.16816.F32 R20, R64, R32.reuse, RZ ;  /* 0x000000204014723c */ /* 0x088ff000000018ff */
[C---:B------:R-:W-:Y:S08]  /*3fb0*/  HMMA.16816.F32 R24, R60.reuse, R32, RZ ;  /* 0x000000203c18723c */ /* 0x040ff000000018ff */
[-C--:B------:R-:W-:Y:S08]  /*3fc0*/  HMMA.16816.F32 R28, R60, R34.reuse, RZ ;  /* 0x000000223c1c723c */ /* 0x080ff000000018ff */
[C---:B------:R-:W-:Y:S08]  /*3fd0*/  HMMA.16816.F32 R32, R64.reuse, R34, RZ ;  /* 0x000000224020723c */ /* 0x040ff000000018ff */
[-C--:B----4-:R-:W-:Y:S08]  /*3fe0*/  HMMA.16816.F32 R36, R64, R48.reuse, RZ ;  /* 0x000000304024723c */ /* 0x090ff000000018ff */
        /* <DEDUP_REMOVED lines=8> */
[C---:B--2---:R-:W-:Y:S08]  /*4070*/  HMMA.16816.F32 R8, R112.reuse, R108, R8 ;  /* 0x0000006c7008723c */ /* 0x044ff00000001808 */
        /* <DEDUP_REMOVED lines=15> */
[----:B------:R-:W-:Y:S02]  /*4170*/  UIADD3 UR27, UR27, 0x80, URZ ;  /* 0x000000801b1b7890 */ /* 0x000fe4000fffe03f */
[----:B------:R-:W-:Y:S02]  /*4180*/  UIADD3 UR26, UR28, UR26, -UR4 ;  /* 0x0000001a1c1a7290 */ /* 0x000fe4000fffe804 */
[----:B------:R-:W-:Y:S02]  /*4190*/  UIADD3 UR8, UR7, 0x80, URZ ;  /* 0x0000008007087890 */ /* 0x000fe4000fffe03f */
[----:B------:R-:W-:Y:S02]  /*41a0*/  IMAD.U32 R0, RZ, RZ, UR27 ;  /* 0x0000001bff007e24 */ /* 0x000fe4000f8e00ff */
[----:B------:R-:W-:Y:S03]  /*41b0*/  UISETP.GE.AND UP0, UPT, UR8, UR26, UPT ;  /* 0x0000001a0800728c */ /* 0x000fe6000bf06270 */
[----:B------:R-:W-:Y:S01]  /*41c0*/  ISETP.LT.AND P0, PT, R0, UR4, PT ;  /* 0x0000000400007c0c */ /* 0x000fe2000bf01270 */
[----:B------:R-:W-:Y:S02]  /*41d0*/  UMOV UR8, UR28 ;  /* 0x0000001c00087c82 */ /* 0x000fe40008000000 */
[----:B------:R-:W-:Y:S11]  /*41e0*/  PLOP3.LUT P1, PT, PT, PT, UP0, 0x80, 0x0 ;  /* 0x000000000000781c */ /* 0x000ff60003f2f008 */
[----:B------:R-:W-:Y:S02]  /*41f0*/  @!UPT UIADD3 URZ, URZ, URZ, URZ ;  /* 0x0000003f3f3ff290 */ /* 0x000fe4000fffe03f */
[----:B------:R-:W-:-:S05]  /*4200*/  @!P1 BRA P0, `(.L_x_451) ;  /* 0x00000ed000009947 */ /* 0x000fca0000000000 */
.L_x_450:
[----:B------:R-:W-:Y:S01]  /*4210*/  IADD3 R0, R240, UR7, RZ ;  /* 0x00000007f0007c10 */ /* 0x000fe2000fffe0ff */
[----:B------:R-:W-:Y:S02]  /*4220*/  UIADD3 UR7, -UR8, UR4, -UR9 ;  /* 0x0000000408077290 */ /* 0x000fe4000fffe909 */
[----:B------:R-:W-:Y:S01]  /*4230*/  UMOV UR28, UR8 ;  /* 0x00000008001c7c82 */ /* 0x000fe20008000000 */
[C---:B------:R-:W-:Y:S02]  /*4240*/  IADD3 R102, R0.reuse, 0x8, RZ ;  /* 0x0000000800667810 */ /* 0x040fe40007ffe0ff */
[C---:B------:R-:W-:Y:S02]  /*4250*/  IADD3 R101, R0.reuse, 0x40, RZ ;  /* 0x0000004000657810 */ /* 0x040fe40007ffe0ff */
[C---:B------:R-:W-:Y:S02]  /*4260*/  IADD3 R100, R0.reuse, 0x48, RZ ;  /* 0x0000004800647810 */ /* 0x040fe40007ffe0ff */
[----:B------:R-:W-:Y:S02]  /*4270*/  IADD3 R107, R0, UR7, RZ ;  /* 0x00000007006b7c10 */ /* 0x000fe4000fffe0ff */
[----:B------:R-:W-:Y:S02]  /*4280*/  IADD3 R105, R102, UR7, RZ ;  /* 0x0000000766697c10 */ /* 0x000fe4000fffe0ff */
[C---:B------:R-:W-:Y:S02]  /*4290*/  IADD3 R103, R101.reuse, UR7, RZ ;  /* 0x0000000765677c10 */ /* 0x040fe4000fffe0ff */
[C---:B------:R-:W-:Y:S01]  /*42a0*/  IADD3 R104, R100.reuse, UR7, RZ ;  /* 0x0000000764687c10 */ /* 0x040fe2000fffe0ff */
[----:B------:R-:W-:Y:S01]  /*42b0*/  UIADD3 UR7, UR4, 0x1, -UR9 ;  /* 0x0000000104077890 */ /* 0x000fe2000fffe809 */
[----:B------:R-:W-:Y:S02]  /*42c0*/  IMNMX R107, RZ, R107, !PT ;  /* 0x0000006bff6b7217 */ /* 0x000fe40007800200 */
[----:B------:R-:W-:Y:S01]  /*42d0*/  IMNMX R105, RZ, R105, !PT ;  /* 0x00000069ff697217 */ /* 0x000fe20007800200 */
[----:B------:R-:W-:Y:S01]  /*42e0*/  UIADD3 UR7, UR7, UR59, URZ ;  /* 0x0000003b07077290 */ /* 0x000fe2000fffe03f */
[----:B------:R-:W-:Y:S05]  /*42f0*/  IMNMX R103, RZ, R103, !PT ;  /* 0x00000067ff677217 */ /* 0x000fea0007800200 */
[----:B------:R-:W-:Y:S02]  /*4300*/  IADD3 R108, R100, UR7, RZ ;  /* 0x00000007646c7c10 */ /* 0x000fe4000fffe0ff */
[----:B------:R-:W-:Y:S01]  /*4310*/  IADD3 R106, R0, UR7, RZ ;  /* 0x00000007006a7c10 */ /* 0x000fe2000fffe0ff */
[----:B------:R-:W1:Y:S01]  /*4320*/  S2R R100, SR_TID.X ;  /* 0x0000000000647919 */ /* 0x000e620000002100 */
[----:B------:R-:W-:Y:S01]  /*4330*/  IADD3 R109, R102, UR7, RZ ;  /* 0x00000007666d7c10 */ /* 0x000fe2000fffe0ff */
[----:B------:R-:W-:Y:S01]  /*4340*/  IMAD.U32 R0, RZ, RZ, UR14 ;  /* 0x0000000eff007e24 */ /* 0x000fe2000f8e00ff */
[----:B------:R-:W-:Y:S02]  /*4350*/  IMNMX R106, R106, UR4, PT ;  /* 0x000000046a6a7c17 */ /* 0x000fe4000b800200 */
[----:B------:R-:W-:Y:S02]  /*4360*/  IADD3 R102, R101, UR7, RZ ;  /* 0x0000000765667c10 */ /* 0x000fe4000fffe0ff */
[----:B------:R-:W-:Y:S02]  /*4370*/  IMNMX R101, RZ, R104, !PT ;  /* 0x00000068ff657217 */ /* 0x000fe40007800200 */
[----:B------:R-:W-:Y:S02]  /*4380*/  IMNMX R104, R109, UR4, PT ;  /* 0x000000046d687c17 */ /* 0x000fe4000b800200 */
[----:B------:R-:W-:Y:S01]  /*4390*/  IMNMX R102, R102, UR4, PT ;  /* 0x0000000466667c17 */ /* 0x000fe2000b800200 */
[----:B-1----:R-:W-:Y:S05]  /*43a0*/  IMAD.SHL.U32 R100, R100, 0x2, RZ ;  /* 0x0000000264647824 */ /* 0x002fea00078e00ff */
[----:B------:R-:W-:Y:S05]  /*43b0*/  LOP3.LUT R100, R100, 0x6, RZ, 0xc0, !PT ;  /* 0x0000000664647812 */ /* 0x000fea00078ec0ff */
[----:B------:R-:W-:Y:S04]  /*43c0*/  IMAD R100, R246, 0x40, R100 ;  /* 0x00000040f6647824 */ /* 0x000fe800078e0264 */
[----:B------:R-:W-:Y:S01]  /*43d0*/  IMAD R0, R0, 0x80, R100 ;  /* 0x0000008000007824 */ /* 0x000fe200078e0264 */
[----:B------:R-:W-:Y:S04]  /*43e0*/  IMNMX R100, R108, UR4, PT ;  /* 0x000000046c647c17 */ /* 0x000fe8000b800200 */
[C---:B------:R-:W-:Y:S02]  /*43f0*/  ISETP.GE.AND P0, PT, R0.reuse, R107, PT ;  /* 0x0000006b0000720c */ /* 0x040fe40003f06270 */
[C---:B------:R-:W-:Y:S02]  /*4400*/  IADD3 R121, R0.reuse, 0x1, RZ ;  /* 0x0000000100797810 */ /* 0x040fe40007ffe0ff */
[C---:B------:R-:W-:Y:S02]  /*4410*/  IADD3 R120, R0.reuse, 0x8, RZ ;  /* 0x0000000800787810 */ /* 0x040fe40007ffe0ff */
[C---:B------:R-:W-:Y:S02]  /*4420*/  IADD3 R119, R0.reuse, 0x9, RZ ;  /* 0x0000000900777810 */ /* 0x040fe40007ffe0ff */
[C---:B------:R-:W-:Y:S02]  /*4430*/  IADD3 R118, R0.reuse, 0x10, RZ ;  /* 0x0000001000767810 */ /* 0x040fe40007ffe0ff */
[C---:B------:R-:W-:Y:S02]  /*4440*/  ISETP.GE.OR P0, PT, R0.reuse, R106, !P0 ;  /* 0x0000006a0000720c */ /* 0x040fe40004706670 */
[C---:B------:R-:W-:Y:S02]  /*4450*/  ISETP.GE.AND P6, PT, R0.reuse, R105, PT ;  /* 0x000000690000720c */ /* 0x040fe40003fc6270 */
[C---:B------:R-:W-:Y:S02]  /*4460*/  ISETP.GE.AND P5, PT, R0.reuse, R103, PT ;  /* 0x000000670000720c */ /* 0x040fe40003fa6270 */
[----:B------:R-:W-:Y:S02]  /*4470*/  ISETP.GE.AND P4, PT, R0, R101, PT ;  /* 0x000000650000720c */ /* 0x000fe40003f86270 */
[-C--:B------:R-:W-:Y:S02]  /*4480*/  ISETP.GE.AND P3, PT, R121, R107.reuse, PT ;  /* 0x0000006b7900720c */ /* 0x080fe40003f66270 */
[-C--:B------:R-:W-:Y:S02]  /*4490*/  ISETP.GE.AND P2, PT, R120, R107.reuse, PT ;  /* 0x0000006b7800720c */ /* 0x080fe40003f46270 */
[-C--:B------:R-:W-:Y:S02]  /*44a0*/  ISETP.GE.AND P1, PT, R119, R107.reuse, PT ;  /* 0x0000006b7700720c */ /* 0x080fe40003f26270 */
[----:B------:R-:W-:Y:S02]  /*44b0*/  FSEL R4, R4, -INF , !P0 ;  /* 0xff80000004047808 */ /* 0x000fe40004000000 */
[-C--:B------:R-:W-:Y:S02]  /*44c0*/  ISETP.GE.AND P0, PT, R118, R107.reuse, PT ;  /* 0x0000006b7600720c */ /* 0x080fe40003f06270 */
[C---:B------:R-:W-:Y:S02]  /*44d0*/  IADD3 R117, R0.reuse, 0x11, RZ ;  /* 0x0000001100757810 */ /* 0x040fe40007ffe0ff */
[C---:B------:R-:W-:Y:S02]  /*44e0*/  IADD3 R116, R0.reuse, 0x18, RZ ;  /* 0x0000001800747810 */ /* 0x040fe40007ffe0ff */
[C---:B------:R-:W-:Y:S02]  /*44f0*/  IADD3 R115, R0.reuse, 0x19, RZ ;  /* 0x0000001900737810 */ /* 0x040fe40007ffe0ff */
[C---:B------:R-:W-:Y:S02]  /*4500*/  IADD3 R114, R0.reuse, 0x20, RZ ;  /* 0x0000002000727810 */ /* 0x040fe40007ffe0ff */
[C---:B------:R-:W-:Y:S02]  /*4510*/  IADD3 R113, R0.reuse, 0x21, RZ ;  /* 0x0000002100717810 */ /* 0x040fe40007ffe0ff */
[C---:B------:R-:W-:Y:S02]  /*4520*/  IADD3 R112, R0.reuse, 0x28, RZ ;  /* 0x0000002800707810 */ /* 0x040fe40007ffe0ff */
[C---:B------:R-:W-:Y:S02]  /*4530*/  IADD3 R111, R0.reuse, 0x29, RZ ;  /* 0x00000029006f7810 */ /* 0x040fe40007ffe0ff */
[C---:B------:R-:W-:Y:S02]  /*4540*/  ISETP.GE.OR P6, PT, R0.reuse, R104, !P6 ;  /* 0x000000680000720c */ /* 0x040fe400077c6670 */
[C---:B------:R-:W-:Y:S02]  /*4550*/  ISETP.GE.OR P5, PT, R0.reuse, R102, !P5 ;  /* 0x000000660000720c */ /* 0x040fe40006fa6670 */
[----:B------:R-:W-:Y:S02]  /*4560*/  ISETP.GE.OR P4, PT, R0, R100, !P4 ;  /* 0x000000640000720c */ /* 0x000fe40006786670 */
        /* <DEDUP_REMOVED lines=127> */
[-C--:B------:R-:W-:Y:S02]  /*4d60*/  ISETP.GE.OR P6, PT, R112, R102.reuse, !P6 ;  /* 0x000000667000720c */ /* 0x080fe400077c6670 */
[-C--:B------:R-:W-:Y:S02]  /*4d70*/  ISETP.GE.OR P5, PT, R111, R102.reuse, !P5 ;  /* 0x000000666f00720c */ /* 0x080fe40006fa6670 */
[-C--:B------:R-:W-:Y:S02]  /*4d80*/  ISETP.GE.OR P4, PT, R110, R102.reuse, !P4 ;  /* 0x000000666e00720c */ /* 0x080fe40006786670 */
[-C--:B------:R-:W-:Y:S02]  /*4d90*/  ISETP.GE.OR P3, PT, R109, R102.reuse, !P3 ;  /* 0x000000666d00720c */ /* 0x080fe40005f66670 */
[-C--:B------:R-:W-:Y:S02]  /*4da0*/  ISETP.GE.OR P2, PT, R108, R102.reuse, !P2 ;  /* 0x000000666c00720c */ /* 0x080fe40005746670 */
[----:B------:R-:W-:Y:S02]  /*4db0*/  ISETP.GE.OR P1, PT, R0, R102, !P1 ;  /* 0x000000660000720c */ /* 0x000fe40004f26670 */
        /* <DEDUP_REMOVED lines=50> */
.L_x_451:
[C---:B------:R-:W-:Y:S01]  /*50e0*/  FSETP.NEU.FTZ.AND P0, PT, R243.reuse, -INF , PT ;  /* 0xff800000f300780b */ /* 0x040fe20003f1d000 */
[----:B------:R-:W-:Y:S01]  /*50f0*/  FMUL.FTZ R101, R243, 1.4426950216293334961 ;  /* 0x3fb8aa3bf3657820 */ /* 0x000fe20000410000 */
[----:B------:R-:W-:Y:S01]  /*5100*/  UISETP.GT.AND UP2, UPT, UR6, UR32, UPT ;  /* 0x000000200600728c */ /* 0x000fe2000bf44270 */
[----:B------:R-:W-:Y:S02]  /*5110*/  FMUL.FTZ R100, R244, 1.4426950216293334961 ;  /* 0x3fb8aa3bf4647820 */ /* 0x000fe40000410000 */
[----:B------:R-:W-:Y:S01]  /*5120*/  FMUL.FTZ R0, R242, 1.4426950216293334961 ;  /* 0x3fb8aa3bf2007820 */ /* 0x000fe20000410000 */
[----:B------:R-:W-:Y:S02]  /*5130*/  FSEL R101, R101, RZ, P0 ;  /* 0x000000ff65657208 */ /* 0x000fe40000000000 */
[----:B------:R-:W-:Y:S03]  /*5140*/  FSETP.NEU.FTZ.AND P0, PT, R244, -INF , PT ;  /* 0xff800000f400780b */ /* 0x000fe60003f1d000 */
[--C-:B------:R-:W-:Y:S01]  /*5150*/  FFMA.FTZ R16, R16, c[0x0][0x23c], -R101.reuse ;  /* 0x00008f0010107a23 */ /* 0x100fe20000010865 */
[----:B------:R-:W-:Y:S01]  /*5160*/  FSEL R100, R100, RZ, P0 ;  /* 0x000000ff64647208 */ /* 0x000fe20000000000 */
[--C-:B------:R-:W-:Y:S01]  /*5170*/  FFMA.FTZ R64, R64, c[0x0][0x23c], -R101.reuse ;  /* 0x00008f0040407a23 */ /* 0x100fe20000010865 */
[----:B------:R-:W-:Y:S01]  /*5180*/  FSETP.NEU.FTZ.AND P0, PT, R241, -INF , PT ;  /* 0xff800000f100780b */ /* 0x000fe20003f1d000 */
[----:B------:R1:W-:Y:S01]  /*5190*/  MUFU.EX2 R206, R16 ;  /* 0x0000001000ce7308 */ /* 0x0003e20000000800 */
        /* <DEDUP_REMOVED lines=14> */
[----:B-1----:R-:W-:Y:S02]  /*5280*/  FMUL.FTZ R16, R241, 1.4426950216293334961 ;  /* 0x3fb8aa3bf1107820 */ /* 0x002fe40000410000 */
[--C-:B------:R-:W-:Y:S02]  /*5290*/  FFMA.FTZ R65, R65, c[0x0][0x23c], -R101.reuse ;  /* 0x00008f0041417a23 */ /* 0x100fe40000010865 */
[--C-:B------:R-:W-:Y:S01]  /*52a0*/  FFMA.FTZ R190, R33, c[0x0][0x23c], -R101.reuse ;  /* 0x00008f0021be7a23 */ /* 0x100fe20000010865 */
[----:B------:R-:W-:Y:S01]  /*52b0*/  FSEL R16, R16, RZ, P0 ;  /* 0x000000ff10107208 */ /* 0x000fe20000000000 */
[----:B------:R-:W-:Y:S01]  /*52c0*/  MUFU.EX2 R219, R64 ;  /* 0x0000004000db7308 */ /* 0x000fe20000000800 */
[----:B------:R-:W-:Y:S01]  /*52d0*/  FSETP.NEU.FTZ.AND P0, PT, R242, -INF , PT ;  /* 0xff800000f200780b */ /* 0x000fe20003f1d000 */
[----:B------:R-:W-:Y:S02]  /*52e0*/  FFMA.FTZ R34, R34, c[0x0][0x23c], -R100 ;  /* 0x00008f0022227a23 */ /* 0x000fe40000010864 */
[--C-:B------:R-:W-:Y:S01]  /*52f0*/  FFMA.FTZ R60, R60, c[0x0][0x23c], -R16.reuse ;  /* 0x00008f003c3c7a23 */ /* 0x100fe20000010810 */
[----:B------:R-:W-:Y:S01]  /*5300*/  FSEL R0, R0, RZ, P0 ;  /* 0x000000ff00007208 */ /* 0x000fe20000000000 */
[----:B--2---:R-:W-:Y:S02]  /*5310*/  FFMA.FTZ R7, R17, c[0x0][0x23c], -R101 ;  /* 0x00008f0011077a23 */ /* 0x004fe40000010865 */
[----:B------:R-:W-:Y:S02]  /*5320*/  FFMA.FTZ R12, R12, c[0x0][0x23c], -R16 ;  /* 0x00008f000c0c7a23 */ /* 0x000fe40000010810 */
[----:B------:R-:W-:Y:S01]  /*5330*/  FFMA.FTZ R15, R15, c[0x0][0x23c], -R0 ;  /* 0x00008f000f0f7a23 */ /* 0x000fe20000010800 */
[----:B------:R1:W-:Y:S01]  /*5340*/  MUFU.EX2 R199, R18 ;  /* 0x0000001200c77308 */ /* 0x0003e20000000800 */
[----:B------:R-:W-:Y:S02]  /*5350*/  FFMA.FTZ R28, R28, c[0x0][0x23c], -R16 ;  /* 0x00008f001c1c7a23 */ /* 0x000fe40000010810 */
[----:B---3--:R-:W-:Y:S02]  /*5360*/  FFMA.FTZ R4, R6, c[0x0][0x23c], -R100 ;  /* 0x00008f0006047a23 */ /* 0x008fe40000010864 */
[----:B------:R-:W-:Y:S02]  /*5370*/  IMAD.U32 R6, RZ, RZ, UR6 ;  /* 0x00000006ff067e24 */ /* 0x000fe4000f8e00ff */
[--C-:B------:R-:W-:Y:S02]  /*5380*/  FFMA.FTZ R30, R30, c[0x0][0x23c], -R0.reuse ;  /* 0x00008f001e1e7a23 */ /* 0x100fe40000010800 */
[----:B------:R-:W-:Y:S01]  /*5390*/  IMAD R6, R6, 0x8, R249 ;  /* 0x0000000806067824 */ /* 0x000fe200078e02f9 */
[----:B------:R2:W-:Y:S01]  /*53a0*/  MUFU.EX2 R197, R15 ;  /* 0x0000000f00c57308 */ /* 0x0005e20000000800 */
[--C-:B------:R-:W-:Y:S02]  /*53b0*/  FFMA.FTZ R63, R63, c[0x0][0x23c], -R0.reuse ;  /* 0x00008f003f3f7a23 */ /* 0x100fe40000010800 */
[----:B------:R-:W-:Y:S02]  /*53c0*/  FFMA.FTZ R31, R31, c[0x0][0x23c], -R0 ;  /* 0x00008f001f1f7a23 */ /* 0x000fe40000010800 */
[----:B------:R-:W-:Y:S02]  /*53d0*/  FFMA.FTZ R108, R9, c[0x0][0x23c], -R16 ;  /* 0x00008f00096c7a23 */ /* 0x000fe40000010810 */
[----:B------:R-:W-:Y:S02]  /*53e0*/  FFMA.FTZ R119, R10, c[0x0][0x23c], -R0 ;  /* 0x00008f000a777a23 */ /* 0x000fe40000010800 */
[----:B------:R-:W-:Y:S01]  /*53f0*/  FFMA.FTZ R24, R24, c[0x0][0x23c], -R16 ;  /* 0x00008f0018187a23 */ /* 0x000fe20000010810 */
[----:B------:R3:W4:Y:S01]  /*5400*/  MUFU.EX2 R205, R19 ;  /* 0x0000001300cd7308 */ /* 0x0007220000000800 */
[----:B------:R-:W-:Y:S02]  /*5410*/  FFMA.FTZ R27, R27, c[0x0][0x23c], -R0 ;  /* 0x00008f001b1b7a23 */ /* 0x000fe40000010800 */
[----:B------:R-:W-:Y:S01]  /*5420*/  FFMA.FTZ R120, R13, c[0x0][0x23c], -R16 ;  /* 0x00008f000d787a23 */ /* 0x000fe20000010810 */
[----:B-1----:R-:W-:Y:S01]  /*5430*/  IADD3 R18, R6, 0x4, RZ ;  /* 0x0000000406127810 */ /* 0x002fe20007ffe0ff */
[--C-:B------:R-:W-:Y:S02]  /*5440*/  FFMA.FTZ R17, R11, c[0x0][0x23c], -R0.reuse ;  /* 0x00008f000b117a23 */ /* 0x100fe40000010800 */
[----:B------:R-:W-:Y:S02]  /*5450*/  FFMA.FTZ R185, R26, c[0x0][0x23c], -R0 ;  /* 0x00008f001ab97a23 */ /* 0x000fe40000010800 */
[--C-:B------:R-:W-:Y:S01]  /*5460*/  FFMA.FTZ R184, R29, c[0x0][0x23c], -R16.reuse ;  /* 0x00008f001db87a23 */ /* 0x100fe20000010810 */
[----:B------:R1:W-:Y:S01]  /*5470*/  MUFU.EX2 R193, R7 ;  /* 0x0000000700c17308 */ /* 0x0003e20000000800 */
[--C-:B------:R-:W-:Y:S02]  /*5480*/  FFMA.FTZ R121, R25, c[0x0][0x23c], -R16.reuse ;  /* 0x00008f0019797a23 */ /* 0x100fe40000010810 */
[--C-:B------:R-:W-:Y:S02]  /*5490*/  FFMA.FTZ R36, R36, c[0x0][0x23c], -R101.reuse ;  /* 0x00008f0024247a23 */ /* 0x100fe40000010865 */
[----:B--2---:R-:W-:Y:S02]  /*54a0*/  FFMA.FTZ R15, R8, c[0x0][0x23c], -R16 ;  /* 0x00008f00080f7a23 */ /* 0x004fe40000010810 */
[----:B------:R-:W-:Y:S02]  /*54b0*/  IMAD.U32 R8, RZ, RZ, UR14 ;  /* 0x0000000eff087e24 */ /* 0x000fe4000f8e00ff */
[----:B------:R-:W-:Y:S01]  /*54c0*/  FFMA.FTZ R38, R38, c[0x0][0x23c], -R100 ;  /* 0x00008f0026267a23 */ /* 0x000fe20000010864 */
[----:B------:R2:W-:Y:S01]  /*54d0*/  MUFU.EX2 R192, R4 ;  /* 0x0000000400c07308 */ /* 0x0005e20000000800 */
[----:B------:R-:W-:Y:S02]  /*54e0*/  IMAD R8, R8, 0x2, R246 ;  /* 0x0000000208087824 */ /* 0x000fe400078e02f6 */
[--C-:B------:R-:W-:Y:S02]  /*54f0*/  FFMA.FTZ R35, R35, c[0x0][0x23c], -R100.reuse ;  /* 0x00008f0023237a23 */ /* 0x100fe40000010864 */
[----:B---3--:R-:W-:Y:S04]  /*5500*/  IMAD.WIDE.U32 R18, R18, -0x326172a9, RZ ;  /* 0xcd9e8d5712127825 */ /* 0x008fe800078e00ff */
[----:B------:R-:W-:Y:S01]  /*5510*/  IMAD.SHL.U32 R8, R8, 0x2, RZ ;  /* 0x0000000208087824 */ /* 0x000fe200078e00ff */
[----:B------:R3:W-:Y:S01]  /*5520*/  MUFU.EX2 R200, R23 ;  /* 0x0000001700c87308 */ /* 0x0007e20000000800 */
[----:B------:R-:W-:Y:S02]  /*5530*/  FFMA.FTZ R48, R48, c[0x0][0x23c], -R101 ;  /* 0x00008f0030307a23 */ /* 0x000fe40000010865 */
[--C-:B------:R-:W-:Y:S01]  /*5540*/  FFMA.FTZ R51, R51, c[0x0][0x23c], -R100.reuse ;  /* 0x00008f0033337a23 */ /* 0x100fe20000010864 */
[----:B------:R-:W-:Y:S01]  /*5550*/  IADD3 R9, R8, 0x1, RZ ;  /* 0x0000000108097810 */ /* 0x000fe20007ffe0ff */
[----:B-1----:R-:W-:Y:S04]  /*5560*/  IMAD.WIDE.U32 R6, R6, -0x326172a9, RZ ;  /* 0xcd9e8d5706067825 */ /* 0x002fe800078e00ff */
[----:B------:R-:W-:Y:S01]  /*5570*/  FFMA.FTZ R50, R50, c[0x0][0x23c], -R100 ;  /* 0x00008f0032327a23 */ /* 0x000fe20000010864 */
[----:B------:R1:W-:Y:S01]  /*5580*/  MUFU.EX2 R198, R12 ;  /* 0x0000000c00c67308 */ /* 0x0003e20000000800 */
[----:B------:R-:W-:Y:S02]  /*5590*/  FFMA.FTZ R44, R44, c[0x0][0x23c], -R16 ;  /* 0x00008f002c2c7a23 */ /* 0x000fe40000010810 */
[----:B------:R-:W-:Y:S02]  /*55a0*/  FFMA.FTZ R47, R47, c[0x0][0x23c], -R0 ;  /* 0x00008f002f2f7a23 */ /* 0x000fe40000010800 */
[----:B--2---:R-:W-:Y:S04]  /*55b0*/  IMAD.WIDE.U32 R4, R247, -0x2daee0ad, RZ ;  /* 0xd2511f53f7047825 */ /* 0x004fe800078e00ff */
[----:B------:R-:W-:Y:S01]  /*55c0*/  FFMA.FTZ R39, R39, c[0x0][0x23c], -R100 ;  /* 0x00008f0027277a23 */ /* 0x000fe20000010864 */
[C---:B------:R-:W-:Y:S01]  /*55d0*/  LOP3.LUT R10, R5.reuse, UR31, R8, 0x96, !PT ;  /* 0x0000001f050a7c12 */ /* 0x040fe2000f8e9608 */
[----:B------:R2:W-:Y:S01]  /*55e0*/  MUFU.EX2 R191, R15 ;  /* 0x0000000f00bf7308 */ /* 0x0005e20000000800 */
[----:B------:R-:W-:Y:S01]  /*55f0*/  LOP3.LUT R9, R5, UR31, R9, 0x96, !PT ;  /* 0x0000001f05097c12 */ /* 0x000fe2000f8e9609 */
[--C-:B------:R-:W-:Y:S01]  /*5600*/  FFMA.FTZ R123, R37, c[0x0][0x23c], -R101.reuse ;  /* 0x00008f00257b7a23 */ /* 0x100fe20000010865 */
[----:B------:R-:W-:Y:S01]  /*5610*/  LOP3.LUT R4, R4, UR50, RZ, 0x3c, !PT ;  /* 0x0000003204047c12 */ /* 0x000fe2000f8e3cff */
[----:B---3--:R-:W-:Y:S01]  /*5620*/  FFMA.FTZ R23, R14, c[0x0][0x23c], -R0 ;  /* 0x00008f000e177a23 */ /* 0x008fe20000010800 */
[-C--:B------:R-:W-:Y:S01]  /*5630*/  LOP3.LUT R14, R7, R245.reuse, RZ, 0x3c, !PT ;  /* 0x000000f5070e7212 */ /* 0x080fe200078e3cff */
[--C-:B------:R-:W-:Y:S02]  /*5640*/  FFMA.FTZ R49, R49, c[0x0][0x23c], -R101.reuse ;  /* 0x00008f0031317a23 */ /* 0x100fe40000010865 */
[----:B------:R-:W-:Y:S02]  /*5650*/  FFMA.FTZ R40, R40, c[0x0][0x23c], -R16 ;  /* 0x00008f0028287a23 */ /* 0x000fe40000010810 */
[----:B------:R3:W-:Y:S01]  /*5660*/  MUFU.EX2 R201, R20 ;  /* 0x0000001400c97308 */ /* 0x0007e20000000800 */
[----:B------:R-:W-:Y:S01]  /*5670*/  FFMA.FTZ R43, R43, c[0x0][0x23c], -R0 ;  /* 0x00008f002b2b7a23 */ /* 0x000fe20000010800 */
[----:B-1----:R-:W-:Y:S01]  /*5680*/  LOP3.LUT R12, R19, R245, RZ, 0x3c, !PT ;  /* 0x000000f5130c7212 */ /* 0x002fe200078e3cff */
[----:B------:R-:W-:Y:S04]  /*5690*/  IMAD.WIDE.U32 R10, R10, -0x326172a9, RZ ;  /* 0xcd9e8d570a0a7825 */ /* 0x000fe800078e00ff */
[----:B------:R-:W-:Y:S03]  /*56a0*/  IMAD.WIDE.U32 R12, R12, -0x2daee0ad, RZ ;  /* 0xd2511f530c0c7825 */ /* 0x000fe600078e00ff */
[----:B------:R1:W-:Y:S01]  /*56b0*/  MUFU.EX2 R211, R28 ;  /* 0x0000001c00d37308 */ /* 0x0003e20000000800 */
[----:B------:R-:W-:Y:S04]  /*56c0*/  IMAD.WIDE.U32 R8, R9, -0x326172a9, RZ ;  /* 0xcd9e8d5709087825 */ /* 0x000fe800078e00ff */
[----:B--2---:R-:W-:Y:S01]  /*56d0*/  IMAD.WIDE.U32 R14, R14, -0x2daee0ad, RZ ;  /* 0xd2511f530e0e7825 */ /* 0x004fe200078e00ff */
[C---:B------:R-:W-:Y:S02]  /*56e0*/  LOP3.LUT R19, R9.reuse, UR25, R6, 0x96, !PT ;  /* 0x0000001909137c12 */ /* 0x040fe4000f8e9606 */
[----:B------:R-:W-:Y:S02]  /*56f0*/  LOP3.LUT R9, R9, UR25, R18, 0x96, !PT ;  /* 0x0000001909097c12 */ /* 0x000fe4000f8e9612 */
[----:B------:R2:W-:Y:S01]  /*5700*/  MUFU.EX2 R204, R30 ;  /* 0x0000001e00cc7308 */ /* 0x0005e20000000800 */
[----:B------:R-:W-:Y:S01]  /*5710*/  LOP3.LUT R7, R4, R15, RZ, 0x3c, !PT ;  /* 0x0000000f04077212 */ /* 0x000fe200078e3cff */
[--C-:B------:R-:W-:Y:S01]  /*5720*/  FFMA.FTZ R52, R52, c[0x0][0x23c], -R101.reuse ;  /* 0x00008f0034347a23 */ /* 0x100fe20000010865 */
[----:B------:R-:W-:Y:S01]  /*5730*/  LOP3.LUT R4, R4, R13, RZ, 0x3c, !PT ;  /* 0x0000000d04047212 */ /* 0x000fe200078e3cff */
[----:B------:R-:W-:Y:S01]  /*5740*/  FFMA.FTZ R101, R53, c[0x0][0x23c], -R101 ;  /* 0x00008f0035657a23 */ /* 0x000fe20000010865 */
[C---:B---3--:R-:W-:Y:S01]  /*5750*/  LOP3.LUT R20, R11.reuse, UR25, R6, 0x96, !PT ;  /* 0x000000190b147c12 */ /* 0x048fe2000f8e9606 */
[----:B------:R-:W-:Y:S01]  /*5760*/  FFMA.FTZ R46, R46, c[0x0][0x23c], -R0 ;  /* 0x00008f002e2e7a23 */ /* 0x000fe20000010800 */
[----:B------:R-:W-:Y:S01]  /*5770*/  LOP3.LUT R11, R11, UR25, R18, 0x96, !PT ;  /* 0x000000190b0b7c12 */ /* 0x000fe2000f8e9612 */
[----:B------:R-:W-:Y:S02]  /*5780*/  IMAD.WIDE.U32 R6, R7, -0x326172a9, RZ ;  /* 0xcd9e8d5707067825 */ /* 0x000fe400078e00ff */
[----:B------:R3:W3:Y:S02]  /*5790*/  MUFU.EX2 R213, R32 ;  /* 0x0000002000d57308 */ /* 0x0006e40000000800 */
[----:B------:R-:W-:Y:S04]  /*57a0*/  IMAD.WIDE.U32 R4, R4, -0x326172a9, RZ ;  /* 0xcd9e8d5704047825 */ /* 0x000fe800078e00ff */
[----:B------:R-:W-:Y:S01]  /*57b0*/  IMAD.WIDE.U32 R20, R20, -0x2daee0ad, RZ ;  /* 0xd2511f5314147825 */ /* 0x000fe200078e00ff */
[C---:B-1----:R-:W-:Y:S02]  /*57c0*/  LOP3.LUT R28, R5.reuse, UR24, R10, 0x96, !PT ;  /* 0x00000018051c7c12 */ /* 0x042fe4000f8e960a */
[----:B------:R-:W-:Y:S01]  /*57d0*/  LOP3.LUT R26, R5, UR24, R8, 0x96, !PT ;  /* 0x00000018051a7c12 */ /* 0x000fe2000f8e9608 */
[----:B------:R1:W-:Y:S01]  /*57e0*/  MUFU.EX2 R210, R31 ;  /* 0x0000001f00d27308 */ /* 0x0003e20000000800 */
[----:B------:R-:W-:Y:S01]  /*57f0*/  LOP3.LUT R22, R21, UR23, R14, 0x96, !PT ;  /* 0x0000001715167c12 */ /* 0x000fe2000f8e960e */
[----:B------:R-:W-:Y:S01]  /*5800*/  FFMA.FTZ R55, R55, c[0x0][0x23c], -R100 ;  /* 0x00008f0037377a23 */ /* 0x000fe20000010864 */
[----:B--2---:R-:W-:Y:S01]  /*5810*/  LOP3.LUT R30, R7, UR24, R10, 0x96, !PT ;  /* 0x00000018071e7c12 */ /* 0x004fe2000f8e960a */
[----:B------:R-:W-:Y:S04]  /*5820*/  IMAD.WIDE.U32 R10, R11, -0x2daee0ad, RZ ;  /* 0xd2511f530b0a7825 */ /* 0x000fe800078e00ff */
[----:B------:R-:W-:Y:S01]  /*5830*/  FFMA.FTZ R100, R54, c[0x0][0x23c], -R100 ;  /* 0x00008f0036647a23 */ /* 0x000fe20000010864 */
[----:B------:R-:W-:Y:S01]  /*5840*/  LOP3.LUT R13, R11, UR23, R12, 0x96, !PT ;  /* 0x000000170b0d7c12 */ /* 0x000fe2000f8e960c */
[----:B------:R2:W-:Y:S01]  /*5850*/  MUFU.EX2 R188, R23 ;  /* 0x0000001700bc7308 */ /* 0x0005e20000000800 */
[----:B------:R-:W-:Y:S01]  /*5860*/  FFMA.FTZ R45, R45, c[0x0][0x23c], -R16 ;  /* 0x00008f002d2d7a23 */ /* 0x000fe20000010810 */
[----:B---3--:R-:W-:Y:S01]  /*5870*/  LOP3.LUT R32, R7, UR24, R8, 0x96, !PT ;  /* 0x0000001807207c12 */ /* 0x008fe2000f8e9608 */
[----:B------:R-:W-:Y:S04]  /*5880*/  IMAD.WIDE.U32 R18, R19, -0x2daee0ad, RZ ;  /* 0xd2511f5313127825 */ /* 0x000fe800078e00ff */
[----:B------:R-:W-:Y:S01]  /*5890*/  IMAD.WIDE.U32 R8, R9, -0x2daee0ad, RZ ;  /* 0xd2511f5309087825 */ /* 0x000fe200078e00ff */
[----:B------:R-:W-:Y:S02]  /*58a0*/  LOP3.LUT R21, R19, UR23, R14, 0x96, !PT ;  /* 0x0000001713157c12 */ /* 0x000fe4000f8e960e */
[----:B------:R3:W-:Y:S01]  /*58b0*/  MUFU.EX2 R203, R24 ;  /* 0x0000001800cb7308 */ /* 0x0007e20000000800 */
[----:B------:R-:W-:Y:S04]  /*58c0*/  IMAD.WIDE.U32 R32, R32, -0x2daee0ad, RZ ;  /* 0xd2511f5320207825 */ /* 0x000fe800078e00ff */
[----:B-1----:R-:W-:Y:S01]  /*58d0*/  IMAD.WIDE.U32 R30, R30, -0x2daee0ad, RZ ;  /* 0xd2511f531e1e7825 */ /* 0x002fe200078e00ff */
[----:B------:R-:W-:Y:S04]  /*58e0*/  LOP3.LUT R11, R33, UR21, R18, 0x96, !PT ;  /* 0x00000015210b7c12 */ /* 0x000fe8000f8e9612 */
[----:B------:R1:W-:Y:S01]  /*58f0*/  MUFU.EX2 R202, R27 ;  /* 0x0000001b00ca7308 */ /* 0x0003e20000000800 */
[----:B------:R-:W-:Y:S01]  /*5900*/  LOP3.LUT R14, R31, UR21, R20, 0x96, !PT ;  /* 0x000000151f0e7c12 */ /* 0x000fe2000f8e9614 */
[----:B------:R-:W-:Y:S02]  /*5910*/  FFMA.FTZ R42, R42, c[0x0][0x23c], -R0 ;  /* 0x00008f002a2a7a23 */ /* 0x000fe40000010800 */
[----:B--2---:R-:W-:Y:S04]  /*5920*/  IMAD.WIDE.U32 R22, R22, -0x326172a9, RZ ;  /* 0xcd9e8d5716167825 */ /* 0x004fe800078e00ff */
[----:B------:R-:W-:Y:S01]  /*5930*/  FFMA.FTZ R41, R41, c[0x0][0x23c], -R16 ;  /* 0x00008f0029297a23 */ /* 0x000fe20000010810 */
[----:B------:R-:W-:Y:S01]  /*5940*/  LOP3.LUT R18, R23, UR22, R6, 0x96, !PT ;  /* 0x0000001617127c12 */ /* 0x000fe2000f8e9606 */
[----:B------:R2:W-:Y:S01]  /*5950*/  MUFU.EX2 R189, R17 ;  /* 0x0000001100bd7308 */ /* 0x0005e20000000800 */
[--C-:B------:R-:W-:Y:S02]  /*5960*/  FFMA.FTZ R59, R59, c[0x0][0x23c], -R0.reuse ;  /* 0x00008f003b3b7a23 */ /* 0x100fe40000010800 */
[----:B------:R-:W-:Y:S01]  /*5970*/  FFMA.FTZ R58, R58, c[0x0][0x23c], -R0 ;  /* 0x00008f003a3a7a23 */ /* 0x000fe20000010800 */
[----:B---3--:R-:W-:Y:S01]  /*5980*/  LOP3.LUT R24, R9, UR23, R12, 0x96, !PT ;  /* 0x0000001709187c12 */ /* 0x008fe2000f8e960c */
[----:B------:R-:W-:Y:S04]  /*5990*/  IMAD.WIDE.U32 R12, R13, -0x326172a9, RZ ;  /* 0xcd9e8d570d0c7825 */ /* 0x000fe800078e00ff */
[----:B------:R-:W-:Y:S01]  /*59a0*/  IMAD.WIDE.U32 R28, R28, -0x2daee0ad, RZ ;  /* 0xd2511f531c1c7825 */ /* 0x000fe200078e00ff */
[----:B------:R-:W-:Y:S03]  /*59b0*/  MUFU.EX2 R218, R67 ;  /* 0x0000004300da7308 */ /* 0x000fe60000000800 */
[----:B------:R-:W-:Y:S01]  /*59c0*/  FFMA.FTZ R0, R62, c[0x0][0x23c], -R0 ;  /* 0x00008f003e007a23 */ /* 0x000fe20000010800 */
[----:B------:R-:W-:Y:S01]  /*59d0*/  LOP3.LUT R7, R29, UR21, R10, 0x96, !PT ;  /* 0x000000151d077c12 */ /* 0x000fe2000f8e960a */
[----:B-1----:R-:W-:Y:S04]  /*59e0*/  IMAD.WIDE.U32 R26, R26, -0x2daee0ad, RZ ;  /* 0xd2511f531a1a7825 */ /* 0x002fe800078e00ff */
[----:B------:R-:W-:Y:S01]  /*59f0*/  FFMA.FTZ R56, R56, c[0x0][0x23c], -R16 ;  /* 0x00008f0038387a23 */ /* 0x000fe20000010810 */
[----:B------:R-:W-:Y:S01]  /*5a00*/  LOP3.LUT R5, R27, UR21, R8, 0x96, !PT ;  /* 0x000000151b057c12 */ /* 0x000fe2000f8e9608 */
[----:B------:R-:W-:Y:S01]  /*5a10*/  MUFU.EX2 R216, R60 ;  /* 0x0000003c00d87308 */ /* 0x000fe20000000800 */
[----:B------:R-:W-:Y:S01]  /*5a20*/  LOP3.LUT R8, R13, UR22, R4, 0x96, !PT ;  /* 0x000000160d087c12 */ /* 0x000fe2000f8e9604 */
[----:B------:R-:W-:Y:S04]  /*5a30*/  IMAD.WIDE.U32 R20, R21, -0x326172a9, RZ ;  /* 0xcd9e8d5715147825 */ /* 0x000fe800078e00ff */
[----:B------:R-:W-:Y:S01]  /*5a40*/  IMAD.WIDE.U32 R24, R24, -0x326172a9, RZ ;  /* 0xcd9e8d5718187825 */ /* 0x000fe200078e00ff */
[----:B--2---:R-:W-:Y:S03]  /*5a50*/  LOP3.LUT R17, R21, UR22, R6, 0x96, !PT ;  /* 0x0000001615117c12 */ /* 0x004fe6000f8e9606 */
[----:B------:R-:W-:Y:S01]  /*5a60*/  IMAD.WIDE.U32 R14, R14, -0x326172a9, RZ ;  /* 0xcd9e8d570e0e7825 */ /* 0x000fe200078e00ff */
[----:B------:R-:W-:Y:S01]  /*5a70*/  LOP3.LUT R4, R25, UR22, R4, 0x96, !PT ;  /* 0x0000001619047c12 */ /* 0x000fe2000f8e9604 */
[----:B------:R-:W-:Y:S02]  /*5a80*/  MUFU.EX2 R182, R66 ;  /* 0x0000004200b67308 */ /* 0x000fe40000000800 */
[----:B------:R-:W-:Y:S01]  /*5a90*/  IMAD.WIDE.U32 R18, R18, -0x2daee0ad, RZ ;  /* 0xd2511f5312127825 */ /* 0x000fe200078e00ff */
[----:B------:R-:W-:Y:S03]  /*5aa0*/  LOP3.LUT R29, R15, UR20, R22, 0x96, !PT ;  /* 0x000000140f1d7c12 */ /* 0x000fe6000f8e9616 */
[----:B------:R-:W-:Y:S01]  /*5ab0*/  IMAD.WIDE.U32 R8, R8, -0x2daee0ad, RZ ;  /* 0xd2511f5308087825 */ /* 0x000fe200078e00ff */
[----:B------:R-:W-:Y:S03]  /*5ac0*/  LOP3.LUT R22, R19, UR19, R30, 0x96, !PT ;  /* 0x0000001313167c12 */ /* 0x000fe6000f8e961e */
[----:B------:R-:W-:Y:S01]  /*5ad0*/  IMAD.WIDE.U32 R6, R7, -0x326172a9, RZ ;  /* 0xcd9e8d5707067825 */ /* 0x000fe200078e00ff */
[----:B------:R-:W-:Y:S01]  /*5ae0*/  LOP3.LUT R25, R9, UR19, R28, 0x96, !PT ;  /* 0x0000001309197c12 */ /* 0x000fe2000f8e961c */
[----:B------:R1:W-:Y:S02]  /*5af0*/  MUFU.EX2 R207, R34 ;  /* 0x0000002200cf7308 */ /* 0x0003e40000000800 */
[----:B------:R-:W-:Y:S01]  /*5b00*/  IMAD.WIDE.U32 R10, R11, -0x326172a9, RZ ;  /* 0xcd9e8d570b0a7825 */ /* 0x000fe200078e00ff */
[----:B------:R-:W-:Y:S03]  /*5b10*/  LOP3.LUT R15, R7, UR20, R12, 0x96, !PT ;  /* 0x00000014070f7c12 */ /* 0x000fe6000f8e960c */
[----:B------:R-:W-:Y:S01]  /*5b20*/  FFMA.FTZ R57, R57, c[0x0][0x23c], -R16 ;  /* 0x00008f0039397a23 */ /* 0x000fe20000010810 */
[----:B------:R-:W-:Y:S01]  /*5b30*/  LOP3.LUT R27, R11, UR20, R20, 0x96, !PT ;  /* 0x000000140b1b7c12 */ /* 0x000fe2000f8e9614 */
[----:B------:R-:W-:Y:S02]  /*5b40*/  IMAD.WIDE.U32 R20, R5, -0x326172a9, RZ ;  /* 0xcd9e8d5705147825 */ /* 0x000fe400078e00ff */
[----:B------:R2:W-:Y:S02]  /*5b50*/  MUFU.EX2 R209, R36 ;  /* 0x0000002400d17308 */ /* 0x0005e40000000800 */
        /* <DEDUP_REMOVED lines=9> */
[----:B------:R-:W-:Y:S01]  /*5bf0*/  IMAD.WIDE.U32 R26, R27, -0x2daee0ad, RZ ;  /* 0xd2511f531b1a7825 */ /* 0x000fe200078e00ff */
[----:B------:R-:W-:Y:S03]  /*5c00*/  LOP3.LUT R9, R29, UR17, R18, 0x96, !PT ;  /* 0x000000111d097c12 */ /* 0x000fe6000f8e9612 */
[----:B------:R-:W-:Y:S01]  /*5c10*/  IMAD.WIDE.U32 R24, R25, -0x326172a9, RZ ;  /* 0xcd9e8d5719187825 */ /* 0x000fe200078e00ff */
[----:B------:R-:W-:Y:S03]  /*5c20*/  MUFU.EX2 R126, R100 ;  /* 0x00000064007e7308 */ /* 0x000fe60000000800 */
[----:B------:R-:W-:Y:S01]  /*5c30*/  IMAD.WIDE.U32 R14, R15, -0x2daee0ad, RZ ;  /* 0xd2511f530f0e7825 */ /* 0x000fe200078e00ff */
[----:B------:R-:W-:Y:S02]  /*5c40*/  LOP3.LUT R5, R25, UR18, R6, 0x96, !PT ;  /* 0x0000001219057c12 */ /* 0x000fe4000f8e9606 */
[----:B------:R-:W-:Y:S01]  /*5c50*/  LOP3.LUT R6, R27, UR17, R12, 0x96, !PT ;  /* 0x000000111b067c12 */ /* 0x000fe2000f8e960c */
[----:B------:R-:W-:Y:S01]  /*5c60*/  IMAD.WIDE.U32 R30, R30, -0x2daee0ad, RZ ;  /* 0xd2511f531e1e7825 */ /* 0x000fe200078e00ff */
[----:B------:R-:W-:Y:S02]  /*5c70*/  LOP3.LUT R27, R15, UR17, R8, 0x96, !PT ;  /* 0x000000110f1b7c12 */ /* 0x000fe4000f8e9608 */
[----:B------:R2:W2:Y:S01]  /*5c80*/  MUFU.EX2 R212, R35 ;  /* 0x0000002300d47308 */ /* 0x0004a20000000800 */
[----:B------:R-:W-:Y:S01]  /*5c90*/  IMAD.WIDE.U32 R18, R19, -0x326172a9, RZ ;  /* 0xcd9e8d5713127825 */ /* 0x000fe200078e00ff */
[----:B------:R-:W-:Y:S03]  /*5ca0*/  LOP3.LUT R25, R31, UR17, R4, 0x96, !PT ;  /* 0x000000111f197c12 */ /* 0x000fe6000f8e9604 */
[----:B------:R-:W-:Y:S01]  /*5cb0*/  IMAD.WIDE.U32 R8, R9, -0x326172a9, RZ ;  /* 0xcd9e8d5709087825 */ /* 0x000fe200078e00ff */
[----:B------:R-:W-:Y:S03]  /*5cc0*/  LOP3.LUT R29, R19, UR18, R10, 0x96, !PT ;  /* 0x00000012131d7c12 */ /* 0x000fe6000f8e960a */
[----:B------:R-:W-:Y:S01]  /*5cd0*/  IMAD.WIDE.U32 R6, R6, -0x326172a9, RZ ;  /* 0xcd9e8d5706067825 */ /* 0x000fe200078e00ff */
[----:B------:R-:W-:Y:S01]  /*5ce0*/  SHF.R.U32.HI R21, RZ, 0x18, R8 ;  /* 0x00000018ff157819 */ /* 0x000fe20000011608 */
[----:B------:R-:W2:Y:S01]  /*5cf0*/  MUFU.EX2 R220, R48 ;  /* 0x0000003000dc7308 */ /* 0x000ea20000000800 */
[C---:B------:R-:W-:Y:S01]  /*5d00*/  LOP3.LUT R15, R8.reuse, 0xff, RZ, 0xc0, !PT ;  /* 0x000000ff080f7812 */ /* 0x040fe200078ec0ff */
[----:B------:R-:W-:Y:S01]  /*5d10*/  IMAD.WIDE.U32 R12, R13, -0x326172a9, RZ ;  /* 0xcd9e8d570d0c7825 */ /* 0x000fe200078e00ff */
[----:B-1----:R-:W-:Y:S02]  /*5d20*/  LOP3.LUT R34, R8, 0xffff, RZ, 0xc0, !PT ;  /* 0x0000ffff08227812 */ /* 0x002fe400078ec0ff */
[----:B------:R-:W-:Y:S01]  /*5d30*/  ISETP.LE.U32.AND P4, PT, R21, UR5, PT ;  /* 0x0000000515007c0c */ /* 0x000fe2000bf83070 */
[----:B------:R-:W-:Y:S01]  /*5d40*/  IMAD.WIDE.U32 R10, R11, -0x2daee0ad, RZ ;  /* 0xd2511f530b0a7825 */ /* 0x000fe200078e00ff */
[----:B------:R-:W-:Y:S02]  /*5d50*/  LOP3.LUT R23, R13, UR18, R20, 0x96, !PT ;  /* 0x000000120d177c12 */ /* 0x000fe4000f8e9614 */
[----:B------:R-:W-:Y:S01]  /*5d60*/  LOP3.LUT R20, R9, UR16, R22, 0x96, !PT ;  /* 0x0000001009147c12 */ /* 0x000fe2000f8e9616 */
[----:B------:R-:W-:Y:S01]  /*5d70*/  IMAD.WIDE.U32 R4, R5, -0x2daee0ad, RZ ;  /* 0xd2511f5305047825 */ /* 0x000fe200078e00ff */
[----:B------:R-:W-:Y:S01]  /*5d80*/  LOP3.LUT R19, R11, UR15, R28, 0x96, !PT ;  /* 0x0000000f0b137c12 */ /* 0x000fe2000f8e961c */
[----:B------:R-:W-:Y:S01]  /*5d90*/  MUFU.EX2 R127, R65 ;  /* 0x00000041007f7308 */ /* 0x000fe20000000800 */
[----:B------:R-:W-:Y:S01]  /*5da0*/  SHF.R.U32.HI R28, RZ, 0x10, R8 ;  /* 0x00000010ff1c7819 */ /* 0x000fe20000011608 */
[----:B------:R-:W-:Y:S01]  /*5db0*/  FFMA.FTZ R16, R61, c[0x0][0x23c], -R16 ;  /* 0x00008f003d107a23 */ /* 0x000fe20000010810 */
[----:B------:R-:W-:Y:S02]  /*5dc0*/  LOP3.LUT R17, R5, UR15, R14, 0x96, !PT ;  /* 0x0000000f05117c12 */ /* 0x000fe4000f8e960e */
[----:B------:R-:W-:Y:S02]  /*5dd0*/  LOP3.LUT R14, R10, 0xff, RZ, 0xc0, !PT ;  /* 0x000000ff0a0e7812 */ /* 0x000fe400078ec0ff */
[C---:B------:R-:W-:Y:S02]  /*5de0*/  LOP3.LUT R9, R4.reuse, 0xff, RZ, 0xc0, !PT ;  /* 0x000000ff04097812 */ /* 0x040fe400078ec0ff */
[--C-:B------:R-:W-:Y:S01]  /*5df0*/  SHF.R.U32.HI R8, RZ, 0x18, R4.reuse ;  /* 0x00000018ff087819 */ /* 0x100fe20000011604 */
[----:B------:R-:W-:Y:S01]  /*5e00*/  MUFU.EX2 R116, R101 ;  /* 0x0000006500747308 */ /* 0x000fe20000000800 */
[----:B------:R-:W-:Y:S02]  /*5e10*/  SHF.R.U32.HI R32, RZ, 0x10, R4 ;  /* 0x00000010ff207819 */ /* 0x000fe40000011604 */
[----:B--2---:R-:W-:Y:S02]  /*5e20*/  LOP3.LUT R36, R4, 0xffff, RZ, 0xc0, !PT ;  /* 0x0000ffff04247812 */ /* 0x004fe400078ec0ff */
[----:B------:R-:W-:Y:S02]  /*5e30*/  LOP3.LUT R4, R6, 0xff, RZ, 0xc0, !PT ;  /* 0x000000ff06047812 */ /* 0x000fe400078ec0ff */
[----:B------:R-:W-:Y:S02]  /*5e40*/  SHF.R.U32.HI R13, RZ, 0x18, R10 ;  /* 0x00000018ff0d7819 */ /* 0x000fe4000001160a */
[----:B------:R-:W-:Y:S01]  /*5e50*/  ISETP.LE.U32.AND P3, PT, R15, UR5, PT ;  /* 0x000000050f007c0c */ /* 0x000fe2000bf63070 */
[----:B------:R-:W-:Y:S01]  /*5e60*/  MUFU.EX2 R117, R63 ;  /* 0x0000003f00757308 */ /* 0x000fe20000000800 */
[----:B------:R-:W-:Y:S02]  /*5e70*/  ISETP.LE.U32.AND P2, PT, R14, UR5, PT ;  /* 0x000000050e007c0c */ /* 0x000fe4000bf43070 */
[----:B------:R-:W-:Y:S02]  /*5e80*/  ISETP.LE.U32.AND P6, PT, R9, UR5, PT ;  /* 0x0000000509007c0c */ /* 0x000fe4000bfc3070 */
[----:B------:R-:W-:Y:S01]  /*5e90*/  ISETP.LE.U32.AND P5, PT, R8, UR5, PT ;  /* 0x0000000508007c0c */ /* 0x000fe2000bfa3070 */
[----:B------:R-:W-:Y:S01]  /*5ea0*/  IMAD.WIDE.U32 R8, R27, -0x326172a9, RZ ;  /* 0xcd9e8d571b087825 */ /* 0x000fe200078e00ff */
[----:B------:R-:W-:Y:S02]  /*5eb0*/  ISETP.LE.U32.AND P0, PT, R4, UR5, PT ;  /* 0x0000000504007c0c */ /* 0x000fe4000bf03070 */
[----:B------:R-:W-:Y:S01]  /*5ec0*/  ISETP.LE.U32.AND P1, PT, R13, UR5, PT ;  /* 0x000000050d007c0c */ /* 0x000fe2000bf23070 */
[----:B------:R-:W-:Y:S01]  /*5ed0*/  IMAD.WIDE.U32 R4, R25, -0x326172a9, RZ ;  /* 0xcd9e8d5719047825 */ /* 0x000fe200078e00ff */
[----:B------:R-:W-:Y:S01]  /*5ee0*/  LOP3.LUT R14, R9, UR16, R24, 0x96, !PT ;  /* 0x00000010090e7c12 */ /* 0x000fe2000f8e9618 */
[----:B------:R-:W1:Y:S01]  /*5ef0*/  MUFU.EX2 R221, R51 ;  /* 0x0000003300dd7308 */ /* 0x000e620000000800 */
[----:B------:R-:W-:Y:S02]  /*5f00*/  SHF.R.U32.HI R15, RZ, 0x18, R6 ;  /* 0x00000018ff0f7819 */ /* 0x000fe40000011606 */
[C---:B------:R-:W-:Y:S02]  /*5f10*/  LOP3.LUT R24, R4.reuse, 0xff, RZ, 0xc0, !PT ;  /* 0x000000ff04187812 */ /* 0x040fe400078ec0ff */
[--C-:B------:R-:W-:Y:S02]  /*5f20*/  SHF.R.U32.HI R25, RZ, 0x18, R4.reuse ;  /* 0x00000018ff197819 */ /* 0x100fe40000011604 */
[----:B------:R-:W-:Y:S02]  /*5f30*/  SHF.R.U32.HI R27, RZ, 0x10, R4 ;  /* 0x00000010ff1b7819 */ /* 0x000fe40000011604 */
[----:B---3--:R-:W-:Y:S01]  /*5f40*/  LOP3.LUT R38, R4, 0xffff, RZ, 0xc0, !PT ;  /* 0x0000ffff04267812 */ /* 0x008fe200078ec0ff */
[----:B------:R-:W-:Y:S01]  /*5f50*/  MUFU.EX2 R109, R0 ;  /* 0x00000000006d7308 */ /* 0x000fe20000000800 */
[----:B------:R-:W-:Y:S02]  /*5f60*/  SHF.R.U32.HI R4, RZ, 0x18, R20 ;  /* 0x00000018ff047819 */ /* 0x000fe40000011614 */
[----:B------:R-:W-:Y:S02]  /*5f70*/  LOP3.LUT R13, R5, UR16, R12, 0x96, !PT ;  /* 0x00000010050d7c12 */ /* 0x000fe4000f8e960c */
[----:B------:R-:W-:Y:S02]  /*5f80*/  LOP3.LUT R5, R20, 0xff, RZ, 0xc0, !PT ;  /* 0x000000ff14057812 */ /* 0x000fe400078ec0ff */
[----:B------:R-:W-:Y:S02]  /*5f90*/  LOP3.LUT R22, R8, 0xff, RZ, 0xc0, !PT ;  /* 0x000000ff08167812 */ /* 0x000fe400078ec0ff */
[----:B------:R-:W-:Y:S01]  /*5fa0*/  SHF.R.U32.HI R31, RZ, 0x10, R10 ;  /* 0x00000010ff1f7819 */ /* 0x000fe2000001160a */
[----:B------:R-:W2:Y:S01]  /*5fb0*/  MUFU.EX2 R217, R50 ;  /* 0x0000003200d97308 */ /* 0x000ea20000000800 */
[----:B------:R-:W-:Y:S02]  /*5fc0*/  SHF.R.U32.HI R21, RZ, 0x18, R8 ;  /* 0x00000018ff157819 */ /* 0x000fe40000011608 */
[----:B------:R-:W-:Y:S02]  /*5fd0*/  LOP3.LUT R18, R7, UR16, R18, 0x96, !PT ;  /* 0x0000001007127c12 */ /* 0x000fe4000f8e9612 */
[----:B------:R-:W-:Y:S02]  /*5fe0*/  SHF.R.U32.HI R33, RZ, 0x10, R6 ;  /* 0x00000010ff217819 */ /* 0x000fe40000011606 */
[----:B------:R-:W-:Y:S01]  /*5ff0*/  LOP3.LUT R35, R10, 0xffff, RZ, 0xc0, !PT ;  /* 0x0000ffff0a237812 */ /* 0x000fe200078ec0ff */
[----:B------:R-:W-:Y:S01]  /*6000*/  IMAD.WIDE.U32 R10, R29, -0x2daee0ad, RZ ;  /* 0xd2511f531d0a7825 */ /* 0x000fe200078e00ff */
[----:B------:R-:W-:Y:S01]  /*6010*/  LOP3.LUT R37, R6, 0xffff, RZ, 0xc0, !PT ;  /* 0x0000ffff06257812 */ /* 0x000fe200078ec0ff */
[----:B------:R-:W3:Y:S02]  /*6020*/  MUFU.EX2 R214, R44 ;  /* 0x0000002c00d67308 */ /* 0x000ee40000000800 */
[----:B------:R-:W-:Y:S01]  /*6030*/  IMAD.WIDE.U32 R6, R23, -0x2daee0ad, RZ ;  /* 0xd2511f5317067825 */ /* 0x000fe200078e00ff */
[----:B------:R-:W-:Y:S02]  /*6040*/  LOP3.LUT R23, R10, 0xff, RZ, 0xc0, !PT ;  /* 0x000000ff0a177812 */ /* 0x000fe400078ec0ff */
[----:B------:R-:W-:Y:S02]  /*6050*/  SHF.R.U32.HI R29, RZ, 0x10, R10 ;  /* 0x00000010ff1d7819 */ /* 0x000fe4000001160a */
[----:B------:R-:W-:Y:S02]  /*6060*/  LOP3.LUT R12, R7, UR15, R30, 0x96, !PT ;  /* 0x0000000f070c7c12 */ /* 0x000fe4000f8e961e */
[----:B------:R-:W-:Y:S01]  /*6070*/  LOP3.LUT R30, R8, 0xffff, RZ, 0xc0, !PT ;  /* 0x0000ffff081e7812 */ /* 0x000fe200078ec0ff */
[----:B------:R-:W1:Y:S01]  /*6080*/  MUFU.EX2 R215, R47 ;  /* 0x0000002f00d77308 */ /* 0x000e620000000800 */
[----:B------:R-:W-:Y:S02]  /*6090*/  SHF.R.U32.HI R9, RZ, 0x18, R10 ;  /* 0x00000018ff097819 */ /* 0x000fe4000001160a */
[----:B------:R-:W-:Y:S07]  /*60a0*/  LOP3.LUT R7, R6, 0xffff, RZ, 0xc0, !PT ;  /* 0x0000ffff06077812 */ /* 0x000fee00078ec0ff */
[----:B------:R1:W1:Y:S10]  /*60b0*/  MUFU.EX2 R208, R39 ;  /* 0x0000002700d07308 */ /* 0x0002740000000800 */
[----:B------:R-:W2:Y:S10]  /*60c0*/  MUFU.EX2 R187, R187 ;  /* 0x000000bb00bb7308 */ /* 0x000eb40000000800 */
[----:B------:R-:W2:Y:S01]  /*60d0*/  MUFU.EX2 R190, R190 ;  /* 0x000000be00be7308 */ /* 0x000ea20000000800 */
[----:B-1----:R-:W-:Y:S02]  /*60e0*/  LOP3.LUT R39, R10, 0xffff, RZ, 0xc0, !PT ;  /* 0x0000ffff0a277812 */ /* 0x002fe400078ec0ff */
[----:B------:R-:W-:Y:S07]  /*60f0*/  SHF.R.U32.HI R10, RZ, 0x18, R6 ;  /* 0x00000018ff0a7819 */ /* 0x000fee0000011606 */
[----:B------:R-:W1:Y:S10]  /*6100*/  MUFU.EX2 R185, R185 ;  /* 0x000000b900b97308 */ /* 0x000e740000000800 */
[----:B------:R-:W1:Y:S10]  /*6110*/  MUFU.EX2 R184, R184 ;  /* 0x000000b800b87308 */ /* 0x000e740000000800 */
[----:B------:R-:W1:Y:S10]  /*6120*/  MUFU.EX2 R186, R49 ;  /* 0x0000003100ba7308 */ /* 0x000e740000000800 */
[----:B------:R-:W1:Y:S10]  /*6130*/  MUFU.EX2 R180, R40 ;  /* 0x0000002800b47308 */ /* 0x000e740000000800 */
[----:B------:R-:W1:Y:S10]  /*6140*/  MUFU.EX2 R178, R43 ;  /* 0x0000002b00b27308 */ /* 0x000e740000000800 */
[----:B------:R-:W1:Y:S10]  /*6150*/  MUFU.EX2 R177, R46 ;  /* 0x0000002e00b17308 */ /* 0x000e740000000800 */
[----:B------:R-:W1:Y:S10]  /*6160*/  MUFU.EX2 R181, R52 ;  /* 0x0000003400b57308 */ /* 0x000e740000000800 */
        /* <DEDUP_REMOVED lines=12> */
[----:B------:R-:W1:Y:S10]  /*6230*/  MUFU.EX2 R113, R59 ;  /* 0x0000003b00717308 */ /* 0x000e740000000800 */
[----:B------:R-:W-:Y:S10]  /*6240*/  MUFU.EX2 R112, R57 ;  /* 0x0000003900707308 */ /* 0x000ff40000000800 */
[----:B------:R-:W1:Y:S10]  /*6250*/  MUFU.EX2 R111, R58 ;  /* 0x0000003a006f7308 */ /* 0x000e740000000800 */
[----:B------:R-:W1:Y:S01]  /*6260*/  MUFU.EX2 R110, R16 ;  /* 0x00000010006e7308 */ /* 0x000e620000000800 */
[----:B----4-:R-:W-:Y:S01]  /*6270*/  @!P4 FADD.FTZ R205, -R205, -RZ ;  /* 0x800000ffcdcdc221 */ /* 0x010fe20000010100 */
[----:B------:R-:W-:Y:S01]  /*6280*/  ISETP.LE.U32.AND P4, PT, R4, UR5, PT ;  /* 0x0000000504007c0c */ /* 0x000fe2000bf83070 */
[----:B------:R-:W-:Y:S01]  /*6290*/  @!P3 FADD.FTZ R206, -R206, -RZ ;  /* 0x800000ffceceb221 */ /* 0x000fe20000010100 */
[----:B------:R-:W-:Y:S01]  /*62a0*/  LOP3.LUT R4, R28, 0xff, RZ, 0xc0, !PT ;  /* 0x000000ff1c047812 */ /* 0x000fe200078ec0ff */
[----:B------:R-:W-:Y:S01]  /*62b0*/  @!P2 FADD.FTZ R213, -R213, -RZ ;  /* 0x800000ffd5d5a221 */ /* 0x000fe20000010100 */
[----:B------:R-:W-:Y:S01]  /*62c0*/  ISETP.LE.U32.AND P3, PT, R15, UR5, PT ;  /* 0x000000050f007c0c */ /* 0x000fe2000bf63070 */
[----:B------:R-:W-:Y:S01]  /*62d0*/  @!P1 FADD.FTZ R212, -R212, -RZ ;  /* 0x800000ffd4d49221 */ /* 0x000fe20000010100 */
[----:B------:R-:W-:Y:S01]  /*62e0*/  ISETP.LE.U32.AND P2, PT, R5, UR5, PT ;  /* 0x0000000505007c0c */ /* 0x000fe2000bf43070 */
[----:B------:R-:W-:Y:S01]  /*62f0*/  @!P6 FADD.FTZ R211, -R211, -RZ ;  /* 0x800000ffd3d3e221 */ /* 0x000fe20000010100 */
[----:B------:R-:W-:Y:S01]  /*6300*/  ISETP.LE.U32.AND P1, PT, R4, UR5, PT ;  /* 0x0000000504007c0c */ /* 0x000fe2000bf23070 */
[----:B------:R-:W-:Y:S01]  /*6310*/  @!P0 FADD.FTZ R220, -R220, -RZ ;  /* 0x800000ffdcdc8221 */ /* 0x000fe20000010100 */
[----:B------:R-:W-:Y:S01]  /*6320*/  LOP3.LUT R4, R19, 0xff, RZ, 0xc0, !PT ;  /* 0x000000ff13047812 */ /* 0x000fe200078ec0ff */
[----:B------:R-:W-:Y:S01]  /*6330*/  @!P5 FADD.FTZ R210, -R210, -RZ ;  /* 0x800000ffd2d2d221 */ /* 0x000fe20000010100 */
[----:B------:R-:W-:Y:S01]  /*6340*/  ISETP.LE.U32.AND P6, PT, R22, UR5, PT ;  /* 0x0000000516007c0c */ /* 0x000fe2000bfc3070 */
[----:B------:R-:W-:Y:S01]  /*6350*/  @!P4 FADD.FTZ R195, -R195, -RZ ;  /* 0x800000ffc3c3c221 */ /* 0x000fe20000010100 */
[----:B------:R-:W-:Y:S02]  /*6360*/  ISETP.LE.U32.AND P0, PT, R4, UR5, PT ;  /* 0x0000000504007c0c */ /* 0x000fe4000bf03070 */
[----:B------:R-:W-:Y:S01]  /*6370*/  LOP3.LUT R4, R31, 0xff, RZ, 0xc0, !PT ;  /* 0x000000ff1f047812 */ /* 0x000fe200078ec0ff */
[----:B------:R-:W-:Y:S01]  /*6380*/  @!P3 FADD.FTZ R221, -R221, -RZ ;  /* 0x800000ffddddb221 */ /* 0x000fe20000010100 */
[----:B------:R-:W-:Y:S01]  /*6390*/  ISETP.LE.U32.AND P5, PT, R21, UR5, PT ;  /* 0x0000000515007c0c */ /* 0x000fe2000bfa3070 */
[----:B------:R-:W-:Y:S01]  /*63a0*/  @!P2 FADD.FTZ R194, -R194, -RZ ;  /* 0x800000ffc2c2a221 */ /* 0x000fe20000010100 */
[----:B------:R-:W-:Y:S01]  /*63b0*/  SHF.R.U32.HI R5, RZ, 0x18, R19 ;  /* 0x00000018ff057819 */ /* 0x000fe20000011613 */
[----:B------:R-:W-:Y:S01]  /*63c0*/  @!P1 FADD.FTZ R199, -R199, -RZ ;  /* 0x800000ffc7c79221 */ /* 0x000fe20000010100 */
[----:B------:R-:W-:Y:S02]  /*63d0*/  ISETP.LE.U32.AND P4, PT, R4, UR5, PT ;  /* 0x0000000504007c0c */ /* 0x000fe4000bf83070 */
[----:B------:R-:W-:Y:S01]  /*63e0*/  LOP3.LUT R4, R17, 0xff, RZ, 0xc0, !PT ;  /* 0x000000ff11047812 */ /* 0x000fe200078ec0ff */
[----:B------:R-:W-:Y:S01]  /*63f0*/  @!P6 FADD.FTZ R198, -R198, -RZ ;  /* 0x800000ffc6c6e221 */ /* 0x000fe20000010100 */
[----:B------:R-:W-:Y:S01]  /*6400*/  ISETP.LE.U32.AND P3, PT, R5, UR5, PT ;  /* 0x0000000505007c0c */ /* 0x000fe2000bf63070 */
[----:B------:R-:W-:Y:S01]  /*6410*/  @!P0 FADD.FTZ R201, -R201, -RZ ;  /* 0x800000ffc9c98221 */ /* 0x000fe20000010100 */
[----:B------:R-:W-:Y:S02]  /*6420*/  ISETP.LE.U32.AND P2, PT, R4, UR5, PT ;  /* 0x0000000504007c0c */ /* 0x000fe4000bf43070 */
[----:B------:R-:W-:Y:S01]  /*6430*/  LOP3.LUT R4, R32, 0xff, RZ, 0xc0, !PT ;  /* 0x000000ff20047812 */ /* 0x000fe200078ec0ff */
[----:B------:R-:W-:Y:S01]  /*6440*/  @!P5 FADD.FTZ R197, -R197, -RZ ;  /* 0x800000ffc5c5d221 */ /* 0x000fe20000010100 */
[----:B------:R-:W-:Y:S02]  /*6450*/  SHF.R.U32.HI R5, RZ, 0x18, R17 ;  /* 0x00000018ff057819 */ /* 0x000fe40000011611 */
[----:B------:R-:W-:Y:S01]  /*6460*/  ISETP.LE.U32.AND P6, PT, R4, UR5, PT ;  /* 0x0000000504007c0c */ /* 0x000fe2000bfc3070 */
[----:B------:R-:W-:Y:S01]  /*6470*/  @!P4 FADD.FTZ R207, -R207, -RZ ;  /* 0x800000ffcfcfc221 */ /* 0x000fe20000010100 */
[----:B------:R-:W-:Y:S02]  /*6480*/  LOP3.LUT R4, R18, 0xff, RZ, 0xc0, !PT ;  /* 0x000000ff12047812 */ /* 0x000fe400078ec0ff */
[----:B------:R-:W-:Y:S01]  /*6490*/  ISETP.LE.U32.AND P1, PT, R5, UR5, PT ;  /* 0x0000000505007c0c */ /* 0x000fe2000bf23070 */
[----:B------:R-:W-:Y:S01]  /*64a0*/  @!P3 FADD.FTZ R200, -R200, -RZ ;  /* 0x800000ffc8c8b221 */ /* 0x000fe20000010100 */
[----:B------:R-:W-:Y:S01]  /*64b0*/  ISETP.LE.U32.AND P5, PT, R4, UR5, PT ;  /* 0x0000000504007c0c */ /* 0x000fe2000bfa3070 */
[----:B------:R-:W-:Y:S01]  /*64c0*/  @!P2 FADD.FTZ R203, -R203, -RZ ;  /* 0x800000ffcbcba221 */ /* 0x000fe20000010100 */
[----:B------:R-:W-:Y:S02]  /*64d0*/  LOP3.LUT R4, R33, 0xff, RZ, 0xc0, !PT ;  /* 0x000000ff21047812 */ /* 0x000fe400078ec0ff */
[----:B------:R-:W-:Y:S02]  /*64e0*/  SHF.R.U32.HI R5, RZ, 0x18, R18 ;  /* 0x00000018ff057819 */ /* 0x000fe40000011612 */
[----:B------:R-:W-:Y:S01]  /*64f0*/  ISETP.LE.U32.AND P3, PT, R4, UR5, PT ;  /* 0x0000000504007c0c */ /* 0x000fe2000bf63070 */
[----:B------:R-:W-:Y:S01]  /*6500*/  @!P6 FADD.FTZ R204, -R204, -RZ ;  /* 0x800000ffcccce221 */ /* 0x000fe20000010100 */
[----:B------:R-:W-:Y:S02]  /*6510*/  ISETP.LE.U32.AND P4, PT, R24, UR5, PT ;  /* 0x0000000518007c0c */ /* 0x000fe4000bf83070 */
[----:B------:R-:W-:Y:S01]  /*6520*/  ISETP.LE.U32.AND P2, PT, R25, UR5, PT ;  /* 0x0000000519007c0c */ /* 0x000fe2000bf43070 */
[----:B------:R-:W-:Y:S01]  /*6530*/  @!P1 FADD.FTZ R202, -R202, -RZ ;  /* 0x800000ffcaca9221 */ /* 0x000fe20000010100 */
[----:B------:R-:W-:Y:S01]  /*6540*/  ISETP.LE.U32.AND P0, PT, R5, UR5, PT ;  /* 0x0000000505007c0c */ /* 0x000fe2000bf03070 */
[----:B------:R-:W-:Y:S01]  /*6550*/  @!P5 FADD.FTZ R209, -R209, -RZ ;  /* 0x800000ffd1d1d221 */ /* 0x000fe20000010100 */
[----:B------:R-:W-:Y:S02]  /*6560*/  SHF.R.U32.HI R5, RZ, 0x10, R20 ;  /* 0x00000010ff057819 */ /* 0x000fe40000011614 */
[----:B------:R-:W-:Y:S02]  /*6570*/  LOP3.LUT R15, R11, UR15, R26, 0x96, !PT ;  /* 0x0000000f0b0f7c12 */ /* 0x000fe4000f8e961a */
[----:B------:R-:W-:Y:S01]  /*6580*/  SHF.R.U32.HI R26, RZ, 0x10, R8 ;  /* 0x00000010ff1a7819 */ /* 0x000fe20000011608 */
[----:B--2---:R-:W-:Y:S01]  /*6590*/  @!P3 FADD.FTZ R217, -R217, -RZ ;  /* 0x800000ffd9d9b221 */ /* 0x004fe20000010100 */
[----:B------:R-:W-:Y:S01]  /*65a0*/  LOP3.LUT R8, R6, 0xff, RZ, 0xc0, !PT ;  /* 0x000000ff06087812 */ /* 0x000fe200078ec0ff */
[----:B---3--:R-:W-:Y:S01]  /*65b0*/  @!P4 FADD.FTZ R214, -R214, -RZ ;  /* 0x800000ffd6d6c221 */ /* 0x008fe20000010100 */
[----:B------:R-:W-:Y:S01]  /*65c0*/  ISETP.LE.U32.AND P1, PT, R23, UR5, PT ;  /* 0x0000000517007c0c */ /* 0x000fe2000bf23070 */
[----:B------:R-:W-:Y:S01]  /*65d0*/  @!P2 FADD.FTZ R215, -R215, -RZ ;  /* 0x800000ffd7d7a221 */ /* 0x000fe20000010100 */
[----:B------:R-:W-:Y:S01]  /*65e0*/  SHF.R.U32.HI R4, RZ, 0x8, R34 ;  /* 0x00000008ff047819 */ /* 0x000fe20000011622 */
[----:B------:R-:W-:Y:S01]  /*65f0*/  @!P0 FADD.FTZ R208, -R208, -RZ ;  /* 0x800000ffd0d08221 */ /* 0x000fe20000010100 */
[----:B------:R-:W-:Y:S02]  /*6600*/  LOP3.LUT R5, R5, 0xff, RZ, 0xc0, !PT ;  /* 0x000000ff05057812 */ /* 0x000fe400078ec0ff */
[----:B------:R-:W-:Y:S02]  /*6610*/  ISETP.LE.U32.AND P6, PT, R9, UR5, PT ;  /* 0x0000000509007c0c */ /* 0x000fe4000bfc3070 */
[----:B------:R-:W-:Y:S02]  /*6620*/  ISETP.LE.U32.AND P5, PT, R8, UR5, PT ;  /* 0x0000000508007c0c */ /* 0x000fe4000bfa3070 */
[----:B------:R-:W-:Y:S02]  /*6630*/  LOP3.LUT R4, R4, 0xffff, RZ, 0xc0, !PT ;  /* 0x0000ffff04047812 */ /* 0x000fe400078ec0ff */
[----:B------:R-:W-:Y:S01]  /*6640*/  ISETP.LE.U32.AND P3, PT, R5, UR5, PT ;  /* 0x0000000505007c0c */ /* 0x000fe2000bf63070 */
[----:B------:R-:W-:Y:S01]  /*6650*/  @!P1 FADD.FTZ R219, -R219, -RZ ;  /* 0x800000ffdbdb9221 */ /* 0x000fe20000010100 */
[----:B------:R-:W-:Y:S02]  /*6660*/  LOP3.LUT R5, R14, 0xff, RZ, 0xc0, !PT ;  /* 0x000000ff0e057812 */ /* 0x000fe400078ec0ff */
[----:B------:R-:W-:Y:S02]  /*6670*/  ISETP.LE.U32.AND P4, PT, R4, UR5, PT ;  /* 0x0000000504007c0c */ /* 0x000fe4000bf83070 */
[----:B------:R-:W-:Y:S01]  /*6680*/  ISETP.LE.U32.AND P2, PT, R5, UR5, PT ;  /* 0x0000000505007c0c */ /* 0x000fe2000bf43070 */
[----:B------:R-:W-:Y:S01]  /*6690*/  @!P6 FADD.FTZ R218, -R218, -RZ ;  /* 0x800000ffdadae221 */ /* 0x000fe20000010100 */
[----:B------:R-:W-:Y:S01]  /*66a0*/  SHF.R.U32.HI R4, RZ, 0x18, R14 ;  /* 0x00000018ff047819 */ /* 0x000fe2000001160e */
[----:B------:R-:W-:Y:S01]  /*66b0*/  @!P5 FADD.FTZ R216, -R216, -RZ ;  /* 0x800000ffd8d8d221 */ /* 0x000fe20000010100 */
[----:B------:R-:W-:Y:S02]  /*66c0*/  SHF.R.U32.HI R5, RZ, 0x10, R19 ;  /* 0x00000010ff057819 */ /* 0x000fe40000011613 */
[----:B------:R-:W-:Y:S01]  /*66d0*/  SHF.R.U32.HI R11, RZ, 0x10, R6 ;  /* 0x00000010ff0b7819 */ /* 0x000fe20000011606 */
[----:B------:R-:W-:Y:S01]  /*66e0*/  @!P3 FADD.FTZ R192, -R192, -RZ ;  /* 0x800000ffc0c0b221 */ /* 0x000fe20000010100 */
[----:B------:R-:W-:Y:S02]  /*66f0*/  LOP3.LUT R6, R26, 0xff, RZ, 0xc0, !PT ;  /* 0x000000ff1a067812 */ /* 0x000fe400078ec0ff */
[----:B------:R-:W-:Y:S01]  /*6700*/  ISETP.LE.U32.AND P1, PT, R4, UR5, PT ;  /* 0x0000000504007c0c */ /* 0x000fe2000bf23070 */
[----:B------:R-:W-:Y:S01]  /*6710*/  @!P4 FADD.FTZ R193, -R193, -RZ ;  /* 0x800000ffc1c1c221 */ /* 0x000fe20000010100 */
[----:B------:R-:W-:Y:S01]  /*6720*/  LOP3.LUT R5, R5, 0xff, RZ, 0xc0, !PT ;  /* 0x000000ff05057812 */ /* 0x000fe200078ec0ff */
[----:B------:R-:W-:Y:S01]  /*6730*/  @!P2 FADD.FTZ R191, -R191, -RZ ;  /* 0x800000ffbfbfa221 */ /* 0x000fe20000010100 */
[----:B------:R-:W-:Y:S02]  /*6740*/  SHF.R.U32.HI R4, RZ, 0x8, R35 ;  /* 0x00000008ff047819 */ /* 0x000fe40000011623 */
[----:B------:R-:W-:Y:S02]  /*6750*/  ISETP.LE.U32.AND P6, PT, R6, UR5, PT ;  /* 0x0000000506007c0c */ /* 0x000fe4000bfc3070 */
[----:B------:R-:W-:Y:S02]  /*6760*/  ISETP.LE.U32.AND P5, PT, R5, UR5, PT ;  /* 0x0000000505007c0c */ /* 0x000fe4000bfa3070 */
[----:B------:R-:W-:Y:S02]  /*6770*/  SHF.R.U32.HI R6, RZ, 0x10, R17 ;  /* 0x00000010ff067819 */ /* 0x000fe40000011611 */
[----:B------:R-:W-:Y:S01]  /*6780*/  LOP3.LUT R4, R4, 0xffff, RZ, 0xc0, !PT ;  /* 0x0000ffff04047812 */ /* 0x000fe200078ec0ff */
[----:B------:R-:W-:Y:S01]  /*6790*/  @!P1 FADD.FTZ R189, -R189, -RZ ;  /* 0x800000ffbdbd9221 */ /* 0x000fe20000010100 */
[----:B------:R-:W-:Y:S02]  /*67a0*/  SHF.R.U32.HI R5, RZ, 0x8, R36 ;  /* 0x00000008ff057819 */ /* 0x000fe40000011624 */
[----:B------:R-:W-:Y:S02]  /*67b0*/  LOP3.LUT R6, R6, 0xff, RZ, 0xc0, !PT ;  /* 0x000000ff06067812 */ /* 0x000fe400078ec0ff */
[----:B------:R-:W-:Y:S01]  /*67c0*/  ISETP.LE.U32.AND P3, PT, R4, UR5, PT ;  /* 0x0000000504007c0c */ /* 0x000fe2000bf63070 */
[----:B------:R-:W-:Y:S01]  /*67d0*/  @!P6 FADD.FTZ R188, -R188, -RZ ;  /* 0x800000ffbcbce221 */ /* 0x000fe20000010100 */
[----:B------:R-:W-:Y:S01]  /*67e0*/  LOP3.LUT R4, R5, 0xffff, RZ, 0xc0, !PT ;  /* 0x0000ffff05047812 */ /* 0x000fe200078ec0ff */
[----:B------:R-:W-:Y:S01]  /*67f0*/  @!P5 FADD.FTZ R187, -R187, -RZ ;  /* 0x800000ffbbbbd221 */ /* 0x000fe20000010100 */
[----:B------:R-:W-:Y:S02]  /*6800*/  SHF.R.U32.HI R5, RZ, 0x10, R18 ;  /* 0x00000010ff057819 */ /* 0x000fe40000011612 */
[----:B------:R-:W-:Y:S02]  /*6810*/  ISETP.LE.U32.AND P4, PT, R6, UR5, PT ;  /* 0x0000000506007c0c */ /* 0x000fe4000bf83070 */
[----:B------:R-:W-:Y:S02]  /*6820*/  SHF.R.U32.HI R6, RZ, 0x8, R37 ;  /* 0x00000008ff067819 */ /* 0x000fe40000011625 */
[----:B------:R-:W-:Y:S02]  /*6830*/  ISETP.LE.U32.AND P2, PT, R4, UR5, PT ;  /* 0x0000000504007c0c */ /* 0x000fe4000bf43070 */
[----:B------:R-:W-:Y:S01]  /*6840*/  LOP3.LUT R4, R5, 0xff, RZ, 0xc0, !PT ;  /* 0x000000ff05047812 */ /* 0x000fe200078ec0ff */
[----:B------:R-:W-:Y:S01]  /*6850*/  @!P3 FADD.FTZ R190, -R190, -RZ ;  /* 0x800000ffbebeb221 */ /* 0x000fe20000010100 */
[----:B------:R-:W-:Y:S02]  /*6860*/  LOP3.LUT R5, R6, 0xffff, RZ, 0xc0, !PT ;  /* 0x0000ffff06057812 */ /* 0x000fe400078ec0ff */
[----:B------:R-:W-:Y:S02]  /*6870*/  ISETP.LE.U32.AND P1, PT, R4, UR5, PT ;  /* 0x0000000504007c0c */ /* 0x000fe4000bf23070 */
[----:B------:R-:W-:Y:S01]  /*6880*/  LOP3.LUT R4, R13, 0xff, RZ, 0xc0, !PT ;  /* 0x000000ff0d047812 */ /* 0x000fe200078ec0ff */
[----:B-1----:R-:W-:Y:S01]  /*6890*/  @!P4 FADD.FTZ R185, -R185, -RZ ;  /* 0x800000ffb9b9c221 */ /* 0x002fe20000010100 */
[----:B------:R-:W-:Y:S02]  /*68a0*/  ISETP.LE.U32.AND P6, PT, R5, UR5, PT ;  /* 0x0000000505007c0c */ /* 0x000fe4000bfc3070 */
[----:B------:R-:W-:Y:S01]  /*68b0*/  ISETP.LE.U32.AND P5, PT, R4, UR5, PT ;  /* 0x0000000504007c0c */ /* 0x000fe2000bfa3070 */
[----:B------:R-:W-:Y:S01]  /*68c0*/  @!P2 FADD.FTZ R184, -R184, -RZ ;  /* 0x800000ffb8b8a221 */ /* 0x000fe20000010100 */
[----:B------:R-:W-:Y:S02]  /*68d0*/  SHF.R.U32.HI R5, RZ, 0x18, R13 ;  /* 0x00000018ff057819 */ /* 0x000fe4000001160d */
[----:B------:R-:W-:Y:S02]  /*68e0*/  LOP3.LUT R4, R27, 0xff, RZ, 0xc0, !PT ;  /* 0x000000ff1b047812 */ /* 0x000fe400078ec0ff */
[----:B------:R-:W-:Y:S01]  /*68f0*/  ISETP.LE.U32.AND P3, PT, R5, UR5, PT ;  /* 0x0000000505007c0c */ /* 0x000fe2000bf63070 */
[----:B------:R-:W-:Y:S01]  /*6900*/  @!P1 FADD.FTZ R183, -R183, -RZ ;  /* 0x800000ffb7b79221 */ /* 0x000fe20000010100 */
[----:B------:R-:W-:Y:S02]  /*6910*/  LOP3.LUT R5, R15, 0xff, RZ, 0xc0, !PT ;  /* 0x000000ff0f057812 */ /* 0x000fe400078ec0ff */
[----:B------:R-:W-:Y:S01]  /*6920*/  ISETP.LE.U32.AND P4, PT, R4, UR5, PT ;  /* 0x0000000504007c0c */ /* 0x000fe2000bf83070 */
[----:B------:R-:W-:Y:S01]  /*6930*/  @!P6 FADD.FTZ R186, -R186, -RZ ;  /* 0x800000ffbabae221 */ /* 0x000fe20000010100 */
[----:B------:R-:W-:Y:S01]  /*6940*/  SHF.R.U32.HI R4, RZ, 0x18, R15 ;  /* 0x00000018ff047819 */ /* 0x000fe2000001160f */
[----:B------:R-:W-:Y:S01]  /*6950*/  @!P5 FADD.FTZ R180, -R180, -RZ ;  /* 0x800000ffb4b4d221 */ /* 0x000fe20000010100 */
[----:B------:R-:W-:Y:S02]  /*6960*/  ISETP.LE.U32.AND P2, PT, R5, UR5, PT ;  /* 0x0000000505007c0c */ /* 0x000fe4000bf43070 */
[----:B------:R-:W-:Y:S02]  /*6970*/  ISETP.LE.U32.AND P1, PT, R4, UR5, PT ;  /* 0x0000000504007c0c */ /* 0x000fe4000bf23070 */
[----:B------:R-:W-:Y:S01]  /*6980*/  LOP3.LUT R5, R29, 0xff, RZ, 0xc0, !PT ;  /* 0x000000ff1d057812 */ /* 0x000fe200078ec0ff */
[----:B------:R-:W-:Y:S01]  /*6990*/  @!P3 FADD.FTZ R178, -R178, -RZ ;  /* 0x800000ffb2b2b221 */ /* 0x000fe20000010100 */
[----:B------:R-:W-:Y:S02]  /*69a0*/  LOP3.LUT R20, R20, 0xffff, RZ, 0xc0, !PT ;  /* 0x0000ffff14147812 */ /* 0x000fe400078ec0ff */
[----:B------:R-:W-:Y:S01]  /*69b0*/  LOP3.LUT R4, R12, 0xff, RZ, 0xc0, !PT ;  /* 0x000000ff0c047812 */ /* 0x000fe200078ec0ff */
[----:B------:R-:W-:Y:S01]  /*69c0*/  @!P4 FADD.FTZ R177, -R177, -RZ ;  /* 0x800000ffb1b1c221 */ /* 0x000fe20000010100 */
[----:B------:R-:W-:Y:S02]  /*69d0*/  ISETP.LE.U32.AND P6, PT, R5, UR5, PT ;  /* 0x0000000505007c0c */ /* 0x000fe4000bfc3070 */
[----:B------:R-:W-:Y:S01]  /*69e0*/  ISETP.LE.U32.AND P5, PT, R4, UR5, PT ;  /* 0x0000000504007c0c */ /* 0x000fe2000bfa3070 */
[----:B------:R-:W-:Y:S01]  /*69f0*/  @!P2 FADD.FTZ R181, -R181, -RZ ;  /* 0x800000ffb5b5a221 */ /* 0x000fe20000010100 */
[----:B------:R-:W-:Y:S01]  /*6a00*/  SHF.R.U32.HI R4, RZ, 0x8, R20 ;  /* 0x00000008ff047819 */ /* 0x000fe20000011614 */
[----:B------:R-:W-:Y:S01]  /*6a10*/  @!P1 FADD.FTZ R179, -R179, -RZ ;  /* 0x800000ffb3b39221 */ /* 0x000fe20000010100 */
[----:B------:R-:W-:Y:S02]  /*6a20*/  SHF.R.U32.HI R5, RZ, 0x18, R12 ;  /* 0x00000018ff057819 */ /* 0x000fe4000001160c */
[----:B------:R-:W-:Y:S02]  /*6a30*/  SHF.R.U32.HI R6, RZ, 0x10, R14 ;  /* 0x00000010ff067819 */ /* 0x000fe4000001160e */
[----:B------:R-:W-:Y:S02]  /*6a40*/  LOP3.LUT R4, R4, 0xffff, RZ, 0xc0, !PT ;  /* 0x0000ffff04047812 */ /* 0x000fe400078ec0ff */
[----:B------:R-:W-:Y:S01]  /*6a50*/  ISETP.LE.U32.AND P3, PT, R5, UR5, PT ;  /* 0x0000000505007c0c */ /* 0x000fe2000bf63070 */
[----:B------:R-:W-:Y:S01]  /*6a60*/  @!P6 FADD.FTZ R182, -R182, -RZ ;  /* 0x800000ffb6b6e221 */ /* 0x000fe20000010100 */
[----:B------:R-:W-:Y:S01]  /*6a70*/  LOP3.LUT R5, R6, 0xff, RZ, 0xc0, !PT ;  /* 0x000000ff06057812 */ /* 0x000fe200078ec0ff */
[----:B------:R-:W-:Y:S01]  /*6a80*/  @!P5 FADD.FTZ R114, -R114, -RZ ;  /* 0x800000ff7272d221 */ /* 0x000fe20000010100 */
[----:B------:R-:W-:Y:S02]  /*6a90*/  ISETP.LE.U32.AND P4, PT, R4, UR5, PT ;  /* 0x0000000504007c0c */ /* 0x000fe4000bf83070 */
[----:B------:R-:W-:Y:S02]  /*6aa0*/  ISETP.LE.U32.AND P2, PT, R5, UR5, PT ;  /* 0x0000000505007c0c */ /* 0x000fe4000bf43070 */
[----:B------:R-:W-:Y:S02]  /*6ab0*/  SHF.R.U32.HI R4, RZ, 0x8, R30 ;  /* 0x00000008ff047819 */ /* 0x000fe4000001161e */
[----:B------:R-:W-:Y:S02]  /*6ac0*/  LOP3.LUT R5, R19, 0xffff, RZ, 0xc0, !PT ;  /* 0x0000ffff13057812 */ /* 0x000fe400078ec0ff */
[----:B------:R-:W-:Y:S01]  /*6ad0*/  LOP3.LUT R17, R17, 0xffff, RZ, 0xc0, !PT ;  /* 0x0000ffff11117812 */ /* 0x000fe200078ec0ff */
[----:B------:R-:W-:Y:S01]  /*6ae0*/  @!P3 FADD.FTZ R113, -R113, -RZ ;  /* 0x800000ff7171b221 */ /* 0x000fe20000010100 */
[----:B------:R-:W-:Y:S02]  /*6af0*/  LOP3.LUT R4, R4, 0xffff, RZ, 0xc0, !PT ;  /* 0x0000ffff04047812 */ /* 0x000fe400078ec0ff */
[----:B------:R-:W-:Y:S01]  /*6b00*/  SHF.R.U32.HI R5, RZ, 0x8, R5 ;  /* 0x00000008ff057819 */ /* 0x000fe20000011605 */
[----:B------:R-:W-:Y:S01]  /*6b10*/  @!P4 FADD.FTZ R118, -R118, -RZ ;  /* 0x800000ff7676c221 */ /* 0x000fe20000010100 */
[----:B------:R-:W-:Y:S01]  /*6b20*/  ISETP.LE.U32.AND P1, PT, R4, UR5, PT ;  /* 0x0000000504007c0c */ /* 0x000fe2000bf23070 */
[----:B------:R-:W-:Y:S01]  /*6b30*/  @!P2 FADD.FTZ R119, -R119, -RZ ;  /* 0x800000ff7777a221 */ /* 0x000fe20000010100 */
[----:B------:R-:W-:Y:S02]  /*6b40*/  LOP3.LUT R4, R5, 0xffff, RZ, 0xc0, !PT ;  /* 0x0000ffff05047812 */ /* 0x000fe400078ec0ff */
[----:B------:R-:W-:Y:S02]  /*6b50*/  SHF.R.U32.HI R5, RZ, 0x8, R17 ;  /* 0x00000008ff057819 */ /* 0x000fe40000011611 */
[----:B------:R-:W-:Y:S02]  /*6b60*/  LOP3.LUT R6, R18, 0xffff, RZ, 0xc0, !PT ;  /* 0x0000ffff12067812 */ /* 0x000fe400078ec0ff */
[----:B------:R-:W-:Y:S02]  /*6b70*/  ISETP.LE.U32.AND P6, PT, R4, UR5, PT ;  /* 0x0000000504007c0c */ /* 0x000fe4000bfc3070 */
[----:B------:R-:W-:Y:S02]  /*6b80*/  LOP3.LUT R4, R5, 0xffff, RZ, 0xc0, !PT ;  /* 0x0000ffff05047812 */ /* 0x000fe400078ec0ff */
[----:B------:R-:W-:Y:S01]  /*6b90*/  SHF.R.U32.HI R6, RZ, 0x8, R6 ;  /* 0x00000008ff067819 */ /* 0x000fe20000011606 */
[----:B------:R-:W-:Y:S01]  /*6ba0*/  @!P1 FADD.FTZ R120, -R120, -RZ ;  /* 0x800000ff78789221 */ /* 0x000fe20000010100 */
[----:B------:R-:W-:Y:S02]  /*6bb0*/  F2FP.RELU.PACK_AB R0, R221, R217 ;  /* 0x000000d9dd00723e */ /* 0x000fe400000008ff */
[----:B------:R-:W-:Y:S02]  /*6bc0*/  LOP3.LUT R5, R6, 0xffff, RZ, 0xc0, !PT ;  /* 0x0000ffff06057812 */ /* 0x000fe400078ec0ff */
[----:B------:R-:W-:Y:S02]  /*6bd0*/  SHF.R.U32.HI R6, RZ, 0x10, R15 ;  /* 0x00000010ff067819 */ /* 0x000fe4000001160f */
[----:B------:R-:W-:Y:S01]  /*6be0*/  ISETP.LE.U32.AND P2, PT, R5, UR5, PT ;  /* 0x0000000505007c0c */ /* 0x000fe2000bf43070 */
[----:B------:R-:W-:Y:S01]  /*6bf0*/  @!P6 FADD.FTZ R122, -R122, -RZ ;  /* 0x800000ff7a7ae221 */ /* 0x000fe20000010100 */
[----:B------:R-:W-:Y:S02]  /*6c00*/  SHF.R.U32.HI R5, RZ, 0x10, R13 ;  /* 0x00000010ff057819 */ /* 0x000fe4000001160d */
[----:B------:R-:W-:Y:S02]  /*6c10*/  FSETP.GE.FTZ.AND P3, PT, R194, RZ, PT ;  /* 0x000000ffc200720b */ /* 0x000fe40003f76000 */
[----:B------:R-:W-:Y:S02]  /*6c20*/  LOP3.LUT R5, R5, 0xff, RZ, 0xc0, !PT ;  /* 0x000000ff05057812 */ /* 0x000fe400078ec0ff */
[----:B------:R-:W-:Y:S02]  /*6c30*/  ISETP.LE.U32.AND P4, PT, R4, UR5, PT ;  /* 0x0000000504007c0c */ /* 0x000fe4000bf83070 */
[----:B------:R-:W-:Y:S02]  /*6c40*/  ISETP.LE.U32.AND P6, PT, R5, UR5, PT ;  /* 0x0000000505007c0c */ /* 0x000fe4000bfc3070 */
[----:B------:R-:W-:Y:S01]  /*6c50*/  LOP3.LUT R5, R6, 0xff, RZ, 0xc0, !PT ;  /* 0x000000ff06057812 */ /* 0x000fe200078ec0ff */
[----:B------:R-:W-:Y:S01]  /*6c60*/  @!P2 FADD.FTZ R123, -R123, -RZ ;  /* 0x800000ff7b7ba221 */ /* 0x000fe20000010100 */
[----:B------:R-:W-:Y:S02]  /*6c70*/  LOP3.LUT R4, R11, 0xff, RZ, 0xc0, !PT ;  /* 0x000000ff0b047812 */ /* 0x000fe400078ec0ff */
[----:B------:R-:W-:Y:S02]  /*6c80*/  ISETP.LE.U32.AND P2, PT, R5, UR5, PT ;  /* 0x0000000505007c0c */ /* 0x000fe4000bf43070 */
[----:B------:R-:W-:Y:S02]  /*6c90*/  SHF.R.U32.HI R5, RZ, 0x8, R39 ;  /* 0x00000008ff057819 */ /* 0x000fe40000011627 */
[----:B------:R-:W-:Y:S01]  /*6ca0*/  ISETP.LE.U32.AND P1, PT, R4, UR5, PT ;  /* 0x0000000504007c0c */ /* 0x000fe2000bf23070 */
[----:B------:R-:W-:Y:S01]  /*6cb0*/  @!P4 FADD.FTZ R121, -R121, -RZ ;  /* 0x800000ff7979c221 */ /* 0x000fe20000010100 */
[----:B------:R-:W-:Y:S01]  /*6cc0*/  LOP3.LUT R5, R5, 0xffff, RZ, 0xc0, !PT ;  /* 0x0000ffff05057812 */ /* 0x000fe200078ec0ff */
[----:B------:R-:W-:Y:S01]  /*6cd0*/  @!P6 FADD.FTZ R124, -R124, -RZ ;  /* 0x800000ff7c7ce221 */ /* 0x000fe20000010100 */
[----:B------:R-:W-:Y:S02]  /*6ce0*/  SHF.R.U32.HI R4, RZ, 0x8, R38 ;  /* 0x00000008ff047819 */ /* 0x000fe40000011626 */
[----:B------:R-:W-:Y:S02]  /*6cf0*/  ISETP.LE.U32.AND P6, PT, R5, UR5, PT ;  /* 0x0000000505007c0c */ /* 0x000fe4000bfc3070 */
[----:B------:R-:W-:Y:S01]  /*6d00*/  LOP3.LUT R4, R4, 0xffff, RZ, 0xc0, !PT ;  /* 0x0000ffff04047812 */ /* 0x000fe200078ec0ff */
[----:B------:R-:W-:Y:S01]  /*6d10*/  @!P2 FADD.FTZ R126, -R126, -RZ ;  /* 0x800000ff7e7ea221 */ /* 0x000fe20000010100 */
[----:B------:R-:W-:Y:S02]  /*6d20*/  LOP3.LUT R13, R13, 0xffff, RZ, 0xc0, !PT ;  /* 0x0000ffff0d0d7812 */ /* 0x000fe400078ec0ff */
[----:B------:R-:W-:Y:S01]  /*6d30*/  ISETP.LE.U32.AND P4, PT, R4, UR5, PT ;  /* 0x0000000504007c0c */ /* 0x000fe2000bf83070 */
[----:B------:R-:W-:Y:S01]  /*6d40*/  @!P1 FADD.FTZ R109, -R109, -RZ ;  /* 0x800000ff6d6d9221 */ /* 0x000fe20000010100 */
[----:B------:R-:W-:Y:S02]  /*6d50*/  FSETP.GE.FTZ.AND P1, PT, R192, RZ, PT ;  /* 0x000000ffc000720b */ /* 0x000fe40003f36000 */
[----:B------:R-:W-:Y:S02]  /*6d60*/  LOP3.LUT R4, R14, 0xffff, RZ, 0xc0, !PT ;  /* 0x0000ffff0e047812 */ /* 0x000fe400078ec0ff */
[----:B------:R-:W-:Y:S01]  /*6d70*/  SHF.R.U32.HI R13, RZ, 0x8, R13 ;  /* 0x00000008ff0d7819 */ /* 0x000fe2000001160d */
[----:B------:R-:W-:Y:S01]  /*6d80*/  @!P6 FADD.FTZ R127, -R127, -RZ ;  /* 0x800000ff7f7fe221 */ /* 0x000fe20000010100 */
[----:B------:R-:W-:Y:S02]  /*6d90*/  SHF.R.U32.HI R4, RZ, 0x8, R4 ;  /* 0x00000008ff047819 */ /* 0x000fe40000011604 */
[----:B------:R-:W-:Y:S02]  /*6da0*/  LOP3.LUT R5, R13, 0xffff, RZ, 0xc0, !PT ;  /* 0x0000ffff0d057812 */ /* 0x000fe400078ec0ff */
[----:B------:R-:W-:Y:S01]  /*6db0*/  LOP3.LUT R4, R4, 0xffff, RZ, 0xc0, !PT ;  /* 0x0000ffff04047812 */ /* 0x000fe200078ec0ff */
[----:B------:R-:W-:Y:S01]  /*6dc0*/  @!P4 FADD.FTZ R125, -R125, -RZ ;  /* 0x800000ff7d7dc221 */ /* 0x000fe20000010100 */
[----:B------:R-:W-:Y:S02]  /*6dd0*/  ISETP.LE.U32.AND P2, PT, R5, UR5, PT ;  /* 0x0000000505007c0c */ /* 0x000fe4000bf43070 */
[----:B------:R-:W-:Y:S02]  /*6de0*/  ISETP.LE.U32.AND P4, PT, R4, UR5, PT ;  /* 0x0000000504007c0c */ /* 0x000fe4000bf83070 */
[----:B------:R-:W-:Y:S02]  /*6df0*/  SHF.R.U32.HI R5, RZ, 0x10, R12 ;  /* 0x00000010ff057819 */ /* 0x000fe4000001160c */
[----:B------:R-:W-:Y:S02]  /*6e00*/  LOP3.LUT R15, R15, 0xffff, RZ, 0xc0, !PT ;  /* 0x0000ffff0f0f7812 */ /* 0x000fe400078ec0ff */
[----:B------:R-:W-:Y:S02]  /*6e10*/  LOP3.LUT R5, R5, 0xff, RZ, 0xc0, !PT ;  /* 0x000000ff05057812 */ /* 0x000fe400078ec0ff */
[----:B------:R-:W-:Y:S02]  /*6e20*/  SHF.R.U32.HI R4, RZ, 0x8, R15 ;  /* 0x00000008ff047819 */ /* 0x000fe4000001160f */
[----:B------:R-:W-:Y:S01]  /*6e30*/  LOP3.LUT R6, R12, 0xffff, RZ, 0xc0, !PT ;  /* 0x0000ffff0c067812 */ /* 0x000fe200078ec0ff */
[----:B------:R-:W-:Y:S01]  /*6e40*/  @!P2 FADD.FTZ R115, -R115, -RZ ;  /* 0x800000ff7373a221 */ /* 0x000fe20000010100 */
[----:B------:R-:W-:Y:S01]  /*6e50*/  LOP3.LUT R4, R4, 0xffff, RZ, 0xc0, !PT ;  /* 0x0000ffff04047812 */ /* 0x000fe200078ec0ff */
[----:B------:R-:W-:Y:S01]  /*6e60*/  @!P4 FADD.FTZ R108, -R108, -RZ ;  /* 0x800000ff6c6cc221 */ /* 0x000fe20000010100 */
[----:B------:R-:W-:Y:S02]  /*6e70*/  ISETP.LE.U32.AND P4, PT, R5, UR5, PT ;  /* 0x0000000505007c0c */ /* 0x000fe4000bf83070 */
[----:B------:R-:W-:Y:S02]  /*6e80*/  F2FP.RELU.PACK_AB R5, R118, R194 ;  /* 0x000000c27605723e */ /* 0x000fe400000008ff */
[----:B------:R-:W-:Y:S02]  /*6e90*/  ISETP.LE.U32.AND P6, PT, R4, UR5, PT ;  /* 0x0000000504007c0c */ /* 0x000fe4000bfc3070 */
[----:B------:R-:W-:Y:S01]  /*6ea0*/  SHF.R.U32.HI R4, RZ, 0x8, R7 ;  /* 0x00000008ff047819 */ /* 0x000fe20000011607 */
[----:B------:R1:W-:Y:S01]  /*6eb0*/  STS [R228+0x10000], R5 ;  /* 0x01000005e4007388 */ /* 0x0003e20000000800 */
[----:B------:R-:W-:Y:S02]  /*6ec0*/  SHF.R.U32.HI R6, RZ, 0x8, R6 ;  /* 0x00000008ff067819 */ /* 0x000fe40000011606 */
[----:B------:R-:W-:Y:S02]  /*6ed0*/  LOP3.LUT R7, R4, 0xffff, RZ, 0xc0, !PT ;  /* 0x0000ffff04077812 */ /* 0x000fe400078ec0ff */
[----:B------:R-:W-:Y:S01]  /*6ee0*/  F2FP.RELU.PACK_AB R4, R195, R192 ;  /* 0x000000c0c304723e */ /* 0x000fe200000008ff */
[----:B------:R-:W-:Y:S01]  /*6ef0*/  @!P4 FADD.FTZ R111, -R111, -RZ ;  /* 0x800000ff6f6fc221 */ /* 0x000fe20000010100 */
[----:B------:R-:W-:Y:S02]  /*6f00*/  LOP3.LUT R6, R6, 0xffff, RZ, 0xc0, !PT ;  /* 0x0000ffff06067812 */ /* 0x000fe400078ec0ff */
[----:B------:R-:W-:Y:S01]  /*6f10*/  F2FP.RELU.PACK_AB R8, R108, R191 ;  /* 0x000000bf6c08723e */ /* 0x000fe200000008ff */
[----:B------:R2:W-:Y:S01]  /*6f20*/  STS [R228+0x10400], R4 ;  /* 0x01040004e4007388 */ /* 0x0005e20000000800 */
[----:B------:R-:W-:Y:S01]  /*6f30*/  ISETP.LE.U32.AND P2, PT, R7, UR5, PT ;  /* 0x0000000507007c0c */ /* 0x000fe2000bf43070 */
[----:B------:R-:W-:Y:S01]  /*6f40*/  @!P6 FADD.FTZ R116, -R116, -RZ ;  /* 0x800000ff7474e221 */ /* 0x000fe20000010100 */
[----:B------:R-:W-:Y:S02]  /*6f50*/  ISETP.LE.U32.AND P6, PT, R6, UR5, PT ;  /* 0x0000000506007c0c */ /* 0x000fe4000bfc3070 */
[----:B------:R-:W-:Y:S02]  /*6f60*/  F2FP.RELU.PACK_AB R6, R193, R206 ;  /* 0x000000cec106723e */ /* 0x000fe400000008ff */
[----:B------:R-:W-:Y:S02]  /*6f70*/  F2FP.RELU.PACK_AB R7, R189, R119 ;  /* 0x00000077bd07723e */ /* 0x000fe400000008ff */
[----:B------:R-:W-:Y:S01]  /*6f80*/  ISETP.LE.U32.AND P0, PT, R10, UR5, PT ;  /* 0x000000050a007c0c */ /* 0x000fe2000bf03070 */
[----:B------:R3:W-:Y:S04]  /*6f90*/  STS [R229+0x10000], R6 ;  /* 0x01000006e5007388 */ /* 0x0007e80000000800 */
[----:B------:R-:W-:Y:S01]  /*6fa0*/  @!P2 FADD.FTZ R110, -R110, -RZ ;  /* 0x800000ff6e6ea221 */ /* 0x000fe20000010100 */
[----:B------:R-:W-:Y:S01]  /*6fb0*/  FSETP.GE.FTZ.AND P2, PT, R118, RZ, PT ;  /* 0x000000ff7600720b */ /* 0x000fe20003f56000 */
[----:B------:R-:W-:Y:S01]  /*6fc0*/  @!P6 FADD.FTZ R112, -R112, -RZ ;  /* 0x800000ff7070e221 */ /* 0x000fe20000010100 */
[----:B-1----:R-:W-:Y:S05]  /*6fd0*/  F2FP.RELU.PACK_AB R5, R205, R199 ;  /* 0x000000c7cd05723e */ /* 0x002fea00000008ff */
[----:B------:R1:W-:Y:S01]  /*6fe0*/  STS [R229+0x10400], R5 ;  /* 0x01040005e5007388 */ /* 0x0003e20000000800 */
[----:B------:R-:W-:Y:S01]  /*6ff0*/  @!P0 FADD.FTZ R117, -R117, -RZ ;  /* 0x800000ff75758221 */ /* 0x000fe20000010100 */
[----:B------:R-:W-:Y:S02]  /*7000*/  FSETP.GE.FTZ.AND P0, PT, R195, RZ, PT ;  /* 0x000000ffc300720b */ /* 0x000fe40003f16000 */
[----:B--2---:R-:W-:Y:S01]  /*7010*/  F2FP.RELU.PACK_AB R4, R120, R198 ;  /* 0x000000c67804723e */ /* 0x004fe200000008ff */
[----:B------:R2:W-:Y:S04]  /*7020*/  STS [R228+0x12000], R8 ;  /* 0x01200008e4007388 */ /* 0x0005e80000000800 */
[----:B------:R4:W-:Y:S01]  /*7030*/  STS [R228+0x12400], R7 ;  /* 0x01240007e4007388 */ /* 0x0009e20000000800 */
[----:B---3--:R-:W-:Y:S03]  /*7040*/  F2FP.RELU.PACK_AB R6, R200, R187 ;  /* 0x000000bbc806723e */ /* 0x008fe600000008ff */
[----:B------:R3:W-:Y:S01]  /*7050*/  STS [R229+0x12000], R4 ;  /* 0x01200004e5007388 */ /* 0x0007e20000000800 */
[----:B-1----:R-:W-:Y:S02]  /*7060*/  F2FP.RELU.PACK_AB R5, R190, R213 ;  /* 0x000000d5be05723e */ /* 0x002fe400000008ff */
[----:B--2---:R-:W-:Y:S02]  /*7070*/  F2FP.RELU.PACK_AB R8, R197, R188 ;  /* 0x000000bcc508723e */ /* 0x004fe400000008ff */
[----:B----4-:R-:W-:Y:S03]  /*7080*/  F2FP.RELU.PACK_AB R7, R122, R201 ;  /* 0x000000c97a07723e */ /* 0x010fe600000008ff */
[----:B------:R1:W-:Y:S01]  /*7090*/  STS [R229+0x12400], R8 ;  /* 0x01240008e5007388 */ /* 0x0003e20000000800 */
[----:B---3--:R-:W-:Y:S03]  /*70a0*/  F2FP.RELU.PACK_AB R4, R212, R207 ;  /* 0x000000cfd404723e */ /* 0x008fe600000008ff */
[----:B------:R2:W-:Y:S04]  /*70b0*/  STS [R230+0x10000], R7 ;  /* 0x01000007e6007388 */ /* 0x0005e80000000800 */
[----:B------:R3:W-:Y:S04]  /*70c0*/  STS [R230+0x10400], R6 ;  /* 0x01040006e6007388 */ /* 0x0007e80000000800 */
[----:B------:R4:W-:Y:S04]  /*70d0*/  STS [R227+0x10000], R5 ;  /* 0x01000005e3007388 */ /* 0x0009e80000000800 */
[----:B------:R4:W-:Y:S01]  /*70e0*/  STS [R227+0x10400], R4 ;  /* 0x01040004e3007388 */ /* 0x0009e20000000800 */
[----:B-1----:R-:W-:Y:S02]  /*70f0*/  F2FP.RELU.PACK_AB R8, R121, R203 ;  /* 0x000000cb7908723e */ /* 0x002fe400000008ff */
[----:B--2---:R-:W-:Y:S03]  /*7100*/  F2FP.RELU.PACK_AB R7, R202, R185 ;  /* 0x000000b9ca07723e */ /* 0x004fe600000008ff */
[----:B------:R-:W-:Y:S01]  /*7110*/  STS [R230+0x12000], R8 ;  /* 0x01200008e6007388 */ /* 0x000fe20000000800 */
[----:B---3--:R-:W-:Y:S03]  /*7120*/  F2FP.RELU.PACK_AB R6, R184, R211 ;  /* 0x000000d3b806723e */ /* 0x008fe600000008ff */
[----:B------:R1:W-:Y:S01]  /*7130*/  STS [R230+0x12400], R7 ;  /* 0x01240007e6007388 */ /* 0x0003e20000000800 */
[----:B----4-:R-:W-:Y:S03]  /*7140*/  F2FP.RELU.PACK_AB R5, R210, R204 ;  /* 0x000000ccd205723e */ /* 0x010fe600000008ff */
[----:B------:R2:W-:Y:S01]  /*7150*/  STS [R227+0x12000], R6 ;  /* 0x01200006e3007388 */ /* 0x0005e20000000800 */
[----:B------:R-:W-:Y:S03]  /*7160*/  F2FP.RELU.PACK_AB R4, R123, R209 ;  /* 0x000000d17b04723e */ /* 0x000fe600000008ff */
[----:B------:R3:W-:Y:S04]  /*7170*/  STS [R227+0x12400], R5 ;  /* 0x01240005e3007388 */ /* 0x0007e80000000800 */
[----:B------:R4:W-:Y:S01]  /*7180*/  STS [R223+0x10000], R4 ;  /* 0x01000004df007388 */ /* 0x0009e20000000800 */
[----:B-1----:R-:W-:Y:S02]  /*7190*/  F2FP.RELU.PACK_AB R7, R208, R183 ;  /* 0x000000b7d007723e */ /* 0x002fe400000008ff */
[----:B--2---:R-:W-:Y:S03]  /*71a0*/  F2FP.RELU.PACK_AB R6, R115, R180 ;  /* 0x000000b47306723e */ /* 0x004fe600000008ff */
[----:B------:R1:W-:Y:S01]  /*71b0*/  STS [R223+0x10400], R7 ;  /* 0x01040007df007388 */ /* 0x0003e20000000800 */
[----:B---3--:R-:W-:Y:S03]  /*71c0*/  F2FP.RELU.PACK_AB R5, R178, R124 ;  /* 0x0000007cb205723e */ /* 0x008fe600000008ff */
[----:B------:R2:W-:Y:S01]  /*71d0*/  STS [R224+0x10400], R0 ;  /* 0x01040000e0007388 */ /* 0x0005e20000000800 */
[----:B----4-:R-:W-:Y:S05]  /*71e0*/  F2FP.RELU.PACK_AB R4, R186, R220 ;  /* 0x000000dcba04723e */ /* 0x010fea00000008ff */
[----:B------:R3:W-:Y:S04]  /*71f0*/  STS [R224+0x10000], R4 ;  /* 0x01000004e0007388 */ /* 0x0007e80000000800 */
[----:B------:R4:W-:Y:S04]  /*7200*/  STS [R223+0x12000], R6 ;  /* 0x01200006df007388 */ /* 0x0009e80000000800 */
[----:B------:R4:W-:Y:S01]  /*7210*/  STS [R223+0x12400], R5 ;  /* 0x01240005df007388 */ /* 0x0009e20000000800 */
[----:B-1----:R-:W-:Y:S02]  /*7220*/  F2FP.RELU.PACK_AB R7, R125, R214 ;  /* 0x000000d67d07723e */ /* 0x002fe400000008ff */
[----:B--2---:R-:W-:Y:S03]  /*7230*/  F2FP.RELU.PACK_AB R0, R127, R219 ;  /* 0x000000db7f00723e */ /* 0x004fe600000008ff */
[----:B------:R1:W-:Y:S01]  /*7240*/  STS [R224+0x12000], R7 ;  /* 0x01200007e0007388 */ /* 0x0003e20000000800 */
[----:B---3--:R-:W-:Y:S02]  /*7250*/  F2FP.RELU.PACK_AB R4, R179, R126 ;  /* 0x0000007eb304723e */ /* 0x008fe400000008ff */
[----:B----4-:R-:W-:Y:S02]  /*7260*/  F2FP.RELU.PACK_AB R6, R215, R177 ;  /* 0x000000b1d706723e */ /* 0x010fe400000008ff */
[----:B------:R-:W-:Y:S03]  /*7270*/  F2FP.RELU.PACK_AB R5, R116, R181 ;  /* 0x000000b57405723e */ /* 0x000fe600000008ff */
[----:B------:R2:W-:Y:S04]  /*7280*/  STS [R224+0x12400], R6 ;  /* 0x01240006e0007388 */ /* 0x0005e80000000800 */
[----:B------:R3:W-:Y:S04]  /*7290*/  STS [R226+0x10000], R5 ;  /* 0x01000005e2007388 */ /* 0x0007e80000000800 */
[----:B------:R4:W-:Y:S01]  /*72a0*/  STS [R226+0x10400], R4 ;  /* 0x01040004e2007388 */ /* 0x0009e20000000800 */
[----:B-1----:R-:W-:Y:S03]  /*72b0*/  F2FP.RELU.PACK_AB R7, R112, R114 ;  /* 0x000000727007723e */ /* 0x002fe600000008ff */
[----:B------:R1:W-:Y:S01]  /*72c0*/  STS [R225+0x10000], R0 ;  /* 0x01000000e1007388 */ /* 0x0003e20000000800 */
[----:B--2---:R-:W-:Y:S02]  /*72d0*/  F2FP.RELU.PACK_AB R6, R113, R111 ;  /* 0x0000006f7106723e */ /* 0x004fe400000008ff */
[----:B---3--:R-:W-:Y:S02]  /*72e0*/  F2FP.RELU.PACK_AB R5, R110, R216 ;  /* 0x000000d86e05723e */ /* 0x008fe400000008ff */
[----:B----4-:R-:W-:Y:S02]  /*72f0*/  F2FP.RELU.PACK_AB R4, R117, R109 ;  /* 0x0000006d7504723e */ /* 0x010fe400000008ff */
[----:B-1----:R-:W-:Y:S05]  /*7300*/  F2FP.RELU.PACK_AB R0, R218, R182 ;  /* 0x000000b6da00723e */ /* 0x002fea00000008ff */
[----:B------:R1:W-:Y:S04]  /*7310*/  STS [R225+0x10400], R0 ;  /* 0x01040000e1007388 */ /* 0x0003e80000000800 */
[----:B------:R-:W-:Y:S04]  /*7320*/  STS [R226+0x12000], R7 ;  /* 0x01200007e2007388 */ /* 0x000fe80000000800 */
[----:B------:R-:W-:Y:S04]  /*7330*/  STS [R226+0x12400], R6 ;  /* 0x01240006e2007388 */ /* 0x000fe80000000800 */
[----:B------:R-:W-:Y:S04]  /*7340*/  STS [R225+0x12000], R5 ;  /* 0x01200005e1007388 */ /* 0x000fe80000000800 */
[----:B------:R-:W-:Y:S01]  /*7350*/  STS [R225+0x12400], R4 ;  /* 0x01240004e1007388 */ /* 0x000fe20000000800 */
[----:B-1----:R-:W-:Y:S05]  /*7360*/  IMAD.SHL.U32 R0, R168, 0x2, RZ ;  /* 0x00000002a8007824 */ /* 0x002fea00078e00ff */
[----:B------:R-:W1:Y:S08]  /*7370*/  LDSM.16.M88.4 R64, [R0+0x4000] ;  /* 0x004000000040783b */ /* 0x000e700000000200 */
[----:B------:R2:W3:Y:S02]  /*7380*/  LDSM.16.M88.4 R60, [R0+0x5000] ;  /* 0x00500000003c783b */ /* 0x0004e40000000200 */
[----:B--2---:R-:W-:Y:S06]  /*7390*/  IMAD.IADD R0, R0, 0x1, R166 ;  /* 0x0000000100007824 */ /* 0x004fec00078e02a6 */
        /* <DEDUP_REMOVED lines=22> */
[C---:B------:R-:W-:Y:S03]  /*7500*/  HMMA.16816.F32 R16, R100.reuse, R146, R16 ;  /* 0x000000926410723c */ /* 0x040fe60000001810 */
[----:B------:R-:W-:Y:S01]  /*7510*/  FADD.FTZ R196, -R176, R4 ;  /* 0x00000004b0c47221 */ /* 0x000fe20000010100 */
[-C--:B------:R-:W-:Y:S01]  /*7520*/  FSEL R0, R0, R175.reuse, P0 ;  /* 0x000000af00007208 */ /* 0x080fe20000000000 */
[----:B------:R-:W-:Y:S01]  /*7530*/  FADD.FTZ R4, -R175, R6 ;  /* 0x00000006af047221 */ /* 0x000fe20000010100 */
[----:B------:R-:W-:Y:S01]  /*7540*/  FSETP.GE.FTZ.AND P0, PT, R189, RZ, PT ;  /* 0x000000ffbd00720b */ /* 0x000fe20003f16000 */
[----:B------:R-:W-:Y:S01]  /*7550*/  FADD.FTZ R5, -R176, R5 ;  /* 0x00000005b0057221 */ /* 0x000fe20000010100 */
[-C--:B------:R-:W-:Y:S01]  /*7560*/  HMMA.16816.F32 R20, R100, R148.reuse, R20 ;  /* 0x000000946414723c */ /* 0x080fe20000001814 */
[C---:B------:R-:W-:Y:S03]  /*7570*/  FADD.FTZ R11, -R173.reuse, R11 ;  /* 0x0000000bad0b7221 */ /* 0x040fe60000010100 */
[----:B------:R-:W-:Y:S01]  /*7580*/  FADD.FTZ R10, -R173, R10 ;  /* 0x0000000aad0a7221 */ /* 0x000fe20000010100 */
[----:B------:R-:W-:Y:S01]  /*7590*/  FSEL R4, R4, R175, P1 ;  /* 0x000000af04047208 */ /* 0x000fe20000800000 */
[C---:B------:R-:W-:Y:S01]  /*75a0*/  FADD.FTZ R9, -R174.reuse, R9 ;  /* 0x00000009ae097221 */ /* 0x040fe20000010100 */
[----:B------:R-:W-:Y:S01]  /*75b0*/  FSETP.GE.FTZ.AND P1, PT, R119, RZ, PT ;  /* 0x000000ff7700720b */ /* 0x000fe20003f36000 */
[----:B------:R-:W-:Y:S01]  /*75c0*/  FADD.FTZ R6, -R174, R8 ;  /* 0x00000008ae067221 */ /* 0x000fe20000010100 */
[C---:B------:R-:W-:Y:S03]  /*75d0*/  HMMA.16816.F32 R24, R104.reuse, R148, R24 ;  /* 0x000000946818723c */ /* 0x040fe60000001818 */
[----:B------:R-:W-:Y:S01]  /*75e0*/  FMUL.FTZ R195, R195, R0 ;  /* 0x00000000c3c37220 */ /* 0x000fe20000410000 */
[----:B------:R-:W-:Y:S01]  /*75f0*/  FSEL R5, R5, R176, P2 ;  /* 0x000000b005057208 */ /* 0x000fe20001000000 */
[C---:B------:R-:W-:Y:S01]  /*7600*/  FADD.FTZ R15, -R173.reuse, R15 ;  /* 0x0000000fad0f7221 */ /* 0x040fe20000010100 */
[----:B------:R-:W-:Y:S01]  /*7610*/  FSETP.GE.FTZ.AND P2, PT, R108, RZ, PT ;  /* 0x000000ff6c00720b */ /* 0x000fe20003f56000 */
[----:B------:R-:W-:Y:S01]  /*7620*/  FMUL.FTZ R192, R192, R4 ;  /* 0x00000004c0c07220 */ /* 0x000fe20000410000 */
[-C--:B------:R-:W-:Y:S01]  /*7630*/  HMMA.16816.F32 R28, R104, R150.reuse, R28 ;  /* 0x00000096681c723c */ /* 0x080fe2000000181c */
[----:B------:R-:W-:Y:S03]  /*7640*/  FADD.FTZ R14, -R173, R14 ;  /* 0x0000000ead0e7221 */ /* 0x000fe60000010100 */
[----:B------:R-:W-:Y:S01]  /*7650*/  FMUL.FTZ R118, R118, R5 ;  /* 0x0000000576767220 */ /* 0x000fe20000410000 */
[-C--:B------:R-:W-:Y:S01]  /*7660*/  FSEL R0, R11, R173.reuse, P0 ;  /* 0x000000ad0b007208 */ /* 0x080fe20000000000 */
[----:B------:R-:W-:Y:S01]  /*7670*/  FADD.FTZ R13, -R174, R13 ;  /* 0x0000000dae0d7221 */ /* 0x000fe20000010100 */
[----:B------:R-:W-:Y:S01]  /*7680*/  FSEL R7, R196, R176, P3 ;  /* 0x000000b0c4077208 */ /* 0x000fe20001800000 */
[----:B------:R-:W-:Y:S01]  /*7690*/  FADD.FTZ R12, -R174, R12 ;  /* 0x0000000cae0c7221 */ /* 0x000fe20000010100 */
[----:B------:R-:W-:Y:S01]  /*76a0*/  FSETP.GE.FTZ.AND P3, PT, R191, RZ, PT ;  /* 0x000000ffbf00720b */ /* 0x000fe20003f76000 */
[C---:B------:R-:W-:Y:S01]  /*76b0*/  HMMA.16816.F32 R32, R100.reuse, R150, R32 ;  /* 0x000000966420723c */ /* 0x040fe20000001820 */
        /* <DEDUP_REMOVED lines=8> */
[-C--:B------:R-:W-:Y:S01]  /*7740*/  HMMA.16816.F32 R36, R100, R152.reuse, R36 ;  /* 0x000000986424723c */ /* 0x080fe20000001824 */
[----:B------:R-:W-:Y:S02]  /*7750*/  FSETP.GE.FTZ.AND P2, PT, R120, RZ, PT ;  /* 0x000000ff7800720b */ /* 0x000fe40003f56000 */
[----:B------:R-:W-:Y:S01]  /*7760*/  FMUL.FTZ R108, R108, R5 ;  /* 0x000000056c6c7220 */ /* 0x000fe20000410000 */
[----:B------:R-:W-:Y:S01]  /*7770*/  FSEL R6, R6, R174, P3 ;  /* 0x000000ae06067208 */ /* 0x000fe20001800000 */
[C---:B------:R-:W-:Y:S01]  /*7780*/  FADD.FTZ R17, -R176.reuse, R17 ;  /* 0x00000011b0117221 */ /* 0x040fe20000010100 */
[-C--:B------:R-:W-:Y:S01]  /*7790*/  FSEL R0, R15, R173.reuse, P0 ;  /* 0x000000ad0f007208 */ /* 0x080fe20000000000 */
[----:B------:R-:W-:Y:S01]  /*77a0*/  FADD.FTZ R16, -R176, R16 ;  /* 0x00000010b0107221 */ /* 0x000fe20000010100 */
[C---:B------:R-:W-:Y:S01]  /*77b0*/  HMMA.16816.F32 R40, R104.reuse, R152, R40 ;  /* 0x000000986828723c */ /* 0x040fe20000001828 */
[----:B------:R-:W-:Y:S01]  /*77c0*/  FMUL.FTZ R191, R191, R6 ;  /* 0x00000006bfbf7220 */ /* 0x000fe20000410000 */
[----:B------:R-:W-:Y:S02]  /*77d0*/  FSETP.GE.FTZ.AND P3, PT, R198, RZ, PT ;  /* 0x000000ffc600720b */ /* 0x000fe40003f76000 */
[----:B------:R-:W-:Y:S01]  /*77e0*/  FMUL.FTZ R197, R197, R0 ;  /* 0x00000000c5c57220 */ /* 0x000fe20000410000 */
[----:B------:R-:W-:Y:S01]  /*77f0*/  FSEL R4, R14, R173, P1 ;  /* 0x000000ad0e047208 */ /* 0x000fe20000800000 */
[----:B------:R-:W-:Y:S01]  /*7800*/  FADD.FTZ R23, -R175, R23 ;  /* 0x00000017af177221 */ /* 0x000fe20000010100 */
[----:B------:R-:W-:Y:S01]  /*7810*/  FSETP.GE.FTZ.AND P0, PT, R205, RZ, PT ;  /* 0x000000ffcd00720b */ /* 0x000fe20003f16000 */
[----:B------:R-:W-:Y:S01]  /*7820*/  FADD.FTZ R22, -R175, R22 ;  /* 0x00000016af167221 */ /* 0x000fe20000010100 */
[----:B------:R-:W-:Y:S01]  /*7830*/  FSETP.GE.FTZ.AND P1, PT, R199, RZ, PT ;  /* 0x000000ffc700720b */ /* 0x000fe20003f36000 */
[-C--:B------:R-:W-:Y:S02]  /*7840*/  HMMA.16816.F32 R44, R104, R154.reuse, R44 ;  /* 0x0000009a682c723c */ /* 0x080fe4000000182c */
[----:B------:R-:W-:Y:S01]  /*7850*/  FMUL.FTZ R188, R188, R4 ;  /* 0x00000004bcbc7220 */ /* 0x000fe20000410000 */
[-C--:B------:R-:W-:Y:S01]  /*7860*/  FSEL R5, R13, R174.reuse, P2 ;  /* 0x000000ae0d057208 */ /* 0x080fe20001000000 */
[----:B------:R-:W-:Y:S01]  /*7870*/  FADD.FTZ R21, -R176, R21 ;  /* 0x00000015b0157221 */ /* 0x000fe20000010100 */
[----:B------:R-:W-:Y:S01]  /*7880*/  FSEL R6, R12, R174, P3 ;  /* 0x000000ae0c067208 */ /* 0x000fe20001800000 */
[----:B------:R-:W-:Y:S01]  /*7890*/  FADD.FTZ R20, -R176, R20 ;  /* 0x00000014b0147221 */ /* 0x000fe20000010100 */
[----:B------:R-:W-:Y:S01]  /*78a0*/  FSETP.GE.FTZ.AND P2, PT, R193, RZ, PT ;  /* 0x000000ffc100720b */ /* 0x000fe20003f56000 */
[----:B------:R-:W-:Y:S01]  /*78b0*/  FMUL.FTZ R120, R120, R5 ;  /* 0x0000000578787220 */ /* 0x000fe20000410000 */
[-C--:B------:R-:W-:Y:S01]  /*78c0*/  FSEL R0, R19, R175.reuse, P0 ;  /* 0x000000af13007208 */ /* 0x080fe20000000000 */
[C---:B------:R-:W-:Y:S01]  /*78d0*/  HMMA.16816.F32 R48, R100.reuse, R154, R48 ;  /* 0x0000009a6430723c */ /* 0x040fe20000001830 */
[----:B------:R-:W-:Y:S01]  /*78e0*/  FSETP.GE.FTZ.AND P3, PT, R206, RZ, PT ;  /* 0x000000ffce00720b */ /* 0x000fe20003f76000 */
        /* <DEDUP_REMOVED lines=8> */
[-C--:B------:R-:W-:Y:S01]  /*7970*/  HMMA.16816.F32 R52, R100, R156.reuse, R52 ;  /* 0x0000009c6434723c */ /* 0x080fe20000001834 */
[----:B------:R-:W-:Y:S01]  /*7980*/  FSETP.GE.FTZ.AND P2, PT, R122, RZ, PT ;  /* 0x000000ff7a00720b */ /* 0x000fe20003f56000 */
[----:B------:R-:W-:Y:S01]  /*7990*/  FADD.FTZ R26, -R173, R26 ;  /* 0x0000001aad1a7221 */ /* 0x000fe20000010100 */
[----:B------:R-:W-:Y:S01]  /*79a0*/  FSEL R6, R16, R176, P3 ;  /* 0x000000b010067208 */ /* 0x000fe20001800000 */
[----:B------:R-:W-:Y:S01]  /*79b0*/  FMUL.FTZ R193, R193, R5 ;  /* 0x00000005c1c17220 */ /* 0x000fe20000410000 */
[-C--:B------:R-:W-:Y:S01]  /*79c0*/  FSEL R0, R23, R175.reuse, P0 ;  /* 0x000000af17007208 */ /* 0x080fe20000000000 */
[----:B------:R-:W-:Y:S01]  /*79d0*/  FADD.FTZ R25, -R174, R25 ;  /* 0x00000019ae197221 */ /* 0x000fe20000010100 */
[----:B------:R-:W-:Y:S01]  /*79e0*/  FSETP.GE.FTZ.AND P3, PT, R201, RZ, PT ;  /* 0x000000ffc900720b */ /* 0x000fe20003f76000 */
[----:B------:R-:W-:Y:S01]  /*79f0*/  FMUL.FTZ R206, R206, R6 ;  /* 0x00000006cece7220 */ /* 0x000fe20000410000 */
[----:B------:R-:W-:Y:S01]  /*7a00*/  FSEL R4, R22, R175, P1 ;  /* 0x000000af16047208 */ /* 0x000fe20000800000 */
[C---:B------:R-:W-:Y:S01]  /*7a10*/  HMMA.16816.F32 R56, R104.reuse, R156, R56 ;  /* 0x0000009c6838723c */ /* 0x040fe20000001838 */
[----:B------:R-:W-:Y:S01]  /*7a20*/  FSETP.GE.FTZ.AND P0, PT, R202, RZ, PT ;  /* 0x000000ffca00720b */ /* 0x000fe20003f16000 */
        /* <DEDUP_REMOVED lines=17> */
[----:B------:R-:W-:Y:S01]  /*7b40*/  FSETP.GE.FTZ.AND P1, PT, R204, RZ, PT ;  /* 0x000000ffcc00720b */ /* 0x000fe20003f36000 */
[----:B------:R-:W-:Y:S02]  /*7b50*/  HMMA.16816.F32 R64, R100, R158, R64 ;  /* 0x0000009e6440723c */ /* 0x000fe40000001840 */
[----:B------:R-:W-:Y:S01]  /*7b60*/  FADD.FTZ R28, -R174, R28 ;  /* 0x0000001cae1c7221 */ /* 0x000fe20000010100 */
[----:B------:R-:W-:Y:S01]  /*7b70*/  FSEL R5, R25, R174, P2 ;  /* 0x000000ae19057208 */ /* 0x000fe20001000000 */
[----:B------:R-:W-:Y:S01]  /*7b80*/  FMUL.FTZ R21, R202, R0 ;  /* 0x00000000ca157220 */ /* 0x000fe20000410000 */
[----:B------:R-:W-:Y:S01]  /*7b90*/  FSEL R6, R24, R174, P3 ;  /* 0x000000ae18067208 */ /* 0x000fe20001800000 */
[----:B------:R-:W-:Y:S01]  /*7ba0*/  FADD.FTZ R35, -R175, R35 ;  /* 0x00000023af237221 */ /* 0x000fe20000010100 */
[----:B------:R-:W-:Y:S01]  /*7bb0*/  FSETP.GE.FTZ.AND P2, PT, R184, RZ, PT ;  /* 0x000000ffb800720b */ /* 0x000fe20003f56000 */
[----:B------:R-:W-:Y:S01]  /*7bc0*/  FMUL.FTZ R185, R185, R4 ;  /* 0x00000004b9b97220 */ /* 0x000fe20000410000 */
[-C--:B------:R-:W-:Y:S02]  /*7bd0*/  FSEL R0, R31, R173.reuse, P0 ;  /* 0x000000ad1f007208 */ /* 0x080fe40000000000 */
[----:B------:R-:W-:Y:S01]  /*7be0*/  FSETP.GE.FTZ.AND P3, PT, R211, RZ, PT ;  /* 0x000000ffd300720b */ /* 0x000fe20003f76000 */
[----:B------:R-:W-:Y:S01]  /*7bf0*/  FADD.FTZ R34, -R175, R34 ;  /* 0x00000022af227221 */ /* 0x000fe20000010100 */
[----:B------:R-:W-:Y:S01]  /*7c00*/  FSEL R4, R30, R173, P1 ;  /* 0x000000ad1e047208 */ /* 0x000fe20000800000 */
[----:B------:R-:W-:Y:S01]  /*7c10*/  FMUL.FTZ R22, R121, R5 ;  /* 0x0000000579167220 */ /* 0x000fe20000410000 */
[----:B------:R-:W-:Y:S01]  /*7c20*/  FSETP.GE.FTZ.AND P0, PT, R212, RZ, PT ;  /* 0x000000ffd400720b */ /* 0x000fe20003f16000 */
[C---:B------:R-:W-:Y:S01]  /*7c30*/  FADD.FTZ R33, -R176.reuse, R33 ;  /* 0x00000021b0217221 */ /* 0x040fe20000010100 */
        /* <DEDUP_REMOVED lines=35> */
[----:B------:R-:W-:Y:S01]  /*7e70*/  FMUL.FTZ R15, R208, R0 ;  /* 0x00000000d00f7220 */ /* 0x000fe20000410000 */
[----:B------:R-:W-:Y:S01]  /*7e80*/  FSEL R6, R36, R176, P3 ;  /* 0x000000b024067208 */ /* 0x000fe20001800000 */
[----:B------:R-:W-:Y:S01]  /*7e90*/  FMUL.FTZ R183, R183, R4 ;  /* 0x00000004b7b77220 */ /* 0x000fe20000410000 */
[-C--:B------:R-:W-:Y:S01]  /*7ea0*/  FSEL R0, R43, R173.reuse, P0 ;  /* 0x000000ad2b007208 */ /* 0x080fe20000000000 */
[----:B------:R-:W-:Y:S01]  /*7eb0*/  FADD.FTZ R47, -R173, R47 ;  /* 0x0000002fad2f7221 */ /* 0x000fe20000010100 */
[----:B------:R-:W-:Y:S01]  /*7ec0*/  FSETP.GE.FTZ.AND P2, PT, R115, RZ, PT ;  /* 0x000000ff7300720b */ /* 0x000fe20003f56000 */
[----:B------:R-:W-:Y:S01]  /*7ed0*/  FADD.FTZ R46, -R173, R46 ;  /* 0x0000002ead2e7221 */ /* 0x000fe20000010100 */
[----:B------:R-:W-:Y:S01]  /*7ee0*/  FSEL R4, R42, R173, P1 ;  /* 0x000000ad2a047208 */ /* 0x000fe20000800000 */
[----:B------:R-:W-:Y:S01]  /*7ef0*/  FMUL.FTZ R16, R123, R5 ;  /* 0x000000057b107220 */ /* 0x000fe20000410000 */
[----:B------:R-:W-:Y:S01]  /*7f00*/  FSETP.GE.FTZ.AND P0, PT, R215, RZ, PT ;  /* 0x000000ffd700720b */ /* 0x000fe20003f16000 */
[C---:B------:R-:W-:Y:S01]  /*7f10*/  FADD.FTZ R5, -R174.reuse, R45 ;  /* 0x0000002dae057221 */ /* 0x040fe20000010100 */
[----:B------:R-:W-:Y:S01]  /*7f20*/  FSETP.GE.FTZ.AND P1, PT, R177, RZ, PT ;  /* 0x000000ffb100720b */ /* 0x000fe20003f36000 */
        /* <DEDUP_REMOVED lines=14> */
[----:B------:R-:W-:Y:S01]  /*8010*/  FADD.FTZ R7, -R174, R44 ;  /* 0x0000002cae077221 */ /* 0x000fe20000010100 */
[-C--:B------:R-:W-:Y:S01]  /*8020*/  FSEL R5, R5, R174.reuse, P2 ;  /* 0x000000ae05057208 */ /* 0x080fe20001000000 */
[----:B------:R-:W-:Y:S01]  /*8030*/  FADD.FTZ R49, -R176, R49 ;  /* 0x00000031b0317221 */ /* 0x000fe20000010100 */
        /* <DEDUP_REMOVED lines=14> */
[----:B------:R-:W-:Y:S01]  /*8120*/  FSEL R7, R7, R174, P3 ;  /* 0x000000ae07077208 */ /* 0x000fe20001800000 */
[----:B------:R-:W-:Y:S01]  /*8130*/  FADD.FTZ R56, -R174, R56 ;  /* 0x00000038ae387221 */ /* 0x000fe20000010100 */
        /* <DEDUP_REMOVED lines=9> */
[----:B------:R-:W-:Y:S01]  /*81d0*/  FMUL.FTZ R36, R214, R7 ;  /* 0x00000007d6247220 */ /* 0x000fe20000410000 */
[----:B------:R-:W-:Y:S01]  /*81e0*/  FSETP.GE.FTZ.AND P1, PT, R114, RZ, PT ;  /* 0x000000ff7200720b */ /* 0x000fe20003f36000 */
        /* <DEDUP_REMOVED lines=8> */
[----:B------:R-:W-:Y:S01]  /*8270*/  FMUL.FTZ R126, R126, R4 ;  /* 0x000000047e7e7220 */ /* 0x000fe20000410000 */
[----:B------:R-:W-:Y:S01]  /*8280*/  FSEL R0, R56, R174, P1 ;  /* 0x000000ae38007208 */ /* 0x000fe20000800000 */
[----:B------:R-:W-:Y:S01]  /*8290*/  FADD.FTZ R62, -R173, R62 ;  /* 0x0000003ead3e7221 */ /* 0x000fe20000010100 */
[----:B------:R-:W-:Y:S01]  /*82a0*/  FSETP.GE.FTZ.AND P1, PT, R113, RZ, PT ;  /* 0x000000ff7100720b */ /* 0x000fe20003f36000 */
[----:B------:R-:W-:Y:S01]  /*82b0*/  FMUL.FTZ R180, R180, R8 ;  /* 0x00000008b4b47220 */ /* 0x000fe20000410000 */
[----:B------:R-:W-:Y:S01]  /*82c0*/  FSEL R6, R52, R176, P3 ;  /* 0x000000b034067208 */ /* 0x000fe20001800000 */
[----:B------:R-:W-:Y:S01]  /*82d0*/  FMUL.FTZ R8, R116, R5 ;  /* 0x0000000574087220 */ /* 0x000fe20000410000 */
[----:B------:R-:W-:Y:S01]  /*82e0*/  FSETP.GE.FTZ.AND P0, PT, R111, RZ, PT ;  /* 0x000000ff6f00720b */ /* 0x000fe20003f16000 */
[----:B------:R-:W-:Y:S01]  /*82f0*/  FMUL.FTZ R114, R114, R0 ;  /* 0x0000000072727220 */ /* 0x000fe20000410000 */
[----:B------:R-:W-:Y:S01]  /*8300*/  FSETP.GE.FTZ.AND P3, PT, R112, RZ, PT ;  /* 0x000000ff7000720b */ /* 0x000fe20003f76000 */
[----:B------:R-:W-:Y:S01]  /*8310*/  FADD.FTZ R0, -R174, R60 ;  /* 0x0000003cae007221 */ /* 0x000fe20000010100 */
[-C--:B------:R-:W-:Y:S01]  /*8320*/  FSEL R4, R59, R173.reuse, P1 ;  /* 0x000000ad3b047208 */ /* 0x080fe20000800000 */
[----:B------:R-:W-:Y:S01]  /*8330*/  FMUL.FTZ R181, R181, R6 ;  /* 0x00000006b5b57220 */ /* 0x000fe20000410000 */
[----:B------:R-:W-:Y:S01]  /*8340*/  FSETP.GE.FTZ.AND P1, PT, R109, RZ, PT ;  /* 0x000000ff6d00720b */ /* 0x000fe20003f36000 */
[----:B------:R-:W-:Y:S01]  /*8350*/  FMUL.FTZ R46, R177, R46 ;  /* 0x0000002eb12e7220 */ /* 0x000fe20000410000 */
        /* <DEDUP_REMOVED lines=9> */
[----:B------:R-:W-:Y:S01]  /*83f0*/  FMUL.FTZ R112, R112, R6 ;  /* 0x0000000670707220 */ /* 0x000fe20000410000 */
[----:B------:R-:W-:Y:S02]  /*8400*/  FSETP.GE.FTZ.AND P1, PT, R219, RZ, PT ;  /* 0x000000ffdb00720b */ /* 0x000fe40003f36000 */
[----:B------:R-:W-:Y:S01]  /*8410*/  FSEL R0, R0, R174, P3 ;  /* 0x000000ae00007208 */ /* 0x000fe20001800000 */
[----:B------:R-:W-:Y:S01]  /*8420*/  @P2 FADD.FTZ R174, -R174, R61 ;  /* 0x0000003daeae2221 */ /* 0x000fe20000010100 */
[----:B------:R-:W-:Y:S01]  /*8430*/  FSETP.GE.FTZ.AND P3, PT, R127, RZ, PT ;  /* 0x000000ff7f00720b */ /* 0x000fe20003f76000 */
[----:B------:R-:W-:Y:S01]  /*8440*/  @P0 FADD.FTZ R173, -R173, R63 ;  /* 0x0000003fadad0221 */ /* 0x000fe20000010100 */
[----:B------:R-:W-:Y:S01]  /*8450*/  FSETP.GE.FTZ.AND P2, PT, R218, RZ, PT ;  /* 0x000000ffda00720b */ /* 0x000fe20003f56000 */
[----:B------:R-:W-:Y:S01]  /*8460*/  FMUL.FTZ R35, R216, R0 ;  /* 0x00000000d8237220 */ /* 0x000fe20000410000 */
[----:B------:R-:W-:Y:S01]  /*8470*/  FSEL R4, R4, R176, P1 ;  /* 0x000000b004047208 */ /* 0x000fe20000800000 */
[----:B------:R-:W-:Y:S01]  /*8480*/  FADD.FTZ R0, -R175, R66 ;  /* 0x00000042af007221 */ /* 0x000fe20000010100 */
[----:B------:R-:W-:Y:S01]  /*8490*/  PLOP3.LUT P1, PT, PT, PT, UP2, 0x80, 0x0 ;  /* 0x000000000000781c */ /* 0x000fe20003f2f028 */
[----:B------:R-:W-:Y:S01]  /*84a0*/  FMUL.FTZ R62, R109, R62 ;  /* 0x0000003e6d3e7220 */ /* 0x000fe20000410000 */
[----:B------:R-:W-:Y:S01]  /*84b0*/  FSETP.GE.FTZ.AND P0, PT, R182, RZ, PT ;  /* 0x000000ffb600720b */ /* 0x000fe20003f16000 */
[----:B------:R-:W-:Y:S02]  /*84c0*/  FMUL.FTZ R34, R219, R4 ;  /* 0x00000004db227220 */ /* 0x000fe40000410000 */
[----:B------:R-:W-:Y:S01]  /*84d0*/  FMUL.FTZ R110, R110, R174 ;  /* 0x000000ae6e6e7220 */ /* 0x000fe20000410000 */
[----:B------:R-:W-:Y:S01]  /*84e0*/  FSEL R0, R0, R175, P0 ;  /* 0x000000af00007208 */ /* 0x000fe20000000000 */
[----:B------:R-:W-:Y:S02]  /*84f0*/  @P3 FADD.FTZ R176, -R176, R65 ;  /* 0x00000041b0b03221 */ /* 0x000fe40000010100 */
        /* <DEDUP_REMOVED lines=39> */
.L_x_452:
        /* <DEDUP_REMOVED lines=148> */
.L_x_453:
[----:B------:R-:W-:Y:S01]  /*90b0*/  LDSM.16.M88.4 R16, [R163] ;  /* 0x00000000a310783b */ /* 0x000fe20000000200 */
[----:B-1----:R-:W-:Y:S01]  /*90c0*/  @P1 IADD3 R4, R240, -0x80, RZ ;  /* 0xffffff80f0041810 */ /* 0x002fe20007ffe0ff */
[----:B------:R-:W-:Y:S01]  /*90d0*/  IMAD.MOV.U32 R5, RZ, RZ, 0x4 ;  /* 0x00000004ff057424 */ /* 0x000fe200078e00ff */
[----:B------:R-:W-:Y:S01]  /*90e0*/  @UP2 UIADD3 UR8, UP0, UR10, -0x200, URZ ;  /* 0xfffffe000a082890 */ /* 0x000fe2000ff1e03f */
[----:B------:R-:W1:Y:S01]  /*90f0*/  LDSM.16.MT88.4 R20, [R0+0x6000] ;  /* 0x006000000014783b */ /* 0x000e620000004200 */
[----:B------:R-:W-:Y:S01]  /*9100*/  IMAD.U32 R59, RZ, RZ, UR40 ;  /* 0x00000028ff3b7e24 */ /* 0x000fe2000f8e00ff */
[----:B------:R-:W-:Y:S01]  /*9110*/  UISETP.GT.AND UP1, UPT, UR6, UR32, UPT ;  /* 0x000000200600728c */ /* 0x000fe2000bf24270 */
[----:B------:R-:W-:Y:S01]  /*9120*/  @P1 IMAD.WIDE R52, R4, R5, UR10 ;  /* 0x0000000a04341e25 */ /* 0x000fe2000f8e0205 */
[----:B------:R-:W2:Y:S01]  /*9130*/  LDSM.16.M88.4 R12, [R163+0x2000] ;  /* 0x00200000a30c783b */ /* 0x000ea20000000200 */
[----:B------:R-:W-:Y:S02]  /*9140*/  @UP2 UIADD3.X UR7, UR11, -0x1, URZ, UP0, !UPT ;  /* 0xffffffff0b072890 */ /* 0x000fe400087fe43f */
[----:B------:R-:W-:Y:S01]  /*9150*/  IMAD.U32 R58, RZ, RZ, UR39 ;  /* 0x00000027ff3a7e24 */ /* 0x000fe2000f8e00ff */
[----:B------:R-:W-:Y:S01]  /*9160*/  LDSM.16.M88.4 R24, [R169] ;  /* 0x00000000a918783b */ /* 0x000fe20000000200 */
[----:B------:R-:W-:Y:S01]  /*9170*/  IMAD.U32 R57, RZ, RZ, UR38 ;  /* 0x00000026ff397e24 */ /* 0x000fe2000f8e00ff */
[----:B------:R-:W-:Y:S01]  /*9180*/  @UP2 UMOV UR10, UR8 ;  /* 0x00000008000a2c82 */ /* 0x000fe20008000000 */
[----:B------:R-:W-:Y:S01]  /*9190*/  IMAD.U32 R56, RZ, RZ, UR37 ;  /* 0x00000025ff387e24 */ /* 0x000fe2000f8e00ff */
[----:B------:R-:W3:Y:S01]  /*91a0*/  LDSM.16.MT88.4 R28, [R0+0x6400] ;  /* 0x00640000001c783b */ /* 0x000ee20000004200 */
[----:B------:R-:W-:Y:S01]  /*91b0*/  IMAD.U32 R55, RZ, RZ, UR36 ;  /* 0x00000024ff377e24 */ /* 0x000fe2000f8e00ff */
[----:B------:R-:W-:Y:S02]  /*91c0*/  @UP2 UMOV UR11, UR7 ;  /* 0x00000007000b2c82 */ /* 0x000fe40008000000 */
[----:B------:R-:W4:Y:S01]  /*91d0*/  LDSM.16.M88.4 R32, [R172] ;  /* 0x00000000ac20783b */ /* 0x000f220000000200 */
[----:B------:R-:W-:Y:S02]  /*91e0*/  ULOP3.LUT UR7, UR6, 0x1, URZ, 0xc0, !UPT ;  /* 0x0000000106077892 */ /* 0x000fe4000f8ec03f */
[----:B------:R-:W-:Y:S01]  /*91f0*/  UIADD3 UR6, UR6, -0x1, URZ ;  /* 0xffffffff06067890 */ /* 0x000fe2000fffe03f */
[----:B------:R-:W-:Y:S01]  /*9200*/  LDSM.16.M88.4 R36, [R165] ;  /* 0x00000000a524783b */ /* 0x000fe20000000200 */
[----:B------:R-:W-:Y:S03]  /*9210*/  UISETP.NE.U32.AND UP0, UPT, UR7, 0x1, UPT ;  /* 0x000000010700788c */ /* 0x000fe6000bf05070 */
        /* <DEDUP_REMOVED lines=54> */
[----:B------:R-:W-:Y:S04]  /*9580*/  IMAD.U32 R36, RZ, RZ, UR41 ;  /* 0x00000029ff247e24 */ /* 0x000fe8000f8e00ff */
        /* <DEDUP_REMOVED lines=28> */
[-C--:B------:R-:W-:Y:S02]  /*9750*/  LEA R50, P0, R50, R20.reuse, 0x2 ;  /* 0x0000001432327211 */ /* 0x080fe400078010ff */
        /* <DEDUP_REMOVED lines=45> */
[----:B------:R-:W-:Y:S01]  /*9a30*/  PLOP3.LUT P0, PT, PT, PT, UP1, 0x80, 0x0 ;  /* 0x000000000000781c */ /* 0x000fe20003f0f018 */
[----:B------:R-:W-:Y:S01]  /*9a40*/  LDSM.16.MT88.4 R4, [R2+0x8000] ;  /* 0x008000000204783b */ /* 0x000fe20000004200 */
[C---:B------:R-:W-:Y:S01]  /*9a50*/  IADD3 R0, R3.reuse, -0x2000, RZ ;  /* 0xffffe00003007810 */ /* 0x040fe20007ffe0ff */
[----:B------:R-:W-:Y:S02]  /*9a60*/  @UP2 UIADD3.X UR29, UR29, -0x1, URZ, UP0, !UPT ;  /* 0xffffffff1d1d2890 */ /* 0x000fe400087fe43f */
[----:B------:R-:W1:Y:S04]  /*9a70*/  LDSM.16.MT88.4 R8, [R3] ;  /* 0x000000000308783b */ /* 0x000e680000004200 */
        /* <DEDUP_REMOVED lines=63> */
[----:B------:R-:W-:Y:S01]  /*9e70*/  UISETP.NE.AND UP0, UPT, UR51, -0x1, UPT ;  /* 0xffffffff3300788c */ /* 0x000fe2000bf05270 */
[----:B------:R-:W-:-:S02]  /*9e80*/  FMUL.FTZ R17, R85, c[0x0][0x2e0] ;  /* 0x0000b80055117a20 */ /* 0x000fc40000410000 */
[----:B------:R-:W-:Y:S01]  /*9e90*/  FMUL.FTZ R86, R86, c[0x0][0x2e0] ;  /* 0x0000b80056567a20 */ /* 0x000fe20000410000 */
[----:B------:R-:W-:Y:S01]  /*9ea0*/  ULDC.64 UR10, c[0x0][0x3a0] ;  /* 0x0000e800000a7ab9 */ /* 0x000fe20000000a00 */
[----:B------:R-:W-:Y:S01]  /*9eb0*/  FMUL.FTZ R16, R87, c[0x0][0x2e0] ;  /* 0x0000b80057107a20 */ /* 0x000fe20000410000 */
[----:B------:R-:W-:Y:S01]  /*9ec0*/  F2FP.PACK_AB R17, R17, R84 ;  /* 0x000000541111723e */ /* 0x000fe200000000ff */
        /* <DEDUP_REMOVED lines=56> */
[----:B------:R-:W-:Y:S01]  /*a250*/  @UP0 UMOV UR15, UR6 ;  /* 0x00000006000f0c82 */ /* 0x000fe20008000000 */
[----:B------:R1:W-:Y:S02]  /*a260*/  STS [R251+0x2000], R5 ;  /* 0x00200005fb007388 */ /* 0x0003e40000000800 */
[----:B------:R-:W-:-:S02]  /*a270*/  F2FP.PACK_AB R0, R0, R78 ;  /* 0x0000004e0000723e */ /* 0x000fc400000000ff */
        /* <DEDUP_REMOVED lines=10> */
[----:B------:R-:W-:-:S03]  /*a320*/  UIMAD UR10, UR49, UR7, UR8 ;  /* 0x00000007310a72a4 */ /* 0x000fc6000f8e0208 */
[----:B------:R-:W-:Y:S02]  /*a330*/  ULDC.64 UR8, c[0x0][0x388] ;  /* 0x0000e20000087ab9 */ /* 0x000fe40000000a00 */
[----:B------:R-:W-:-:S04]  /*a340*/  UIMAD UR7, UR11, UR8, URZ ;  /* 0x000000080b0772a4 */ /* 0x000fc8000f8e023f */
[----:B------:R-:W-:Y:S02]  /*a350*/  UIMAD UR9, UR54, UR9, UR7 ;  /* 0x00000009360972a4 */ /* 0x000fe4000f8e0207 */
[----:B------:R-:W-:-:S04]  /*a360*/  UIMAD.WIDE.U32 UR6, UR49, UR6, URZ ;  /* 0x00000006310672a5 */ /* 0x000fc8000f8e003f */
[----:B------:R-:W-:-:S04]  /*a370*/  UIADD3 UR7, UR7, UR10, URZ ;  /* 0x0000000a07077290 */ /* 0x000fc8000fffe03f */
[----:B------:R-:W-:-:S04]  /*a380*/  UIMAD.WIDE.U32 UR6, UR54, UR8, UR6 ;  /* 0x00000008360672a5 */ /* 0x000fc8000f8e0006 */
[----:B------:R-:W-:-:S03]  /*a390*/  UIADD3 UR16, UR7, UR9, URZ ;  /* 0x0000000907107290 */ /* 0x000fc6000fffe03f */
[----:B------:R-:W-:Y:S02]  /*a3a0*/  UMOV UR15, UR6 ;  /* 0x00000006000f7c82 */ /* 0x000fe40008000000 */
.L_x_455:
        /* <DEDUP_REMOVED lines=18> */
.L_x_456:
        /* <DEDUP_REMOVED lines=43> */
.L_x_458:
[----:B--2---:R-:W-:Y:S05]  /*a780*/  BSYNC B0 ;  /* 0x0000000000007941 */ /* 0x004fea0003800000 */
.L_x_457:
        /* <DEDUP_REMOVED lines=14> */
.L_x_460:
[----:B------:R-:W-:Y:S05]  /*a870*/  BSYNC B0 ;  /* 0x0000000000007941 */ /* 0x000fea0003800000 */
.L_x_459:
        /* <DEDUP_REMOVED lines=25> */
.L_x_462:
[----:B------:R-:W-:Y:S05]  /*aa10*/  BSYNC B0 ;  /* 0x0000000000007941 */ /* 0x000fea0003800000 */
.L_x_461:
        /* <DEDUP_REMOVED lines=11> */
.L_x_433:
[----:B------:R-:W-:Y:S05]  /*aad0*/  BSYNC B1 ;  /* 0x0000000000017941 */ /* 0x000fea0003800000 */
.L_x_419:
        /* <DEDUP_REMOVED lines=11> */
.L_x_463:
[----:B------:R-:W-:Y:S05]  /*ab90*/  EXIT ;  /* 0x000000000000794d */ /* 0x000fea0003800000 */
.L_x_465:
        /* <DEDUP_REMOVED lines=14> */
.L_x_1336:


//--------------------- .text._ZN5flash44flash_bwd_dq_dk_dv_loop_seqk_parallel_kernelI23Flash_bwd_kernel_traitsILi32ELi128ELi128ELi8ELi4ELi4ELi4ELb1ELb0EN7cutlass6half_tE19Flash_kernel_traitsILi32ELi128ELi128ELi8ES3_EELb0ELb0ELb1ELb0ELb0ELb0ELb1EEEvNS_16Flash_bwd_paramsE --------------------------
	.section	.text._ZN5flash44flash_bwd_dq_dk_dv_loop_seqk_parallel_kernelI23Flash_bwd_kernel_traitsILi32ELi128ELi128ELi8ELi4ELi4ELi4ELb1ELb0EN7cutlass6half_tE19Flash_kernel_traitsILi32ELi128ELi128ELi8ES3_EELb0ELb0ELb1ELb0ELb0ELb0ELb1EEEvNS_16Flash_bwd_paramsE,"ax",@progbits
	.sectioninfo	@"SHI_REGISTERS=255"
	.align	128
        .global         _ZN5flash44flash_bwd_dq_dk_dv_loop_seqk_parallel_kernelI23Flash_bwd_kernel_traitsILi32ELi128ELi128ELi8ELi4ELi4ELi4ELb1ELb0EN7cutlass6half_tE19Flash_kernel_traitsILi32ELi128ELi128ELi8ES3_EELb0ELb0ELb1ELb0ELb0ELb0ELb1EEEvNS_16Flash_bwd_paramsE
        .type           _ZN5flash44flash_bwd_dq_dk_dv_loop_seqk_parallel_kernelI23Flash_bwd_kernel_traitsILi32ELi128ELi128ELi8ELi4ELi4ELi4ELb1ELb0EN7cutlass6half_tE19Flash_kernel_traitsILi32ELi128ELi128ELi8ES3_EELb0ELb0ELb1ELb0ELb0ELb0ELb1EEEvNS_16Flash_bwd_paramsE,@function
        .size           _ZN5flash44flash_bwd_dq_dk_dv_loop_seqk_parallel_kernelI23Flash_bwd_kernel_traitsILi32ELi128ELi128ELi8ELi4ELi4ELi4ELb1ELb0EN7cutlass6half_tE19Flash_kernel_traitsILi32ELi128ELi128ELi8ES3_EELb0ELb0ELb1ELb0ELb0ELb0ELb1EEEvNS_16Flash_bwd_paramsE,(.L_x_1337 - _ZN5flash44flash_bwd_dq_dk_dv_loop_seqk_parallel_kernelI23Flash_bwd_kernel_traitsILi32ELi128ELi128ELi8ELi4ELi4ELi4ELb1ELb0EN7cutlass6half_tE19Flash_kernel_traitsILi32ELi128ELi128ELi8ES3_EELb0ELb0ELb1ELb0ELb0ELb0ELb1EEEvNS_16Flash_bwd_paramsE)
        .other          _ZN5flash44flash_bwd_dq_dk_dv_loop_seqk_parallel_kernelI23Flash_bwd_kernel_traitsILi32ELi128ELi128ELi8ELi4ELi4ELi4ELb1ELb0EN7cutlass6half_tE19Flash_kernel_traitsILi32ELi128ELi128ELi8ES3_EELb0ELb0ELb1ELb0ELb0ELb0ELb1EEEvNS_16Flash_bwd_paramsE,@"STO_CUDA_ENTRY STV_DEFAULT"
_ZN5flash44flash_bwd_dq_dk_dv_loop_seqk_parallel_kernelI23Flash_bwd_kernel_traitsILi32ELi128ELi128ELi8ELi4ELi4ELi4ELb1ELb0EN7cutlass6half_tE19Flash_kernel_traitsILi32ELi128ELi128ELi8ES3_EELb0ELb0ELb1ELb0ELb0ELb0ELb1EEEvNS_16Flash_bwd_paramsE:
.text._ZN5flash44flash_bwd_dq_dk_dv_loop_seqk_parallel_kernelI23Flash_bwd_kernel_traitsILi32ELi128ELi128ELi8ELi4ELi4ELi4ELb1ELb0EN7cutlass6half_tE19Flash_kernel_traitsILi32ELi128ELi128ELi8ES3_EELb0ELb0ELb1ELb0ELb0ELb0ELb1EEEvNS_16Flash_bwd_paramsE:
        /* <DEDUP_REMOVED lines=15> */
[----:B------:R-:W-:Y:S01]  /*00f0*/  IMAD.MOV.U32 R158, RZ, RZ, 0x20 ;  /* 0x00000020ff9e7424 */ /* 0x000fe200078e00ff */
[----:B------:R-:W-:Y:S01]  /*0100*/  ULDC UR4, c[0x0][0x234] ;  /* 0x00008d0000047ab9 */ /* 0x000fe20000000800 */
[----:B------:R-:W-:Y:S01]  /*0110*/  IMAD.MOV.U32 R234, RZ, RZ, -0x10 ;  /* 0xfffffff0ffea7424 */ /* 0x000fe200078e00ff */
[----:B------:R-:W-:Y:S01]  /*0120*/  UIMAD UR4, UR7, UR6, UR4 ;  /* 0x00000006070472a4 */ /* 0x000fe2000f8e0204 */
[----:B------:R-:W-:Y:S01]  /*0130*/  IMAD.MOV.U32 R152, RZ, RZ, 0x40 ;  /* 0x00000040ff987424 */ /* 0x000fe200078e00ff */
[----:B------:R-:W-:Y:S01]  /*0140*/  ULDC UR5, c[0x0][0x22c] ;  /* 0x00008b0000057ab9 */ /* 0x000fe20000000800 */
[----:B------:R-:W3:Y:S01]  /*0150*/  S2UR UR53, SR_CTAID.Y ;  /* 0x00000000003579c3 */ /* 0x000ee20000002600 */
[----:B------:R-:W-:-:S02]  /*0160*/  ULDC UR56, c[0x0][0x1c0] ;  /* 0x0000700000387ab9 */ /* 0x000fc40000000800 */
[----:B------:R-:W-:Y:S02]  /*0170*/  ULDC UR11, c[0x0][0x1c0] ;  /* 0x00007000000b7ab9 */ /* 0x000fe40000000800 */
[----:B------:R-:W-:Y:S02]  /*0180*/  ULDC UR16, c[0x0][0x1c8] ;  /* 0x0000720000107ab9 */ /* 0x000fe40000000800 */
[----:B------:R-:W-:Y:S02]  /*0190*/  UIMAD.WIDE UR56, UR5, UR56, URZ ;  /* 0x00000038053872a5 */ /* 0x000fe4000f8e023f */
[----:B------:R-:W-:Y:S02]  /*01a0*/  UIMAD UR11, UR5, UR11, URZ ;  /* 0x0000000b050b72a4 */ /* 0x000fe4000f8e023f */
[----:B------:R-:W-:Y:S02]  /*01b0*/  ULDC.U8 UR9, c[0x0][0x328] ;  /* 0x0000ca0000097ab9 */ /* 0x000fe40000000000 */
[----:B------:R-:W-:Y:S01]  /*01c0*/  UISETP.NE.AND UP5, UPT, UR9, URZ, UPT ;  /* 0x0000003f0900728c */ /* 0x000fe2000bfa5270 */
[----:B-1----:R-:W-:Y:S01]  /*01d0*/  SHF.R.S32.HI R8, RZ, 0x1f, R19 ;  /* 0x0000001fff087819 */ /* 0x002fe20000011413 */
[----:B------:R-:W-:-:S02]  /*01e0*/  ULDC UR14, c[0x0][0x214] ;  /* 0x00008500000e7ab9 */ /* 0x000fc40000000800 */
[----:B--2---:R-:W-:Y:S01]  /*01f0*/  UIMAD UR19, UR58, UR5, URZ ;  /* 0x000000053a1372a4 */ /* 0x004fe2000f8e023f */
[CC--:B------:R-:W-:Y:S01]  /*0200*/  LEA.HI R5, R8.reuse, R19.reuse, RZ, 0x5 ;  /* 0x0000001308057211 */ /* 0x0c0fe200078f28ff */
[----:B------:R-:W-:Y:S01]  /*0210*/  ULOP3.LUT UR5, UR58, UR16, URZ, 0x3c, !UPT ;  /* 0x000000103a057292 */ /* 0x000fe2000f8e3c3f */
[CC--:B------:R-:W-:Y:S01]  /*0220*/  LEA.HI R9, R8.reuse, R19.reuse, RZ, 0x4 ;  /* 0x0000001308097211 */ /* 0x0c0fe200078f20ff */
[----:B------:R-:W-:Y:S01]  /*0230*/  USHF.R.S32.HI UR6, URZ, 0x1f, UR58 ;  /* 0x0000001f3f067899 */ /* 0x000fe2000801143a */
[----:B------:R-:W-:Y:S01]  /*0240*/  LOP3.LUT R0, R5, 0xffffffe0, RZ, 0xc0, !PT ;  /* 0xffffffe005007812 */ /* 0x000fe200078ec0ff */
[----:B------:R-:W-:Y:S01]  /*0250*/  ULDC UR8, c[0x0][0x1c0] ;  /* 0x0000700000087ab9 */ /* 0x000fe20000000800 */
[----:B------:R-:W-:Y:S01]  /*0260*/  SHF.R.S32.HI R2, RZ, 0x4, R9 ;  /* 0x00000004ff027819 */ /* 0x000fe20000011409 */
[----:B---3--:R-:W-:Y:S01]  /*0270*/  USHF.L.U32 UR7, UR53, 0x7, URZ ;  /* 0x0000000735077899 */ /* 0x008fe2000800063f */
        /* <DEDUP_REMOVED lines=9> */
[----:B------:R-:W-:Y:S01]  /*0310*/  ULDC.U8 UR10, c[0x0][0x3d0] ;  /* 0x0000f400000a7ab9 */ /* 0x000fe20000000000 */
[----:B------:R-:W-:Y:S01]  /*0320*/  LEA.HI R18, R3, R0, RZ, 0x2 ;  /* 0x0000000003127211 */ /* 0x000fe200078f10ff */
[----:B------:R-:W-:Y:S01]  /*0330*/  ULDC.64 UR12, c[0x0][0x118] ;  /* 0x00004600000c7ab9 */ /* 0x000fe20000000a00 */
[----:B------:R-:W-:Y:S01]  /*0340*/  LOP3.LUT R0, R4, 0xfffffffe, RZ, 0xc0, !PT ;  /* 0xfffffffe04007812 */ /* 0x000fe200078ec0ff */
[----:B------:R-:W-:Y:S01]  /*0350*/  UISETP.NE.AND UP6, UPT, UR10, URZ, UPT ;  /* 0x0000003f0a00728c */ /* 0x000fe2000bfc5270 */
[----:B------:R-:W-:Y:S01]  /*0360*/  SHF.R.S32.HI R3, RZ, 0x1f, R6 ;  /* 0x0000001fff037819 */ /* 0x000fe20000011406 */
[----:B------:R-:W-:-:S02]  /*0370*/  USHF.L.U32 UR36, UR11, 0x3, URZ ;  /* 0x000000030b247899 */ /* 0x000fc4000800063f */
[----:B------:R-:W-:Y:S01]  /*0380*/  IMAD.IADD R15, R2, 0x1, -R0 ;  /* 0x00000001020f7824 */ /* 0x000fe200078e0a00 */
[--C-:B------:R-:W-:Y:S01]  /*0390*/  SHF.R.S32.HI R2, RZ, 0x5, R5.reuse ;  /* 0x00000005ff027819 */ /* 0x100fe20000011405 */
[----:B------:R-:W-:Y:S01]  /*03a0*/  USHF.L.U32 UR35, UR11, 0x4, URZ ;  /* 0x000000040b237899 */ /* 0x000fe2000800063f */
[----:B------:R-:W-:Y:S01]  /*03b0*/  SHF.R.S32.HI R0, RZ, 0x1f, R5 ;  /* 0x0000001fff007819 */ /* 0x000fe20000011405 */
[----:B------:R-:W-:Y:S01]  /*03c0*/  UIMAD UR34, UR11, 0x18, URZ ;  /* 0x000000180b2278a4 */ /* 0x000fe2000f8e023f */
[-C--:B------:R-:W-:Y:S01]  /*03d0*/  LEA.HI R5, R6, R7.reuse, RZ, 0x1 ;  /* 0x0000000706057211 */ /* 0x080fe200078f08ff */
[----:B------:R-:W-:Y:S01]  /*03e0*/  USHF.L.U32 UR33, UR11, 0x5, URZ ;  /* 0x000000050b217899 */ /* 0x000fe2000800063f */
        /* <DEDUP_REMOVED lines=23> */
[----:B------:R-:W-:Y:S01]  /*0560*/  UIMAD UR28, UR11, 0x48, URZ ;  /* 0x000000480b1c78a4 */ /* 0x000fe2000f8e023f */
[----:B------:R-:W-:Y:S01]  /*0570*/  LOP3.LUT R0, R0, 0xc0, RZ, 0xc0, !PT ;  /* 0x000000c000007812 */ /* 0x000fe200078ec0ff */
[----:B------:R-:W-:Y:S01]  /*0580*/  IMAD.SHL.U32 R16, R10, 0x8, RZ ;  /* 0x000000080a107824 */ /* 0x000fe200078e00ff */
[----:B------:R-:W-:Y:S01]  /*0590*/  LOP3.LUT R2, R9, 0xfffffff0, RZ, 0xc0, !PT ;  /* 0xfffffff009027812 */ /* 0x000fe200078ec0ff */
[----:B------:R-:W-:Y:S01]  /*05a0*/  UIMAD UR27, UR11, 0x50, URZ ;  /* 0x000000500b1b78a4 */ /* 0x000fe2000f8e023f */
[----:B------:R-:W-:Y:S01]  /*05b0*/  LOP3.LUT R3, R8, 0x3fffffe, RZ, 0xc0, !PT ;  /* 0x03fffffe08037812 */ /* 0x000fe200078ec0ff */
[----:B------:R-:W-:Y:S01]  /*05c0*/  UIMAD UR26, UR11, 0x58, URZ ;  /* 0x000000580b1a78a4 */ /* 0x000fe2000f8e023f */
[----:B------:R-:W-:Y:S01]  /*05d0*/  SHF.R.U32.HI R6, RZ, 0x3, R0 ;  /* 0x00000003ff067819 */ /* 0x000fe20000011600 */
[----:B------:R1:W-:Y:S01]  /*05e0*/  STL [R1+0x10], R16 ;  /* 0x0000101001007387 */ /* 0x0003e20000100800 */
[----:B------:R-:W-:Y:S01]  /*05f0*/  LOP3.LUT R5, R0, 0x18, R16, 0xf8, !PT ;  /* 0x0000001800057812 */ /* 0x000fe200078ef810 */
[----:B------:R-:W-:Y:S01]  /*0600*/  IMAD.IADD R0, R19, 0x1, -R2 ;  /* 0x0000000113007824 */ /* 0x000fe200078e0a02 */
[----:B------:R-:W-:Y:S01]  /*0610*/  LOP3.LUT P4, RZ, R4, 0x4, RZ, 0xc0, !PT ;  /* 0x0000000404ff7812 */ /* 0x000fe2000788c0ff */
[----:B------:R-:W-:Y:S01]  /*0620*/  IMAD.IADD R3, R7, 0x1, -R3 ;  /* 0x0000000107037824 */ /* 0x000fe200078e0a03 */
[----:B------:R-:W-:Y:S01]  /*0630*/  LOP3.LUT R5, R5, R6, RZ, 0x3c, !PT ;  /* 0x0000000605057212 */ /* 0x000fe200078e3cff */
[----:B------:R-:W-:Y:S01]  /*0640*/  IMAD R2, R11, 0x8, R15 ;  /* 0x000000080b027824 */ /* 0x000fe200078e020f */
[----:B------:R-:W-:Y:S01]  /*0650*/  SHF.R.S32.HI R9, RZ, 0x1f, R0 ;  /* 0x0000001fff097819 */ /* 0x000fe20000011400 */
[----:B------:R-:W-:Y:S01]  /*0660*/  IMAD.U32 R6, RZ, RZ, UR4 ;  /* 0x00000004ff067e24 */ /* 0x000fe2000f8e00ff */
[----:B------:R-:W-:Y:S01]  /*0670*/  UIMAD UR4, UR53, UR8, UR58 ;  /* 0x00000008350472a4 */ /* 0x000fe2000f8e023a */
[----:B------:R-:W-:Y:S01]  /*0680*/  IMAD R150, R2, 0x8, R3 ;  /* 0x0000000802967824 */ /* 0x000fe200078e0203 */
[-C--:B------:R-:W-:Y:S01]  /*0690*/  LEA.HI R2, R0, R0.reuse, RZ, 0x1 ;  /* 0x0000000000027211 */ /* 0x080fe200078f08ff */
[----:B------:R-:W-:Y:S01]  /*06a0*/  IMAD.U32 R3, R12, 0x20, R5 ;  /* 0x000000200c037824 */ /* 0x000fe200078e0005 */
[----:B------:R-:W-:Y:S01]  /*06b0*/  LEA.HI R9, R9, R0, RZ, 0x3 ;  /* 0x0000000009097211 */ /* 0x000fe200078f18ff */
[----:B------:R2:W-:Y:S01]  /*06c0*/  STL [R1+0x84], R6 ;  /* 0x0000840601007387 */ /* 0x0005e20000100800 */
[----:B------:R-:W-:Y:S01]  /*06d0*/  UIMAD UR4, UR4, UR18, URZ ;  /* 0x00000012040472a4 */ /* 0x000fe2000f8e023f */
[----:B------:R-:W-:Y:S01]  /*06e0*/  SEL R235, R158, 0xffffffe0, !P5 ;  /* 0xffffffe09eeb7807 */ /* 0x000fe20006800000 */
[----:B------:R-:W-:Y:S01]  /*06f0*/  UIMAD.WIDE.U32 UR8, UR53, UR20, URZ ;  /* 0x00000014350872a5 */ /* 0x000fe2000f8e003f */
[----:B------:R3:W-:Y:S01]  /*0700*/  STL [R1+0x38], R3 ;  /* 0x0000380301007387 */ /* 0x0007e20000100800 */
[----:B------:R-:W-:Y:S01]  /*0710*/  LOP3.LUT R5, R9, 0xfffffff8, RZ, 0xc0, !PT ;  /* 0xfffffff809057812 */ /* 0x000fe200078ec0ff */
[----:B------:R-:W-:-:S02]  /*0720*/  UIMAD UR25, UR11, 0x60, URZ ;  /* 0x000000600b1978a4 */ /* 0x000fc4000f8e023f */
[----:B------:R-:W-:Y:S02]  /*0730*/  UIMAD UR24, UR11, 0x68, URZ ;  /* 0x000000680b1878a4 */ /* 0x000fe4000f8e023f */
[----:B------:R-:W-:Y:S01]  /*0740*/  UIMAD UR23, UR11, 0x70, URZ ;  /* 0x000000700b1778a4 */ /* 0x000fe2000f8e023f */
[----:B-1----:R-:W-:Y:S01]  /*0750*/  IMAD.IADD R16, R0, 0x1, -R5 ;  /* 0x0000000100107824 */ /* 0x002fe200078e0a05 */
[----:B------:R-:W-:Y:S02]  /*0760*/  UIMAD UR22, UR11, 0x78, URZ ;  /* 0x000000780b1678a4 */ /* 0x000fe4000f8e023f */
[----:B------:R-:W-:Y:S01]  /*0770*/  UMOV UR61, 0xffffe000 ;  /* 0xffffe000003d7882 */ /* 0x000fe20000000000 */
[----:B--2---:R-:W-:Y:S02]  /*0780*/  LOP3.LUT R6, R2, 0x7fffffe, RZ, 0xc0, !PT ;  /* 0x07fffffe02067812 */ /* 0x004fe400078ec0ff */
[----:B---3--:R-:W-:-:S03]  /*0790*/  SHF.R.S32.HI R3, RZ, 0x1, R2 ;  /* 0x00000001ff037819 */ /* 0x008fc60000011402 */
[----:B------:R-:W-:Y:S01]  /*07a0*/  IMAD.IADD R14, R0, 0x1, -R6 ;  /* 0x00000001000e7824 */ /* 0x000fe200078e0a06 */
        /* <DEDUP_REMOVED lines=8> */
[----:B------:R-:W-:-:S02]  /*0830*/  IMAD.U32 R0, RZ, RZ, UR19 ;  /* 0x00000013ff007e24 */ /* 0x000fc4000f8e00ff */
[----:B------:R-:W-:Y:S02]  /*0840*/  IMAD.U32 R3, RZ, RZ, UR11 ;  /* 0x0000000bff037e24 */ /* 0x000fe4000f8e00ff */
[----:B------:R-:W-:Y:S01]  /*0850*/  IMAD.SHL.U32 R7, R10, 0x2, RZ ;  /* 0x000000020a077824 */ /* 0x000fe200078e00ff */
[----:B------:R1:W-:Y:S01]  /*0860*/  STL [R1+0x58], R0 ;  /* 0x0000580001007387 */ /* 0x0003e20000100800 */
[C---:B------:R-:W-:Y:S02]  /*0870*/  LEA.HI R10, R4.reuse, R4, RZ, 0x1 ;  /* 0x00000004040a7211 */ /* 0x040fe400078f08ff */
[----:B------:R-:W-:Y:S01]  /*0880*/  IMAD R17, R11, 0x2000, R7 ;  /* 0x000020000b117824 */ /* 0x000fe200078e0207 */
[----:B------:R2:W-:Y:S01]  /*0890*/  STL [R1+0x4c], R3 ;  /* 0x00004c0301007387 */ /* 0x0005e20000100800 */
[----:B-1----:R-:W-:Y:S01]  /*08a0*/  IMAD.U32 R0, RZ, RZ, UR5 ;  /* 0x00000005ff007e24 */ /* 0x002fe2000f8e00ff */
[----:B------:R-:W-:Y:S01]  /*08b0*/  USHF.R.S32.HI UR5, URZ, 0x1f, UR20 ;  /* 0x0000001f3f057899 */ /* 0x000fe20008011414 */
[----:B--2---:R-:W-:-:S03]  /*08c0*/  IMAD.SHL.U32 R3, R4, 0x40, RZ ;  /* 0x0000004004037824 */ /* 0x004fc600078e00ff */
[----:B------:R1:W-:Y:S01]  /*08d0*/  STL [R1+0x80], R0 ;  /* 0x0000800001007387 */ /* 0x0003e20000100800 */
[----:B------:R-:W-:Y:S01]  /*08e0*/  UIMAD UR5, UR5, UR53, URZ ;  /* 0x00000035050572a4 */ /* 0x000fe2000f8e023f */
[----:B------:R-:W-:-:S04]  /*08f0*/  LOP3.LUT R3, R3, 0x1c0, RZ, 0xc0, !PT ;  /* 0x000001c003037812 */ /* 0x000fc800078ec0ff */
[----:B------:R-:W-:Y:S02]  /*0900*/  LEA.HI R3, R3, R3, RZ, 0x1d ;  /* 0x0000000303037211 */ /* 0x000fe400078fe8ff */
[----:B-1----:R-:W-:Y:S02]  /*0910*/  SHF.R.S32.HI R0, RZ, 0x1, R8 ;  /* 0x00000001ff007819 */ /* 0x002fe40000011408 */
[----:B------:R-:W-:Y:S02]  /*0920*/  LOP3.LUT R8, R2, 0x1c0, RZ, 0xc0, !PT ;  /* 0x000001c002087812 */ /* 0x000fe400078ec0ff */
[----:B------:R-:W-:Y:S01]  /*0930*/  LOP3.LUT R2, R10, 0x3fffffe, RZ, 0xc0, !PT ;  /* 0x03fffffe0a027812 */ /* 0x000fe200078ec0ff */
[C---:B------:R-:W-:Y:S01]  /*0940*/  IMAD.SHL.U32 R6, R0.reuse, 0x40, RZ ;  /* 0x0000004000067824 */ /* 0x040fe200078e00ff */
[----:B------:R-:W-:Y:S01]  /*0950*/  LOP3.LUT P0, RZ, R0, 0x2, RZ, 0xc0, !PT ;  /* 0x0000000200ff7812 */ /* 0x000fe2000780c0ff */
[----:B------:R-:W-:Y:S02]  /*0960*/  IMAD.SHL.U32 R0, R162, 0x10, RZ ;  /* 0x00000010a2007824 */ /* 0x000fe400078e00ff */
[----:B------:R-:W-:Y:S01]  /*0970*/  IMAD.IADD R12, R4, 0x1, -R2 ;  /* 0x00000001040c7824 */ /* 0x000fe200078e0a02 */
[----:B------:R-:W-:Y:S01]  /*0980*/  SHF.R.S32.HI R4, RZ, 0x3, R9 ;  /* 0x00000003ff047819 */ /* 0x000fe20000011409 */
[----:B------:R-:W-:Y:S01]  /*0990*/  IMAD.SHL.U32 R2, R162, 0x400, RZ ;  /* 0x00000400a2027824 */ /* 0x000fe200078e00ff */
[----:B------:R-:W-:Y:S01]  /*09a0*/  LEA.HI.SX32 R18, R18, R0, 0x1e ;  /* 0x0000000012127211 */ /* 0x000fe200078ff2ff */
[----:B------:R-:W-:Y:S01]  /*09b0*/  IMAD.U32 R9, RZ, RZ, UR9 ;  /* 0x00000009ff097e24 */ /* 0x000fe2000f8e00ff */
[----:B------:R-:W-:Y:S01]  /*09c0*/  LOP3.LUT R5, R8, 0x30, R0, 0xf8, !PT ;  /* 0x0000003008057812 */ /* 0x000fe200078ef800 */
[----:B------:R-:W-:Y:S01]  /*09d0*/  IMAD R14, R4, 0x8, R14 ;  /* 0x00000008040e7824 */ /* 0x000fe200078e020e */
[----:B------:R-:W-:Y:S01]  /*09e0*/  LOP3.LUT R0, R6, 0xc0, RZ, 0xc0, !PT ;  /* 0x000000c006007812 */ /* 0x000fe200078ec0ff */
[--C-:B------:R-:W-:Y:S01]  /*09f0*/  IMAD R151, R4, 0x200, R2.reuse ;  /* 0x0000020004977824 */ /* 0x100fe200078e0202 */
[----:B------:R-:W-:Y:S01]  /*0a00*/  IADD3 R17, R3, R17, R2 ;  /* 0x0000001103117210 */ /* 0x000fe20007ffe002 */
[----:B------:R-:W-:Y:S01]  /*0a10*/  STL [R1+0x28], R18 ;  /* 0x0000281201007387 */ /* 0x000fe20000100800 */
[----:B------:R-:W-:-:S02]  /*0a20*/  LOP3.LUT R4, R0, 0x8, R20, 0xf8, !PT ;  /* 0x0000000800047812 */ /* 0x000fc400078ef814 */
[----:B------:R-:W-:Y:S01]  /*0a30*/  SHF.R.U32.HI R2, RZ, 0x3, R0 ;  /* 0x00000003ff027819 */ /* 0x000fe20000011600 */
[----:B------:R-:W-:Y:S01]  /*0a40*/  IMAD.SHL.U32 R241, R17, 0x2, RZ ;  /* 0x0000000211f17824 */ /* 0x000fe200078e00ff */
[----:B------:R-:W-:Y:S01]  /*0a50*/  LOP3.LUT R3, R5, 0x8, R20, 0xf8, !PT ;  /* 0x0000000805037812 */ /* 0x000fe200078ef814 */
[----:B------:R-:W-:Y:S01]  /*0a60*/  IMAD.U32 R5, RZ, RZ, UR6 ;  /* 0x00000006ff057e24 */ /* 0x000fe2000f8e00ff */
[----:B------:R-:W-:Y:S01]  /*0a70*/  SHF.R.U32.HI R0, RZ, 0x3, R8 ;  /* 0x00000003ff007819 */ /* 0x000fe20000011608 */
[----:B------:R-:W-:Y:S01]  /*0a80*/  USHF.R.S32.HI UR6, URZ, 0x1f, UR53 ;  /* 0x0000001f3f067899 */ /* 0x000fe20008011435 */
        /* <DEDUP_REMOVED lines=13> */
[----:B------:R-:W-:Y:S01]  /*0b60*/  IMAD.U32 R8, RZ, RZ, UR8 ;  /* 0x00000008ff087e24 */ /* 0x000fe2000f8e00ff */
[----:B------:R-:W-:Y:S01]  /*0b70*/  SHF.L.U64.HI R2, R0, 0x2, R2 ;  /* 0x0000000200027819 */ /* 0x000fe20000010202 */
[----:B------:R-:W-:Y:S01]  /*0b80*/  IMAD.U32 R0, RZ, RZ, UR5 ;  /* 0x00000005ff007e24 */ /* 0x000fe2000f8e00ff */
[----:B------:R-:W-:Y:S01]  /*0b90*/  UIMAD.WIDE.U32 UR16, UR56, UR8, URZ ;  /* 0x00000008381072a5 */ /* 0x000fe2000f8e003f */
[----:B------:R-:W-:Y:S01]  /*0ba0*/  SEL R149, R158, 0xffffffe0, !P0 ;  /* 0xffffffe09e957807 */ /* 0x000fe20004000000 */
[----:B------:R-:W-:Y:S01]  /*0bb0*/  IMAD.U32 R3, RZ, RZ, UR7 ;  /* 0x00000007ff037e24 */ /* 0x000fe2000f8e00ff */
[----:B------:R-:W-:Y:S01]  /*0bc0*/  UIMAD UR5, UR57, UR8, URZ ;  /* 0x00000008390572a4 */ /* 0x000fe2000f8e023f */
[C---:B------:R-:W-:Y:S01]  /*0bd0*/  IADD3 R237, R241.reuse, 0x40, RZ ;  /* 0x00000040f1ed7810 */ /* 0x040fe20007ffe0ff */
[----:B------:R-:W-:Y:S01]  /*0be0*/  @!UP5 UIMAD UR6, UR6, UR14, URZ ;  /* 0x0000000e0606d2a4 */ /* 0x000fe2000f8e023f */
[----:B------:R-:W-:Y:S01]  /*0bf0*/  IMAD.U32 R6, RZ, RZ, UR16 ;  /* 0x00000010ff067e24 */ /* 0x000fe2000f8e00ff */
[----:B------:R1:W-:Y:S01]  /*0c00*/  STL [R1+0x7c], R3 ;  /* 0x00007c0301007387 */ /* 0x0003e20000100800 */
[----:B------:R-:W-:Y:S01]  /*0c10*/  IMAD.U32 R7, RZ, RZ, UR17 ;  /* 0x00000011ff077e24 */ /* 0x000fe2000f8e00ff */
[C---:B------:R-:W-:Y:S01]  /*0c20*/  @P4 IADD3 R237, R241.reuse, -0x40, RZ ;  /* 0xffffffc0f1ed4810 */ /* 0x040fe20007ffe0ff */
[----:B------:R-:W-:-:S02]  /*0c30*/  IMAD.IADD R240, R241, 0x1, R234 ;  /* 0x00000001f1f07824 */ /* 0x000fc400078e02ea */
[----:B------:R-:W-:Y:S02]  /*0c40*/  IMAD R149, R150, 0x2, R149 ;  /* 0x0000000296957824 */ /* 0x000fe400078e0295 */
[----:B------:R-:W-:Y:S02]  /*0c50*/  IMAD.IADD R234, R234, 0x1, R237 ;  /* 0x00000001eaea7824 */ /* 0x000fe400078e02ed */
[--C-:B------:R-:W-:Y:S02]  /*0c60*/  IMAD.IADD R239, R241, 0x1, R235.reuse ;  /* 0x00000001f1ef7824 */ /* 0x100fe400078e02eb */
[----:B------:R-:W-:Y:S02]  /*0c70*/  IMAD.IADD R238, R240, 0x1, R235 ;  /* 0x00000001f0ee7824 */ /* 0x000fe400078e02eb */
[----:B------:R-:W-:Y:S02]  /*0c80*/  IMAD.IADD R236, R235, 0x1, R237 ;  /* 0x00000001ebec7824 */ /* 0x000fe400078e02ed */
[----:B------:R-:W-:-:S02]  /*0c90*/  IMAD.SHL.U32 R150, R150, 0x2, RZ ;  /* 0x0000000296967824 */ /* 0x000fc400078e00ff */
[----:B------:R-:W-:Y:S02]  /*0ca0*/  IMAD.IADD R235, R235, 0x1, R234 ;  /* 0x00000001ebeb7824 */ /* 0x000fe400078e02ea */
[----:B-1----:R-:W-:Y:S01]  /*0cb0*/  IMAD.U32 R3, RZ, RZ, UR4 ;  /* 0x00000004ff037e24 */ /* 0x002fe2000f8e00ff */
[----:B------:R-:W-:-:S04]  /*0cc0*/  USHF.R.S32.HI UR4, URZ, 0x1f, UR19 ;  /* 0x0000001f3f047899 */ /* 0x000fc80008011413 */
        /* <DEDUP_REMOVED lines=9> */
[----:B------:R-:W-:Y:S01]  /*0d60*/  STL.64 [R1+0x60], R6 ;  /* 0x0000600601007387 */ /* 0x000fe20000100a00 */
[----:B------:R-:W-:Y:S02]  /*0d70*/  LOP3.LUT R2, R2, 0x6, RZ, 0xc0, !PT ;  /* 0x0000000602027812 */ /* 0x000fe400078ec0ff */
[C---:B------:R-:W-:Y:S01]  /*0d80*/  LOP3.LUT P3, RZ, R0.reuse, 0x2, RZ, 0xc0, !PT ;  /* 0x0000000200ff7812 */ /* 0x040fe2000786c0ff */
[----:B------:R-:W-:Y:S02]  /*0d90*/  IMAD.SHL.U32 R0, R0, 0x40, RZ ;  /* 0x0000004000007824 */ /* 0x000fe400078e00ff */
[C---:B------:R-:W-:Y:S01]  /*0da0*/  IMAD R4, R11.reuse, 0x40, R2 ;  /* 0x000000400b047824 */ /* 0x040fe200078e0202 */
[----:B------:R-:W-:Y:S01]  /*0db0*/  R2P PR, R16, 0x6 ;  /* 0x0000000610007804 */ /* 0x000fe20000000000 */
[----:B------:R-:W-:Y:S01]  /*0dc0*/  IMAD.SHL.U32 R2, R11, 0x8, RZ ;  /* 0x000000080b027824 */ /* 0x000fe200078e00ff */
[----:B------:R-:W-:-:S02]  /*0dd0*/  LOP3.LUT R0, R0, 0xc0, RZ, 0xc0, !PT ;  /* 0x000000c000007812 */ /* 0x000fc400078ec0ff */
[----:B------:R-:W-:Y:S02]  /*0de0*/  LOP3.LUT P0, RZ, R13, 0x2, RZ, 0xc0, !PT ;  /* 0x000000020dff7812 */ /* 0x000fe4000780c0ff */
[----:B------:R-:W-:Y:S02]  /*0df0*/  LOP3.LUT R2, R2, 0x8, RZ, 0xc0, !PT ;  /* 0x0000000802027812 */ /* 0x000fe400078ec0ff */
[----:B------:R-:W-:Y:S02]  /*0e00*/  SEL R152, R152, 0xffffffc0, !P2 ;  /* 0xffffffc098987807 */ /* 0x000fe40005000000 */
[----:B------:R-:W-:Y:S01]  /*0e10*/  SEL R158, R158, 0xffffffe0, !P0 ;  /* 0xffffffe09e9e7807 */ /* 0x000fe20004000000 */
[----:B-1----:R-:W-:Y:S01]  /*0e20*/  IMAD.U32 R3, RZ, RZ, UR5 ;  /* 0x00000005ff037e24 */ /* 0x002fe2000f8e00ff */
[----:B------:R-:W-:-:S04]  /*0e30*/  USHF.R.S32.HI UR5, URZ, 0x1f, UR4 ;  /* 0x0000001f3f057899 */ /* 0x000fc80008011404 */
[----:B------:R1:W-:Y:S04]  /*0e40*/  STL [R1+0x74], R3 ;  /* 0x0000740301007387 */ /* 0x0003e80000100800 */
[----:B------:R2:W-:Y:S01]  /*0e50*/  STL [R1+0x3c], R4 ;  /* 0x00003c0401007387 */ /* 0x0005e20000100800 */
[----:B-1----:R-:W-:Y:S02]  /*0e60*/  IMAD.U32 R3, RZ, RZ, UR4 ;  /* 0x00000004ff037e24 */ /* 0x002fe4000f8e00ff */
[----:B--2---:R-:W-:-:S03]  /*0e70*/  IMAD.SHL.U32 R4, R15, 0x10, RZ ;  /* 0x000000100f047824 */ /* 0x004fc600078e00ff */
[----:B------:R1:W-:Y:S02]  /*0e80*/  STL [R1+0x70], R3 ;  /* 0x0000700301007387 */ /* 0x0003e40000100800 */
        /* <DEDUP_REMOVED lines=27> */
[----:B------:R-:W-:Y:S01]  /*1040*/  IMAD.SHL.U32 R154, R162, 0x2, RZ ;  /* 0x00000002a29a7824 */ /* 0x000fe200078e00ff */
[C---:B------:R-:W-:Y:S01]  /*1050*/  @P1 IADD3 R157, R151.reuse, -0x20, RZ ;  /* 0xffffffe0979d1810 */ /* 0x040fe20007ffe0ff */
[----:B------:R-:W-:-:S02]  /*1060*/  IMAD.IADD R153, R151, 0x1, R152 ;  /* 0x0000000197997824 */ /* 0x000fc400078e0298 */
[----:B------:R-:W-:Y:S01]  /*1070*/  IMAD.IADD R155, R154, 0x1, R158 ;  /* 0x000000019a9b7824 */ /* 0x000fe200078e029e */
[C---:B------:R-:W-:Y:S01]  /*1080*/  IADD3 R161, R157.reuse, 0x2000, RZ ;  /* 0x000020009da17810 */ /* 0x040fe20007ffe0ff */
[----:B------:R-:W-:Y:S01]  /*1090*/  IMAD.IADD R152, R152, 0x1, R157 ;  /* 0x0000000198987824 */ /* 0x000fe200078e029d */
[C---:B------:R-:W-:Y:S02]  /*10a0*/  IADD3 R160, R157.reuse, 0x4000, RZ ;  /* 0x000040009da07810 */ /* 0x040fe40007ffe0ff */
[----:B------:R-:W-:Y:S01]  /*10b0*/  IADD3 R159, R157, 0x6000, RZ ;  /* 0x000060009d9f7810 */ /* 0x000fe20007ffe0ff */
[----:B-1----:R-:W-:-:S05]  /*10c0*/  IMAD.U32 R0, RZ, RZ, UR5 ;  /* 0x00000005ff007e24 */ /* 0x002fca000f8e00ff */
[----:B------:R1:W-:Y:S04]  /*10d0*/  STL [R1+0x68], R0 ;  /* 0x0000680001007387 */ /* 0x0003e80000100800 */
[----:B------:R2:W-:Y:S01]  /*10e0*/  STL [R1+0x44], R4 ;  /* 0x0000440401007387 */ /* 0x0005e20000100800 */
[C---:B-1----:R-:W-:Y:S02]  /*10f0*/  IADD3 R0, R4.reuse, 0x20, RZ ;  /* 0x0000002004007810 */ /* 0x042fe40007ffe0ff */
[----:B------:R-:W-:-:S05]  /*1100*/  @P3 IADD3 R0, R4, -0x20, RZ ;  /* 0xffffffe004003810 */ /* 0x000fca0007ffe0ff */
[----:B------:R2:W-:Y:S02]  /*1110*/  STL [R1+0x48], R0 ;  /* 0x0000480001007387 */ /* 0x0005e40000100800 */
.L_x_512:
        /* <DEDUP_REMOVED lines=37> */
[----:B------:R-:W-:Y:S01]  /*1370*/  ULDC UR6, c[0x0][0x218] ;  /* 0x0000860000067ab9 */ /* 0x000fe20000000800 */
[----:B---3--:R1:W3:Y:S01]  /*1380*/  @P0 R2UR UR37, R8 ;  /* 0x00000000082503c2 */ /* 0x0082e200000e0000 */
[----:B------:R-:W-:-:S07]  /*1390*/  ISETP.NE.U32.AND P0, PT, RZ, c[0x0][0x248], PT ;  /* 0x00009200ff007a0c */ /* 0x000fce0003f05070 */
[----:B--2---:R-:W2:Y:S01]  /*13a0*/  @P2 R2UR UR4, R3 ;  /* 0x00000000030423c2 */ /* 0x004ea200000e0000 */
[----:B------:R-:W-:-:S07]  /*13b0*/  ISETP.NE.AND.EX P0, PT, RZ, c[0x0][0x24c], PT, P0 ;  /* 0x00009300ff007a0c */ /* 0x000fce0003f05300 */
[----:B-----5:R-:W2:Y:S08]  /*13c0*/  @P2 R2UR UR11, R6 ;  /* 0x00000000060b23c2 */ /* 0x020eb000000e0000 */
[----:B----4-:R1:W4:Y:S01]  /*13d0*/  @!P1 R2UR UR42, R0 ;  /* 0x00000000002a93c2 */ /* 0x01032200000e0000 */
[----:B--2---:R-:W-:-:S07]  /*13e0*/  @UP1 UIADD3 UR11, UR11, -UR4, URZ ;  /* 0x800000040b0b1290 */ /* 0x004fce000fffe03f */
        /* <DEDUP_REMOVED lines=9> */
.L_x_466:
        /* <DEDUP_REMOVED lines=67> */
.L_x_468:
        /* <DEDUP_REMOVED lines=18> */
.L_x_469:
[----:B------:R-:W2:Y:S01]  /*19d0*/  LDL R0, [R1+0x74] ;  /* 0x0000740001007983 */ /* 0x000ea20000100800 */
[----:B------:R-:W-:-:S03]  /*19e0*/  ULDC.64 UR16, c[0x0][0x370] ;  /* 0x0000dc0000107ab9 */ /* 0x000fc60000000a00 */
[----:B------:R-:W3:Y:S04]  /*19f0*/  LDL R5, [R1+0x54] ;  /* 0x0000540001057983 */ /* 0x000ee80000100800 */
[----:B------:R-:W4:Y:S04]  /*1a00*/  LDL.64 R6, [R1+0x60] ;  /* 0x0000600001067983 */ /* 0x000f280000100a00 */
        /* <DEDUP_REMOVED lines=83> */
.L_x_470:
[----:B------:R-:W2:Y:S02]  /*1f40*/  LDL R0, [R1+0x78] ;  /* 0x0000780001007983 */ /* 0x000ea40000100800 */
[----:B--2---:R1:W2:Y:S01]  /*1f50*/  R2UR UR10, R0 ;  /* 0x00000000000a73c2 */ /* 0x0042a200000e0000 */
[----:B------:R-:W-:-:S07]  /*1f60*/  DEPBAR.LE SB1, 0x0, {2} ;  /* 0x000090040000791a */ /* 0x000fce0000000000 */
.L_x_471:
[----:B------:R-:W2:Y:S04]  /*1f70*/  LDL R8, [R1+0x58] ;  /* 0x0000580001087983 */ /* 0x000ea80000100800 */
[----:B------:R-:W3:Y:S04]  /*1f80*/  LDL R5, [R1+0x70] ;  /* 0x0000700001057983 */ /* 0x000ee80000100800 */
[----:B------:R-:W4:Y:S04]  /*1f90*/  LDL R3, [R1+0x50] ;  /* 0x0000500001037983 */ /* 0x000f280000100800 */
[----:B------:R-:W5:Y:S04]  /*1fa0*/  LDL R0, [R1+0x68] ;  /* 0x0000680001007983 */ /* 0x000f680000100800 */
[----:B------:R-:W4:Y:S04]  /*1fb0*/  LDL.64 R6, [R1+0x10] ;  /* 0x0000100001067983 */ /* 0x000f280000100a00 */
[----:B------:R1:W5:Y:S04]  /*1fc0*/  LDL.64 R18, [R1+0x10] ;  /* 0x0000100001127983 */ /* 0x0003680000100a00 */
[----:B------:R-:W5:Y:S04]  /*1fd0*/  LDL R10, [R1+0x4c] ;  /* 0x00004c00010a7983 */ /* 0x000f680000100800 */
[----:B------:R-:W1:Y:S01]  /*1fe0*/  S2R R11, SR_TID.X ;  /* 0x00000000000b7919 */ /* 0x000e620000002100 */
[----:B------:R-:W-:Y:S01]  /*1ff0*/  UIADD3 UR8, UR6, UR8, URZ ;  /* 0x0000000806087290 */ /* 0x000fe2000fffe03f */
[----:B-1----:R-:W-:Y:S01]  /*2000*/  SHF.R.S32.HI R12, RZ, 0x1f, R11 ;  /* 0x0000001fff0c7819 */ /* 0x002fe2000001140b */
[----:B------:R-:W-:Y:S01]  /*2010*/  BSSY B1, `(.L_x_467) ;  /* 0x00008c1000017945 */ /* 0x000fe20003800000 */
[----:B--2---:R-:W1:Y:S08]  /*2020*/  R2UR UR47, R8 ;  /* 0x00000000082f73c2 */ /* 0x004e7000000e0000 */
[----:B---3--:R-:W1:Y:S08]  /*2030*/  R2UR UR43, R5 ;  /* 0x00000000052b73c2 */ /* 0x008e7000000e0000 */
[----:B----4-:R2:W3:Y:S08]  /*2040*/  R2UR UR45, R3 ;  /* 0x00000000032d73c2 */ /* 0x0104f000000e0000 */
[----:B-----5:R-:W3:Y:S01]  /*2050*/  R2UR UR4, R0 ;  /* 0x00000000000473c2 */ /* 0x020ee200000e0000 */
[----:B-1----:R-:W-:-:S02]  /*2060*/  UIADD3 UR16, UP4, UP3, UR16, UR43, UR47 ;  /* 0x0000002b10107290 */ /* 0x002fc4000fb9e02f */
[----:B------:R-:W-:Y:S02]  /*2070*/  USHF.R.S32.HI UR43, URZ, 0x1f, UR58 ;  /* 0x0000001f3f2b7899 */ /* 0x000fe4000801143a */
[----:B------:R-:W-:Y:S01]  /*2080*/  UIADD3 UR51, UP2, UP1, UR20, UR16, UR40 ;  /* 0x0000001014337290 */ /* 0x000fe2000f95e028 */
[----:B--2---:R-:W-:Y:S02]  /*2090*/  LEA.HI R3, R12, R11, RZ, 0x2 ;  /* 0x0000000b0c037211 */ /* 0x004fe400078f10ff */
[----:B------:R-:W-:Y:S02]  /*20a0*/  ULDC.64 UR16, c[0x0][0x1a8] ;  /* 0x00006a0000107ab9 */ /* 0x000fe40000000a00 */
[----:B------:R-:W-:Y:S01]  /*20b0*/  SHF.R.S32.HI R3, RZ, 0x2, R3 ;  /* 0x00000002ff037819 */ /* 0x000fe20000011403 */
[----:B---3--:R-:W-:-:S04]  /*20c0*/  UIADD3.X UR4, UR18, UR4, UR45, UP4, UP3 ;  /* 0x0000000412047290 */ /* 0x008fc8000a7e642d */
[----:B------:R-:W-:Y:S02]  /*20d0*/  UIADD3.X UR47, UR19, UR4, UR14, UP2, UP1 ;  /* 0x00000004132f7290 */ /* 0x000fe400097e240e */
[----:B------:R-:W-:Y:S01]  /*20e0*/  UIMAD UR4, UR43, UR16, URZ ;  /* 0x000000102b0472a4 */ /* 0x000fe2000f8e023f */
[----:B------:R-:W-:Y:S01]  /*20f0*/  IMAD.MOV.U32 R18, RZ, RZ, R6 ;  /* 0x000000ffff127224 */ /* 0x000fe200078e0006 */
[----:B------:R-:W-:Y:S02]  /*2100*/  SHF.R.S32.HI R15, RZ, 0x1f, R3 ;  /* 0x0000001fff0f7819 */ /* 0x000fe40000011403 */
[----:B------:R-:W-:Y:S01]  /*2110*/  UIMAD UR45, UR58, UR17, UR4 ;  /* 0x000000113a2d72a4 */ /* 0x000fe2000f8e0204 */
[----:B------:R-:W-:Y:S02]  /*2120*/  IADD3 R0, P0, R3, UR6, RZ ;  /* 0x0000000603007c10 */ /* 0x000fe4000ff1e0ff */
[----:B------:R-:W-:Y:S01]  /*2130*/  ULDC.64 UR16, c[0x0][0x378] ;  /* 0x0000de0000107ab9 */ /* 0x000fe20000000a00 */
[----:B------:R-:W-:Y:S01]  /*2140*/  SHF.R.S32.HI R19, RZ, 0x1f, R18 ;  /* 0x0000001fff137819 */ /* 0x000fe20000011412 */
[----:B------:R-:W-:Y:S01]  /*2150*/  UIMAD UR4, UR43, UR16, URZ ;  /* 0x000000102b0472a4 */ /* 0x000fe2000f8e023f */
[----:B------:R-:W-:Y:S01]  /*2160*/  IADD3.X R5, R15, UR48, RZ, P0, !PT ;  /* 0x000000300f057c10 */ /* 0x000fe200087fe4ff */
[----:B------:R-:W-:-:S02]  /*2170*/  UMOV UR20, 0x4 ;  /* 0x0000000400147882 */ /* 0x000fc40000000000 */
[----:B------:R-:W-:Y:S01]  /*2180*/  UIMAD UR43, UR58, UR17, UR4 ;  /* 0x000000113a2b72a4 */ /* 0x000fe2000f8e0204 */
[C---:B------:R-:W-:Y:S01]  /*2190*/  IMAD.WIDE.U32 R6, R0.reuse, c[0x0][0x190], R18 ;  /* 0x0000640000067a25 */ /* 0x040fe200078e0012 */
[----:B------:R-:W-:Y:S02]  /*21a0*/  ULDC.64 UR18, c[0x0][0x200] ;  /* 0x0000800000127ab9 */ /* 0x000fe40000000a00 */
[----:B------:R-:W-:Y:S01]  /*21b0*/  ULDC.64 UR16, c[0x0][0x370] ;  /* 0x0000dc0000107ab9 */ /* 0x000fe20000000a00 */
[----:B------:R-:W-:Y:S01]  /*21c0*/  IMAD R5, R5, c[0x0][0x190], RZ ;  /* 0x0000640005057a24 */ /* 0x000fe200078e02ff */
[----:B------:R-:W-:Y:S01]  /*21d0*/  UIMAD UR4, UR48, UR16, URZ ;  /* 0x00000010300472a4 */ /* 0x000fe2000f8e023f */
[----:B------:R1:W2:Y:S01]  /*21e0*/  R2UR UR48, R10 ;  /* 0x000000000a3073c2 */ /* 0x0002a200000e0000 */
[----:B------:R-:W-:Y:S01]  /*21f0*/  UIMAD.WIDE UR18, UR8, UR20, UR18 ;  /* 0x00000014081272a5 */ /* 0x000fe2000f8e0212 */
[----:B------:R-:W-:Y:S01]  /*2200*/  IMAD R0, R0, c[0x0][0x194], R5 ;  /* 0x0000650000007a24 */ /* 0x000fe200078e0205 */
[----:B------:R-:W-:Y:S01]  /*2210*/  IADD3 R8, P0, R6, UR59, RZ ;  /* 0x0000003b06087c10 */ /* 0x000fe2000ff1e0ff */
[----:B------:R-:W-:-:S02]  /*2220*/  UIMAD UR14, UR6, UR17, UR4 ;  /* 0x00000011060e72a4 */ /* 0x000fc4000f8e0204 */
[----:B------:R-:W-:Y:S01]  /*2230*/  UIADD3 UR40, UR6, UR10, URZ ;  /* 0x0000000a06287290 */ /* 0x000fe2000fffe03f */
[----:B------:R-:W-:Y:S01]  /*2240*/  IADD3.X R9, R7, UR55, R0, P0, !PT ;  /* 0x0000003707097c10 */ /* 0x000fe200087fe400 */
[----:B------:R-:W-:Y:S02]  /*2250*/  UMOV UR17, UR18 ;  /* 0x0000001200117c82 */ /* 0x000fe40008000000 */
[----:B------:R-:W-:Y:S01]  /*2260*/  UMOV UR16, UR19 ;  /* 0x0000001300107c82 */ /* 0x000fe20008000000 */
[----:B------:R-:W-:Y:S01]  /*2270*/  IADD3 R6, P0, R18, UR41, RZ ;  /* 0x0000002912067c10 */ /* 0x000fe2000ff1e0ff */
[----:B------:R-:W-:Y:S02]  /*2280*/  ULDC.64 UR18, c[0x0][0x3c8] ;  /* 0x0000f20000127ab9 */ /* 0x000fe40000000a00 */
[----:B------:R-:W-:Y:S02]  /*2290*/  UIADD3 UR4, -UR7, UR11, UR5 ;  /* 0x0000000b07047290 */ /* 0x000fe4000fffe105 */
[----:B------:R-:W-:Y:S01]  /*22a0*/  UIMAD.WIDE UR40, UR40, UR20, UR18 ;  /* 0x00000014282872a5 */ /* 0x000fe2000f8e0212 */
[----:B------:R-:W-:-:S02]  /*22b0*/  LEA.HI R0, R12, R11, RZ, 0x5 ;  /* 0x0000000b0c007211 */ /* 0x000fc400078f28ff */
[----:B------:R-:W-:Y:S02]  /*22c0*/  ULDC UR20, c[0x0][0x2e8] ;  /* 0x0000ba0000147ab9 */ /* 0x000fe40000000800 */
[----:B------:R-:W-:Y:S01]  /*22d0*/  UIADD3 UR4, UR4, -UR20, URZ ;  /* 0x8000001404047290 */ /* 0x000fe2000fffe03f */
[----:B------:R-:W-:-:S03]  /*22e0*/  LOP3.LUT R5, R0, 0xffffffe0, RZ, 0xc0, !PT ;  /* 0xffffffe000057812 */ /* 0x000fc600078ec0ff */
[----:B------:R-:W-:Y:S01]  /*22f0*/  USHF.R.S32.HI UR20, URZ, 0x1f, UR4 ;  /* 0x0000001f3f147899 */ /* 0x000fe20008011404 */
[----:B------:R-:W-:Y:S01]  /*2300*/  SHF.R.S32.HI R0, RZ, 0x5, R0 ;  /* 0x00000005ff007819 */ /* 0x000fe20000011400 */
[----:B------:R-:W-:Y:S02]  /*2310*/  IMAD.IADD R5, R11, 0x1, -R5 ;  /* 0x000000010b057824 */ /* 0x000fe400078e0a05 */
[----:B------:R-:W-:Y:S01]  /*2320*/  ULEA.HI UR20, UR20, UR4, URZ, 0x7 ;  /* 0x0000000414147291 */ /* 0x000fe2000f8f383f */
[----:B------:R-:W-:Y:S01]  /*2330*/  IADD3.X R7, R19, UR49, RZ, P0, !PT ;  /* 0x0000003113077c10 */ /* 0x000fe200087fe4ff */
[----:B-1----:R-:W-:Y:S02]  /*2340*/  IMAD.U32 R10, RZ, RZ, UR6 ;  /* 0x00000006ff0a7e24 */ /* 0x002fe4000f8e00ff */
[----:B--2---:R-:W-:Y:S01]  /*2350*/  IMAD R0, R0, UR48, R5 ;  /* 0x0000003000007c24 */ /* 0x004fe2000f8e0205 */
[----:B------:R-:W-:Y:S01]  /*2360*/  USHF.R.S32.HI UR20, URZ, 0x7, UR20 ;  /* 0x000000073f147899 */ /* 0x000fe20008011414 */
[----:B------:R-:W-:-:S03]  /*2370*/  IMAD.WIDE.U32 R6, R10, c[0x0][0x370], R6 ;  /* 0x0000dc000a067a25 */ /* 0x000fc600078e0006 */
[----:B------:R-:W-:Y:S01]  /*2380*/  UISETP.LT.AND UP1, UPT, URZ, UR20, UPT ;  /* 0x000000143f00728c */ /* 0x000fe2000bf21270 */
[C---:B------:R-:W-:Y:S02]  /*2390*/  IADD3 R165, P0, R0.reuse, UR51, RZ ;  /* 0x0000003300a57c10 */ /* 0x040fe4000ff1e0ff */
[----:B------:R-:W-:Y:S01]  /*23a0*/  IADD3 R7, R7, UR14, RZ ;  /* 0x0000000e07077c10 */ /* 0x000fe2000fffe0ff */
[----:B------:R-:W-:Y:S01]  /*23b0*/  USEL UR20, URZ, UR20, !UP1 ;  /* 0x000000143f147287 */ /* 0x000fe2000c800000 */
[----:B------:R-:W-:Y:S01]  /*23c0*/  LEA.HI.X.SX32 R5, R0, UR47, 0x1, P0 ;  /* 0x0000002f00057c11 */ /* 0x000fe200080f0eff */
[----:B------:R-:W-:Y:S01]  /*23d0*/  IMAD.U32 R0, RZ, RZ, UR58 ;  /* 0x0000003aff007e24 */ /* 0x000fe2000f8e00ff */
[----:B------:R1:W-:Y:S01]  /*23e0*/  STL [R1+0x14], R19 ;  /* 0x0000141301007387 */ /* 0x0003e20000100800 */
[----:B------:R-:W-:Y:S02]  /*23f0*/  UISETP.GT.AND UP1, UPT, UR50, UR20, UPT ;  /* 0x000000143200728c */ /* 0x000fe4000bf24270 */
[----:B------:R-:W-:-:S04]  /*2400*/  IMAD.WIDE.U32 R6, R0, c[0x0][0x378], R6 ;  /* 0x0000de0000067a25 */ /* 0x000fc800078e0006 */
[----:B------:R-:W-:Y:S01]  /*2410*/  PLOP3.LUT P0, PT, PT, PT, UP1, 0x80, 0x0 ;  /* 0x000000000000781c */ /* 0x000fe20003f0f018 */
[----:B------:R-:W-:Y:S01]  /*2420*/  IMAD.WIDE.U32 R8, R0, c[0x0][0x1a8], R8 ;  /* 0x00006a0000087a25 */ /* 0x000fe200078e0008 */
[----:B------:R-:W-:-:S03]  /*2430*/  IADD3 R7, R7, UR43, RZ ;  /* 0x0000002b07077c10 */ /* 0x000fc6000fffe0ff */
[----:B------:R-:W-:Y:S02]  /*2440*/  IMAD R0, R15, c[0x0][0x370], RZ ;  /* 0x0000dc000f007a24 */ /* 0x000fe400078e02ff */
        /* <DEDUP_REMOVED lines=14> */
[----:B-1----:R-:W-:Y:S02]  /*2530*/  @UP0 UIADD3 UR4, UR37, UR42, URZ ;  /* 0x0000002a25040290 */ /* 0x002fe4000fffe03f */
        /* <DEDUP_REMOVED lines=17> */
.L_x_473:
        /* <DEDUP_REMOVED lines=18> */
.L_x_474:
        /* <DEDUP_REMOVED lines=29> */
.L_x_476:
[----:B------:R-:W-:Y:S05]  /*2940*/  BSYNC B0 ;  /* 0x0000000000007941 */ /* 0x000fea0003800000 */
.L_x_475:
        /* <DEDUP_REMOVED lines=14> */
.L_x_478:
[----:B------:R-:W-:Y:S05]  /*2a30*/  BSYNC B0 ;  /* 0x0000000000007941 */ /* 0x000fea0003800000 */
.L_x_477:
        /* <DEDUP_REMOVED lines=25> */
.L_x_480:
[----:B------:R-:W-:Y:S05]  /*2bd0*/  BSYNC B0 ;  /* 0x0000000000007941 */ /* 0x000fea0003800000 */
.L_x_479:
        /* <DEDUP_REMOVED lines=12> */
.L_x_472:
[----:B-1----:R-:W2:Y:S01]  /*2ca0*/  LDL R16, [R1+0x38] ;  /* 0x0000380001107983 */ /* 0x002ea20000100800 */
        /* <DEDUP_REMOVED lines=13> */
[----:B------:R-:W-:-:S03]  /*2d80*/  PLOP3.LUT P0, PT, PT, PT, UP6, 0x80, 0x0 ;  /* 0x000000000000781c */ /* 0x000fc60003f0f068 */
        /* <DEDUP_REMOVED lines=29> */
.L_x_483:
[----:B------:R-:W-:Y:S05]  /*2f60*/  BSYNC B0 ;  /* 0x0000000000007941 */ /* 0x000fea0003800000 */
.L_x_482:
        /* <DEDUP_REMOVED lines=21> */
.L_x_485:
[----:B------:R-:W-:Y:S05]  /*30c0*/  BSYNC B0 ;  /* 0x0000000000007941 */ /* 0x000fea0003800000 */
.L_x_484:
        /* <DEDUP_REMOVED lines=17> */
.L_x_487:
[----:B------:R-:W-:Y:S05]  /*31e0*/  BSYNC B0 ;  /* 0x0000000000007941 */ /* 0x000fea0003800000 */
.L_x_486:
        /* <DEDUP_REMOVED lines=15> */
.L_x_489:
[----:B------:R-:W-:Y:S05]  /*32e0*/  BSYNC B0 ;  /* 0x0000000000007941 */ /* 0x000fea0003800000 */
.L_x_488:
        /* <DEDUP_REMOVED lines=20> */
.L_x_491:
[----:B------:R-:W-:Y:S05]  /*3430*/  BSYNC B0 ;  /* 0x0000000000007941 */ /* 0x000fea0003800000 */
.L_x_490:
        /* <DEDUP_REMOVED lines=20> */
.L_x_493:
[----:B------:R-:W-:Y:S05]  /*3580*/  BSYNC B0 ;  /* 0x0000000000007941 */ /* 0x000fea0003800000 */
.L_x_492:
        /* <DEDUP_REMOVED lines=18> */
[----:B------:R-:W-:Y:S02]  /*36b0*/  IADD3 R12, R16, 0x40, RZ ;  /* 0x00000040100c7810 */ /* 0x000fe40007ffe0ff */
        /* <DEDUP_REMOVED lines=21> */
[----:B----4-:R1:W-:Y:S04]  /*3810*/  STL [R1+0x18], R20 ;  /* 0x0000181401007387 */ /* 0x0103e80000100800 */
        /* <DEDUP_REMOVED lines=20> */
.L_x_495:
[----:B------:R-:W-:Y:S05]  /*3960*/  BSYNC B0 ;  /* 0x0000000000007941 */ /* 0x000fea0003800000 */
.L_x_494:
        /* <DEDUP_REMOVED lines=19> */
.L_x_497:
[----:B------:R-:W-:Y:S05]  /*3aa0*/  BSYNC B0 ;  /* 0x0000000000007941 */ /* 0x000fea0003800000 */
.L_x_496:
[----:B------:R-:W0:Y:S01]  /*3ab0*/  LDGDEPBAR ;  /* 0x00000000000079af */ /* 0x000e220000000000 */
[----:B-1234-:R-:W-:Y:S01]  /*3ac0*/  IADD3 R0, R162, 0x1000, RZ ;  /* 0x00001000a2007810 */ /* 0x01efe20007ffe0ff */
[C---:B------:R-:W-:Y:S01]  /*3ad0*/  IMAD.SHL.U32 R4, R16.reuse, 0x4, RZ ;  /* 0x0000000410047824 */ /* 0x040fe200078e00ff */
[----:B------:R-:W-:Y:S01]  /*3ae0*/  SHF.L.U64.HI R5, R16, 0x2, R13 ;  /* 0x0000000210057819 */ /* 0x000fe2000001020d */
[----:B------:R1:W-:Y:S01]  /*3af0*/  STL [R1+0x8], R163 ;  /* 0x000008a301007387 */ /* 0x0003e20000100800 */
[----:B------:R-:W-:Y:S01]  /*3b00*/  SEL R0, R0, R162, !P0 ;  /* 0x000000a200007207 */ /* 0x000fe20004000000 */
[----:B------:R-:W-:Y:S01]  /*3b10*/  CS2R R94, SRZ ;  /* 0x00000000005e7805 */ /* 0x000fe2000001ff00 */
[----:B------:R-:W-:Y:S01]  /*3b20*/  IADD3 R3, R156, 0x1000, RZ ;  /* 0x000010009c037810 */ /* 0x000fe20007ffe0ff */
[----:B------:R1:W-:Y:S01]  /*3b30*/  STL [R1+0x30], R5 ;  /* 0x0000300501007387 */ /* 0x0003e20000100800 */
[----:B------:R-:W-:Y:S01]  /*3b40*/  CS2R R92, SRZ ;  /* 0x00000000005c7805 */ /* 0x000fe2000001ff00 */
[----:B------:R-:W-:Y:S01]  /*3b50*/  IMAD.SHL.U32 R148, R0, 0x2, RZ ;  /* 0x0000000200947824 */ /* 0x000fe200078e00ff */
[----:B------:R-:W-:Y:S01]  /*3b60*/  IADD3 R0, R16, -0x80, RZ ;  /* 0xffffff8010007810 */ /* 0x000fe20007ffe0ff */
[----:B------:R-:W-:Y:S01]  /*3b70*/  CS2R R98, SRZ ;  /* 0x0000000000627805 */ /* 0x000fe2000001ff00 */
        /* <DEDUP_REMOVED lines=18> */
[----:B------:R1:W-:Y:S01]  /*3ca0*/  STL [R1+0x34], R4 ;  /* 0x0000340401007387 */ /* 0x0003e20000100800 */
[----:B------:R-:W-:Y:S01]  /*3cb0*/  IMAD.SHL.U32 R3, R3, 0x2, RZ ;  /* 0x0000000203037824 */ /* 0x000fe200078e00ff */
[----:B------:R-:W-:Y:S02]  /*3cc0*/  ULDC UR14, c[0x0][0x2e4] ;  /* 0x0000b900000e7ab9 */ /* 0x000fe40000000800 */
        /* <DEDUP_REMOVED lines=8> */
.L_x_502:
[----:B----4-:R-:W4:Y:S01]  /*3d50*/  LDL R175, [R1+0x34] ;  /* 0x0000340001af7983 */ /* 0x010f220000100800 */
[----:B------:R-:W-:Y:S01]  /*3d60*/  IADD3 R112, R158, R148, RZ ;  /* 0x000000949e707210 */ /* 0x000fe20007ffe0ff */
[----:B------:R-:W-:Y:S02]  /*3d70*/  USHF.L.U32 UR10, UR15, 0x7, URZ ;  /* 0x000000070f0a7899 */ /* 0x000fe4000800063f */
[----:B-1-3--:R-:W3:Y:S01]  /*3d80*/  LDL R0, [R1+0x30] ;  /* 0x0000300001007983 */ /* 0x00aee20000100800 */
[----:B------:R-:W-:Y:S02]  /*3d90*/  ULDC UR5, c[0x0][0x2e8] ;  /* 0x0000ba0000057ab9 */ /* 0x000fe40000000800 */
[----:B------:R-:W-:Y:S01]  /*3da0*/  UIADD3 UR9, UR10, UR11, URZ ;  /* 0x0000000b0a097290 */ /* 0x000fe2000fffe03f */
[----:B------:R-:W0:Y:S01]  /*3db0*/  LDGDEPBAR ;  /* 0x00000000000079af */ /* 0x000e220000000000 */
[----:B------:R-:W-:Y:S02]  /*3dc0*/  USHF.L.U32 UR6, UR8, 0x7, URZ ;  /* 0x0000000708067899 */ /* 0x000fe4000800063f */
[----:B------:R-:W-:Y:S04]  /*3dd0*/  UIADD3 UR4, -UR7, 0x80, UR9 ;  /* 0x0000008007047890 */ /* 0x000fe8000fffe109 */
[----:B------:R-:W-:Y:S03]  /*3de0*/  UIADD3 UR4, UR4, -UR5, URZ ;  /* 0x8000000504047290 */ /* 0x000fe6000fffe03f */
[----:B------:R-:W-:Y:S02]  /*3df0*/  ULDC UR5, c[0x0][0x2e4] ;  /* 0x0000b90000057ab9 */ /* 0x000fe40000000800 */
[----:B------:R-:W-:Y:S01]  /*3e00*/  UISETP.GE.AND UP0, UPT, UR6, UR4, UPT ;  /* 0x000000040600728c */ /* 0x000fe2000bf06270 */
[----:B------:R-:W-:Y:S04]  /*3e10*/  DEPBAR.LE SB0, 0x0 ;  /* 0x000080000000791a */ /* 0x000fe80000000000 */
[----:B------:R-:W-:Y:S08]  /*3e20*/  BAR.SYNC.DEFER_BLOCKING 0x0 ;  /* 0x0000000000007b1d */ /* 0x000ff00000010000 */
[----:B------:R-:W-:Y:S08]  /*3e30*/  LDSM.16.M88.4 R64, [R148] ;  /* 0x000000009440783b */ /* 0x000ff00000000200 */
[----:B------:R-:W1:Y:S08]  /*3e40*/  LDSM.16.M88.4 R16, [R150+0x6000] ;  /* 0x006000009610783b */ /* 0x000e700000000200 */
[----:B------:R-:W2:Y:S08]  /*3e50*/  LDSM.16.M88.4 R60, [R148+0x1000] ;  /* 0x00100000943c783b */ /* 0x000eb00000000200 */
[----:B------:R-:W2:Y:S08]  /*3e60*/  LDSM.16.M88.4 R32, [R150+0x6400] ;  /* 0x006400009620783b */ /* 0x000eb00000000200 */
[----:B------:R-:W2:Y:S08]  /*3e70*/  LDSM.16.M88.4 R48, [R150+0x6800] ;  /* 0x006800009630783b */ /* 0x000eb00000000200 */
[----:B------:R-:W2:Y:S08]  /*3e80*/  LDSM.16.M88.4 R100, [R150+0x6c00] ;  /* 0x006c00009664783b */ /* 0x000eb00000000200 */
[----:B------:R-:W-:Y:S01]  /*3e90*/  LDSM.16.M88.4 R104, [R112] ;  /* 0x000000007068783b */ /* 0x000fe20000000200 */
[-C--:B-1----:R-:W-:Y:S07]  /*3ea0*/  HMMA.16816.F32 R4, R64, R16.reuse, RZ ;  /* 0x000000104004723c */ /* 0x082fee00000018ff */
[----:B------:R-:W1:Y:S01]  /*3eb0*/  LDSM.16.M88.4 R108, [R149+0x6000] ;  /* 0x00600000956c783b */ /* 0x000e620000000200 */
[C---:B--2---:R-:W-:Y:S07]  /*3ec0*/  HMMA.16816.F32 R8, R60.reuse, R16, RZ ;  /* 0x000000103c08723c */ /* 0x044fee00000018ff */
[----:B------:R-:W2:Y:S01]  /*3ed0*/  LDSM.16.M88.4 R112, [R112+0x1000] ;  /* 0x001000007070783b */ /* 0x000ea20000000200 */
        /* <DEDUP_REMOVED lines=17> */
[C---:B------:R-:W-:Y:S04]  /*3ff0*/  HMMA.16816.F32 R16, R104.reuse, R110, R16 ;  /* 0x0000006e6810723c */ /* 0x040fe80000001810 */
[----:B------:R-:W-:Y:S02]  /*4000*/  FMUL.FTZ R4, R4, c[0x0][0x2ec] ;  /* 0x0000bb0004047a20 */ /* 0x000fe40000410000 */
[----:B------:R-:W-:Y:S02]  /*4010*/  FMUL.FTZ R5, R5, c[0x0][0x2ec] ;  /* 0x0000bb0005057a20 */ /* 0x000fe40000410000 */
[----:B------:R-:W1:Y:S01]  /*4020*/  MUFU.TANH R168, R4 ;  /* 0x0000000400a87308 */ /* 0x000e620000002400 */
[----:B------:R-:W-:Y:S03]  /*4030*/  FMUL.FTZ R6, R6, c[0x0][0x2ec] ;  /* 0x0000bb0006067a20 */ /* 0x000fe60000410000 */
[----:B------:R-:W-:Y:S02]  /*4040*/  FMUL.FTZ R7, R7, c[0x0][0x2ec] ;  /* 0x0000bb0007077a20 */ /* 0x000fe40000410000 */
[----:B------:R-:W-:Y:S02]  /*4050*/  FMUL.FTZ R10, R10, c[0x0][0x2ec] ;  /* 0x0000bb000a0a7a20 */ /* 0x000fe40000410000 */
[----:B------:R-:W-:Y:S02]  /*4060*/  FMUL.FTZ R11, R11, c[0x0][0x2ec] ;  /* 0x0000bb000b0b7a20 */ /* 0x000fe40000410000 */
[----:B------:R-:W2:Y:S01]  /*4070*/  MUFU.TANH R167, R5 ;  /* 0x0000000500a77308 */ /* 0x000ea20000002400 */
[----:B------:R-:W-:Y:S02]  /*4080*/  FMUL.FTZ R8, R8, c[0x0][0x2ec] ;  /* 0x0000bb0008087a20 */ /* 0x000fe40000410000 */
[----:B------:R-:W-:Y:S02]  /*4090*/  FMUL.FTZ R9, R9, c[0x0][0x2ec] ;  /* 0x0000bb0009097a20 */ /* 0x000fe40000410000 */
[----:B------:R-:W-:Y:S02]  /*40a0*/  FMUL.FTZ R12, R12, c[0x0][0x2ec] ;  /* 0x0000bb000c0c7a20 */ /* 0x000fe40000410000 */
[----:B------:R-:W-:Y:S02]  /*40b0*/  FMUL.FTZ R13, R13, c[0x0][0x2ec] ;  /* 0x0000bb000d0d7a20 */ /* 0x000fe40000410000 */
[----:B------:R-:W-:Y:S01]  /*40c0*/  FMUL.FTZ R14, R14, c[0x0][0x2ec] ;  /* 0x0000bb000e0e7a20 */ /* 0x000fe20000410000 */
[----:B------:R4:W1:Y:S01]  /*40d0*/  MUFU.TANH R179, R8 ;  /* 0x0000000800b37308 */ /* 0x0008620000002400 */
[----:B------:R-:W-:Y:S02]  /*40e0*/  FMUL.FTZ R15, R15, c[0x0][0x2ec] ;  /* 0x0000bb000f0f7a20 */ /* 0x000fe40000410000 */
[----:B------:R-:W-:Y:S02]  /*40f0*/  FMUL.FTZ R16, R16, c[0x0][0x2ec] ;  /* 0x0000bb0010107a20 */ /* 0x000fe40000410000 */
[----:B------:R-:W-:Y:S02]  /*4100*/  FMUL.FTZ R17, R17, c[0x0][0x2ec] ;  /* 0x0000bb0011117a20 */ /* 0x000fe40000410000 */
[----:B------:R-:W-:Y:S02]  /*4110*/  FMUL.FTZ R18, R18, c[0x0][0x2ec] ;  /* 0x0000bb0012127a20 */ /* 0x000fe40000410000 */
[----:B------:R-:W-:Y:S01]  /*4120*/  FMUL.FTZ R19, R19, c[0x0][0x2ec] ;  /* 0x0000bb0013137a20 */ /* 0x000fe20000410000 */
[----:B------:R-:W1:Y:S10]  /*4130*/  MUFU.TANH R166, R6 ;  /* 0x0000000600a67308 */ /* 0x000e740000002400 */
[----:B------:R3:W1:Y:S01]  /*4140*/  MUFU.TANH R172, R9 ;  /* 0x0000000900ac7308 */ /* 0x0006620000002400 */
[----:B----4-:R-:W-:Y:S09]  /*4150*/  IADD3 R8, P0, R175, UR19, RZ ;  /* 0x00000013af087c10 */ /* 0x010ff2000ff1e0ff */
[----:B------:R4:W1:Y:S10]  /*4160*/  MUFU.TANH R164, R7 ;  /* 0x0000000700a47308 */ /* 0x0008740000002400 */
[----:B------:R-:W1:Y:S01]  /*4170*/  MUFU.TANH R170, R10 ;  /* 0x0000000a00aa7308 */ /* 0x000e620000002400 */
[----:B---3--:R-:W-:Y:S02]  /*4180*/  IADD3.X R9, R0, UR18, RZ, P0, !PT ;  /* 0x0000001200097c10 */ /* 0x008fe400087fe4ff */
[----:B------:R-:W-:Y:S03]  /*4190*/  PLOP3.LUT P0, PT, PT, PT, UP0, 0x80, 0x0 ;  /* 0x000000000000781c */ /* 0x000fe60003f0f008 */
[----:B------:R3:W5:Y:S04]  /*41a0*/  LDG.E R111, [R8.64] ;  /* 0x00000026086f7981 */ /* 0x000768000c1e1900 */
[----:B------:R3:W1:Y:S01]  /*41b0*/  MUFU.TANH R169, R11 ;  /* 0x0000000b00a97308 */ /* 0x0006620000002400 */
[----:B------:R3:W5:Y:S04]  /*41c0*/  LDG.E R110, [R8.64+0x20] ;  /* 0x00002026086e7981 */ /* 0x000768000c1e1900 */
[----:B----4-:R-:W4:Y:S05]  /*41d0*/  LDSM.16.M88.4 R4, [R149+0x6400] ;  /* 0x006400009504783b */ /* 0x010f2a0000000200 */
[----:B------:R1:W1:Y:S03]  /*41e0*/  MUFU.TANH R186, R12 ;  /* 0x0000000c00ba7308 */ /* 0x0002660000002400 */
[----:B------:R3:W5:Y:S04]  /*41f0*/  LDG.E R109, [R8.64+0x100] ;  /* 0x00010026086d7981 */ /* 0x000768000c1e1900 */
[----:B------:R3:W5:Y:S03]  /*4200*/  LDG.E R108, [R8.64+0x120] ;  /* 0x00012026086c7981 */ /* 0x000766000c1e1900 */
[----:B------:R1:W1:Y:S10]  /*4210*/  MUFU.TANH R174, R13 ;  /* 0x0000000d00ae7308 */ /* 0x0002740000002400 */
[----:B------:R1:W1:Y:S10]  /*4220*/  MUFU.TANH R173, R14 ;  /* 0x0000000e00ad7308 */ /* 0x0002740000002400 */
[----:B------:R1:W1:Y:S01]  /*4230*/  MUFU.TANH R171, R15 ;  /* 0x0000000f00ab7308 */ /* 0x0002620000002400 */
[----:B---3--:R-:W3:Y:S01]  /*4240*/  LDSM.16.M88.4 R8, [R149+0x6800] ;  /* 0x006800009508783b */ /* 0x008ee20000000200 */
[-C--:B----4-:R-:W-:Y:S08]  /*4250*/  HMMA.16816.F32 R20, R104, R4.reuse, R20 ;  /* 0x000000046814723c */ /* 0x090ff00000001814 */
[----:B------:R4:W1:Y:S01]  /*4260*/  MUFU.TANH R182, R16 ;  /* 0x0000001000b67308 */ /* 0x0008620000002400 */
[C---:B------:R-:W-:Y:S09]  /*4270*/  HMMA.16816.F32 R24, R112.reuse, R4, R24 ;  /* 0x000000047018723c */ /* 0x040ff20000001818 */
[----:B------:R4:W1:Y:S01]  /*4280*/  MUFU.TANH R180, R17 ;  /* 0x0000001100b47308 */ /* 0x0008620000002400 */
[-C--:B------:R-:W-:Y:S09]  /*4290*/  HMMA.16816.F32 R28, R112, R6.reuse, R28 ;  /* 0x00000006701c723c */ /* 0x080ff2000000181c */
[----:B------:R4:W1:Y:S01]  /*42a0*/  MUFU.TANH R178, R18 ;  /* 0x0000001200b27308 */ /* 0x0008620000002400 */
[C---:B------:R-:W-:Y:S01]  /*42b0*/  HMMA.16816.F32 R32, R104.reuse, R6, R32 ;  /* 0x000000066820723c */ /* 0x040fe20000001820 */
[----:B------:R-:W1:Y:S03]  /*42c0*/  LDSM.16.M88.4 R4, [R149+0x6c00] ;  /* 0x006c00009504783b */ /* 0x000e660000000200 */
[----:B------:R-:W-:Y:S02]  /*42d0*/  FMUL.FTZ R20, R20, c[0x0][0x2ec] ;  /* 0x0000bb0014147a20 */ /* 0x000fe40000410000 */
[----:B------:R-:W-:Y:S02]  /*42e0*/  FMUL.FTZ R21, R21, c[0x0][0x2ec] ;  /* 0x0000bb0015157a20 */ /* 0x000fe40000410000 */
[----:B------:R-:W-:Y:S01]  /*42f0*/  FMUL.FTZ R22, R22, c[0x0][0x2ec] ;  /* 0x0000bb0016167a20 */ /* 0x000fe20000410000 */
[----:B------:R4:W1:Y:S03]  /*4300*/  MUFU.TANH R176, R19 ;  /* 0x0000001300b07308 */ /* 0x0008660000002400 */
[----:B------:R-:W-:Y:S01]  /*4310*/  FMUL.FTZ R23, R23, c[0x0][0x2ec] ;  /* 0x0000bb0017177a20 */ /* 0x000fe20000410000 */
[-C--:B---3--:R-:W-:Y:S03]  /*4320*/  HMMA.16816.F32 R36, R104, R8.reuse, R36 ;  /* 0x000000086824723c */ /* 0x088fe60000001824 */
[----:B------:R-:W-:Y:S02]  /*4330*/  FMUL.FTZ R24, R24, c[0x0][0x2ec] ;  /* 0x0000bb0018187a20 */ /* 0x000fe40000410000 */
[----:B------:R-:W-:Y:S01]  /*4340*/  FMUL.FTZ R25, R25, c[0x0][0x2ec] ;  /* 0x0000bb0019197a20 */ /* 0x000fe20000410000 */
[----:B------:R4:W3:Y:S01]  /*4350*/  MUFU.TANH R193, R20 ;  /* 0x0000001400c17308 */ /* 0x0008e20000002400 */
[----:B------:R-:W-:Y:S01]  /*4360*/  FMUL.FTZ R26, R26, c[0x0][0x2ec] ;  /* 0x0000bb001a1a7a20 */ /* 0x000fe20000410000 */
[C---:B------:R-:W-:Y:S04]  /*4370*/  HMMA.16816.F32 R40, R112.reuse, R8, R40 ;  /* 0x000000087028723c */ /* 0x040fe80000001828 */
[----:B------:R-:W-:Y:S02]  /*4380*/  FMUL.FTZ R27, R27, c[0x0][0x2ec] ;  /* 0x0000bb001b1b7a20 */ /* 0x000fe40000410000 */
[----:B------:R-:W-:Y:S02]  /*4390*/  FMUL.FTZ R28, R28, c[0x0][0x2ec] ;  /* 0x0000bb001c1c7a20 */ /* 0x000fe40000410000 */
[----:B------:R4:W2:Y:S01]  /*43a0*/  MUFU.TANH R184, R21 ;  /* 0x0000001500b87308 */ /* 0x0008a20000002400 */
[-C--:B------:R-:W-:Y:S03]  /*43b0*/  HMMA.16816.F32 R44, R112, R10.reuse, R44 ;  /* 0x0000000a702c723c */ /* 0x080fe6000000182c */
[----:B------:R-:W-:Y:S02]  /*43c0*/  FMUL.FTZ R29, R29, c[0x0][0x2ec] ;  /* 0x0000bb001d1d7a20 */ /* 0x000fe40000410000 */
[----:B------:R-:W-:Y:S02]  /*43d0*/  FMUL.FTZ R30, R30, c[0x0][0x2ec] ;  /* 0x0000bb001e1e7a20 */ /* 0x000fe40000410000 */
[----:B------:R-:W-:Y:S01]  /*43e0*/  FMUL.FTZ R31, R31, c[0x0][0x2ec] ;  /* 0x0000bb001f1f7a20 */ /* 0x000fe20000410000 */
[C---:B------:R-:W-:Y:S01]  /*43f0*/  HMMA.16816.F32 R48, R104.reuse, R10, R48 ;  /* 0x0000000a6830723c */ /* 0x040fe20000001830 */
[----:B------:R4:W2:Y:S03]  /*4400*/  MUFU.TANH R177, R22 ;  /* 0x0000001600b17308 */ /* 0x0008a60000002400 */
[----:B------:R-:W-:Y:S02]  /*4410*/  FMUL.FTZ R32, R32, c[0x0][0x2ec] ;  /* 0x0000bb0020207a20 */ /* 0x000fe40000410000 */
[----:B------:R-:W-:Y:S02]  /*4420*/  FMUL.FTZ R33, R33, c[0x0][0x2ec] ;  /* 0x0000bb0021217a20 */ /* 0x000fe40000410000 */
[-C--:B-1----:R-:W-:Y:S03]  /*4430*/  HMMA.16816.F32 R52, R104, R4.reuse, R52 ;  /* 0x000000046834723c */ /* 0x082fe60000001834 */
[----:B------:R4:W1:Y:S01]  /*4440*/  MUFU.TANH R175, R23 ;  /* 0x0000001700af7308 */ /* 0x0008620000002400 */
[----:B------:R-:W-:Y:S02]  /*4450*/  FMUL.FTZ R34, R34, c[0x0][0x2ec] ;  /* 0x0000bb0022227a20 */ /* 0x000fe40000410000 */
[----:B------:R-:W-:Y:S02]  /*4460*/  FMUL.FTZ R35, R35, c[0x0][0x2ec] ;  /* 0x0000bb0023237a20 */ /* 0x000fe40000410000 */
[C---:B------:R-:W-:Y:S04]  /*4470*/  HMMA.16816.F32 R56, R112.reuse, R4, R56 ;  /* 0x000000047038723c */ /* 0x040fe80000001838 */
[----:B------:R-:W-:Y:S01]  /*4480*/  FMUL.FTZ R36, R36, c[0x0][0x2ec] ;  /* 0x0000bb0024247a20 */ /* 0x000fe20000410000 */
[----:B------:R4:W1:Y:S01]  /*4490*/  MUFU.TANH R192, R24 ;  /* 0x0000001800c07308 */ /* 0x0008620000002400 */
[----:B------:R-:W-:Y:S01]  /*44a0*/  FMUL.FTZ R37, R37, c[0x0][0x2ec] ;  /* 0x0000bb0025257a20 */ /* 0x000fe20000410000 */
[----:B------:R-:W-:Y:S01]  /*44b0*/  MOV R4, R181 ;  /* 0x000000b500047202 */ /* 0x000fe20000000f00 */
[-C--:B------:R-:W-:Y:S04]  /*44c0*/  HMMA.16816.F32 R60, R112, R6.reuse, R60 ;  /* 0x00000006703c723c */ /* 0x080fe8000000183c */
[----:B------:R-:W-:Y:S01]  /*44d0*/  MOV R5, R165 ;  /* 0x000000a500057202 */ /* 0x000fe20000000f00 */
[----:B------:R-:W-:Y:S02]  /*44e0*/  FMUL.FTZ R38, R38, c[0x0][0x2ec] ;  /* 0x0000bb0026267a20 */ /* 0x000fe40000410000 */
[----:B------:R4:W1:Y:S01]  /*44f0*/  MUFU.TANH R187, R25 ;  /* 0x0000001900bb7308 */ /* 0x0008620000002400 */
[----:B------:R-:W-:Y:S01]  /*4500*/  HMMA.16816.F32 R64, R104, R6, R64 ;  /* 0x000000066840723c */ /* 0x000fe20000001840 */
[----:B------:R4:W-:Y:S03]  /*4510*/  STL.64 [R1], R4 ;  /* 0x0000000401007387 */ /* 0x0009e60000100a00 */
[----:B------:R-:W-:Y:S02]  /*4520*/  FMUL.FTZ R39, R39, c[0x0][0x2ec] ;  /* 0x0000bb0027277a20 */ /* 0x000fe40000410000 */
[----:B------:R-:W-:Y:S02]  /*4530*/  FMUL.FTZ R40, R40, c[0x0][0x2ec] ;  /* 0x0000bb0028287a20 */ /* 0x000fe40000410000 */
[----:B------:R-:W-:Y:S01]  /*4540*/  FMUL.FTZ R41, R41, c[0x0][0x2ec] ;  /* 0x0000bb0029297a20 */ /* 0x000fe20000410000 */
[----:B------:R4:W1:Y:S03]  /*4550*/  MUFU.TANH R185, R26 ;  /* 0x0000001a00b97308 */ /* 0x0008660000002400 */
        /* <DEDUP_REMOVED lines=30> */
[----:B------:R-:W-:Y:S07]  /*4740*/  FMUL.FTZ R67, R67, c[0x0][0x2ec] ;  /* 0x0000bb0043437a20 */ /* 0x000fee0000410000 */
[----:B------:R4:W1:Y:S10]  /*4750*/  MUFU.TANH R199, R32 ;  /* 0x0000002000c77308 */ /* 0x0008740000002400 */
        /* <DEDUP_REMOVED lines=34> */
[----:B------:R4:W1:Y:S01]  /*4980*/  MUFU.TANH R224, R67 ;  /* 0x0000004300e07308 */ /* 0x0008620000002400 */
[----:B------:R-:W-:-:S05]  /*4990*/  @!P0 BRA `(.L_x_498) ;  /* 0x000004a000008947 */ /* 0x000fca0003800000 */
[----:B-1234-:R-:W-:Y:S01]  /*49a0*/  MOV R61, R216 ;  /* 0x000000d8003d7202 */ /* 0x01efe20000000f00 */
[----:B------:R-:W-:Y:S01]  /*49b0*/  UIADD3 UR9, UR14, UR9, -UR7 ;  /* 0x000000090e097290 */ /* 0x000fe2000fffe807 */
[----:B------:R-:W-:Y:S01]  /*49c0*/  MOV R103, R220 ;  /* 0x000000dc00677202 */ /* 0x000fe20000000f00 */
[----:B------:R-:W-:Y:S01]  /*49d0*/  IMAD.MOV.U32 R60, RZ, RZ, R218 ;  /* 0x000000ffff3c7224 */ /* 0x000fe200078e00da */
        /* <DEDUP_REMOVED lines=56> */
[----:B------:R-:W-:Y:S01]  /*4d60*/  UIADD3 UR4, UR6, 0x80, URZ ;  /* 0x0000008006047890 */ /* 0x000fe2000fffe03f */
[----:B------:R-:W-:Y:S01]  /*4d70*/  MOV R25, R164 ;  /* 0x000000a400197202 */ /* 0x000fe20000000f00 */
[----:B------:R-:W-:Y:S01]  /*4d80*/  IMAD.MOV.U32 R22, RZ, RZ, R179 ;  /* 0x000000ffff167224 */ /* 0x000fe200078e00b3 */
[----:B------:R-:W-:Y:S01]  /*4d90*/  UMOV UR5, UR14 ;  /* 0x0000000e00057c82 */ /* 0x000fe20008000000 */
[----:B------:R-:W-:Y:S01]  /*4da0*/  MOV R35, R167 ;  /* 0x000000a700237202 */ /* 0x000fe20000000f00 */
[----:B------:R-:W-:Y:S01]  /*4db0*/  IMAD.MOV.U32 R24, RZ, RZ, R166 ;  /* 0x000000ffff187224 */ /* 0x000fe200078e00a6 */
[----:B------:R-:W-:Y:S01]  /*4dc0*/  UISETP.GE.AND UP0, UPT, UR4, UR9, UPT ;  /* 0x000000090400728c */ /* 0x000fe2000bf06270 */
[----:B------:R-:W-:Y:S01]  /*4dd0*/  IMAD.MOV.U32 R34, RZ, RZ, R168 ;  /* 0x000000ffff227224 */ /* 0x000fe200078e00a8 */
[----:B------:R-:W-:Y:S04]  /*4de0*/  UIADD3 UR4, UR10, 0x80, URZ ;  /* 0x000000800a047890 */ /* 0x000fe8000fffe03f */
[----:B------:R-:W-:Y:S02]  /*4df0*/  PLOP3.LUT P1, PT, PT, PT, UP0, 0x80, 0x0 ;  /* 0x000000000000781c */ /* 0x000fe40003f2f008 */
[----:B------:R-:W-:Y:S05]  /*4e00*/  IMAD.U32 R0, RZ, RZ, UR4 ;  /* 0x00000004ff007e24 */ /* 0x000fea000f8e00ff */
[----:B------:R-:W-:Y:S11]  /*4e10*/  ISETP.LT.AND P0, PT, R0, UR7, PT ;  /* 0x0000000700007c0c */ /* 0x000ff6000bf01270 */
[----:B------:R-:W-:Y:S02]  /*4e20*/  @!UPT UIADD3 URZ, URZ, URZ, URZ ;  /* 0x0000003f3f3ff290 */ /* 0x000fe4000fffe03f */
[----:B------:R-:W-:-:S05]  /*4e30*/  @!P1 BRA P0, `(.L_x_499) ;  /* 0x00000ec000009947 */ /* 0x000fca0000000000 */
.L_x_498:
[----:B--23--:R-:W2:Y:S01]  /*4e40*/  LDL R0, [R1+0x28] ;  /* 0x0000280001007983 */ /* 0x00cea20000100800 */
[----:B------:R-:W-:Y:S02]  /*4e50*/  UIADD3 UR4, -UR5, UR7, -UR11 ;  /* 0x0000000705047290 */ /* 0x000fe4000fffe90b */
[----:B------:R-:W-:Y:S01]  /*4e60*/  ULDC UR9, c[0x0][0x2e8] ;  /* 0x0000ba0000097ab9 */ /* 0x000fe20000000800 */
[----:B------:R-:W3:Y:S01]  /*4e70*/  LDL R10, [R1+0x3c] ;  /* 0x00003c00010a7983 */ /* 0x000ee20000100800 */
[----:B------:R-:W-:Y:S01]  /*4e80*/  UMOV UR14, UR5 ;  /* 0x00000005000e7c82 */ /* 0x000fe20008000000 */
[----:B--2---:R-:W-:Y:S04]  /*4e90*/  IADD3 R0, R0, UR6, RZ ;  /* 0x0000000600007c10 */ /* 0x004fe8000fffe0ff */
[C---:B------:R-:W-:Y:S02]  /*4ea0*/  IADD3 R6, R0.reuse, 0x8, RZ ;  /* 0x0000000800067810 */ /* 0x040fe40007ffe0ff */
[C---:B----4-:R-:W-:Y:S02]  /*4eb0*/  IADD3 R5, R0.reuse, 0x40, RZ ;  /* 0x0000004000057810 */ /* 0x050fe40007ffe0ff */
        /* <DEDUP_REMOVED lines=11> */
[----:B---3--:R-:W-:Y:S01]  /*4f70*/  IMAD R0, R0, 0x80, R10 ;  /* 0x0000008000007824 */ /* 0x008fe200078e020a */
        /* <DEDUP_REMOVED lines=41> */
[----:B------:R-:W-:Y:S02]  /*5210*/  ISETP.GE.OR P6, PT, R14, R6, !P6 ;  /* 0x000000060e00720c */ /* 0x000fe400077c6670 */
[----:B------:R-:W-:Y:S02]  /*5220*/  IMNMX R5, RZ, R24, !PT ;  /* 0x00000018ff057217 */ /* 0x000fe40007800200 */
[-C--:B------:R-:W-:Y:S02]  /*5230*/  ISETP.GE.OR P5, PT, R13, R6.reuse, !P5 ;  /* 0x000000060d00720c */ /* 0x080fe40006fa6670 */
[----:B------:R-:W-:Y:S02]  /*5240*/  ISETP.GE.OR P4, PT, R12, R6, !P4 ;  /* 0x000000060c00720c */ /* 0x000fe40006786670 */
[----:B------:R-:W-:Y:S02]  /*5250*/  FSEL R42, R193, -INF , !P3 ;  /* 0xff800000c12a7808 */ /* 0x000fe40005800000 */
[-C--:B------:R-:W-:Y:S02]  /*5260*/  ISETP.GE.AND P3, PT, R11, R4.reuse, PT ;  /* 0x000000040b00720c */ /* 0x080fe40003f66270 */
[----:B------:R-:W-:Y:S02]  /*5270*/  FSEL R43, R184, -INF , !P2 ;  /* 0xff800000b82b7808 */ /* 0x000fe40005000000 */
[-C--:B------:R-:W-:Y:S02]  /*5280*/  ISETP.GE.AND P2, PT, R10, R4.reuse, PT ;  /* 0x000000040a00720c */ /* 0x080fe40003f46270 */
[----:B-1----:R-:W-:Y:S02]  /*5290*/  FSEL R44, R199, -INF , !P1 ;  /* 0xff800000c72c7808 */ /* 0x002fe40004800000 */
        /* <DEDUP_REMOVED lines=85> */
[----:B------:R-:W-:Y:S02]  /*57f0*/  ISETP.GE.OR P6, PT, R18, R6, !P6 ;  /* 0x000000061200720c */ /* 0x000fe400077c6670 */
[----:B------:R-:W-:Y:S02]  /*5800*/  FSEL R29, R174, -INF , !P0 ;  /* 0xff800000ae1d7808 */ /* 0x000fe40004000000 */
[----:B------:R-:W-:Y:S02]  /*5810*/  ISETP.GE.AND P0, PT, R12, R4, PT ;  /* 0x000000040c00720c */ /* 0x000fe40003f06270 */
[----:B------:R-:W-:Y:S02]  /*5820*/  IMNMX R5, RZ, R30, !PT ;  /* 0x0000001eff057217 */ /* 0x000fe40007800200 */
[----:B------:R-:W-:Y:S02]  /*5830*/  ISETP.GE.OR P5, PT, R17, R6, !P5 ;  /* 0x000000061100720c */ /* 0x000fe40006fa6670 */
[----:B------:R-:W-:Y:S02]  /*5840*/  FSEL R30, R192, -INF , !P6 ;  /* 0xff800000c01e7808 */ /* 0x000fe40007000000 */
[----:B------:R-:W-:Y:S02]  /*5850*/  ISETP.GE.AND P6, PT, R11, R4, PT ;  /* 0x000000040b00720c */ /* 0x000fe40003fc6270 */
        /* <DEDUP_REMOVED lines=16> */
[-C--:B------:R-:W-:Y:S02]  /*5960*/  ISETP.GE.OR P6, PT, R11, R6.reuse, !P6 ;  /* 0x000000060b00720c */ /* 0x080fe400077c6670 */
[----:B------:R-:W-:Y:S02]  /*5970*/  FSEL R58, R209, -INF , !P0 ;  /* 0xff800000d13a7808 */ /* 0x000fe40004000000 */
[-C--:B------:R-:W-:Y:S02]  /*5980*/  ISETP.GE.AND P0, PT, R21, R5.reuse, PT ;  /* 0x000000051500720c */ /* 0x080fe40003f06270 */
[-C--:B------:R-:W-:Y:S02]  /*5990*/  ISETP.GE.OR P5, PT, R10, R6.reuse, !P5 ;  /* 0x000000060a00720c */ /* 0x080fe40006fa6670 */
[-C--:B------:R-:W-:Y:S02]  /*59a0*/  ISETP.GE.OR P4, PT, R9, R6.reuse, !P4 ;  /* 0x000000060900720c */ /* 0x080fe40006786670 */
[-C--:B------:R-:W-:Y:S02]  /*59b0*/  ISETP.GE.OR P3, PT, R8, R6.reuse, !P3 ;  /* 0x000000060800720c */ /* 0x080fe40005f66670 */
[----:B------:R-:W-:Y:S02]  /*59c0*/  ISETP.GE.OR P2, PT, R7, R6, !P2 ;  /* 0x000000060700720c */ /* 0x000fe40005746670 */
[-C--:B------:R-:W-:Y:S02]  /*59d0*/  ISETP.GE.OR P1, PT, R0, R4.reuse, !P1 ;  /* 0x000000040000720c */ /* 0x080fe40004f26670 */
[----:B------:R-:W-:Y:S02]  /*59e0*/  FSEL R59, R208, -INF , !P6 ;  /* 0xff800000d03b7808 */ /* 0x000fe40007000000 */
[-C--:B------:R-:W-:Y:S02]  /*59f0*/  ISETP.GE.AND P6, PT, R20, R5.reuse, PT ;  /* 0x000000051400720c */ /* 0x080fe40003fc6270 */
[-C--:B------:R-:W-:Y:S02]  /*5a00*/  ISETP.GE.OR P0, PT, R21, R4.reuse, !P0 ;  /* 0x000000041500720c */ /* 0x080fe40004706670 */
[----:B------:R-:W-:Y:S02]  /*5a10*/  FSEL R65, R229, -INF , !P5 ;  /* 0xff800000e5417808 */ /* 0x000fe40006800000 */
[-C--:B------:R-:W-:Y:S02]  /*5a20*/  ISETP.GE.AND P5, PT, R19, R5.reuse, PT ;  /* 0x000000051300720c */ /* 0x080fe40003fa6270 */
[----:B------:R-:W-:Y:S02]  /*5a30*/  FSEL R100, R225, -INF , !P4 ;  /* 0xff800000e1647808 */ /* 0x000fe40006000000 */
[-C--:B------:R-:W-:Y:S02]  /*5a40*/  ISETP.GE.AND P4, PT, R18, R5.reuse, PT ;  /* 0x000000051200720c */ /* 0x080fe40003f86270 */
        /* <DEDUP_REMOVED lines=43> */
.L_x_499:
[----:B------:R-:W2:Y:S01]  /*5d00*/  LDL R0, [R1+0x20] ;  /* 0x0000200001007983 */ /* 0x000ea20000100800 */
[----:B------:R-:W-:Y:S03]  /*5d10*/  UISETP.GT.AND UP3, UPT, UR8, UR20, UPT ;  /* 0x000000140800728c */ /* 0x000fe6000bf64270 */
[----:B------:R-:W3:Y:S03]  /*5d20*/  LDL R4, [R1+0x24] ;  /* 0x0000240001047983 */ /* 0x000ee60000100800 */
[----:B------:R-:W-:Y:S01]  /*5d30*/  PLOP3.LUT P1, PT, PT, PT, UP3, 0x80, 0x0 ;  /* 0x000000000000781c */ /* 0x000fe20003f2f038 */
[----:B------:R-:W4:Y:S04]  /*5d40*/  LDL R10, [R1+0x18] ;  /* 0x00001800010a7983 */ /* 0x000f280000100800 */
[----:B------:R-:W4:Y:S04]  /*5d50*/  LDL R11, [R1+0x1c] ;  /* 0x00001c00010b7983 */ /* 0x000f280000100800 */
        /* <DEDUP_REMOVED lines=31> */
[----:B------:R-:W-:Y:S04]  /*5f50*/  STL [R1+0xcc], R83 ;  /* 0x0000cc5301007387 */ /* 0x000fe80000100800 */
[----:B------:R-:W-:Y:S04]  /*5f60*/  STL [R1+0xc8], R82 ;  /* 0x0000c85201007387 */ /* 0x000fe80000100800 */
[----:B------:R1:W-:Y:S04]  /*5f70*/  STL [R1+0xc4], R81 ;  /* 0x0000c45101007387 */ /* 0x0003e80000100800 */
[----:B------:R1:W-:Y:S04]  /*5f80*/  STL [R1+0xc0], R80 ;  /* 0x0000c05001007387 */ /* 0x0003e80000100800 */
[----:B------:R1:W-:Y:S04]  /*5f90*/  STL [R1+0xbc], R79 ;  /* 0x0000bc4f01007387 */ /* 0x0003e80000100800 */
[----:B------:R1:W-:Y:S04]  /*5fa0*/  STL [R1+0xb8], R78 ;  /* 0x0000b84e01007387 */ /* 0x0003e80000100800 */
        /* <DEDUP_REMOVED lines=10> */
[----:B------:R1:W-:Y:S04]  /*6050*/  STL [R1+0x8c], R3 ;  /* 0x00008c0301007387 */ /* 0x0003e80000100800 */
[----:B------:R-:W-:Y:S01]  /*6060*/  STL [R1+0x88], R2 ;  /* 0x0000880201007387 */ /* 0x000fe20000100800 */
[C---:B--2---:R-:W-:Y:S01]  /*6070*/  FMUL.FTZ R6, R0.reuse, 1.4426950216293334961 ;  /* 0x3fb8aa3b00067820 */ /* 0x044fe20000410000 */
[----:B------:R-:W-:Y:S01]  /*6080*/  FSETP.NEU.FTZ.AND P0, PT, R0, -INF , PT ;  /* 0xff8000000000780b */ /* 0x000fe20003f1d000 */
[----:B---3--:R-:W-:Y:S03]  /*6090*/  FMUL.FTZ R5, R4, 1.4426950216293334961 ;  /* 0x3fb8aa3b04057820 */ /* 0x008fe60000410000 */
[----:B------:R-:W-:Y:S02]  /*60a0*/  FSEL R6, R6, RZ, P0 ;  /* 0x000000ff06067208 */ /* 0x000fe40000000000 */
[----:B------:R-:W-:Y:S01]  /*60b0*/  FSETP.NEU.FTZ.AND P0, PT, R4, -INF , PT ;  /* 0xff8000000400780b */ /* 0x000fe20003f1d000 */
[----:B----4-:R-:W-:Y:S02]  /*60c0*/  FMUL.FTZ R4, R10, 1.4426950216293334961 ;  /* 0x3fb8aa3b0a047820 */ /* 0x010fe40000410000 */
[--C-:B------:R-:W-:Y:S01]  /*60d0*/  FFMA.FTZ R0, R34, c[0x0][0x23c], -R6.reuse ;  /* 0x00008f0022007a23 */ /* 0x100fe20000010806 */
[----:B------:R-:W-:Y:S01]  /*60e0*/  FSEL R5, R5, RZ, P0 ;  /* 0x000000ff05057208 */ /* 0x000fe20000000000 */
[--C-:B------:R-:W-:Y:S01]  /*60f0*/  FFMA.FTZ R12, R51, c[0x0][0x23c], -R6.reuse ;  /* 0x00008f00330c7a23 */ /* 0x100fe20000010806 */
[----:B------:R-:W-:Y:S01]  /*6100*/  FSETP.NEU.FTZ.AND P0, PT, R10, -INF , PT ;  /* 0xff8000000a00780b */ /* 0x000fe20003f1d000 */
[C---:B------:R-:W-:Y:S01]  /*6110*/  FMUL.FTZ R10, R11.reuse, 1.4426950216293334961 ;  /* 0x3fb8aa3b0b0a7820 */ /* 0x040fe20000410000 */
[----:B------:R2:W-:Y:S02]  /*6120*/  MUFU.EX2 R242, R0 ;  /* 0x0000000000f27308 */ /* 0x0005e40000000800 */
[----:B------:R-:W-:Y:S02]  /*6130*/  FSEL R4, R4, RZ, P0 ;  /* 0x000000ff04047208 */ /* 0x000fe40000000000 */
[----:B------:R-:W-:Y:S01]  /*6140*/  FSETP.NEU.FTZ.AND P0, PT, R11, -INF , PT ;  /* 0xff8000000b00780b */ /* 0x000fe20003f1d000 */
[--C-:B------:R-:W-:Y:S05]  /*6150*/  FFMA.FTZ R11, R53, c[0x0][0x23c], -R6.reuse ;  /* 0x00008f00350b7a23 */ /* 0x100fea0000010806 */
[----:B-1----:R-:W-:Y:S10]  /*6160*/  MUFU.EX2 R85, R12 ;  /* 0x0000000c00557308 */ /* 0x002ff40000000800 */
[----:B------:R-:W-:Y:S01]  /*6170*/  MUFU.EX2 R84, R11 ;  /* 0x0000000b00547308 */ /* 0x000fe20000000800 */
[--C-:B--2---:R-:W-:Y:S09]  /*6180*/  FFMA.FTZ R0, R35, c[0x0][0x23c], -R6.reuse ;  /* 0x00008f0023007a23 */ /* 0x104ff20000010806 */
[----:B------:R1:W-:Y:S02]  /*6190*/  MUFU.EX2 R232, R0 ;  /* 0x0000000000e87308 */ /* 0x0003e40000000800 */
[--C-:B-1----:R-:W-:Y:S08]  /*61a0*/  FFMA.FTZ R0, R24, c[0x0][0x23c], -R5.reuse ;  /* 0x00008f0018007a23 */ /* 0x102ff00000010805 */
[----:B------:R1:W-:Y:S02]  /*61b0*/  MUFU.EX2 R181, R0 ;  /* 0x0000000000b57308 */ /* 0x0003e40000000800 */
[--C-:B-1----:R-:W-:Y:S08]  /*61c0*/  FFMA.FTZ R0, R25, c[0x0][0x23c], -R5.reuse ;  /* 0x00008f0019007a23 */ /* 0x102ff00000010805 */
[----:B------:R1:W-:Y:S02]  /*61d0*/  MUFU.EX2 R165, R0 ;  /* 0x0000000000a57308 */ /* 0x0003e40000000800 */
[--C-:B-1----:R-:W-:Y:S08]  /*61e0*/  FFMA.FTZ R0, R36, c[0x0][0x23c], -R6.reuse ;  /* 0x00008f0024007a23 */ /* 0x102ff00000010806 */
[----:B------:R1:W-:Y:S02]  /*61f0*/  MUFU.EX2 R243, R0 ;  /* 0x0000000000f37308 */ /* 0x0003e40000000800 */
[----:B-1----:R-:W-:Y:S08]  /*6200*/  FFMA.FTZ R0, R37, c[0x0][0x23c], -R6 ;  /* 0x00008f0025007a23 */ /* 0x002ff00000010806 */
        /* <DEDUP_REMOVED lines=8> */
[----:B------:R1:W2:Y:S02]  /*6290*/  MUFU.EX2 R114, R0 ;  /* 0x0000000000727308 */ /* 0x0002a40000000800 */
[----:B-1----:R-:W-:Y:S05]  /*62a0*/  FSEL R0, R10, RZ, P0 ;  /* 0x000000ff0a007208 */ /* 0x002fea0000000000 */
[--C-:B------:R-:W-:Y:S02]  /*62b0*/  FFMA.FTZ R10, R20, c[0x0][0x23c], -R0.reuse ;  /* 0x00008f00140a7a23 */ /* 0x100fe40000010800 */
[--C-:B------:R-:W-:Y:S02]  /*62c0*/  FFMA.FTZ R7, R7, c[0x0][0x23c], -R0.reuse ;  /* 0x00008f0007077a23 */ /* 0x100fe40000010800 */
[----:B------:R1:W-:Y:S10]  /*62d0*/  MUFU.EX2 R113, R10 ;  /* 0x0000000a00717308 */ /* 0x0003f40000000800 */
[----:B------:R3:W-:Y:S01]  /*62e0*/  MUFU.EX2 R90, R7 ;  /* 0x00000007005a7308 */ /* 0x0007e20000000800 */
[----:B-1----:R-:W-:Y:S09]  /*62f0*/  FFMA.FTZ R10, R21, c[0x0][0x23c], -R0 ;  /* 0x00008f00150a7a23 */ /* 0x002ff20000010800 */
[----:B------:R1:W4:Y:S01]  /*6300*/  MUFU.EX2 R112, R10 ;  /* 0x0000000a00707308 */ /* 0x0003220000000800 */
[--C-:B---3--:R-:W-:Y:S09]  /*6310*/  FFMA.FTZ R7, R58, c[0x0][0x23c], -R4.reuse ;  /* 0x00008f003a077a23 */ /* 0x108ff20000010804 */
[----:B------:R3:W-:Y:S01]  /*6320*/  MUFU.EX2 R89, R7 ;  /* 0x0000000700597308 */ /* 0x0007e20000000800 */
[--C-:B-1----:R-:W-:Y:S09]  /*6330*/  FFMA.FTZ R10, R28, c[0x0][0x23c], -R4.reuse ;  /* 0x00008f001c0a7a23 */ /* 0x102ff20000010804 */
[----:B------:R1:W-:Y:S01]  /*6340*/  MUFU.EX2 R250, R10 ;  /* 0x0000000a00fa7308 */ /* 0x0003e20000000800 */
[--C-:B---3--:R-:W-:Y:S09]  /*6350*/  FFMA.FTZ R7, R59, c[0x0][0x23c], -R4.reuse ;  /* 0x00008f003b077a23 */ /* 0x108ff20000010804 */
[----:B------:R3:W-:Y:S01]  /*6360*/  MUFU.EX2 R88, R7 ;  /* 0x0000000700587308 */ /* 0x0007e20000000800 */
[----:B-1----:R-:W-:Y:S09]  /*6370*/  FFMA.FTZ R10, R29, c[0x0][0x23c], -R4 ;  /* 0x00008f001d0a7a23 */ /* 0x002ff20000010804 */
[----:B------:R1:W-:Y:S01]  /*6380*/  MUFU.EX2 R233, R10 ;  /* 0x0000000a00e97308 */ /* 0x0003e20000000800 */
[----:B---3--:R-:W-:Y:S02]  /*6390*/  FFMA.FTZ R7, R8, c[0x0][0x23c], -R0 ;  /* 0x00008f0008077a23 */ /* 0x008fe40000010800 */
[----:B------:R-:W-:Y:S07]  /*63a0*/  FFMA.FTZ R8, R64, c[0x0][0x23c], -R6 ;  /* 0x00008f0040087a23 */ /* 0x000fee0000010806 */
[----:B------:R3:W-:Y:S10]  /*63b0*/  MUFU.EX2 R87, R7 ;  /* 0x0000000700577308 */ /* 0x0007f40000000800 */
[----:B------:R4:W-:Y:S01]  /*63c0*/  MUFU.EX2 R81, R8 ;  /* 0x0000000800517308 */ /* 0x0009e20000000800 */
[--C-:B-1----:R-:W-:Y:S09]  /*63d0*/  FFMA.FTZ R10, R14, c[0x0][0x23c], -R0.reuse ;  /* 0x00008f000e0a7a23 */ /* 0x102ff20000010800 */
[----:B------:R1:W-:Y:S01]  /*63e0*/  MUFU.EX2 R231, R10 ;  /* 0x0000000a00e77308 */ /* 0x0003e20000000800 */
[--C-:B---3--:R-:W-:Y:S01]  /*63f0*/  FFMA.FTZ R7, R9, c[0x0][0x23c], -R0.reuse ;  /* 0x00008f0009077a23 */ /* 0x108fe20000010800 */
[----:B--2---:R-:W-:Y:S08]  /*6400*/  F2FP.PACK_AB R9, R114, R115 ;  /* 0x000000737209723e */ /* 0x004ff000000000ff */
[----:B------:R2:W-:Y:S01]  /*6410*/  MUFU.EX2 R86, R7 ;  /* 0x0000000700567308 */ /* 0x0005e20000000800 */
[----:B----4-:R-:W-:Y:S01]  /*6420*/  F2FP.PACK_AB R8, R112, R113 ;  /* 0x000000717008723e */ /* 0x010fe200000000ff */
[----:B-1----:R-:W-:Y:S08]  /*6430*/  FFMA.FTZ R10, R15, c[0x0][0x23c], -R0 ;  /* 0x00008f000f0a7a23 */ /* 0x002ff00000010800 */
[----:B------:R1:W-:Y:S01]  /*6440*/  MUFU.EX2 R230, R10 ;  /* 0x0000000a00e67308 */ /* 0x0003e20000000800 */
[--C-:B--2---:R-:W-:Y:S09]  /*6450*/  FFMA.FTZ R7, R67, c[0x0][0x23c], -R6.reuse ;  /* 0x00008f0043077a23 */ /* 0x104ff20000010806 */
[----:B------:R2:W-:Y:S01]  /*6460*/  MUFU.EX2 R80, R7 ;  /* 0x0000000700507308 */ /* 0x0005e20000000800 */
[--C-:B-1----:R-:W-:Y:S09]  /*6470*/  FFMA.FTZ R10, R42, c[0x0][0x23c], -R6.reuse ;  /* 0x00008f002a0a7a23 */ /* 0x102ff20000010806 */
        /* <DEDUP_REMOVED lines=9> */
[----:B--2---:R-:W-:Y:S09]  /*6510*/  FFMA.FTZ R7, R104, c[0x0][0x23c], -R6 ;  /* 0x00008f0068077a23 */ /* 0x004ff20000010806 */
[----:B------:R2:W-:Y:S01]  /*6520*/  MUFU.EX2 R69, R7 ;  /* 0x0000000700457308 */ /* 0x0005e20000000800 */
[--C-:B-1----:R-:W-:Y:S09]  /*6530*/  FFMA.FTZ R10, R39, c[0x0][0x23c], -R5.reuse ;  /* 0x00008f00270a7a23 */ /* 0x102ff20000010805 */
[----:B------:R1:W-:Y:S01]  /*6540*/  MUFU.EX2 R251, R10 ;  /* 0x0000000a00fb7308 */ /* 0x0003e20000000800 */
[----:B--2---:R-:W-:Y:S09]  /*6550*/  FFMA.FTZ R7, R65, c[0x0][0x23c], -R4 ;  /* 0x00008f0041077a23 */ /* 0x004ff20000010804 */
[----:B------:R2:W-:Y:S01]  /*6560*/  MUFU.EX2 R77, R7 ;  /* 0x00000007004d7308 */ /* 0x0005e20000000800 */
[----:B-1----:R-:W-:Y:S09]  /*6570*/  FFMA.FTZ R10, R44, c[0x0][0x23c], -R6 ;  /* 0x00008f002c0a7a23 */ /* 0x002ff20000010806 */
[----:B------:R1:W-:Y:S01]  /*6580*/  MUFU.EX2 R149, R10 ;  /* 0x0000000a00957308 */ /* 0x0003e20000000800 */
[----:B--2---:R-:W-:Y:S09]  /*6590*/  FFMA.FTZ R7, R66, c[0x0][0x23c], -R4 ;  /* 0x00008f0042077a23 */ /* 0x004ff20000010804 */
[----:B------:R2:W-:Y:S01]  /*65a0*/  MUFU.EX2 R73, R7 ;  /* 0x0000000700497308 */ /* 0x0005e20000000800 */
[----:B-1----:R-:W-:Y:S09]  /*65b0*/  FFMA.FTZ R10, R45, c[0x0][0x23c], -R6 ;  /* 0x00008f002d0a7a23 */ /* 0x002ff20000010806 */
[----:B------:R1:W-:Y:S01]  /*65c0*/  MUFU.EX2 R148, R10 ;  /* 0x0000000a00947308 */ /* 0x0003e20000000800 */
[----:B--2---:R-:W-:Y:S01]  /*65d0*/  F2FP.PACK_AB R7, R246, R243 ;  /* 0x000000f3f607723e */ /* 0x004fe200000000ff */
[--C-:B-1----:R-:W-:Y:S08]  /*65e0*/  FFMA.FTZ R10, R40, c[0x0][0x23c], -R5.reuse ;  /* 0x00008f00280a7a23 */ /* 0x102ff00000010805 */
[----:B------:R1:W-:Y:S02]  /*65f0*/  MUFU.EX2 R99, R10 ;  /* 0x0000000a00637308 */ /* 0x0003e40000000800 */
[--C-:B-1----:R-:W-:Y:S08]  /*6600*/  FFMA.FTZ R10, R41, c[0x0][0x23c], -R5.reuse ;  /* 0x00008f00290a7a23 */ /* 0x102ff00000010805 */
[----:B------:R1:W2:Y:S02]  /*6610*/  MUFU.EX2 R98, R10 ;  /* 0x0000000a00627308 */ /* 0x0002a40000000800 */
[--C-:B-1----:R-:W-:Y:S08]  /*6620*/  FFMA.FTZ R10, R30, c[0x0][0x23c], -R4.reuse ;  /* 0x00008f001e0a7a23 */ /* 0x102ff00000010804 */
[----:B------:R1:W-:Y:S02]  /*6630*/  MUFU.EX2 R159, R10 ;  /* 0x0000000a009f7308 */ /* 0x0003e40000000800 */
[----:B-1----:R-:W-:Y:S08]  /*6640*/  FFMA.FTZ R10, R31, c[0x0][0x23c], -R4 ;  /* 0x00008f001f0a7a23 */ /* 0x002ff00000010804 */
[----:B------:R1:W-:Y:S02]  /*6650*/  MUFU.EX2 R158, R10 ;  /* 0x0000000a009e7308 */ /* 0x0003e40000000800 */
        /* <DEDUP_REMOVED lines=14> */
[--C-:B-1----:R-:W-:Y:S02]  /*6740*/  FFMA.FTZ R10, R47, c[0x0][0x23c], -R6.reuse ;  /* 0x00008f002f0a7a23 */ /* 0x102fe40000010806 */
[----:B------:R-:W-:Y:S06]  /*6750*/  FFMA.FTZ R6, R105, c[0x0][0x23c], -R6 ;  /* 0x00008f0069067a23 */ /* 0x000fec0000010806 */
[----:B------:R1:W-:Y:S10]  /*6760*/  MUFU.EX2 R96, R10 ;  /* 0x0000000a00607308 */ /* 0x0003f40000000800 */
[----:B------:R3:W-:Y:S01]  /*6770*/  MUFU.EX2 R68, R6 ;  /* 0x0000000600447308 */ /* 0x0007e20000000800 */
[--C-:B-1----:R-:W-:Y:S09]  /*6780*/  FFMA.FTZ R10, R50, c[0x0][0x23c], -R5.reuse ;  /* 0x00008f00320a7a23 */ /* 0x102ff20000010805 */
[----:B------:R1:W-:Y:S01]  /*6790*/  MUFU.EX2 R95, R10 ;  /* 0x0000000a005f7308 */ /* 0x0003e20000000800 */
[--C-:B---3--:R-:W-:Y:S09]  /*67a0*/  FFMA.FTZ R6, R101, c[0x0][0x23c], -R5.reuse ;  /* 0x00008f0065067a23 */ /* 0x108ff20000010805 */
[----:B------:R3:W-:Y:S01]  /*67b0*/  MUFU.EX2 R3, R6 ;  /* 0x0000000600037308 */ /* 0x0007e20000000800 */
[--C-:B-1----:R-:W-:Y:S09]  /*67c0*/  FFMA.FTZ R10, R48, c[0x0][0x23c], -R5.reuse ;  /* 0x00008f00300a7a23 */ /* 0x102ff20000010805 */
[----:B------:R1:W-:Y:S01]  /*67d0*/  MUFU.EX2 R94, R10 ;  /* 0x0000000a005e7308 */ /* 0x0003e20000000800 */
[----:B---3--:R-:W-:Y:S05]  /*67e0*/  F2FP.PACK_AB R6, R232, R242 ;  /* 0x000000f2e806723e */ /* 0x008fea00000000ff */
[----:B------:R3:W-:Y:S01]  /*67f0*/  STS [R241+0x10000], R6 ;  /* 0x01000006f1007388 */ /* 0x0007e20000000800 */
[--C-:B-1----:R-:W-:Y:S04]  /*6800*/  FFMA.FTZ R10, R52, c[0x0][0x23c], -R5.reuse ;  /* 0x00008f00340a7a23 */ /* 0x102fe80000010805 */
[----:B------:R1:W-:Y:S01]  /*6810*/  MUFU.EX2 R83, R10 ;  /* 0x0000000a00537308 */ /* 0x0003e20000000800 */
[----:B---3--:R-:W-:Y:S01]  /*6820*/  F2FP.PACK_AB R6, R162, R163 ;  /* 0x000000a3a206723e */ /* 0x008fe200000000ff */
[--C-:B-1----:R-:W-:Y:S02]  /*6830*/  FFMA.FTZ R10, R54, c[0x0][0x23c], -R5.reuse ;  /* 0x00008f00360a7a23 */ /* 0x102fe40000010805 */
[----:B------:R-:W-:Y:S06]  /*6840*/  FFMA.FTZ R5, R102, c[0x0][0x23c], -R5 ;  /* 0x00008f0066057a23 */ /* 0x000fec0000010805 */
[----:B------:R1:W3:Y:S10]  /*6850*/  MUFU.EX2 R82, R10 ;  /* 0x0000000a00527308 */ /* 0x0002f40000000800 */
[----:B------:R4:W-:Y:S01]  /*6860*/  MUFU.EX2 R2, R5 ;  /* 0x0000000500027308 */ /* 0x0009e20000000800 */
[--C-:B-1----:R-:W-:Y:S09]  /*6870*/  FFMA.FTZ R10, R56, c[0x0][0x23c], -R4.reuse ;  /* 0x00008f00380a7a23 */ /* 0x102ff20000010804 */
[----:B------:R1:W-:Y:S01]  /*6880*/  MUFU.EX2 R93, R10 ;  /* 0x0000000a005d7308 */ /* 0x0003e20000000800 */
[--C-:B----4-:R-:W-:Y:S09]  /*6890*/  FFMA.FTZ R5, R100, c[0x0][0x23c], -R4.reuse ;  /* 0x00008f0064057a23 */ /* 0x110ff20000010804 */
[----:B------:R4:W-:Y:S01]  /*68a0*/  MUFU.EX2 R76, R5 ;  /* 0x00000005004c7308 */ /* 0x0009e20000000800 */
[--C-:B-1----:R-:W-:Y:S02]  /*68b0*/  FFMA.FTZ R10, R57, c[0x0][0x23c], -R4.reuse ;  /* 0x00008f00390a7a23 */ /* 0x102fe40000010804 */
[----:B------:R-:W-:Y:S07]  /*68c0*/  FFMA.FTZ R4, R103, c[0x0][0x23c], -R4 ;  /* 0x00008f0067047a23 */ /* 0x000fee0000010804 */
[----:B------:R1:W1:Y:S01]  /*68d0*/  MUFU.EX2 R92, R10 ;  /* 0x0000000a005c7308 */ /* 0x0002620000000800 */
[--C-:B----4-:R-:W-:Y:S09]  /*68e0*/  FFMA.FTZ R5, R13, c[0x0][0x23c], -R0.reuse ;  /* 0x00008f000d057a23 */ /* 0x110ff20000010800 */
[----:B------:R4:W-:Y:S10]  /*68f0*/  MUFU.EX2 R75, R5 ;  /* 0x00000005004b7308 */ /* 0x0009f40000000800 */
[----:B------:R2:W-:Y:S01]  /*6900*/  MUFU.EX2 R72, R4 ;  /* 0x0000000400487308 */ /* 0x0005e20000000800 */
[--C-:B-1----:R-:W-:Y:S09]  /*6910*/  FFMA.FTZ R10, R46, c[0x0][0x23c], -R0.reuse ;  /* 0x00008f002e0a7a23 */ /* 0x102ff20000010800 */
[----:B------:R1:W1:Y:S01]  /*6920*/  MUFU.EX2 R91, R10 ;  /* 0x0000000a005b7308 */ /* 0x0002620000000800 */
[--C-:B----4-:R-:W-:Y:S09]  /*6930*/  FFMA.FTZ R5, R55, c[0x0][0x23c], -R0.reuse ;  /* 0x00008f0037057a23 */ /* 0x110ff20000010800 */
[----:B------:R4:W3:Y:S01]  /*6940*/  MUFU.EX2 R74, R5 ;  /* 0x00000005004a7308 */ /* 0x0008e20000000800 */
[----:B--2---:R-:W-:Y:S01]  /*6950*/  F2FP.PACK_AB R4, R98, R99 ;  /* 0x000000636204723e */ /* 0x004fe200000000ff */
[--C-:B-1----:R-:W-:Y:S02]  /*6960*/  FFMA.FTZ R10, R60, c[0x0][0x23c], -R0.reuse ;  /* 0x00008f003c0a7a23 */ /* 0x102fe40000010800 */
[----:B------:R-:W-:Y:S06]  /*6970*/  FFMA.FTZ R0, R61, c[0x0][0x23c], -R0 ;  /* 0x00008f003d007a23 */ /* 0x000fec0000010800 */
[----:B------:R-:W-:Y:S01]  /*6980*/  MUFU.EX2 R71, R10 ;  /* 0x0000000a00477308 */ /* 0x000fe20000000800 */
[----:B----4-:R-:W-:Y:S09]  /*6990*/  F2FP.PACK_AB R5, R165, R181 ;  /* 0x000000b5a505723e */ /* 0x010ff200000000ff */
[----:B------:R3:W1:Y:S01]  /*69a0*/  MUFU.EX2 R70, R0 ;  /* 0x0000000000467308 */ /* 0x0006620000000800 */
[----:B------:R2:W-:Y:S04]  /*69b0*/  STS [R241+0x10400], R5 ;  /* 0x01040005f1007388 */ /* 0x0005e80000000800 */
[----:B------:R4:W-:Y:S04]  /*69c0*/  STS [R240+0x10000], R7 ;  /* 0x01000007f0007388 */ /* 0x0009e80000000800 */
[----:B------:R1:W-:Y:S04]  /*69d0*/  STS [R240+0x10400], R6 ;  /* 0x01040006f0007388 */ /* 0x0003e80000000800 */
[----:B------:R1:W-:Y:S04]  /*69e0*/  STS [R241+0x12400], R8 ;  /* 0x01240008f1007388 */ /* 0x0003e80000000800 */
[----:B------:R-:W-:Y:S01]  /*69f0*/  STS [R241+0x12000], R9 ;  /* 0x01200009f1007388 */ /* 0x000fe20000000800 */
[----:B---3--:R-:W-:Y:S02]  /*6a00*/  F2FP.PACK_AB R0, R82, R83 ;  /* 0x000000535200723e */ /* 0x008fe400000000ff */
[----:B--2---:R-:W-:Y:S02]  /*6a10*/  F2FP.PACK_AB R5, R233, R250 ;  /* 0x000000fae905723e */ /* 0x004fe400000000ff */
[----:B----4-:R-:W-:Y:S03]  /*6a20*/  F2FP.PACK_AB R7, R160, R161 ;  /* 0x000000a1a007723e */ /* 0x010fe600000000ff */
[----:B------:R2:W-:Y:S01]  /*6a30*/  STS [R240+0x12000], R5 ;  /* 0x01200005f0007388 */ /* 0x0005e20000000800 */
[----:B-1----:R-:W-:Y:S02]  /*6a40*/  F2FP.PACK_AB R6, R251, R252 ;  /* 0x000000fcfb06723e */ /* 0x002fe400000000ff */
[----:B------:R-:W-:Y:S05]  /*6a50*/  F2FP.PACK_AB R8, R230, R231 ;  /* 0x000000e7e608723e */ /* 0x000fea00000000ff */
[----:B------:R1:W-:Y:S04]  /*6a60*/  STS [R240+0x12400], R8 ;  /* 0x01240008f0007388 */ /* 0x0003e80000000800 */
[----:B------:R3:W-:Y:S04]  /*6a70*/  STS [R239+0x10000], R7 ;  /* 0x01000007ef007388 */ /* 0x0007e80000000800 */
[----:B------:R4:W-:Y:S04]  /*6a80*/  STS [R239+0x10400], R6 ;  /* 0x01040006ef007388 */ /* 0x0009e80000000800 */
[----:B------:R4:W-:Y:S01]  /*6a90*/  STS [R238+0x10400], R4 ;  /* 0x01040004ee007388 */ /* 0x0009e20000000800 */
[----:B--2---:R-:W-:Y:S05]  /*6aa0*/  F2FP.PACK_AB R5, R148, R149 ;  /* 0x000000959405723e */ /* 0x004fea00000000ff */
[----:B------:R2:W-:Y:S01]  /*6ab0*/  STS [R238+0x10000], R5 ;  /* 0x01000005ee007388 */ /* 0x0005e20000000800 */
[----:B-1----:R-:W-:Y:S02]  /*6ac0*/  F2FP.PACK_AB R8, R158, R159 ;  /* 0x0000009f9e08723e */ /* 0x002fe400000000ff */
[----:B---3--:R-:W-:Y:S03]  /*6ad0*/  F2FP.PACK_AB R7, R156, R157 ;  /* 0x0000009d9c07723e */ /* 0x008fe600000000ff */
[----:B------:R-:W-:Y:S01]  /*6ae0*/  STS [R239+0x12000], R8 ;  /* 0x01200008ef007388 */ /* 0x000fe20000000800 */
[----:B----4-:R-:W-:Y:S03]  /*6af0*/  F2FP.PACK_AB R6, R152, R153 ;  /* 0x000000999806723e */ /* 0x010fe600000000ff */
[----:B------:R1:W-:Y:S01]  /*6b00*/  STS [R239+0x12400], R7 ;  /* 0x01240007ef007388 */ /* 0x0003e20000000800 */
[----:B------:R-:W-:Y:S03]  /*6b10*/  F2FP.PACK_AB R4, R96, R97 ;  /* 0x000000616004723e */ /* 0x000fe600000000ff */
[----:B------:R3:W-:Y:S01]  /*6b20*/  STS [R238+0x12000], R6 ;  /* 0x01200006ee007388 */ /* 0x0007e20000000800 */
[----:B--2---:R-:W-:Y:S05]  /*6b30*/  F2FP.PACK_AB R5, R150, R151 ;  /* 0x000000979605723e */ /* 0x004fea00000000ff */
[----:B------:R2:W-:Y:S04]  /*6b40*/  STS [R238+0x12400], R5 ;  /* 0x01240005ee007388 */ /* 0x0005e80000000800 */
[----:B------:R4:W-:Y:S01]  /*6b50*/  STS [R237+0x10000], R4 ;  /* 0x01000004ed007388 */ /* 0x0009e20000000800 */
[----:B-1----:R-:W-:Y:S02]  /*6b60*/  F2FP.PACK_AB R7, R94, R95 ;  /* 0x0000005f5e07723e */ /* 0x002fe400000000ff */
[----:B---3--:R-:W-:Y:S03]  /*6b70*/  F2FP.PACK_AB R6, R92, R93 ;  /* 0x0000005d5c06723e */ /* 0x008fe600000000ff */
[----:B------:R1:W-:Y:S04]  /*6b80*/  STS [R237+0x10400], R7 ;  /* 0x01040007ed007388 */ /* 0x0003e80000000800 */
[----:B------:R3:W-:Y:S01]  /*6b90*/  STS [R234+0x10400], R0 ;  /* 0x01040000ea007388 */ /* 0x0007e20000000800 */
[----:B--2---:R-:W-:Y:S02]  /*6ba0*/  F2FP.PACK_AB R5, R90, R91 ;  /* 0x0000005b5a05723e */ /* 0x004fe400000000ff */
[----:B----4-:R-:W-:Y:S05]  /*6bb0*/  F2FP.PACK_AB R4, R84, R85 ;  /* 0x000000555404723e */ /* 0x010fea00000000ff */
[----:B------:R2:W-:Y:S04]  /*6bc0*/  STS [R234+0x10000], R4 ;  /* 0x01000004ea007388 */ /* 0x0005e80000000800 */
[----:B------:R4:W-:Y:S01]  /*6bd0*/  STS [R237+0x12000], R6 ;  /* 0x01200006ed007388 */ /* 0x0009e20000000800 */
[----:B-1----:R-:W-:Y:S03]  /*6be0*/  F2FP.PACK_AB R7, R88, R89 ;  /* 0x000000595807723e */ /* 0x002fe600000000ff */
[----:B------:R1:W-:Y:S01]  /*6bf0*/  STS [R237+0x12400], R5 ;  /* 0x01240005ed007388 */ /* 0x0003e20000000800 */
[----:B---3--:R-:W-:Y:S03]  /*6c00*/  F2FP.PACK_AB R0, R68, R69 ;  /* 0x000000454400723e */ /* 0x008fe600000000ff */
[----:B------:R3:W-:Y:S01]  /*6c10*/  STS [R234+0x12000], R7 ;  /* 0x01200007ea007388 */ /* 0x0007e20000000800 */
[----:B--2---:R-:W-:Y:S02]  /*6c20*/  F2FP.PACK_AB R4, R78, R79 ;  /* 0x0000004f4e04723e */ /* 0x004fe400000000ff */
[----:B----4-:R-:W-:Y:S02]  /*6c30*/  F2FP.PACK_AB R6, R86, R87 ;  /* 0x000000575606723e */ /* 0x010fe400000000ff */
[----:B-1----:R-:W-:Y:S03]  /*6c40*/  F2FP.PACK_AB R5, R80, R81 ;  /* 0x000000515005723e */ /* 0x002fe600000000ff */
[----:B------:R1:W-:Y:S01]  /*6c50*/  STS [R234+0x12400], R6 ;  /* 0x01240006ea007388 */ /* 0x0003e20000000800 */
[----:B---3--:R-:W-:Y:S03]  /*6c60*/  F2FP.PACK_AB R7, R76, R77 ;  /* 0x0000004d4c07723e */ /* 0x008fe600000000ff */
        /* <DEDUP_REMOVED lines=8> */
[----:B------:R-:W-:Y:S04]  /*6cf0*/  STS [R236+0x12000], R7 ;  /* 0x01200007ec007388 */ /* 0x000fe80000000800 */
[----:B------:R-:W-:Y:S04]  /*6d00*/  STS [R236+0x12400], R6 ;  /* 0x01240006ec007388 */ /* 0x000fe80000000800 */
[----:B------:R-:W-:Y:S04]  /*6d10*/  STS [R235+0x12000], R4 ;  /* 0x01200004eb007388 */ /* 0x000fe80000000800 */
[----:B------:R1:W-:Y:S04]  /*6d20*/  STS [R235+0x12400], R0 ;  /* 0x01240000eb007388 */ /* 0x0003e80000000800 */
[----:B------:R-:W2:Y:S08]  /*6d30*/  LDSM.16.M88.4 R64, [R154+0x4000] ;  /* 0x004000009a40783b */ /* 0x000eb00000000200 */
[----:B------:R-:W3:Y:S08]  /*6d40*/  LDSM.16.M88.4 R60, [R154+0x5000] ;  /* 0x005000009a3c783b */ /* 0x000ef00000000200 */
[----:B------:R-:W4:Y:S01]  /*6d50*/  LDSM.16.M88.4 R100, [R155+0x4000] ;  /* 0x004000009b64783b */ /* 0x000f220000000200 */
[----:B-1----:R-:W-:Y:S07]  /*6d60*/  FFMA.FTZ R0, -R164, R164, 1 ;  /* 0x3f800000a4007423 */ /* 0x002fee00000101a4 */
[----:B------:R-:W1:Y:S01]  /*6d70*/  LDSM.16.M88.4 R104, [R155+0x5000] ;  /* 0x005000009b68783b */ /* 0x000e620000000200 */
[----:B------:R-:W-:Y:S01]  /*6d80*/  FMUL.FTZ R0, R0, c[0x0][0x2ec] ;  /* 0x0000bb0000007a20 */ /* 0x000fe20000410000 */
        /* <DEDUP_REMOVED lines=17> */
[C---:B-1----:R-:W-:Y:S08]  /*6ea0*/  HMMA.16816.F32 R8, R104.reuse, R132, R8 ;  /* 0x000000846808723c */ /* 0x042ff00000001808 */
[-C--:B------:R-:W-:Y:S08]  /*6eb0*/  HMMA.16816.F32 R12, R104, R134.reuse, R12 ;  /* 0x00000086680c723c */ /* 0x080ff0000000180c */
[C---:B-----5:R-:W-:Y:S01]  /*6ec0*/  FADD.FTZ R5, -R111.reuse, R5 ;  /* 0x000000056f057221 */ /* 0x060fe20000010100 */
[C---:B------:R-:W-:Y:S04]  /*6ed0*/  HMMA.16816.F32 R16, R100.reuse, R134, R16 ;  /* 0x000000866410723c */ /* 0x040fe80000001810 */
[----:B------:R-:W-:Y:S02]  /*6ee0*/  FADD.FTZ R6, -R110, R6 ;  /* 0x000000066e067221 */ /* 0x000fe40000010100 */
[----:B------:R-:W-:Y:S02]  /*6ef0*/  FADD.FTZ R4, -R111, R4 ;  /* 0x000000046f047221 */ /* 0x000fe40000010100 */
[C---:B------:R-:W-:Y:S01]  /*6f00*/  FADD.FTZ R9, -R109.reuse, R9 ;  /* 0x000000096d097221 */ /* 0x040fe20000010100 */
[-C--:B------:R-:W-:Y:S03]  /*6f10*/  HMMA.16816.F32 R20, R100, R136.reuse, R20 ;  /* 0x000000886414723c */ /* 0x080fe60000001814 */
[----:B------:R-:W-:Y:S02]  /*6f20*/  FADD.FTZ R8, -R109, R8 ;  /* 0x000000086d087221 */ /* 0x000fe40000010100 */
[----:B------:R-:W-:Y:S02]  /*6f30*/  FMUL.FTZ R9, R114, R9 ;  /* 0x0000000972097220 */ /* 0x000fe40000410000 */
[----:B------:R-:W-:Y:S01]  /*6f40*/  FADD.FTZ R10, -R108, R10 ;  /* 0x0000000a6c0a7221 */ /* 0x000fe20000010100 */
[C---:B------:R-:W-:Y:S04]  /*6f50*/  HMMA.16816.F32 R24, R104.reuse, R136, R24 ;  /* 0x000000886818723c */ /* 0x040fe80000001818 */
[----:B------:R-:W-:Y:S02]  /*6f60*/  FMUL.FTZ R8, R115, R8 ;  /* 0x0000000873087220 */ /* 0x000fe40000410000 */
[----:B------:R-:W-:Y:S02]  /*6f70*/  FADD.FTZ R13, -R109, R13 ;  /* 0x0000000d6d0d7221 */ /* 0x000fe40000010100 */
[----:B------:R-:W-:Y:S01]  /*6f80*/  FADD.FTZ R17, -R111, R17 ;  /* 0x000000116f117221 */ /* 0x000fe20000010100 */
[-C--:B------:R-:W-:Y:S03]  /*6f90*/  HMMA.16816.F32 R28, R104, R138.reuse, R28 ;  /* 0x0000008a681c723c */ /* 0x080fe6000000181c */
[----:B------:R-:W-:Y:S02]  /*6fa0*/  FADD.FTZ R18, -R110, R18 ;  /* 0x000000126e127221 */ /* 0x000fe40000010100 */
[----:B------:R-:W-:Y:S02]  /*6fb0*/  FMUL.FTZ R17, R246, R17 ;  /* 0x00000011f6117220 */ /* 0x000fe40000410000 */
[----:B------:R-:W-:Y:S01]  /*6fc0*/  FADD.FTZ R19, -R110, R19 ;  /* 0x000000136e137221 */ /* 0x000fe20000010100 */
[----:B------:R1:W5:Y:S01]  /*6fd0*/  LDL.LU R246, [R1+0x148] ;  /* 0x0001480001f67983 */ /* 0x0003620000300800 */
[----:B------:R-:W-:Y:S01]  /*6fe0*/  FMUL.FTZ R18, R163, R18 ;  /* 0x00000012a3127220 */ /* 0x000fe20000410000 */
[C---:B------:R-:W-:Y:S02]  /*6ff0*/  HMMA.16816.F32 R32, R100.reuse, R138, R32 ;  /* 0x0000008a6420723c */ /* 0x040fe40000001820 */
[----:B------:R1:W5:Y:S02]  /*7000*/  LDL.LU R163, [R1+0x144] ;  /* 0x0001440001a37983 */ /* 0x0003640000300800 */
[----:B------:R-:W-:Y:S02]  /*7010*/  FMUL.FTZ R19, R162, R19 ;  /* 0x00000013a2137220 */ /* 0x000fe40000410000 */
[C---:B------:R-:W-:Y:S01]  /*7020*/  FADD.FTZ R20, -R111.reuse, R20 ;  /* 0x000000146f147221 */ /* 0x040fe20000010100 */
[----:B------:R1:W5:Y:S01]  /*7030*/  LDL.LU R162, [R1+0x140] ;  /* 0x0001400001a27983 */ /* 0x0003620000300800 */
[----:B------:R-:W-:Y:S01]  /*7040*/  FADD.FTZ R21, -R111, R21 ;  /* 0x000000156f157221 */ /* 0x000fe20000010100 */
[-C--:B------:R-:W-:Y:S03]  /*7050*/  HMMA.16816.F32 R36, R100, R140.reuse, R36 ;  /* 0x0000008c6424723c */ /* 0x080fe60000001824 */
[----:B------:R-:W-:Y:S02]  /*7060*/  FMUL.FTZ R20, R161, R20 ;  /* 0x00000014a1147220 */ /* 0x000fe40000410000 */
[----:B------:R-:W-:Y:S01]  /*7070*/  FMUL.FTZ R21, R160, R21 ;  /* 0x00000015a0157220 */ /* 0x000fe20000410000 */
[----:B------:R1:W5:Y:S01]  /*7080*/  LDL.LU R161, [R1+0x13c] ;  /* 0x00013c0001a17983 */ /* 0x0003620000300800 */
[C---:B------:R-:W-:Y:S01]  /*7090*/  FADD.FTZ R24, -R109.reuse, R24 ;  /* 0x000000186d187221 */ /* 0x040fe20000010100 */
[C---:B------:R-:W-:Y:S02]  /*70a0*/  HMMA.16816.F32 R40, R104.reuse, R140, R40 ;  /* 0x0000008c6828723c */ /* 0x040fe40000001828 */
[----:B------:R1:W5:Y:S02]  /*70b0*/  LDL.LU R160, [R1+0x138] ;  /* 0x0001380001a07983 */ /* 0x0003640000300800 */
[----:B------:R-:W-:Y:S02]  /*70c0*/  FADD.FTZ R25, -R109, R25 ;  /* 0x000000196d197221 */ /* 0x000fe40000010100 */
[----:B------:R-:W-:Y:S02]  /*70d0*/  FMUL.FTZ R24, R159, R24 ;  /* 0x000000189f187220 */ /* 0x000fe40000410000 */
[----:B------:R-:W-:Y:S01]  /*70e0*/  FADD.FTZ R26, -R108, R26 ;  /* 0x0000001a6c1a7221 */ /* 0x000fe20000010100 */
[----:B------:R1:W5:Y:S01]  /*70f0*/  LDL.LU R159, [R1+0x134] ;  /* 0x00013400019f7983 */ /* 0x0003620000300800 */
[-C--:B------:R-:W-:Y:S03]  /*7100*/  HMMA.16816.F32 R44, R104, R142.reuse, R44 ;  /* 0x0000008e682c723c */ /* 0x080fe6000000182c */
        /* <DEDUP_REMOVED lines=12> */
[----:B------:R-:W-:Y:S01]  /*71d0*/  FADD.FTZ R30, -R108, R30 ;  /* 0x0000001e6c1e7221 */ /* 0x000fe20000010100 */
[----:B------:R1:W5:Y:S01]  /*71e0*/  LDL.LU R153, [R1+0x124] ;  /* 0x0001240001997983 */ /* 0x0003620000300800 */
[----:B------:R-:W-:Y:S01]  /*71f0*/  FMUL.FTZ R29, R152, R29 ;  /* 0x0000001d981d7220 */ /* 0x000fe20000410000 */
[C---:B------:R-:W-:Y:S02]  /*7200*/  HMMA.16816.F32 R56, R104.reuse, R144, R56 ;  /* 0x000000906838723c */ /* 0x040fe40000001838 */
[----:B------:R1:W5:Y:S02]  /*7210*/  LDL.LU R152, [R1+0x120] ;  /* 0x0001200001987983 */ /* 0x0003640000300800 */
[----:B------:R-:W-:Y:S02]  /*7220*/  FADD.FTZ R31, -R108, R31 ;  /* 0x0000001f6c1f7221 */ /* 0x000fe40000010100 */
[----:B------:R-:W-:Y:S02]  /*7230*/  FMUL.FTZ R30, R151, R30 ;  /* 0x0000001e971e7220 */ /* 0x000fe40000410000 */
[----:B------:R-:W-:Y:S01]  /*7240*/  FMUL.FTZ R31, R150, R31 ;  /* 0x0000001f961f7220 */ /* 0x000fe20000410000 */
[----:B------:R1:W5:Y:S01]  /*7250*/  LDL.LU R151, [R1+0x11c] ;  /* 0x00011c0001977983 */ /* 0x0003620000300800 */
[-C--:B------:R-:W-:Y:S03]  /*7260*/  HMMA.16816.F32 R60, R104, R146.reuse, R60 ;  /* 0x00000092683c723c */ /* 0x080fe6000000183c */
[C---:B------:R-:W-:Y:S01]  /*7270*/  FADD.FTZ R32, -R111.reuse, R32 ;  /* 0x000000206f207221 */ /* 0x040fe20000010100 */
[----:B------:R1:W5:Y:S01]  /*7280*/  LDL.LU R150, [R1+0x118] ;  /* 0x0001180001967983 */ /* 0x0003620000300800 */
[----:B------:R-:W-:Y:S02]  /*7290*/  FADD.FTZ R33, -R111, R33 ;  /* 0x000000216f217221 */ /* 0x000fe40000010100 */
[----:B------:R-:W-:Y:S01]  /*72a0*/  FMUL.FTZ R105, R232, R5 ;  /* 0x00000005e8697220 */ /* 0x000fe20000410000 */
[----:B------:R-:W-:Y:S01]  /*72b0*/  MOV R107, R243 ;  /* 0x000000f3006b7202 */ /* 0x000fe20000000f00 */
[----:B------:R-:W-:Y:S01]  /*72c0*/  FFMA.FTZ R5, -R167, R167, 1 ;  /* 0x3f800000a7057423 */ /* 0x000fe200000101a7 */
[----:B------:R-:W-:Y:S04]  /*72d0*/  HMMA.16816.F32 R64, R100, R146, R64 ;  /* 0x000000926440723c */ /* 0x000fe80000001840 */
[----:B------:R-:W-:Y:S02]  /*72e0*/  FMUL.FTZ R32, R149, R32 ;  /* 0x0000002095207220 */ /* 0x000fe40000410000 */
[----:B------:R-:W-:Y:S01]  /*72f0*/  FMUL.FTZ R104, R181, R6 ;  /* 0x00000006b5687220 */ /* 0x000fe20000410000 */
[----:B------:R1:W5:Y:S01]  /*7300*/  LDL.LU R149, [R1+0x114] ;  /* 0x0001140001957983 */ /* 0x0003620000300800 */
[----:B------:R-:W-:Y:S04]  /*7310*/  FFMA.FTZ R6, -R168, R168, 1 ;  /* 0x3f800000a8067423 */ /* 0x000fe800000101a8 */
[----:B------:R-:W-:Y:S02]  /*7320*/  FMUL.FTZ R5, R5, c[0x0][0x2ec] ;  /* 0x0000bb0005057a20 */ /* 0x000fe40000410000 */
[----:B------:R-:W-:Y:S02]  /*7330*/  FADD.FTZ R34, -R110, R34 ;  /* 0x000000226e227221 */ /* 0x000fe40000010100 */
[----:B------:R-:W-:Y:S02]  /*7340*/  FMUL.FTZ R33, R148, R33 ;  /* 0x0000002194217220 */ /* 0x000fe40000410000 */
[----:B------:R-:W-:Y:S01]  /*7350*/  FMUL.FTZ R106, R242, R4 ;  /* 0x00000004f26a7220 */ /* 0x000fe20000410000 */
[----:B------:R1:W5:Y:S01]  /*7360*/  LDL.LU R148, [R1+0x110] ;  /* 0x0001100001947983 */ /* 0x0003620000300800 */
[----:B------:R-:W-:Y:S02]  /*7370*/  FFMA.FTZ R4, -R166, R166, 1 ;  /* 0x3f800000a6047423 */ /* 0x000fe400000101a6 */
[----:B------:R-:W-:Y:S02]  /*7380*/  FMUL.FTZ R6, R6, c[0x0][0x2ec] ;  /* 0x0000bb0006067a20 */ /* 0x000fe40000410000 */
[----:B------:R-:W-:Y:S02]  /*7390*/  FMUL.FTZ R244, R105, R5 ;  /* 0x0000000569f47220 */ /* 0x000fe40000410000 */
[----:B------:R-:W-:Y:S02]  /*73a0*/  FFMA.FTZ R5, -R172, R172, 1 ;  /* 0x3f800000ac057423 */ /* 0x000fe400000101ac */
[----:B------:R-:W-:Y:S02]  /*73b0*/  FADD.FTZ R35, -R110, R35 ;  /* 0x000000236e237221 */ /* 0x000fe40000010100 */
[----:B------:R-:W-:Y:S02]  /*73c0*/  FMUL.FTZ R34, R99, R34 ;  /* 0x0000002263227220 */ /* 0x000fe40000410000 */
[----:B------:R-:W-:Y:S01]  /*73d0*/  FMUL.FTZ R4, R4, c[0x0][0x2ec] ;  /* 0x0000bb0004047a20 */ /* 0x000fe20000410000 */
[----:B------:R1:W5:Y:S01]  /*73e0*/  LDL.LU R99, [R1+0x10c] ;  /* 0x00010c0001637983 */ /* 0x0003620000300800 */
[----:B------:R-:W-:Y:S02]  /*73f0*/  FMUL.FTZ R245, R106, R6 ;  /* 0x000000066af57220 */ /* 0x000fe40000410000 */
[----:B------:R-:W-:Y:S02]  /*7400*/  FFMA.FTZ R6, -R179, R179, 1 ;  /* 0x3f800000b3067423 */ /* 0x000fe400000101b3 */
[----:B------:R-:W-:Y:S02]  /*7410*/  FMUL.FTZ R5, R5, c[0x0][0x2ec] ;  /* 0x0000bb0005057a20 */ /* 0x000fe40000410000 */
[----:B------:R-:W-:Y:S02]  /*7420*/  FMUL.FTZ R35, R98, R35 ;  /* 0x0000002362237220 */ /* 0x000fe40000410000 */
[----:B------:R-:W-:Y:S01]  /*7430*/  FADD.FTZ R36, -R111, R36 ;  /* 0x000000246f247221 */ /* 0x000fe20000010100 */
[----:B------:R1:W5:Y:S01]  /*7440*/  LDL.LU R98, [R1+0x108] ;  /* 0x0001080001627983 */ /* 0x0003620000300800 */
[----:B------:R-:W-:Y:S02]  /*7450*/  FMUL.FTZ R243, R104, R4 ;  /* 0x0000000468f37220 */ /* 0x000fe40000410000 */
[----:B------:R-:W-:Y:S02]  /*7460*/  FFMA.FTZ R4, -R170, R170, 1 ;  /* 0x3f800000aa047423 */ /* 0x000fe400000101aa */
[----:B------:R-:W-:Y:S02]  /*7470*/  FMUL.FTZ R6, R6, c[0x0][0x2ec] ;  /* 0x0000bb0006067a20 */ /* 0x000fe40000410000 */
[----:B------:R-:W-:Y:S02]  /*7480*/  FMUL.FTZ R232, R9, R5 ;  /* 0x0000000509e87220 */ /* 0x000fe40000410000 */
[----:B------:R-:W-:Y:S02]  /*7490*/  FFMA.FTZ R5, -R174, R174, 1 ;  /* 0x3f800000ae057423 */ /* 0x000fe400000101ae */
[----:B------:R-:W-:Y:S02]  /*74a0*/  FADD.FTZ R37, -R111, R37 ;  /* 0x000000256f257221 */ /* 0x000fe40000010100 */
[----:B------:R-:W-:Y:S02]  /*74b0*/  FMUL.FTZ R36, R97, R36 ;  /* 0x0000002461247220 */ /* 0x000fe40000410000 */
[----:B------:R-:W-:Y:S01]  /*74c0*/  FMUL.FTZ R10, R113, R10 ;  /* 0x0000000a710a7220 */ /* 0x000fe20000410000 */
[----:B------:R1:W5:Y:S01]  /*74d0*/  LDL.LU R97, [R1+0x104] ;  /* 0x0001040001617983 */ /* 0x0003620000300800 */
[----:B------:R-:W-:Y:S02]  /*74e0*/  FADD.FTZ R12, -R109, R12 ;  /* 0x0000000c6d0c7221 */ /* 0x000fe40000010100 */
[----:B------:R-:W-:Y:S02]  /*74f0*/  FADD.FTZ R14, -R108, R14 ;  /* 0x0000000e6c0e7221 */ /* 0x000fe40000010100 */
[----:B------:R-:W-:Y:S02]  /*7500*/  FMUL.FTZ R13, R233, R13 ;  /* 0x0000000de90d7220 */ /* 0x000fe40000410000 */
[----:B------:R-:W-:Y:S02]  /*7510*/  FMUL.FTZ R4, R4, c[0x0][0x2ec] ;  /* 0x0000bb0004047a20 */ /* 0x000fe40000410000 */
[----:B------:R-:W-:Y:S02]  /*7520*/  FMUL.FTZ R233, R8, R6 ;  /* 0x0000000608e97220 */ /* 0x000fe40000410000 */
[----:B------:R-:W-:Y:S02]  /*7530*/  FFMA.FTZ R6, -R186, R186, 1 ;  /* 0x3f800000ba067423 */ /* 0x000fe400000101ba */
[----:B------:R-:W-:Y:S02]  /*7540*/  FMUL.FTZ R5, R5, c[0x0][0x2ec] ;  /* 0x0000bb0005057a20 */ /* 0x000fe40000410000 */
[----:B------:R-:W-:Y:S02]  /*7550*/  FADD.FTZ R38, -R110, R38 ;  /* 0x000000266e267221 */ /* 0x000fe40000010100 */
[----:B------:R-:W-:Y:S02]  /*7560*/  FMUL.FTZ R37, R96, R37 ;  /* 0x0000002560257220 */ /* 0x000fe40000410000 */
[----:B------:R-:W-:Y:S01]  /*7570*/  FADD.FTZ R7, -R110, R7 ;  /* 0x000000076e077221 */ /* 0x000fe20000010100 */
[----:B------:R1:W5:Y:S01]  /*7580*/  LDL.LU R96, [R1+0x100] ;  /* 0x0001000001607983 */ /* 0x0003620000300800 */
[----:B------:R-:W-:Y:S02]  /*7590*/  FMUL.FTZ R12, R250, R12 ;  /* 0x0000000cfa0c7220 */ /* 0x000fe40000410000 */
[----:B------:R-:W-:Y:S02]  /*75a0*/  FMUL.FTZ R14, R231, R14 ;  /* 0x0000000ee70e7220 */ /* 0x000fe40000410000 */
        /* <DEDUP_REMOVED lines=10> */
[----:B------:R-:W-:Y:S02]  /*7650*/  FMUL.FTZ R4, R4, c[0x0][0x2ec] ;  /* 0x0000bb0004047a20 */ /* 0x000fe40000410000 */
[----:B------:R-:W-:Y:S02]  /*7660*/  FMUL.FTZ R186, R12, R6 ;  /* 0x000000060cba7220 */ /* 0x000fe40000410000 */
[----:B------:R-:W-:Y:S02]  /*7670*/  FFMA.FTZ R6, -R182, R182, 1 ;  /* 0x3f800000b6067423 */ /* 0x000fe400000101b6 */
[----:B------:R-:W-:Y:S02]  /*7680*/  FMUL.FTZ R5, R5, c[0x0][0x2ec] ;  /* 0x0000bb0005057a20 */ /* 0x000fe40000410000 */
[----:B------:R-:W-:Y:S02]  /*7690*/  FMUL.FTZ R39, R94, R39 ;  /* 0x000000275e277220 */ /* 0x000fe40000410000 */
[----:B------:R-:W-:Y:S01]  /*76a0*/  FADD.FTZ R40, -R109, R40 ;  /* 0x000000286d287221 */ /* 0x000fe20000010100 */
[----:B------:R1:W5:Y:S01]  /*76b0*/  LDL.LU R94, [R1+0xf8] ;  /* 0x0000f800015e7983 */ /* 0x0003620000300800 */
[----:B------:R-:W-:Y:S02]  /*76c0*/  FADD.FTZ R11, -R108, R11 ;  /* 0x0000000b6c0b7221 */ /* 0x000fe40000010100 */
[----:B------:R-:W-:Y:S02]  /*76d0*/  FMUL.FTZ R242, R7, R0 ;  /* 0x0000000007f27220 */ /* 0x000fe40000410000 */
[----:B------:R-:W-:Y:S02]  /*76e0*/  FFMA.FTZ R0, -R169, R169, 1 ;  /* 0x3f800000a9007423 */ /* 0x000fe400000101a9 */
        /* <DEDUP_REMOVED lines=12> */
[----:B------:R-:W-:Y:S02]  /*77b0*/  FMUL.FTZ R4, R4, c[0x0][0x2ec] ;  /* 0x0000bb0004047a20 */ /* 0x000fe40000410000 */
[----:B------:R-:W-:Y:S02]  /*77c0*/  FMUL.FTZ R173, R16, R6 ;  /* 0x0000000610ad7220 */ /* 0x000fe40000410000 */
[----:B------:R-:W-:Y:S02]  /*77d0*/  FFMA.FTZ R6, -R193, R193, 1 ;  /* 0x3f800000c1067423 */ /* 0x000fe400000101c1 */
[----:B------:R-:W-:Y:S02]  /*77e0*/  FMUL.FTZ R5, R5, c[0x0][0x2ec] ;  /* 0x0000bb0005057a20 */ /* 0x000fe40000410000 */
[----:B------:R-:W-:Y:S02]  /*77f0*/  FADD.FTZ R42, -R108, R42 ;  /* 0x0000002a6c2a7221 */ /* 0x000fe40000010100 */
[----:B------:R-:W-:Y:S02]  /*7800*/  FMUL.FTZ R41, R92, R41 ;  /* 0x000000295c297220 */ /* 0x000fe40000410000 */
[----:B------:R-:W-:Y:S01]  /*7810*/  FMUL.FTZ R15, R230, R15 ;  /* 0x0000000fe60f7220 */ /* 0x000fe20000410000 */
[----:B------:R1:W5:Y:S01]  /*7820*/  LDL.LU R92, [R1+0xf0] ;  /* 0x0000f000015c7983 */ /* 0x0003620000300800 */
[----:B------:R-:W-:Y:S02]  /*7830*/  FMUL.FTZ R230, R11, R0 ;  /* 0x000000000be67220 */ /* 0x000fe40000410000 */
[----:B------:R-:W-:Y:S02]  /*7840*/  FFMA.FTZ R0, -R171, R171, 1 ;  /* 0x3f800000ab007423 */ /* 0x000fe400000101ab */
[----:B------:R-:W-:Y:S02]  /*7850*/  FADD.FTZ R22, -R110, R22 ;  /* 0x000000166e167221 */ /* 0x000fe40000010100 */
[----:B------:R-:W-:Y:S02]  /*7860*/  FMUL.FTZ R171, R18, R4 ;  /* 0x0000000412ab7220 */ /* 0x000fe40000410000 */
        /* <DEDUP_REMOVED lines=9> */
[----:B------:R-:W-:Y:S02]  /*7900*/  FMUL.FTZ R4, R4, c[0x0][0x2ec] ;  /* 0x0000bb0004047a20 */ /* 0x000fe40000410000 */
        /* <DEDUP_REMOVED lines=8> */
[----:B------:R-:W-:Y:S02]  /*7990*/  FMUL.FTZ R167, R22, R4 ;  /* 0x0000000416a77220 */ /* 0x000fe40000410000 */
        /* <DEDUP_REMOVED lines=37> */
[----:B------:R-:W-:Y:S01]  /*7bf0*/  FFMA.FTZ R4, -R185, R185, 1 ;  /* 0x3f800000b9047423 */ /* 0x000fe200000101b9 */
[----:B------:R1:W5:Y:S01]  /*7c00*/  LDL.LU R85, [R1+0xd4] ;  /* 0x0000d40001557983 */ /* 0x0003620000300800 */
[----:B------:R-:W-:Y:S02]  /*7c10*/  FMUL.FTZ R0, R0, c[0x0][0x2ec] ;  /* 0x0000bb0000007a20 */ /* 0x000fe40000410000 */
[----:B------:R-:W-:Y:S02]  /*7c20*/  FMUL.FTZ R18, R32, R6 ;  /* 0x0000000620127220 */ /* 0x000fe40000410000 */
[----:B------:R-:W-:Y:S02]  /*7c30*/  FFMA.FTZ R6, -R201, R201, 1 ;  /* 0x3f800000c9067423 */ /* 0x000fe400000101c9 */
[----:B------:R-:W-:Y:S02]  /*7c40*/  FMUL.FTZ R5, R5, c[0x0][0x2ec] ;  /* 0x0000bb0005057a20 */ /* 0x000fe40000410000 */
        /* <DEDUP_REMOVED lines=17> */
[----:B------:R-:W-:Y:S02]  /*7d60*/  FMUL.FTZ R5, R5, c[0x0][0x2ec] ;  /* 0x0000bb0005057a20 */ /* 0x000fe40000410000 */
[----:B------:R-:W-:Y:S02]  /*7d70*/  FMUL.FTZ R51, R82, R51 ;  /* 0x0000003352337220 */ /* 0x000fe40000410000 */
[----:B------:R-:W-:Y:S01]  /*7d80*/  FADD.FTZ R52, -R111, R52 ;  /* 0x000000346f347221 */ /* 0x000fe20000010100 */
[----:B------:R1:W5:Y:S01]  /*7d90*/  LDL.LU R82, [R1+0xc8] ;  /* 0x0000c80001527983 */ /* 0x0003620000300800 */
[----:B------:R-:W-:Y:S02]  /*7da0*/  FMUL.FTZ R4, R4, c[0x0][0x2ec] ;  /* 0x0000bb0004047a20 */ /* 0x000fe40000410000 */
        /* <DEDUP_REMOVED lines=22> */
[----:B------:R-:W-:Y:S02]  /*7f10*/  FADD.FTZ R55, -R110, R55 ;  /* 0x000000376e377221 */ /* 0x000fe40000010100 */
[----:B------:R-:W-:Y:S02]  /*7f20*/  FMUL.FTZ R45, R79, R54 ;  /* 0x000000364f2d7220 */ /* 0x000fe40000410000 */
[----:B------:R-:W-:Y:S01]  /*7f30*/  FMUL.FTZ R17, R34, R4 ;  /* 0x0000000422117220 */ /* 0x000fe20000410000 */
[----:B------:R1:W5:Y:S01]  /*7f40*/  LDL.LU R79, [R1+0xbc] ;  /* 0x0000bc00014f7983 */ /* 0x0003620000300800 */
[----:B------:R-:W-:Y:S02]  /*7f50*/  FFMA.FTZ R4, -R198, R198, 1 ;  /* 0x3f800000c6047423 */ /* 0x000fe400000101c6 */
[----:B------:R-:W-:Y:S02]  /*7f60*/  FMUL.FTZ R0, R0, c[0x0][0x2ec] ;  /* 0x0000bb0000007a20 */ /* 0x000fe40000410000 */
[----:B------:R-:W-:Y:S02]  /*7f70*/  FMUL.FTZ R104, R44, R6 ;  /* 0x000000062c687220 */ /* 0x000fe40000410000 */
[----:B------:R-:W-:Y:S02]  /*7f80*/  FMUL.FTZ R44, R78, R55 ;  /* 0x000000374e2c7220 */ /* 0x000fe40000410000 */
[----:B------:R-:W-:Y:S01]  /*7f90*/  FADD.FTZ R56, -R109, R56 ;  /* 0x000000386d387221 */ /* 0x000fe20000010100 */
[----:B------:R1:W5:Y:S01]  /*7fa0*/  LDL.LU R78, [R1+0xb8] ;  /* 0x0000b800014e7983 */ /* 0x0003620000300800 */
        /* <DEDUP_REMOVED lines=9> */
[----:B------:R-:W-:Y:S02]  /*8040*/  FADD.FTZ R58, -R108, R58 ;  /* 0x0000003a6c3a7221 */ /* 0x000fe40000010100 */
[----:B------:R-:W-:Y:S02]  /*8050*/  FMUL.FTZ R40, R76, R57 ;  /* 0x000000394c287220 */ /* 0x000fe40000410000 */
[----:B------:R-:W-:Y:S01]  /*8060*/  FMUL.FTZ R4, R4, c[0x0][0x2ec] ;  /* 0x0000bb0004047a20 */ /* 0x000fe20000410000 */
[----:B------:R1:W5:Y:S01]  /*8070*/  LDL.LU R76, [R1+0xb0] ;  /* 0x0000b000014c7983 */ /* 0x0003620000300800 */
[----:B------:R-:W-:Y:S02]  /*8080*/  FMUL.FTZ R13, R43, R0 ;  /* 0x000000002b0d7220 */ /* 0x000fe40000410000 */
        /* <DEDUP_REMOVED lines=29> */
[----:B------:R-:W-:Y:S02]  /*8260*/  FFMA.FTZ R4, -R206, R206, 1 ;  /* 0x3f800000ce047423 */ /* 0x000fe400000101ce */
[----:B------:R-:W-:Y:S01]  /*8270*/  FFMA.FTZ R0, -R205, R205, 1 ;  /* 0x3f800000cd007423 */ /* 0x000fe200000101cd */
[----:B------:R1:W5:Y:S01]  /*8280*/  LDL.LU R2, [R1+0x88] ;  /* 0x0000880001027983 */ /* 0x0003620000300800 */
[----:B------:R-:W-:Y:S02]  /*8290*/  FMUL.FTZ R4, R4, c[0x0][0x2ec] ;  /* 0x0000bb0004047a20 */ /* 0x000fe40000410000 */
[----:B------:R-:W-:Y:S01]  /*82a0*/  FMUL.FTZ R0, R0, c[0x0][0x2ec] ;  /* 0x0000bb0000007a20 */ /* 0x000fe20000410000 */
[----:B------:R1:W5:Y:S01]  /*82b0*/  LDL.64 R60, [R1+0x10] ;  /* 0x00001000013c7983 */ /* 0x0003620000100a00 */
        /* <DEDUP_REMOVED lines=63> */
[----:B-1----:R-:W2:Y:S01]  /*86b0*/  LDL.LU R25, [R1+0x8] ;  /* 0x0000080001197983 */ /* 0x002ea20000300800 */
[----:B------:R-:W-:Y:S01]  /*86c0*/  IMAD.MOV.U32 R24, RZ, RZ, c[0x0][0x190] ;  /* 0x00006400ff187624 */ /* 0x000fe200078e00ff */
        /* <DEDUP_REMOVED lines=13> */
[----:B------:R1:W-:Y:S03]  /*87a0*/  @P2 STS [R163], RZ ;  /* 0x000000ffa3002388 */ /* 0x0003e60000000800 */
[----:B------:R-:W-:Y:S01]  /*87b0*/  @!P2 LEA.HI.X R5, R24, R249, R5, 0x7, P0 ;  /* 0x000000f91805a211 */ /* 0x000fe200000f3c05 */
[----:B------:R1:W-:Y:S04]  /*87c0*/  @P2 STS [R163+0x4], RZ ;  /* 0x000004ffa3002388 */ /* 0x0003e80000000800 */
[----:B------:R1:W-:Y:S04]  /*87d0*/  @P2 STS [R163+0x8], RZ ;  /* 0x000008ffa3002388 */ /* 0x0003e80000000800 */
[----:B------:R1:W-:Y:S01]  /*87e0*/  @P2 STS [R163+0xc], RZ ;  /* 0x00000cffa3002388 */ /* 0x0003e20000000800 */
[----:B--2---:R-:W-:Y:S05]  /*87f0*/  IADD3 R25, R25, UR4, RZ ;  /* 0x0000000419197c10 */ /* 0x004fea000fffe0ff */
        /* <DEDUP_REMOVED lines=12> */
[----:B------:R1:W-:Y:S04]  /*88c0*/  STL [R1+0x8], R25 ;  /* 0x0000081901007387 */ /* 0x0003e80000100800 */
[----:B------:R-:W0:Y:S02]  /*88d0*/  LDGDEPBAR ;  /* 0x00000000000079af */ /* 0x000e240000000000 */
.L_x_500:
[----:B-1----:R-:W-:Y:S01]  /*88e0*/  F2FP.PACK_AB R32, R244, R245 ;  /* 0x000000f5f420723e */ /* 0x002fe200000000ff */
        /* <DEDUP_REMOVED lines=148> */
.L_x_501:
[----:B------:R-:W2:Y:S01]  /*9230*/  LDL R62, [R1+0x2c] ;  /* 0x00002c00013e7983 */ /* 0x000ea20000100800 */
[----:B------:R-:W-:Y:S02]  /*9240*/  ULOP3.LUT UR4, UR8, 0x1, URZ, 0xc0, !UPT ;  /* 0x0000000108047892 */ /* 0x000fe4000f8ec03f */
[----:B------:R-:W-:Y:S01]  /*9250*/  UISETP.GT.AND UP2, UPT, UR8, UR20, UPT ;  /* 0x000000140800728c */ /* 0x000fe2000bf44270 */
[----:B------:R-:W3:Y:S01]  /*9260*/  LDL R57, [R1+0x40] ;  /* 0x0000400001397983 */ /* 0x000ee20000100800 */
[----:B------:R-:W-:Y:S02]  /*9270*/  UISETP.NE.U32.AND UP0, UPT, UR4, 0x1, UPT ;  /* 0x000000010400788c */ /* 0x000fe4000bf05070 */
[----:B------:R-:W-:Y:S01]  /*9280*/  UIADD3 UR4, UR8, -0x1, URZ ;  /* 0xffffffff08047890 */ /* 0x000fe2000fffe03f */
[----:B------:R-:W4:Y:S04]  /*9290*/  LDL.LU.64 R58, [R1] ;  /* 0x00000000013a7983 */ /* 0x000f280000300a00 */
[----:B------:R1:W5:Y:S02]  /*92a0*/  LDL R56, [R1+0x20] ;  /* 0x0000200001387983 */ /* 0x0003640000100800 */
[----:B------:R-:W-:Y:S02]  /*92b0*/  UMOV UR8, UR4 ;  /* 0x0000000400087c82 */ /* 0x000fe40008000000 */
[----:B------:R1:W5:Y:S04]  /*92c0*/  LDL R55, [R1+0x24] ;  /* 0x0000240001377983 */ /* 0x0003680000100800 */
[----:B------:R1:W5:Y:S04]  /*92d0*/  LDL R54, [R1+0x18] ;  /* 0x0000180001367983 */ /* 0x0003680000100800 */
[----:B------:R1:W5:Y:S04]  /*92e0*/  LDL R53, [R1+0x1c] ;  /* 0x00001c0001357983 */ /* 0x0003680000100800 */
        /* <DEDUP_REMOVED lines=64> */
[----:B------:R-:W-:Y:S01]  /*96f0*/  @P1 IADD3 R20, P2, R62, UR17, RZ ;  /* 0x000000113e141c10 */ /* 0x000fe2000ff5e0ff */
[----:B------:R-:W-:Y:S01]  /*9700*/  IMAD.U32 R23, RZ, RZ, UR34 ;  /* 0x00000022ff177e24 */ /* 0x000fe2000f8e00ff */
[----:B------:R-:W-:Y:S01]  /*9710*/  @UP3 UIADD3 UR17, UP1, UR17, -0x200, URZ ;  /* 0xfffffe0011113890 */ /* 0x000fe2000ff3e03f */
[C---:B-1----:R-:W-:Y:S04]  /*9720*/  HMMA.16816.F32 R8, R32.reuse, R28, R8 ;  /* 0x0000001c2008723c */ /* 0x042fe80000001808 */
[----:B----4-:R-:W-:Y:S01]  /*9730*/  LEA R181, P0, R21, R58, 0x2 ;  /* 0x0000003a15b57211 */ /* 0x010fe200078010ff */
[----:B------:R-:W-:Y:S01]  /*9740*/  IMAD.U32 R58, RZ, RZ, UR27 ;  /* 0x0000001bff3a7e24 */ /* 0x000fe2000f8e00ff */
[----:B---3--:R-:W-:Y:S01]  /*9750*/  @P1 IADD3.X R21, R57, UR16, RZ, P2, !PT ;  /* 0x0000001039151c10 */ /* 0x008fe200097fe4ff */
[----:B------:R-:W-:Y:S01]  /*9760*/  IMAD.U32 R28, RZ, RZ, UR25 ;  /* 0x00000019ff1c7e24 */ /* 0x000fe2000f8e00ff */
[-C--:B------:R-:W-:Y:S01]  /*9770*/  HMMA.16816.F32 R12, R32, R30.reuse, R12 ;  /* 0x0000001e200c723c */ /* 0x080fe2000000180c */
[----:B------:R-:W-:Y:S01]  /*9780*/  IMAD.U32 R57, RZ, RZ, UR26 ;  /* 0x0000001aff397e24 */ /* 0x000fe2000f8e00ff */
[----:B------:R-:W-:Y:S01]  /*9790*/  @UP3 UIADD3.X UR16, UR16, -0x1, URZ, UP1, !UPT ;  /* 0xffffffff10103890 */ /* 0x000fe20008ffe43f */
[----:B-----5:R1:W2:Y:S01]  /*97a0*/  @P1 LDG.E R56, [R20.64] ;  /* 0x0000000c14381981 */ /* 0x0202a2000c1e1900 */
[----:B------:R-:W-:Y:S01]  /*97b0*/  LEA.HI.X.SX32 R165, R0, R59, 0x2, P0 ;  /* 0x0000003b00a57211 */ /* 0x000fe200000f16ff */
[----:B------:R-:W-:Y:S02]  /*97c0*/  IMAD.U32 R0, RZ, RZ, UR36 ;  /* 0x00000024ff007e24 */ /* 0x000fe4000f8e00ff */
[----:B------:R1:W3:Y:S01]  /*97d0*/  @P1 LDG.E R55, [R20.64+0x20] ;  /* 0x0000200c14371981 */ /* 0x0002e2000c1e1900 */
[----:B------:R-:W-:Y:S01]  /*97e0*/  HMMA.16816.F32 R16, R24, R30, R16 ;  /* 0x0000001e1810723c */ /* 0x000fe20000001810 */
[----:B------:R-:W-:Y:S02]  /*97f0*/  IMAD.U32 R34, RZ, RZ, UR28 ;  /* 0x0000001cff227e24 */ /* 0x000fe4000f8e00ff */
[----:B------:R1:W4:Y:S01]  /*9800*/  @P1 LDG.E R54, [R20.64+0x100] ;  /* 0x0001000c14361981 */ /* 0x000322000c1e1900 */
[----:B------:R-:W-:Y:S02]  /*9810*/  IMAD.U32 R35, RZ, RZ, UR29 ;  /* 0x0000001dff237e24 */ /* 0x000fe4000f8e00ff */
[----:B------:R-:W-:Y:S01]  /*9820*/  IMAD.U32 R32, RZ, RZ, UR27 ;  /* 0x0000001bff207e24 */ /* 0x000fe2000f8e00ff */
[----:B------:R1:W5:Y:S01]  /*9830*/  @P1 LDG.E R53, [R20.64+0x120] ;  /* 0x0001200c14351981 */ /* 0x000362000c1e1900 */
        /* <DEDUP_REMOVED lines=44> */
[----:B----4-:R3:W-:Y:S04]  /*9b00*/  @P1 STL [R1+0x18], R54 ;  /* 0x0000183601001387 */ /* 0x0107e80000100800 */
        /* <DEDUP_REMOVED lines=17> */
[----:B------:R-:W-:Y:S01]  /*9c20*/  PLOP3.LUT P1, PT, PT, PT, UP0, 0x80, 0x0 ;  /* 0x000000000000781c */ /* 0x000fe20003f2f008 */
[----:B------:R-:W-:Y:S01]  /*9c30*/  RED.E.ADD.F32.FTZ.RN.STRONG.GPU [R28.64], R12 ;  /* 0x0000000c1c00798e */ /* 0x000fe2000c10e78c */
[----:B------:R-:W-:Y:S01]  /*9c40*/  LEA.HI.X.SX32 R23, R53, R21, 0x2, P0 ;  /* 0x0000001535177211 */ /* 0x000fe200000f16ff */
[----:B------:R-:W-:Y:S01]  /*9c50*/  @UP3 UIADD3 UR19, UP0, UR19, -0x200, URZ ;  /* 0xfffffe0013133890 */ /* 0x000fe2000ff1e03f */
[----:B------:R-:W-:Y:S01]  /*9c60*/  PLOP3.LUT P0, PT, PT, PT, UP2, 0x80, 0x0 ;  /* 0x000000000000781c */ /* 0x000fe20003f0f028 */
[----:B------:R-:W1:Y:S02]  /*9c70*/  LDSM.16.MT88.4 R8, [R3] ;  /* 0x000000000308783b */ /* 0x000e640000004200 */
[----:B------:R-:W-:Y:S02]  /*9c80*/  @UP3 UIADD3.X UR18, UR18, -0x1, URZ, UP0, !UPT ;  /* 0xffffffff12123890 */ /* 0x000fe400087fe43f */
[----:B------:R-:W-:Y:S04]  /*9c90*/  RED.E.ADD.F32.FTZ.RN.STRONG.GPU [R26.64], R13 ;  /* 0x0000000d1a00798e */ /* 0x000fe8000c10e78c */
[----:B------:R-:W-:Y:S01]  /*9ca0*/  RED.E.ADD.F32.FTZ.RN.STRONG.GPU [R24.64], R14 ;  /* 0x0000000e1800798e */ /* 0x000fe2000c10e78c */
[----:B------:R-:W-:Y:S03]  /*9cb0*/  @P1 IADD3 R0, R3, 0x2000, RZ ;  /* 0x0000200003001810 */ /* 0x000fe60007ffe0ff */
        /* <DEDUP_REMOVED lines=130> */
.L_x_503:
        /* <DEDUP_REMOVED lines=19> */
.L_x_504:
        /* <DEDUP_REMOVED lines=43> */
.L_x_506:
[----:B--2---:R-:W-:Y:S05]  /*a8c0*/  BSYNC B0 ;  /* 0x0000000000007941 */ /* 0x004fea0003800000 */
.L_x_505:
[----:B------:R-:W-:Y:S01]  /*a8d0*/  IADD3 R3, R0, 0x40, RZ ;  /* 0x0000004000037810 */ /* 0x000fe20007ffe0ff */
[----:B------:R-:W-:Y:S03]  /*a8e0*/  BSSY B0, `(.L_x_507) ;  /* 0x000000e000007945 */ /* 0x000fe60003800000 */
[----:B------:R-:W-:-:S13]  /*a8f0*/  ISETP.GE.OR P1, PT, R3, UR7, P1 ;  /* 0x0000000703007c0c */ /* 0x000fda0008f26670 */
[----:B------:R-:W-:Y:S05]  /*a900*/  @P1 BRA `(.L_x_508) ;  /* 0x000000b000001947 */ /* 0x000fea0003800000 */
[----:B------:R-:W-:Y:S02]  /*a910*/  IADD3 R3, P0, R0, 0x40, RZ ;  /* 0x0000004000037810 */ /* 0x000fe40007f1e0ff */
[----:B------:R-:W-:-:S03]  /*a920*/  MOV R7, R12 ;  /* 0x0000000c00077202 */ /* 0x000fc60000000f00 */
[----:B------:R-:W-:-:S04]  /*a930*/  IMAD.X R6, RZ, RZ, R14, P0 ;  /* 0x000000ffff067224 */ /* 0x000fc800000e060e */
[----:B------:R-:W-:Y:S02]  /*a940*/  IMAD R9, R6, c[0x0][0x3a0], RZ ;  /* 0x0000e80006097a24 */ /* 0x000fe400078e02ff */
[----:B------:R-:W-:-:S04]  /*a950*/  IMAD.MOV.U32 R6, RZ, RZ, R8 ;  /* 0x000000ffff067224 */ /* 0x000fc800078e0008 */
[----:B------:R-:W-:-:S04]  /*a960*/  IMAD.WIDE.U32 R10, R3, c[0x0][0x3a0], R6 ;  /* 0x0000e800030a7a25 */ /* 0x000fc800078e0006 */
[----:B------:R-:W-:Y:S01]  /*a970*/  IMAD R3, R3, c[0x0][0x3a4], R9 ;  /* 0x0000e90003037a24 */ /* 0x000fe200078e0209 */
[----:B------:R-:W-:-:S04]  /*a980*/  LEA R6, P0, R10, c[0x0][0x340], 0x1 ;  /* 0x0000d0000a067a11 */ /* 0x000fc800078008ff */
[----:B------:R-:W-:-:S04]  /*a990*/  IADD3 R3, R3, R11, RZ ;  /* 0x0000000b03037210 */ /* 0x000fc80007ffe0ff */
[----:B------:R-:W-:-:S05]  /*a9a0*/  LEA.HI.X R7, R10, c[0x0][0x344], R3, 0x1, P0 ;  /* 0x0000d1000a077a11 */ /* 0x000fca00000f0c03 */
[----:B---3--:R2:W-:Y:S02]  /*a9b0*/  STG.E.128 [R6.64], R16 ;  /* 0x0000001006007986 */ /* 0x0085e4000c101d0c */
.L_x_508:
[----:B------:R-:W-:Y:S05]  /*a9c0*/  BSYNC B0 ;  /* 0x0000000000007941 */ /* 0x000fea0003800000 */
.L_x_507:
        /* <DEDUP_REMOVED lines=25> */
.L_x_510:
[----:B------:R-:W-:Y:S05]  /*ab60*/  BSYNC B0 ;  /* 0x0000000000007941 */ /* 0x000fea0003800000 */
.L_x_509:
        /* <DEDUP_REMOVED lines=11> */
.L_x_481:
[----:B------:R-:W-:Y:S05]  /*ac20*/  BSYNC B1 ;  /* 0x0000000000017941 */ /* 0x000fea0003800000 */
.L_x_467:
        /* <DEDUP_REMOVED lines=11> */
.L_x_511:
[----:B------:R-:W-:Y:S05]  /*ace0*/  EXIT ;  /* 0x000000000000794d */ /* 0x000fea0003800000 */
.L_x_513:
        /* <DEDUP_REMOVED lines=9> */
.L_x_1337:


//--------------------- .text._ZN5flash44flash_bwd_dq_dk_dv_loop_seqk_parallel_kernelI23Flash_bwd_kernel_traitsILi32ELi128ELi128ELi8ELi4ELi4ELi4ELb1ELb0EN7cutlass6half_tE19Flash_kernel_traitsILi32ELi128ELi128ELi8ES3_EELb1ELb0ELb0ELb0ELb1ELb1ELb0EEEvNS_16Flash_bwd_paramsE --------------------------
	.section	.text._ZN5flash44flash_bwd_dq_dk_dv_loop_seqk_parallel_kernelI23Flash_bwd_kernel_traitsILi32ELi128ELi128ELi8ELi4ELi4ELi4ELb1ELb0EN7cutlass6half_tE19Flash_kernel_traitsILi32ELi128ELi128ELi8ES3_EELb1ELb0ELb0ELb0ELb1ELb1ELb0EEEvNS_16Flash_bwd_paramsE,"ax",@progbits
	.sectioninfo	@"SHI_REGISTERS=255"
	.align	128
        .global         _ZN5flash44flash_bwd_dq_dk_dv_loop_seqk_parallel_kernelI23Flash_bwd_kernel_traitsILi32ELi128ELi128ELi8ELi4ELi4ELi4ELb1ELb0EN7cutlass6half_tE19Flash_kernel_traitsILi32ELi128ELi128ELi8ES3_EELb1ELb0ELb0ELb0ELb1ELb1ELb0EEEvNS_16Flash_bwd_paramsE
        .type           _ZN5flash44flash_bwd_dq_dk_dv_loop_seqk_parallel_kernelI23Flash_bwd_kernel_traitsILi32ELi128ELi128ELi8ELi4ELi4ELi4ELb1ELb0EN7cutlass6half_tE19Flash_kernel_traitsILi32ELi128ELi128ELi8ES3_EELb1ELb0ELb0ELb0ELb1ELb1ELb0EEEvNS_16Flash_bwd_paramsE,@function
        .size           _ZN5flash44flash_bwd_dq_dk_dv_loop_seqk_parallel_kernelI23Flash_bwd_kernel_traitsILi32ELi128ELi128ELi8ELi4ELi4ELi4ELb1ELb0EN7cutlass6half_tE19Flash_kernel_traitsILi32ELi128ELi128ELi8ES3_EELb1ELb0ELb0ELb0ELb1ELb1ELb0EEEvNS_16Flash_bwd_paramsE,(.L_x_1338 - _ZN5flash44flash_bwd_dq_dk_dv_loop_seqk_parallel_kernelI23Flash_bwd_kernel_traitsILi32ELi128ELi128ELi8ELi4ELi4ELi4ELb1ELb0EN7cutlass6half_tE19Flash_kernel_traitsILi32ELi128ELi128ELi8ES3_EELb1ELb0ELb0ELb0ELb1ELb1ELb0EEEvNS_16Flash_bwd_paramsE)
        .other          _ZN5flash44flash_bwd_dq_dk_dv_loop_seqk_parallel_kernelI23Flash_bwd_kernel_traitsILi32ELi128ELi128ELi8ELi4ELi4ELi4ELb1ELb0EN7cutlass6half_tE19Flash_kernel_traitsILi32ELi128ELi128ELi8ES3_EELb1ELb0ELb0ELb0ELb1ELb1ELb0EEEvNS_16Flash_bwd_paramsE,@"STO_CUDA_ENTRY STV_DEFAULT"
_ZN5flash44flash_bwd_dq_dk_dv_loop_seqk_parallel_kernelI23Flash_bwd_kernel_traitsILi32ELi128ELi128ELi8ELi4ELi4ELi4ELb1ELb0EN7cutlass6half_tE19Flash_kernel_traitsILi32ELi128ELi128ELi8ES3_EELb1ELb0ELb0ELb0ELb1ELb1ELb0EEEvNS_16Flash_bwd_paramsE:
.text._ZN5flash44flash_bwd_dq_dk_dv_loop_seqk_parallel_kernelI23Flash_bwd_kernel_traitsILi32ELi128ELi128ELi8ELi4ELi4ELi4ELb1ELb0EN7cutlass6half_tE19Flash_kernel_traitsILi32ELi128ELi128ELi8ES3_EELb1ELb0ELb0ELb0ELb1ELb1ELb0EEEvNS_16Flash_bwd_paramsE:
        /* <DEDUP_REMOVED lines=20> */
[----:B------:R-:W-:Y:S02]  /*0140*/  ULDC UR55, c[0x0][0x224] ;  /* 0x0000890000377ab9 */ /* 0x000fe40000000800 */
[----:B------:R-:W-:Y:S02]  /*0150*/  UIMAD UR56, UR4, UR5, UR56 ;  /* 0x00000005043872a4 */ /* 0x000fe4000f8e0238 */
[----:B------:R-:W-:Y:S02]  /*0160*/  UIADD3 UR55, UR4, UR55, URZ ;  /* 0x0000003704377290 */ /* 0x000fe4000fffe03f */
[----:B------:R-:W-:Y:S02]  /*0170*/  USHF.R.S32.HI UR4, URZ, 0x1f, UR46 ;  /* 0x0000001f3f047899 */ /* 0x000fe4000801142e */
[----:B------:R-:W-:Y:S01]  /*0180*/  USHF.L.U32 UR52, UR51, 0x7, URZ ;  /* 0x0000000733347899 */ /* 0x000fe2000800063f */
[----:B-1----:R-:W-:Y:S01]  /*0190*/  SHF.R.S32.HI R7, RZ, 0x1f, R8 ;  /* 0x0000001fff077819 */ /* 0x002fe20000011408 */
[----:B------:R-:W-:-:S02]  /*01a0*/  UIMAD.WIDE.U32 UR46, UR46, UR53, URZ ;  /* 0x000000352e2e72a5 */ /* 0x000fc4000f8e003f */
[----:B------:R-:W-:Y:S01]  /*01b0*/  UMOV UR60, 0x4 ;  /* 0x00000004003c7882 */ /* 0x000fe20000000000 */
[CC--:B------:R-:W-:Y:S01]  /*01c0*/  LEA.HI R3, R7.reuse, R8.reuse, RZ, 0x2 ;  /* 0x0000000807037211 */ /* 0x0c0fe200078f10ff */
[----:B------:R-:W-:Y:S01]  /*01d0*/  ULDC UR61, c[0x0][0x1c0] ;  /* 0x00007000003d7ab9 */ /* 0x000fe20000000800 */
[----:B------:R-:W-:Y:S01]  /*01e0*/  LEA.HI R11, R7, R8, RZ, 0x3 ;  /* 0x00000008070b7211 */ /* 0x000fe200078f18ff */
[----:B------:R-:W-:Y:S01]  /*01f0*/  UMOV UR49, 0xffffe000 ;  /* 0xffffe00000317882 */ /* 0x000fe20000000000 */
[--C-:B------:R-:W-:Y:S01]  /*0200*/  SHF.R.S32.HI R2, RZ, 0x2, R3.reuse ;  /* 0x00000002ff027819 */ /* 0x100fe20000011403 */
[----:B------:R-:W-:Y:S01]  /*0210*/  UIMAD UR53, UR4, UR53, URZ ;  /* 0x00000035043572a4 */ /* 0x000fe2000f8e023f */
[----:B------:R-:W-:Y:S01]  /*0220*/  SHF.R.S32.HI R13, RZ, 0x1f, R3 ;  /* 0x0000001fff0d7819 */ /* 0x000fe20000011403 */
[----:B------:R-:W-:Y:S01]  /*0230*/  USHF.L.U32 UR29, UR51, 0x3, URZ ;  /* 0x00000003331d7899 */ /* 0x000fe2000800063f */
[C---:B------:R-:W-:Y:S01]  /*0240*/  LOP3.LUT R9, R3.reuse, 0xfffffffc, RZ, 0xc0, !PT ;  /* 0xfffffffc03097812 */ /* 0x040fe200078ec0ff */
[----:B------:R-:W-:Y:S01]  /*0250*/  USHF.L.U32 UR28, UR51, 0x4, URZ ;  /* 0x00000004331c7899 */ /* 0x000fe2000800063f */
[-C--:B------:R-:W-:Y:S01]  /*0260*/  LEA.HI R3, R3, R2.reuse, RZ, 0x1 ;  /* 0x0000000203037211 */ /* 0x080fe200078f08ff */
[----:B------:R-:W-:Y:S01]  /*0270*/  UIMAD UR27, UR51, 0x18, URZ ;  /* 0x00000018331b78a4 */ /* 0x000fe2000f8e023f */
[----:B------:R-:W-:Y:S01]  /*0280*/  LEA.HI R13, R13, R2, RZ, 0x3 ;  /* 0x000000020d0d7211 */ /* 0x000fe200078f18ff */
[----:B------:R-:W-:Y:S01]  /*0290*/  IMAD.IADD R9, R8, 0x1, -R9 ;  /* 0x0000000108097824 */ /* 0x000fe200078e0a09 */
[CC--:B------:R-:W-:Y:S01]  /*02a0*/  LEA.HI R15, R7.reuse, R8.reuse, RZ, 0x5 ;  /* 0x00000008070f7211 */ /* 0x0c0fe200078f28ff */
[----:B------:R-:W-:Y:S01]  /*02b0*/  USHF.L.U32 UR26, UR51, 0x5, URZ ;  /* 0x00000005331a7899 */ /* 0x000fe2000800063f */
[-C--:B------:R-:W-:Y:S01]  /*02c0*/  LEA.HI R0, R7, R8.reuse, RZ, 0x4 ;  /* 0x0000000807007211 */ /* 0x080fe200078f20ff */
[----:B------:R-:W-:Y:S01]  /*02d0*/  UIMAD UR25, UR51, 0x28, URZ ;  /* 0x00000028331978a4 */ /* 0x000fe2000f8e023f */
[----:B------:R-:W-:Y:S01]  /*02e0*/  LOP3.LUT R3, R3, 0x7fffffe, RZ, 0xc0, !PT ;  /* 0x07fffffe03037812 */ /* 0x000fe200078ec0ff */
[----:B------:R-:W-:Y:S01]  /*02f0*/  UIMAD UR24, UR51, 0x30, URZ ;  /* 0x00000030331878a4 */ /* 0x000fe2000f8e023f */
[----:B------:R-:W-:Y:S01]  /*0300*/  LOP3.LUT R13, R13, 0xfffffff8, RZ, 0xc0, !PT ;  /* 0xfffffff80d0d7812 */ /* 0x000fe200078ec0ff */
[----:B------:R-:W-:Y:S01]  /*0310*/  UIMAD UR23, UR51, 0x38, URZ ;  /* 0x00000038331778a4 */ /* 0x000fe2000f8e023f */
[----:B------:R-:W-:Y:S01]  /*0320*/  SHF.R.S32.HI R4, RZ, 0x3, R11 ;  /* 0x00000003ff047819 */ /* 0x000fe2000001140b */
[C---:B------:R-:W-:Y:S01]  /*0330*/  IMAD.IADD R3, R2.reuse, 0x1, -R3 ;  /* 0x0000000102037824 */ /* 0x040fe200078e0a03 */
[----:B------:R-:W-:Y:S01]  /*0340*/  LEA.HI R5, R7, R8, RZ, 0x7 ;  /* 0x0000000807057211 */ /* 0x000fe200078f38ff */
[----:B------:R-:W-:Y:S01]  /*0350*/  IMAD.IADD R13, R2, 0x1, -R13 ;  /* 0x00000001020d7824 */ /* 0x000fe200078e0a0d */
[----:B------:R-:W-:Y:S01]  /*0360*/  LOP3.LUT R21, R15, 0xffffffe0, RZ, 0xc0, !PT ;  /* 0xffffffe00f157812 */ /* 0x000fe200078ec0ff */
[----:B------:R-:W-:Y:S01]  /*0370*/  IMAD.SHL.U32 R4, R4, 0x40, RZ ;  /* 0x0000004004047824 */ /* 0x000fe200078e00ff */
[----:B------:R-:W-:Y:S01]  /*0380*/  LOP3.LUT R7, R0, 0xfffffff0, RZ, 0xc0, !PT ;  /* 0xfffffff000077812 */ /* 0x000fe200078ec0ff */
[----:B------:R-:W-:Y:S01]  /*0390*/  USHF.L.U32 UR22, UR51, 0x6, URZ ;  /* 0x0000000633167899 */ /* 0x000fe2000800063f */
[----:B------:R-:W-:Y:S01]  /*03a0*/  LOP3.LUT R17, R11, 0xfffffff8, RZ, 0xc0, !PT ;  /* 0xfffffff80b117812 */ /* 0x000fe200078ec0ff */
[C---:B------:R-:W-:Y:S01]  /*03b0*/  IMAD.IADD R21, R8.reuse, 0x1, -R21 ;  /* 0x0000000108157824 */ /* 0x040fe200078e0a15 */
[----:B------:R-:W-:Y:S01]  /*03c0*/  SHF.R.S32.HI R2, RZ, 0x5, R15 ;  /* 0x00000005ff027819 */ /* 0x000fe2000001140f */
[C---:B------:R-:W-:Y:S01]  /*03d0*/  IMAD.IADD R7, R8.reuse, 0x1, -R7 ;  /* 0x0000000108077824 */ /* 0x040fe200078e0a07 */
[----:B------:R-:W-:Y:S01]  /*03e0*/  SHF.R.S32.HI R15, RZ, 0x1f, R15 ;  /* 0x0000001fff0f7819 */ /* 0x000fe2000001140f */
[----:B------:R-:W-:Y:S01]  /*03f0*/  IMAD.IADD R8, R8, 0x1, -R17 ;  /* 0x0000000108087824 */ /* 0x000fe200078e0a11 */
[----:B------:R-:W-:Y:S01]  /*0400*/  LOP3.LUT R4, R4, 0xc0, RZ, 0xc0, !PT ;  /* 0x000000c004047812 */ /* 0x000fe200078ec0ff */
[----:B------:R-:W-:Y:S01]  /*0410*/  IMAD.SHL.U32 R17, R9, 0x8, RZ ;  /* 0x0000000809117824 */ /* 0x000fe200078e00ff */
[----:B------:R-:W-:Y:S01]  /*0420*/  LEA.HI R15, R15, R2, RZ, 0x2 ;  /* 0x000000020f0f7211 */ /* 0x000fe200078f10ff */
[----:B------:R-:W-:Y:S01]  /*0430*/  IMAD R3, R2, 0x8, R3 ;  /* 0x0000000802037824 */ /* 0x000fe200078e0203 */
[----:B------:R-:W-:Y:S01]  /*0440*/  LEA.HI R10, R8, R8, RZ, 0x1 ;  /* 0x00000008080a7211 */ /* 0x000fe200078f08ff */
[----:B------:R-:W-:Y:S01]  /*0450*/  IMAD.SHL.U32 R9, R9, 0x2, RZ ;  /* 0x0000000209097824 */ /* 0x000fe200078e00ff */
[----:B------:R-:W-:Y:S01]  /*0460*/  LOP3.LUT R17, R4, 0x18, R17, 0xf8, !PT ;  /* 0x0000001804117812 */ /* 0x000fe200078ef811 */
[----:B------:R-:W-:Y:S01]  /*0470*/  UIMAD UR21, UR51, 0x48, URZ ;  /* 0x00000048331578a4 */ /* 0x000fe2000f8e023f */
[----:B------:R-:W-:Y:S01]  /*0480*/  SHF.R.U32.HI R4, RZ, 0x3, R4 ;  /* 0x00000003ff047819 */ /* 0x000fe20000011604 */
[----:B------:R-:W-:Y:S01]  /*0490*/  UIMAD UR20, UR51, 0x50, URZ ;  /* 0x00000050331478a4 */ /* 0x000fe2000f8e023f */
[----:B------:R-:W-:Y:S01]  /*04a0*/  LOP3.LUT R15, R15, 0xfffffffc, RZ, 0xc0, !PT ;  /* 0xfffffffc0f0f7812 */ /* 0x000fe200078ec0ff */
[----:B------:R-:W-:Y:S01]  /*04b0*/  UIMAD UR19, UR51, 0x58, URZ ;  /* 0x00000058331378a4 */ /* 0x000fe2000f8e023f */
[----:B------:R-:W-:Y:S01]  /*04c0*/  LOP3.LUT R4, R17, R4, RZ, 0x3c, !PT ;  /* 0x0000000411047212 */ /* 0x000fe200078e3cff */
[----:B------:R-:W-:Y:S01]  /*04d0*/  UIMAD UR18, UR51, 0x60, URZ ;  /* 0x00000060331278a4 */ /* 0x000fe2000f8e023f */
[----:B------:R-:W-:Y:S01]  /*04e0*/  LOP3.LUT R17, R10, 0x3fffffe, RZ, 0xc0, !PT ;  /* 0x03fffffe0a117812 */ /* 0x000fe200078ec0ff */
[----:B------:R-:W-:Y:S01]  /*04f0*/  IMAD.IADD R180, R2, 0x1, -R15 ;  /* 0x0000000102b47824 */ /* 0x000fe200078e0a0f */
[----:B------:R-:W-:Y:S01]  /*0500*/  SHF.R.S32.HI R2, RZ, 0x1f, R7 ;  /* 0x0000001fff027819 */ /* 0x000fe20000011407 */
[----:B------:R-:W-:Y:S01]  /*0510*/  IMAD.U32 R181, R3, 0x20, R4 ;  /* 0x0000002003b57824 */ /* 0x000fe200078e0004 */
[-C--:B------:R-:W-:Y:S01]  /*0520*/  LEA.HI R3, R7, R7.reuse, RZ, 0x1 ;  /* 0x0000000707037211 */ /* 0x080fe200078f08ff */
[----:B------:R-:W-:Y:S01]  /*0530*/  IMAD.IADD R17, R8, 0x1, -R17 ;  /* 0x0000000108117824 */ /* 0x000fe200078e0a11 */
[----:B------:R-:W-:Y:S01]  /*0540*/  LEA.HI R15, R2, R7, RZ, 0x3 ;  /* 0x00000007020f7211 */ /* 0x000fe200078f18ff */
[----:B------:R-:W-:Y:S01]  /*0550*/  IMAD.SHL.U32 R8, R8, 0x40, RZ ;  /* 0x0000004008087824 */ /* 0x000fe200078e00ff */
[----:B------:R-:W-:Y:S01]  /*0560*/  LOP3.LUT R16, R3, 0x7fffffe, RZ, 0xc0, !PT ;  /* 0x07fffffe03107812 */ /* 0x000fe200078ec0ff */
[----:B------:R-:W-:Y:S01]  /*0570*/  IMAD.SHL.U32 R12, R180, 0x400, RZ ;  /* 0x00000400b40c7824 */ /* 0x000fe200078e00ff */
[----:B------:R-:W-:Y:S01]  /*0580*/  LOP3.LUT R2, R15, 0xfffffff8, RZ, 0xc0, !PT ;  /* 0xfffffff80f027812 */ /* 0x000fe200078ec0ff */
[----:B------:R-:W-:Y:S01]  /*0590*/  UIMAD UR17, UR51, 0x68, URZ ;  /* 0x00000068331178a4 */ /* 0x000fe2000f8e023f */
[--C-:B------:R-:W-:Y:S01]  /*05a0*/  SHF.R.S32.HI R4, RZ, 0x1, R3.reuse ;  /* 0x00000001ff047819 */ /* 0x100fe20000011403 */
[C---:B------:R-:W-:Y:S01]  /*05b0*/  IMAD.IADD R16, R7.reuse, 0x1, -R16 ;  /* 0x0000000107107824 */ /* 0x040fe200078e0a10 */
[----:B------:R-:W-:Y:S01]  /*05c0*/  SHF.R.S32.HI R3, RZ, 0x1f, R3 ;  /* 0x0000001fff037819 */ /* 0x000fe20000011403 */
[----:B------:R-:W-:Y:S01]  /*05d0*/  IMAD.IADD R2, R7, 0x1, -R2 ;  /* 0x0000000107027824 */ /* 0x000fe200078e0a02 */
[----:B------:R-:W-:Y:S01]  /*05e0*/  SHF.R.S32.HI R14, RZ, 0x1f, R21 ;  /* 0x0000001fff0e7819 */ /* 0x000fe20000011415 */
[----:B------:R-:W-:Y:S01]  /*05f0*/  UIMAD UR16, UR51, 0x70, URZ ;  /* 0x00000070331078a4 */ /* 0x000fe2000f8e023f */
[----:B------:R-:W-:Y:S01]  /*0600*/  LEA.HI R7, R3, R4, RZ, 0x2 ;  /* 0x0000000403077211 */ /* 0x000fe200078f10ff */
[----:B------:R-:W-:Y:S01]  /*0610*/  UIMAD UR15, UR51, 0x78, URZ ;  /* 0x00000078330f78a4 */ /* 0x000fe2000f8e023f */
[----:B------:R-:W-:Y:S01]  /*0620*/  LOP3.LUT R3, R13, 0x1, RZ, 0xc0, !PT ;  /* 0x000000010d037812 */ /* 0x000fe200078ec0ff */
[----:B------:R-:W-:Y:S01]  /*0630*/  USHF.R.S32.HI UR54, URZ, 0x1f, UR52 ;  /* 0x0000001f3f367899 */ /* 0x000fe20008011434 */
[----:B------:R-:W-:Y:S01]  /*0640*/  LEA.HI R14, R14, R21, RZ, 0x2 ;  /* 0x000000150e0e7211 */ /* 0x000fe200078f10ff */
[----:B------:R-:W-:Y:S01]  /*0650*/  ULDC.64 UR58, c[0x0][0x118] ;  /* 0x00004600003a7ab9 */ /* 0x000fe20000000a00 */
[----:B------:R-:W-:Y:S01]  /*0660*/  ISETP.NE.U32.AND P6, PT, R3, 0x1, PT ;  /* 0x000000010300780c */ /* 0x000fe20003fc5070 */
[----:B------:R-:W-:Y:S01]  /*0670*/  IMAD.SHL.U32 R3, R180, 0x10, RZ ;  /* 0x00000010b4037824 */ /* 0x000fe200078e00ff */
[----:B------:R-:W-:-:S02]  /*0680*/  LEA.HI R6, R13, R13, RZ, 0x1 ;  /* 0x0000000d0d067211 */ /* 0x000fc400078f08ff */
[----:B------:R-:W-:Y:S02]  /*0690*/  SHF.R.S32.HI R19, RZ, 0x4, R0 ;  /* 0x00000004ff137819 */ /* 0x000fe40000011400 */
[----:B------:R-:W-:Y:S02]  /*06a0*/  LOP3.LUT R8, R8, 0x1c0, RZ, 0xc0, !PT ;  /* 0x000001c008087812 */ /* 0x000fe400078ec0ff */
[----:B------:R-:W-:Y:S02]  /*06b0*/  LOP3.LUT R7, R7, 0xfffffffc, RZ, 0xc0, !PT ;  /* 0xfffffffc07077812 */ /* 0x000fe400078ec0ff */
[----:B------:R-:W-:Y:S02]  /*06c0*/  LOP3.LUT R190, R6, 0x3fffffe, RZ, 0xc0, !PT ;  /* 0x03fffffe06be7812 */ /* 0x000fe400078ec0ff */
[----:B------:R-:W-:Y:S01]  /*06d0*/  LEA.HI.SX32 R179, R14, R3, 0x1e ;  /* 0x000000030eb37211 */ /* 0x000fe200078ff2ff */
[----:B------:R-:W-:Y:S01]  /*06e0*/  IMAD.IADD R4, R4, 0x1, -R7 ;  /* 0x0000000104047824 */ /* 0x000fe200078e0a07 */
[----:B------:R-:W-:Y:S01]  /*06f0*/  LEA.HI R0, R0, R19, RZ, 0x1 ;  /* 0x0000001300007211 */ /* 0x000fe200078f08ff */
[----:B------:R-:W-:Y:S01]  /*0700*/  IMAD.IADD R190, R13, 0x1, -R190 ;  /* 0x000000010dbe7824 */ /* 0x000fe200078e0abe */
[----:B------:R-:W-:-:S02]  /*0710*/  SHF.R.S32.HI R10, RZ, 0x1, R10 ;  /* 0x00000001ff0a7819 */ /* 0x000fc4000001140a */
[----:B------:R-:W-:Y:S02]  /*0720*/  LOP3.LUT R14, R8, 0x30, R3, 0xf8, !PT ;  /* 0x00000030080e7812 */ /* 0x000fe400078ef803 */
[----:B------:R-:W-:Y:S02]  /*0730*/  SHF.R.S32.HI R6, RZ, 0x1, R6 ;  /* 0x00000001ff067819 */ /* 0x000fe40000011406 */
[----:B------:R-:W-:Y:S02]  /*0740*/  LOP3.LUT R0, R0, 0xfffffffe, RZ, 0xc0, !PT ;  /* 0xfffffffe00007812 */ /* 0x000fe400078ec0ff */
[C---:B------:R-:W-:Y:S01]  /*0750*/  LOP3.LUT P0, RZ, R10.reuse, 0x2, RZ, 0xc0, !PT ;  /* 0x000000020aff7812 */ /* 0x040fe2000780c0ff */
[----:B------:R-:W-:Y:S01]  /*0760*/  IMAD.SHL.U32 R10, R10, 0x40, RZ ;  /* 0x000000400a0a7824 */ /* 0x000fe200078e00ff */
[----:B------:R-:W-:Y:S01]  /*0770*/  LOP3.LUT P5, RZ, R13, 0x2, RZ, 0xc0, !PT ;  /* 0x000000020dff7812 */ /* 0x000fe200078ac0ff */
[----:B------:R-:W-:Y:S01]  /*0780*/  IMAD.IADD R0, R19, 0x1, -R0 ;  /* 0x0000000113007824 */ /* 0x000fe200078e0a00 */
[C---:B------:R-:W-:Y:S01]  /*0790*/  LOP3.LUT P4, RZ, R13.reuse, 0x4, RZ, 0xc0, !PT ;  /* 0x000000040dff7812 */ /* 0x040fe2000788c0ff */
[----:B------:R-:W-:Y:S01]  /*07a0*/  IMAD.SHL.U32 R13, R13, 0x40, RZ ;  /* 0x000000400d0d7824 */ /* 0x000fe200078e00ff */
[----:B------:R-:W-:Y:S01]  /*07b0*/  LOP3.LUT R7, R14, 0x8, R11, 0xf8, !PT ;  /* 0x000000080e077812 */ /* 0x000fe200078ef80b */
[----:B------:R-:W-:Y:S01]  /*07c0*/  IMAD.SHL.U32 R177, R0, 0x8, RZ ;  /* 0x0000000800b17824 */ /* 0x000fe200078e00ff */
[----:B------:R-:W-:-:S02]  /*07d0*/  SHF.R.U32.HI R8, RZ, 0x3, R8 ;  /* 0x00000003ff087819 */ /* 0x000fc40000011608 */
[C---:B------:R-:W-:Y:S01]  /*07e0*/  LOP3.LUT P3, RZ, R6.reuse, 0x2, RZ, 0xc0, !PT ;  /* 0x0000000206ff7812 */ /* 0x040fe2000786c0ff */
[----:B------:R-:W-:Y:S01]  /*07f0*/  IMAD.SHL.U32 R6, R6, 0x40, RZ ;  /* 0x0000004006067824 */ /* 0x000fe200078e00ff */
[----:B------:R-:W-:Y:S02]  /*0800*/  LOP3.LUT R7, R7, R8, RZ, 0x3c, !PT ;  /* 0x0000000807077212 */ /* 0x000fe400078e3cff */
[C---:B------:R-:W-:Y:S01]  /*0810*/  R2P PR, R2.reuse, 0x6 ;  /* 0x0000000602007804 */ /* 0x040fe20000000000 */
[----:B------:R-:W-:Y:S01]  /*0820*/  IMAD.SHL.U32 R2, R2, 0x40, RZ ;  /* 0x0000004002027824 */ /* 0x000fe200078e00ff */
[----:B------:R-:W-:Y:S01]  /*0830*/  SHF.R.S32.HI R5, RZ, 0x7, R5 ;  /* 0x00000007ff057819 */ /* 0x000fe20000011405 */
[----:B------:R-:W-:Y:S01]  /*0840*/  IMAD R173, R0, 0x200, R7 ;  /* 0x0000020000ad7824 */ /* 0x000fe200078e0207 */
[----:B------:R-:W-:Y:S02]  /*0850*/  LOP3.LUT R13, R13, 0x1c0, RZ, 0xc0, !PT ;  /* 0x000001c00d0d7812 */ /* 0x000fe400078ec0ff */
[----:B------:R-:W-:Y:S01]  /*0860*/  LOP3.LUT R7, R2, 0x1c0, RZ, 0xc0, !PT ;  /* 0x000001c002077812 */ /* 0x000fe200078ec0ff */
[C---:B------:R-:W-:Y:S01]  /*0870*/  IMAD R182, R5.reuse, 0x2000, R9 ;  /* 0x0000200005b67824 */ /* 0x040fe200078e0209 */
[----:B------:R-:W-:Y:S01]  /*0880*/  SHF.R.S32.HI R15, RZ, 0x3, R15 ;  /* 0x00000003ff0f7819 */ /* 0x000fe2000001140f */
[----:B------:R-:W-:Y:S01]  /*0890*/  IMAD.SHL.U32 R8, R5, 0x8, RZ ;  /* 0x0000000805087824 */ /* 0x000fe200078e00ff */
[----:B------:R-:W-:Y:S01]  /*08a0*/  LEA.HI R13, R13, R13, RZ, 0x1d ;  /* 0x0000000d0d0d7211 */ /* 0x000fe200078fe8ff */
[----:B------:R-:W-:Y:S01]  /*08b0*/  IMAD R9, R180, 0x200, R9 ;  /* 0x00000200b4097824 */ /* 0x000fe200078e0209 */
[----:B------:R-:W-:Y:S01]  /*08c0*/  LOP3.LUT R177, R177, 0x8, RZ, 0xc0, !PT ;  /* 0x00000008b1b17812 */ /* 0x000fe200078ec0ff */
[----:B------:R-:W-:Y:S01]  /*08d0*/  IMAD R174, R5, 0x8, R0 ;  /* 0x0000000805ae7824 */ /* 0x000fe200078e0200 */
[----:B------:R-:W-:Y:S01]  /*08e0*/  SHF.R.U32.HI R2, RZ, 0x3, R7 ;  /* 0x00000003ff027819 */ /* 0x000fe20000011607 */
[--C-:B------:R-:W-:Y:S01]  /*08f0*/  IMAD R172, R15, 0x200, R12.reuse ;  /* 0x000002000fac7824 */ /* 0x100fe200078e020c */
[----:B------:R-:W-:Y:S01]  /*0900*/  LOP3.LUT R6, R6, 0xc0, RZ, 0xc0, !PT ;  /* 0x000000c006067812 */ /* 0x000fe200078ec0ff */
[----:B------:R-:W-:Y:S01]  /*0910*/  IMAD R190, R190, 0x20, R9 ;  /* 0x00000020bebe7824 */ /* 0x000fe200078e0209 */
[----:B------:R-:W-:Y:S01]  /*0920*/  SEL R167, R175, 0xffffffe0, !P0 ;  /* 0xffffffe0afa77807 */ /* 0x000fe20004000000 */
[----:B------:R-:W-:Y:S01]  /*0930*/  IMAD.SHL.U32 R9, R0, 0x10, RZ ;  /* 0x0000001000097824 */ /* 0x000fe200078e00ff */
[----:B------:R-:W-:Y:S01]  /*0940*/  IADD3 R182, R13, R182, R12 ;  /* 0x000000b60db67210 */ /* 0x000fe20007ffe00c */
[----:B------:R-:W-:Y:S01]  /*0950*/  IMAD R3, R15, 0x8, R16 ;  /* 0x000000080f037824 */ /* 0x000fe200078e0210 */
[C---:B------:R-:W-:Y:S01]  /*0960*/  LOP3.LUT P0, RZ, R4.reuse, 0x2, RZ, 0xc0, !PT ;  /* 0x0000000204ff7812 */ /* 0x040fe2000780c0ff */
[----:B------:R-:W-:Y:S01]  /*0970*/  IMAD.SHL.U32 R4, R4, 0x40, RZ ;  /* 0x0000004004047824 */ /* 0x000fe200078e00ff */
[----:B------:R-:W-:Y:S01]  /*0980*/  LOP3.LUT R7, R2, R7, R177, 0x1e, !PT ;  /* 0x0000000702077212 */ /* 0x000fe200078e1eb1 */
[----:B------:R-:W-:Y:S01]  /*0990*/  IMAD.SHL.U32 R182, R182, 0x2, RZ ;  /* 0x00000002b6b67824 */ /* 0x000fe200078e00ff */
[----:B------:R-:W-:Y:S01]  /*09a0*/  LOP3.LUT R10, R10, 0xc0, RZ, 0xc0, !PT ;  /* 0x000000c00a0a7812 */ /* 0x000fe200078ec0ff */
[----:B------:R-:W-:Y:S01]  /*09b0*/  IMAD R174, R174, 0x8, R17 ;  /* 0x00000008aeae7824 */ /* 0x000fe200078e0211 */
[----:B------:R-:W-:Y:S01]  /*09c0*/  LOP3.LUT R8, R8, 0x8, RZ, 0xc0, !PT ;  /* 0x0000000808087812 */ /* 0x000fe200078ec0ff */
[----:B------:R-:W-:Y:S01]  /*09d0*/  IMAD.IADD R172, R172, 0x1, R7 ;  /* 0x00000001acac7824 */ /* 0x000fe200078e0207 */
[----:B------:R-:W-:Y:S01]  /*09e0*/  SHF.R.U32.HI R5, RZ, 0x3, R6 ;  /* 0x00000003ff057819 */ /* 0x000fe20000011606 */
[----:B------:R-:W-:Y:S01]  /*09f0*/  IMAD.SHL.U32 R3, R3, 0x20, RZ ;  /* 0x0000002003037824 */ /* 0x000fe200078e00ff */
[----:B------:R-:W-:Y:S01]  /*0a00*/  LOP3.LUT R11, R10, 0x8, R11, 0xf8, !PT ;  /* 0x000000080a0b7812 */ /* 0x000fe200078ef80b */
[----:B------:R-:W-:Y:S01]  /*0a10*/  IMAD.SHL.U32 R173, R173, 0x2, RZ ;  /* 0x00000002adad7824 */ /* 0x000fe200078e00ff */
[----:B------:R-:W-:-:S02]  /*0a20*/  LOP3.LUT R5, R5, R6, R8, 0x1e, !PT ;  /* 0x0000000605057212 */ /* 0x000fc400078e1e08 */
[----:B------:R-:W-:Y:S02]  /*0a30*/  SHF.R.U32.HI R10, RZ, 0x3, R10 ;  /* 0x00000003ff0a7819 */ /* 0x000fe4000001160a */
[----:B------:R-:W-:Y:S01]  /*0a40*/  LOP3.LUT R0, R4, 0xc0, RZ, 0xc0, !PT ;  /* 0x000000c004007812 */ /* 0x000fe200078ec0ff */
[----:B------:R-:W-:Y:S01]  /*0a50*/  IMAD.IADD R190, R5, 0x1, R190 ;  /* 0x0000000105be7824 */ /* 0x000fe200078e02be */
        /* <DEDUP_REMOVED lines=19> */
[----:B------:R-:W-:Y:S01]  /*0b90*/  IMAD R0, R180, 0x200, R3 ;  /* 0x00000200b4007824 */ /* 0x000fe200078e0203 */
[----:B------:R-:W-:Y:S01]  /*0ba0*/  LEA R190, R190, 0x6000, 0x1 ;  /* 0x00006000bebe7811 */ /* 0x000fe200078e08ff */
[----:B------:R-:W-:Y:S01]  /*0bb0*/  IMAD.IADD R191, R185, 0x1, R186 ;  /* 0x00000001b9bf7824 */ /* 0x000fe200078e02ba */
[----:B------:R-:W-:Y:S01]  /*0bc0*/  @P1 IADD3 R171, R172, -0x20, RZ ;  /* 0xffffffe0acab1810 */ /* 0x000fe20007ffe0ff */
[----:B------:R-:W-:Y:S01]  /*0bd0*/  IMAD.IADD R187, R186, 0x1, R183 ;  /* 0x00000001babb7824 */ /* 0x000fe200078e02b7 */
[----:B------:R-:W-:Y:S01]  /*0be0*/  IADD3 R189, R190, 0x20, RZ ;  /* 0x00000020bebd7810 */ /* 0x000fe20007ffe0ff */
[----:B------:R-:W-:Y:S01]  /*0bf0*/  IMAD.IADD R170, R172, 0x1, R165 ;  /* 0x00000001acaa7824 */ /* 0x000fe200078e02a5 */
[----:B------:R-:W-:Y:S01]  /*0c00*/  SEL R175, R175, 0xffffffe0, !P0 ;  /* 0xffffffe0afaf7807 */ /* 0x000fe20004000000 */
[----:B------:R-:W-:Y:S01]  /*0c10*/  IMAD.IADD R177, R0, 0x1, R177 ;  /* 0x0000000100b17824 */ /* 0x000fe200078e02b1 */
[----:B------:R-:W-:Y:S01]  /*0c20*/  @P3 IADD3 R189, R190, -0x20, RZ ;  /* 0xffffffe0bebd3810 */ /* 0x000fe20007ffe0ff */
[----:B------:R-:W-:Y:S01]  /*0c30*/  IMAD.IADD R186, R186, 0x1, R188 ;  /* 0x00000001baba7824 */ /* 0x000fe200078e02bc */
[----:B------:R-:W-:Y:S01]  /*0c40*/  IADD3 R166, R171, 0x2000, RZ ;  /* 0x00002000aba67810 */ /* 0x000fe20007ffe0ff */
[----:B------:R-:W-:Y:S01]  /*0c50*/  IMAD.IADD R165, R165, 0x1, R171 ;  /* 0x00000001a5a57824 */ /* 0x000fe200078e02ab */
[----:B------:R-:W-:-:S02]  /*0c60*/  IADD3 R164, R171, 0x4000, RZ ;  /* 0x00004000aba47810 */ /* 0x000fc40007ffe0ff */
[----:B------:R-:W-:Y:S02]  /*0c70*/  IADD3 R3, R171, 0x6000, RZ ;  /* 0x00006000ab037810 */ /* 0x000fe40007ffe0ff */
.L_x_522:
[----:B------:R-:W-:Y:S01]  /*0c80*/  ULDC.64 UR4, c[0x0][0x258] ;  /* 0x0000960000047ab9 */ /* 0x000fe20000000a00 */
[----:B------:R-:W-:Y:S01]  /*0c90*/  ISETP.NE.U32.AND P1, PT, RZ, c[0x0][0x250], PT ;  /* 0x00009400ff007a0c */ /* 0x000fe20003f25070 */
[----:B------:R-:W-:Y:S02]  /*0ca0*/  UISETP.NE.U32.AND UP1, UPT, URZ, UR4, UPT ;  /* 0x000000043f00728c */ /* 0x000fe4000bf25070 */
[----:B------:R-:W-:Y:S01]  /*0cb0*/  ULDC.64 UR6, c[0x0][0x258] ;  /* 0x0000960000067ab9 */ /* 0x000fe20000000a00 */
[----:B------:R-:W-:Y:S01]  /*0cc0*/  ISETP.NE.AND.EX P1, PT, RZ, c[0x0][0x254], PT, P1 ;  /* 0x00009500ff007a0c */ /* 0x000fe20003f25310 */
[----:B------:R-:W-:Y:S02]  /*0cd0*/  UISETP.NE.AND.EX UP1, UPT, URZ, UR5, UPT, UP1 ;  /* 0x000000053f00728c */ /* 0x000fe4000bf25310 */
[----:B------:R-:W-:Y:S02]  /*0ce0*/  ULDC.64 UR30, c[0x0][0x118] ;  /* 0x00004600001e7ab9 */ /* 0x000fe40000000a00 */
[----:B------:R-:W-:-:S02]  /*0cf0*/  ULDC.64 UR8, c[0x0][0x218] ;  /* 0x0000860000087ab9 */ /* 0x000fc40000000a00 */
        /* <DEDUP_REMOVED lines=8> */
[----:B-1----:R-:W-:-:S06]  /*0d80*/  @UP1 UIMAD.WIDE UR4, UR5, UR4, UR6 ;  /* 0x00000004050412a5 */ /* 0x002fcc000f8e0206 */
[----:B------:R-:W-:Y:S02]  /*0d90*/  IMAD.U32 R4, RZ, RZ, UR4 ;  /* 0x00000004ff047e24 */ /* 0x000fe4000f8e00ff */
[----:B------:R-:W-:Y:S01]  /*0da0*/  IMAD.U32 R5, RZ, RZ, UR5 ;  /* 0x00000005ff057e24 */ /* 0x000fe2000f8e00ff */
[----:B------:R-:W-:Y:S02]  /*0db0*/  UMOV UR6, URZ ;  /* 0x0000003f00067c82 */ /* 0x000fe40008000000 */
[----:B------:R-:W-:Y:S02]  /*0dc0*/  ULDC.64 UR4, c[0x0][0x268] ;  /* 0x00009a0000047ab9 */ /* 0x000fe40000000a00 */
        /* <DEDUP_REMOVED lines=14> */
[----:B------:R-:W-:Y:S01]  /*0eb0*/  IMAD.MOV.U32 R6, RZ, RZ, RZ ;  /* 0x000000ffff067224 */ /* 0x000fe200078e00ff */
[----:B------:R-:W2:Y:S01]  /*0ec0*/  S2UR UR43, SR_CTAID.Z ;  /* 0x00000000002b79c3 */ /* 0x000ea20000002700 */
[----:B------:R-:W3:Y:S01]  /*0ed0*/  I2F.RP R8, R4 ;  /* 0x0000000400087306 */ /* 0x000ee20000209400 */
[----:B------:R-:W-:Y:S01]  /*0ee0*/  ULDC.64 UR4, c[0x0][0x240] ;  /* 0x0000900000047ab9 */ /* 0x000fe20000000a00 */
[----:B------:R-:W-:Y:S01]  /*0ef0*/  ISETP.NE.AND P3, PT, RZ, c[0x0][0x1c8], PT ;  /* 0x00007200ff007a0c */ /* 0x000fe20003f65270 */
[----:B------:R-:W-:Y:S02]  /*0f00*/  ULDC.U8 UR11, c[0x0][0x328] ;  /* 0x0000ca00000b7ab9 */ /* 0x000fe40000000000 */
[----:B------:R-:W-:Y:S02]  /*0f10*/  UISETP.NE.U32.AND UP1, UPT, URZ, UR4, UPT ;  /* 0x000000043f00728c */ /* 0x000fe4000bf25070 */
[----:B------:R-:W4:Y:S01]  /*0f20*/  S2UR UR14, SR_CTAID.Y ;  /* 0x00000000000e79c3 */ /* 0x000f220000002600 */
[----:B------:R-:W-:-:S02]  /*0f30*/  UISETP.NE.AND UP0, UPT, UR11, URZ, UPT ;  /* 0x0000003f0b00728c */ /* 0x000fc4000bf05270 */
[----:B------:R-:W-:Y:S02]  /*0f40*/  ULDC UR4, c[0x0][0x1c8] ;  /* 0x0000720000047ab9 */ /* 0x000fe40000000800 */
[----:B------:R-:W-:Y:S02]  /*0f50*/  ULDC UR57, c[0x0][0x214] ;  /* 0x0000850000397ab9 */ /* 0x000fe40000000800 */
[----:B------:R-:W-:Y:S01]  /*0f60*/  UIADD3 UR7, UR57, 0x7f, URZ ;  /* 0x0000007f39077890 */ /* 0x000fe2000fffe03f */
[----:B---3--:R-:W3:Y:S01]  /*0f70*/  MUFU.RCP R5, R8 ;  /* 0x0000000800057308 */ /* 0x008ee20000001000 */
[----:B------:R-:W-:Y:S02]  /*0f80*/  UISETP.NE.AND.EX UP1, UPT, URZ, UR5, UPT, UP1 ;  /* 0x000000053f00728c */ /* 0x000fe4000bf25310 */
[----:B------:R-:W-:Y:S01]  /*0f90*/  USHF.R.S32.HI UR5, URZ, 0x1f, UR7 ;  /* 0x0000001f3f057899 */ /* 0x000fe20008011407 */
[----:B-1----:R-:W-:Y:S01]  /*0fa0*/  IABS R0, R0 ;  /* 0x0000000000007213 */ /* 0x002fe20000000000 */
[----:B------:R-:W-:-:S02]  /*0fb0*/  ULDC UR10, c[0x0][0x214] ;  /* 0x00008500000a7ab9 */ /* 0x000fc40000000800 */
[----:B--2---:R-:W-:Y:S02]  /*0fc0*/  ULOP3.LUT UR4, UR43, UR4, URZ, 0x3c, !UPT ;  /* 0x000000042b047292 */ /* 0x004fe4000f8e3c3f */
[----:B------:R-:W-:Y:S02]  /*0fd0*/  ULDC.U8 UR13, c[0x0][0x3d0] ;  /* 0x0000f400000d7ab9 */ /* 0x000fe40000000000 */
[----:B------:R-:W-:Y:S02]  /*0fe0*/  ULEA.HI UR12, UR5, UR7, URZ, 0x7 ;  /* 0x00000007050c7291 */ /* 0x000fe4000f8f383f */
[----:B------:R-:W-:Y:S01]  /*0ff0*/  ISETP.LE.AND P2, PT, RZ, UR4, PT ;  /* 0x00000004ff007c0c */ /* 0x000fe2000bf43270 */
[----:B----4-:R-:W-:Y:S01]  /*1000*/  @UP0 UIMAD UR4, UR14, UR10, URZ ;  /* 0x0000000a0e0402a4 */ /* 0x010fe2000f8e023f */
[----:B---3--:R-:W-:Y:S01]  /*1010*/  IADD3 R5, R5, 0xffffffe, RZ ;  /* 0x0ffffffe05057810 */ /* 0x008fe20007ffe0ff */
[----:B------:R-:W-:Y:S02]  /*1020*/  ULDC UR35, c[0x0][0x234] ;  /* 0x00008d0000237ab9 */ /* 0x000fe40000000800 */
[----:B------:R-:W-:Y:S01]  /*1030*/  ULDC UR36, c[0x0][0x1c0] ;  /* 0x0000700000247ab9 */ /* 0x000fe20000000800 */
[----:B------:R-:W1:Y:S01]  /*1040*/  F2I.FTZ.U32.TRUNC.NTZ R7, R5 ;  /* 0x0000000500077305 */ /* 0x000e62000021f000 */
[----:B------:R-:W-:-:S02]  /*1050*/  ULDC UR34, c[0x0][0x22c] ;  /* 0x00008b0000227ab9 */ /* 0x000fc40000000800 */
[----:B------:R-:W-:Y:S02]  /*1060*/  @!UP0 UIMAD UR5, UR14, UR36, UR43 ;  /* 0x000000240e0582a4 */ /* 0x000fe4000f8e022b */
[----:B------:R-:W-:Y:S02]  /*1070*/  UIMAD.WIDE UR8, UR14, 0x80, URZ ;  /* 0x000000800e0878a5 */ /* 0x000fe4000f8e023f */
[----:B------:R-:W-:Y:S02]  /*1080*/  UIMAD UR34, UR43, UR34, URZ ;  /* 0x000000222b2272a4 */ /* 0x000fe4000f8e023f */
[----:B------:R-:W-:Y:S02]  /*1090*/  ULDC UR50, c[0x0][0x1c0] ;  /* 0x0000700000327ab9 */ /* 0x000fe40000000800 */
[----:B------:R-:W-:Y:S02]  /*10a0*/  USHF.R.S32.HI UR39, URZ, 0x1f, UR6 ;  /* 0x0000001f3f277899 */ /* 0x000fe40008011406 */
[----:B------:R-:W-:-:S02]  /*10b0*/  USHF.R.S32.HI UR33, URZ, 0x1f, UR32 ;  /* 0x0000001f3f217899 */ /* 0x000fc40008011420 */
[----:B------:R-:W-:Y:S01]  /*10c0*/  USEL UR45, UR8, URZ, UP1 ;  /* 0x0000003f082d7287 */ /* 0x000fe20008800000 */
[--C-:B-1----:R-:W-:Y:S01]  /*10d0*/  IMAD.MOV R2, RZ, RZ, -R7.reuse ;  /* 0x000000ffff027224 */ /* 0x102fe200078e0a07 */
[----:B------:R-:W-:Y:S02]  /*10e0*/  USEL UR44, UR9, URZ, UP1 ;  /* 0x0000003f092c7287 */ /* 0x000fe40008800000 */
[----:B------:R-:W-:Y:S01]  /*10f0*/  USHF.R.S32.HI UR41, URZ, 0x1f, UR14 ;  /* 0x0000001f3f297899 */ /* 0x000fe2000801140e */
[----:B------:R-:W-:Y:S01]  /*1100*/  IMAD R2, R2, R4, RZ ;  /* 0x0000000402027224 */ /* 0x000fe200078e02ff */
[----:B------:R-:W-:Y:S02]  /*1110*/  USHF.R.S32.HI UR48, URZ, 0x1f, UR43 ;  /* 0x0000001f3f307899 */ /* 0x000fe4000801142b */
[----:B------:R-:W-:Y:S01]  /*1120*/  USHF.R.S32.HI UR50, URZ, 0x1f, UR50 ;  /* 0x0000001f3f327899 */ /* 0x000fe20008011432 */
[----:B------:R-:W-:Y:S01]  /*1130*/  IMAD.HI.U32 R7, R7, R2, R6 ;  /* 0x0000000207077227 */ /* 0x000fe200078e0006 */
[----:B------:R-:W-:-:S05]  /*1140*/  USHF.R.S32.HI UR42, URZ, 0x1f, UR34 ;  /* 0x0000001f3f2a7899 */ /* 0x000fca0008011422 */
[----:B------:R-:W-:-:S04]  /*1150*/  IMAD.HI.U32 R6, R7, R0, RZ ;  /* 0x0000000007067227 */ /* 0x000fc800078e00ff */
[----:B------:R-:W-:-:S04]  /*1160*/  IMAD.MOV R5, RZ, RZ, -R6 ;  /* 0x000000ffff057224 */ /* 0x000fc800078e0a06 */
[C---:B------:R-:W-:Y:S02]  /*1170*/  IMAD R5, R4.reuse, R5, R0 ;  /* 0x0000000504057224 */ /* 0x040fe400078e0200 */
[----:B------:R-:W1:Y:S03]  /*1180*/  S2R R0, SR_CTAID.X ;  /* 0x0000000000007919 */ /* 0x000e660000002500 */
[----:B------:R-:W-:-:S13]  /*1190*/  ISETP.GT.U32.AND P1, PT, R4, R5, PT ;  /* 0x000000050400720c */ /* 0x000fda0003f24070 */
[----:B------:R-:W-:Y:S01]  /*11a0*/  @!P1 IMAD.IADD R5, R5, 0x1, -R4 ;  /* 0x0000000105059824 */ /* 0x000fe200078e0a04 */
[----:B------:R-:W-:Y:S02]  /*11b0*/  @!P1 IADD3 R6, R6, 0x1, RZ ;  /* 0x0000000106069810 */ /* 0x000fe40007ffe0ff */
[----:B------:R-:W-:Y:S01]  /*11c0*/  ISETP.NE.AND P1, PT, RZ, UR13, PT ;  /* 0x0000000dff007c0c */ /* 0x000fe2000bf25270 */
[----:B------:R-:W-:Y:S01]  /*11d0*/  @UP0 UIMAD UR13, UR43, UR35, UR4 ;  /* 0x000000232b0d02a4 */ /* 0x000fe2000f8e0204 */
[----:B------:R-:W-:Y:S01]  /*11e0*/  ISETP.GE.U32.AND P0, PT, R5, R4, PT ;  /* 0x000000040500720c */ /* 0x000fe20003f06070 */
[----:B------:R-:W-:Y:S01]  /*11f0*/  ULOP3.LUT UR4, UR12, 0xffffff80, URZ, 0xc0, !UPT ;  /* 0xffffff800c047892 */ /* 0x000fe2000f8ec03f */
[C---:B-1----:R-:W-:Y:S01]  /*1200*/  IMAD.WIDE.U32 R4, R0.reuse, c[0x0][0x3d8], RZ ;  /* 0x0000f60000047a25 */ /* 0x042fe200078e00ff */
[----:B------:R-:W-:Y:S02]  /*1210*/  @!UP0 UIMAD UR13, UR5, UR10, URZ ;  /* 0x0000000a050d82a4 */ /* 0x000fe4000f8e023f */
[----:B------:R-:W-:Y:S01]  /*1220*/  UIADD3 UR4, UR4, -0x80, URZ ;  /* 0xffffff8004047890 */ /* 0x000fe2000fffe03f */
[----:B------:R-:W-:Y:S01]  /*1230*/  IMAD R2, R0, c[0x0][0x3dc], R5 ;  /* 0x0000f70000027a24 */ /* 0x000fe200078e0205 */
[----:B------:R-:W-:-:S02]  /*1240*/  SEL R4, R4, RZ, P1 ;  /* 0x000000ff04047207 */ /* 0x000fc40000800000 */
[----:B------:R-:W-:Y:S02]  /*1250*/  USHF.R.S32.HI UR5, URZ, 0x1f, UR4 ;  /* 0x0000001f3f057899 */ /* 0x000fe40008011404 */
[----:B------:R-:W-:Y:S02]  /*1260*/  SEL R2, R2, RZ, P1 ;  /* 0x000000ff02027207 */ /* 0x000fe40000800000 */
[----:B------:R-:W-:Y:S02]  /*1270*/  @P0 IADD3 R6, R6, 0x1, RZ ;  /* 0x0000000106060810 */ /* 0x000fe40007ffe0ff */
[----:B------:R-:W-:-:S03]  /*1280*/  PLOP3.LUT P0, PT, PT, PT, UP0, 0x80, 0x0 ;  /* 0x000000000000781c */ /* 0x000fc60003f0f008 */
[----:B------:R-:W-:Y:S01]  /*1290*/  @!P2 IMAD.MOV R6, RZ, RZ, -R6 ;  /* 0x000000ffff06a224 */ /* 0x000fe200078e0a06 */
[----:B------:R-:W-:-:S04]  /*12a0*/  @!P3 LOP3.LUT R6, RZ, c[0x0][0x1c8], RZ, 0x33, !PT ;  /* 0x00007200ff06ba12 */ /* 0x000fc800078e33ff */
[----:B------:R-:W-:-:S05]  /*12b0*/  SHF.R.S32.HI R5, RZ, 0x1f, R6 ;  /* 0x0000001fff057819 */ /* 0x000fca0000011406 */
[----:B------:R-:W-:Y:S05]  /*12c0*/  @!P0 BRA `(.L_x_515) ;  /* 0x0000003000008947 */ /* 0x000fea0003800000 */
[----:B------:R-:W-:-:S04]  /*12d0*/  UIMAD UR7, UR55, UR14, URZ ;  /* 0x0000000e370772a4 */ /* 0x000fc8000f8e023f */
[----:B------:R-:W-:Y:S01]  /*12e0*/  UIMAD UR36, UR56, UR43, UR7 ;  /* 0x0000002b382472a4 */ /* 0x000fe2000f8e0207 */
[----:B------:R-:W-:Y:S05]  /*12f0*/  BRA `(.L_x_516) ;  /* 0x0000004000007947 */ /* 0x000fea0003800000 */
.L_x_515:
[----:B------:R-:W-:Y:S02]  /*1300*/  ULDC UR7, c[0x0][0x1c0] ;  /* 0x0000700000077ab9 */ /* 0x000fe40000000800 */
[----:B------:R-:W-:Y:S02]  /*1310*/  UIMAD UR7, UR14, UR7, UR43 ;  /* 0x000000070e0772a4 */ /* 0x000fe4000f8e022b */
[----:B------:R-:W-:Y:S02]  /*1320*/  ULDC UR8, c[0x0][0x224] ;  /* 0x0000890000087ab9 */ /* 0x000fe40000000800 */
[----:B------:R-:W-:Y:S02]  /*1330*/  UIMAD UR36, UR7, UR8, URZ ;  /* 0x00000008072472a4 */ /* 0x000fe4000f8e023f */
.L_x_516:
[----:B------:R-:W1:Y:S01]  /*1340*/  S2R R7, SR_TID.X ;  /* 0x0000000000077919 */ /* 0x000e620000002100 */
[----:B------:R-:W-:Y:S02]  /*1350*/  ULDC.64 UR8, c[0x0][0x178] ;  /* 0x00005e0000087ab9 */ /* 0x000fe40000000a00 */
[----:B------:R-:W-:Y:S01]  /*1360*/  UIMAD UR7, UR41, UR8, URZ ;  /* 0x00000008290772a4 */ /* 0x000fe2000f8e023f */
[----:B------:R-:W2:Y:S01]  /*1370*/  S2R R10, SR_CTAID.Y ;  /* 0x00000000000a7919 */ /* 0x000ea20000002600 */
[----:B------:R-:W-:-:S02]  /*1380*/  ULDC.64 UR10, c[0x0][0x188] ;  /* 0x00006200000a7ab9 */ /* 0x000fc40000000a00 */
[----:B------:R-:W-:Y:S02]  /*1390*/  UIMAD UR38, UR14, UR9, UR7 ;  /* 0x000000090e2672a4 */ /* 0x000fe4000f8e0207 */
[----:B------:R-:W-:Y:S02]  /*13a0*/  UIMAD UR10, UR41, UR10, URZ ;  /* 0x0000000a290a72a4 */ /* 0x000fe4000f8e023f */
[----:B------:R-:W-:Y:S02]  /*13b0*/  ULDC.64 UR8, c[0x0][0x1a8] ;  /* 0x00006a0000087ab9 */ /* 0x000fe40000000a00 */
[----:B------:R-:W-:Y:S02]  /*13c0*/  UIMAD UR7, UR48, UR8, URZ ;  /* 0x00000008300772a4 */ /* 0x000fe4000f8e023f */
[----:B------:R-:W-:Y:S02]  /*13d0*/  UIMAD UR11, UR14, UR11, UR10 ;  /* 0x0000000b0e0b72a4 */ /* 0x000fe4000f8e020a */
[----:B------:R-:W-:-:S02]  /*13e0*/  UIMAD UR40, UR43, UR9, UR7 ;  /* 0x000000092b2872a4 */ /* 0x000fc4000f8e0207 */
[----:B------:R-:W-:Y:S02]  /*13f0*/  UIADD3 UR32, UP0, UR32, UR6, URZ ;  /* 0x0000000620207290 */ /* 0x000fe4000ff1e03f */
[----:B------:R-:W-:Y:S02]  /*1400*/  ULDC.64 UR8, c[0x0][0x368] ;  /* 0x0000da0000087ab9 */ /* 0x000fe40000000a00 */
[----:B------:R-:W-:Y:S01]  /*1410*/  UIMAD UR7, UR41, UR8, URZ ;  /* 0x00000008290772a4 */ /* 0x000fe2000f8e023f */
[----:B-1----:R-:W-:Y:S01]  /*1420*/  SHF.R.S32.HI R0, RZ, 0x1f, R7 ;  /* 0x0000001fff007819 */ /* 0x002fe20000011407 */
[----:B------:R-:W-:Y:S02]  /*1430*/  UIADD3.X UR33, UR39, UR33, URZ, UP0, !UPT ;  /* 0x0000002127217290 */ /* 0x000fe400087fe43f */
[----:B------:R-:W-:Y:S01]  /*1440*/  UIMAD UR35, UR14, UR9, UR7 ;  /* 0x000000090e2372a4 */ /* 0x000fe2000f8e0207 */
[----:B------:R-:W-:Y:S02]  /*1450*/  LEA.HI R12, R0, R7, RZ, 0x2 ;  /* 0x00000007000c7211 */ /* 0x000fe400078f10ff */
[----:B------:R-:W-:-:S02]  /*1460*/  ULDC.64 UR6, c[0x0][0x1a0] ;  /* 0x0000680000067ab9 */ /* 0x000fc40000000a00 */
[----:B------:R-:W-:Y:S01]  /*1470*/  LOP3.LUT R14, R12, 0xfffffffc, RZ, 0xc0, !PT ;  /* 0xfffffffc0c0e7812 */ /* 0x000fe200078ec0ff */
[----:B------:R-:W-:Y:S01]  /*1480*/  UIMAD UR6, UR33, UR6, URZ ;  /* 0x00000006210672a4 */ /* 0x000fe2000f8e023f */
[----:B------:R-:W-:Y:S01]  /*1490*/  SHF.R.S32.HI R12, RZ, 0x2, R12 ;  /* 0x00000002ff0c7819 */ /* 0x000fe2000001140c */
[----:B------:R-:W-:Y:S02]  /*14a0*/  ULDC.64 UR8, c[0x0][0x180] ;  /* 0x0000600000087ab9 */ /* 0x000fe40000000a00 */
[----:B------:R-:W-:Y:S01]  /*14b0*/  IMAD.IADD R14, R7, 0x1, -R14 ;  /* 0x00000001070e7824 */ /* 0x000fe200078e0a0e */
[----:B------:R-:W-:Y:S01]  /*14c0*/  SHF.R.S32.HI R11, RZ, 0x1f, R12 ;  /* 0x0000001fff0b7819 */ /* 0x000fe2000001140c */
[----:B------:R-:W-:Y:S01]  /*14d0*/  IMAD.WIDE.U32 R16, R12, c[0x0][0x1a0], RZ ;  /* 0x000068000c107a25 */ /* 0x000fe200078e00ff */
[----:B------:R-:W-:Y:S02]  /*14e0*/  UIMAD UR6, UR32, UR7, UR6 ;  /* 0x00000007200672a4 */ /* 0x000fe4000f8e0206 */
[----:B------:R-:W-:Y:S01]  /*14f0*/  UIMAD UR8, UR41, UR8, URZ ;  /* 0x00000008290872a4 */ /* 0x000fe2000f8e023f */
[----:B------:R-:W-:-:S02]  /*1500*/  IMAD.SHL.U32 R14, R14, 0x8, RZ ;  /* 0x000000080e0e7824 */ /* 0x000fc400078e00ff */
[C---:B------:R-:W-:Y:S01]  /*1510*/  IMAD R9, R11.reuse, c[0x0][0x1a0], RZ ;  /* 0x000068000b097a24 */ /* 0x040fe200078e02ff */
[----:B------:R-:W-:Y:S01]  /*1520*/  UIMAD UR8, UR14, UR9, UR8 ;  /* 0x000000090e0872a4 */ /* 0x000fe2000f8e0208 */
[----:B------:R-:W-:Y:S01]  /*1530*/  IMAD R13, R11, c[0x0][0x198], RZ ;  /* 0x000066000b0d7a24 */ /* 0x000fe200078e02ff */
[--C-:B------:R-:W-:Y:S01]  /*1540*/  SHF.R.S32.HI R15, RZ, 0x1f, R14.reuse ;  /* 0x0000001fff0f7819 */ /* 0x100fe2000001140e */
[----:B------:R-:W-:Y:S02]  /*1550*/  IMAD R8, R12, c[0x0][0x1a4], R9 ;  /* 0x000069000c087a24 */ /* 0x000fe400078e0209 */
[----:B------:R-:W-:Y:S02]  /*1560*/  IMAD R9, R5, c[0x0][0x1b8], RZ ;  /* 0x00006e0005097a24 */ /* 0x000fe400078e02ff */
[----:B--2---:R-:W-:-:S04]  /*1570*/  IMAD.WIDE.U32 R18, R10, c[0x0][0x188], R14 ;  /* 0x000062000a127a25 */ /* 0x004fc800078e000e */
[----:B------:R-:W-:Y:S01]  /*1580*/  IMAD.IADD R17, R17, 0x1, R8 ;  /* 0x0000000111117824 */ /* 0x000fe200078e0208 */
[----:B------:R-:W-:Y:S01]  /*1590*/  IADD3 R19, R19, UR11, RZ ;  /* 0x0000000b13137c10 */ /* 0x000fe2000fffe0ff */
[----:B------:R-:W-:Y:S01]  /*15a0*/  IMAD.U32 R8, RZ, RZ, UR32 ;  /* 0x00000020ff087e24 */ /* 0x000fe2000f8e00ff */
[----:B------:R-:W-:Y:S01]  /*15b0*/  ULDC.64 UR10, c[0x0][0x200] ;  /* 0x00008000000a7ab9 */ /* 0x000fe20000000a00 */
[C---:B------:R-:W-:Y:S02]  /*15c0*/  IMAD R9, R6.reuse, c[0x0][0x1bc], R9 ;  /* 0x00006f0006097a24 */ /* 0x040fe400078e0209 */
[----:B------:R-:W-:-:S04]  /*15d0*/  IMAD.WIDE.U32 R18, R6, c[0x0][0x1b8], R18 ;  /* 0x00006e0006127a25 */ /* 0x000fc800078e0012 */
[----:B------:R-:W-:Y:S01]  /*15e0*/  IMAD.WIDE.U32 R16, R8, c[0x0][0x1a0], R16 ;  /* 0x0000680008107a25 */ /* 0x000fe200078e0010 */
[----:B------:R-:W-:-:S03]  /*15f0*/  IADD3 R8, R19, R9, RZ ;  /* 0x0000000913087210 */ /* 0x000fc60007ffe0ff */
[----:B------:R-:W-:Y:S01]  /*1600*/  IMAD R13, R12, c[0x0][0x19c], R13 ;  /* 0x000067000c0d7a24 */ /* 0x000fe200078e020d */
[----:B------:R-:W-:Y:S01]  /*1610*/  IADD3 R9, P0, R18, R16, RZ ;  /* 0x0000001012097210 */ /* 0x000fe20007f1e0ff */
[----:B------:R-:W-:-:S03]  /*1620*/  IMAD.WIDE.U32 R18, R10, c[0x0][0x180], R14 ;  /* 0x000060000a127a25 */ /* 0x000fc600078e000e */
[----:B------:R-:W-:Y:S01]  /*1630*/  IADD3.X R8, R8, UR6, R17, P0, !PT ;  /* 0x0000000608087c10 */ /* 0x000fe200087fe411 */
[----:B------:R-:W-:Y:S01]  /*1640*/  IMAD.WIDE.U32 R16, R12, c[0x0][0x198], RZ ;  /* 0x000066000c107a25 */ /* 0x000fe200078e00ff */
[----:B------:R-:W-:Y:S01]  /*1650*/  IADD3 R19, R19, UR8, RZ ;  /* 0x0000000813137c10 */ /* 0x000fe2000fffe0ff */
[----:B------:R-:W-:Y:S01]  /*1660*/  ULDC.64 UR6, c[0x0][0x198] ;  /* 0x0000660000067ab9 */ /* 0x000fe20000000a00 */
[----:B------:R-:W-:Y:S01]  /*1670*/  LEA R22, P2, R9, c[0x0][0x170], 0x1 ;  /* 0x00005c0009167a11 */ /* 0x000fe200078408ff */
[----:B------:R-:W-:Y:S01]  /*1680*/  IMAD.IADD R17, R17, 0x1, R13 ;  /* 0x0000000111117824 */ /* 0x000fe200078e020d */
[----:B------:R-:W-:Y:S01]  /*1690*/  UIMAD UR6, UR33, UR6, URZ ;  /* 0x00000006210672a4 */ /* 0x000fe2000f8e023f */
[----:B------:R-:W-:Y:S01]  /*16a0*/  IMAD R13, R5, c[0x0][0x1b0], RZ ;  /* 0x00006c00050d7a24 */ /* 0x000fe200078e02ff */
[----:B------:R-:W-:Y:S01]  /*16b0*/  ULEA.HI.SX32 UR8, UR12, 0xffffffff, 0x19 ;  /* 0xffffffff0c087891 */ /* 0x000fe2000f8fca3f */
[----:B------:R-:W-:Y:S01]  /*16c0*/  IMAD.U32 R5, RZ, RZ, UR32 ;  /* 0x00000020ff057e24 */ /* 0x000fe2000f8e00ff */
[----:B------:R-:W-:Y:S01]  /*16d0*/  UIMAD UR6, UR32, UR7, UR6 ;  /* 0x00000007200672a4 */ /* 0x000fe2000f8e0206 */
[C---:B------:R-:W-:Y:S01]  /*16e0*/  IMAD R13, R6.reuse, c[0x0][0x1b4], R13 ;  /* 0x00006d00060d7a24 */ /* 0x040fe200078e020d */
[----:B------:R-:W-:Y:S01]  /*16f0*/  LEA.HI.X R23, R9, c[0x0][0x174], R8, 0x1, P2 ;  /* 0x00005d0009177a11 */ /* 0x000fe200010f0c08 */
[----:B------:R-:W-:Y:S01]  /*1700*/  IMAD.WIDE.U32 R18, R6, c[0x0][0x1b0], R18 ;  /* 0x00006c0006127a25 */ /* 0x000fe200078e0012 */
[----:B------:R-:W-:-:S03]  /*1710*/  UIADD3 UR12, UR4, UR13, URZ ;  /* 0x0000000d040c7290 */ /* 0x000fc6000fffe03f */
[----:B------:R-:W-:Y:S01]  /*1720*/  IMAD.WIDE.U32 R16, R5, c[0x0][0x198], R16 ;  /* 0x0000660005107a25 */ /* 0x000fe200078e0010 */
[----:B------:R-:W-:-:S03]  /*1730*/  UIMAD.WIDE UR12, UR12, UR60, UR10 ;  /* 0x0000003c0c0c72a5 */ /* 0x000fc6000f8e020a */
[----:B------:R-:W-:Y:S01]  /*1740*/  IMAD.IADD R5, R19, 0x1, R13 ;  /* 0x0000000113057824 */ /* 0x000fe200078e020d */
[----:B------:R-:W-:Y:S01]  /*1750*/  IADD3 R6, P0, R18, R16, RZ ;  /* 0x0000001012067210 */ /* 0x000fe20007f1e0ff */
[----:B------:R-:W-:-:S03]  /*1760*/  IMAD.MOV.U32 R9, RZ, RZ, c[0x0][0x198] ;  /* 0x00006600ff097624 */ /* 0x000fc600078e00ff */
[----:B------:R-:W-:Y:S01]  /*1770*/  IADD3.X R5, R5, UR6, R17, P0, !PT ;  /* 0x0000000605057c10 */ /* 0x000fe200087fe411 */
[--C-:B------:R-:W-:Y:S01]  /*1780*/  IMAD.WIDE.U32 R16, R10, c[0x0][0x368], R14.reuse ;  /* 0x0000da000a107a25 */ /* 0x100fe200078e000e */
[----:B------:R-:W-:Y:S01]  /*1790*/  IADD3 R13, P0, R12, UR4, RZ ;  /* 0x000000040c0d7c10 */ /* 0x000fe2000ff1e0ff */
[----:B------:R-:W-:Y:S02]  /*17a0*/  ULDC.64 UR6, c[0x0][0x378] ;  /* 0x0000de0000067ab9 */ /* 0x000fe40000000a00 */
[----:B------:R-:W-:Y:S01]  /*17b0*/  UIMAD UR6, UR48, UR6, URZ ;  /* 0x00000006300672a4 */ /* 0x000fe2000f8e023f */
[----:B------:R-:W-:Y:S01]  /*17c0*/  IADD3.X R11, R11, UR5, RZ, P0, !PT ;  /* 0x000000050b0b7c10 */ /* 0x000fe200087fe4ff */
[----:B------:R-:W-:Y:S01]  /*17d0*/  IMAD.WIDE.U32 R14, R13, c[0x0][0x190], R14 ;  /* 0x000064000d0e7a25 */ /* 0x000fe200078e000e */
[----:B------:R-:W-:Y:S01]  /*17e0*/  IADD3 R17, R17, UR35, RZ ;  /* 0x0000002311117c10 */ /* 0x000fe2000fffe0ff */
[----:B------:R-:W-:Y:S01]  /*17f0*/  UIMAD UR7, UR43, UR7, UR6 ;  /* 0x000000072b0772a4 */ /* 0x000fe2000f8e0206 */
[C---:B------:R-:W-:Y:S01]  /*1800*/  LEA R18, P0, R6.reuse, c[0x0][0x168], 0x1 ;  /* 0x00005a0006127a11 */ /* 0x040fe200078008ff */
[----:B------:R-:W-:Y:S01]  /*1810*/  IMAD R12, R11, c[0x0][0x190], RZ ;  /* 0x000064000b0c7a24 */ /* 0x000fe200078e02ff */
[----:B------:R-:W-:Y:S01]  /*1820*/  ULEA.HI UR6, UR8, UR8, URZ, 0x1 ;  /* 0x0000000808067291 */ /* 0x000fe2000f8f083f */
[----:B------:R-:W-:Y:S01]  /*1830*/  IMAD.WIDE.U32 R16, R13, c[0x0][0x370], R16 ;  /* 0x0000dc000d107a25 */ /* 0x000fe200078e0010 */
[----:B------:R-:W-:-:S02]  /*1840*/  LEA.HI.X R19, R6, c[0x0][0x16c], R5, 0x1, P0 ;  /* 0x00005b0006137a11 */ /* 0x000fc400000f0c05 */
[----:B------:R-:W-:Y:S01]  /*1850*/  ULOP3.LUT UR6, UR6, 0xfffffffe, URZ, 0xc0, !UPT ;  /* 0xfffffffe06067892 */ /* 0x000fe2000f8ec03f */
[----:B------:R-:W-:Y:S02]  /*1860*/  IMAD R12, R13, c[0x0][0x194], R12 ;  /* 0x000065000d0c7a24 */ /* 0x000fe400078e020c */
[----:B------:R-:W-:Y:S01]  /*1870*/  IMAD.MOV.U32 R5, RZ, RZ, c[0x0][0x19c] ;  /* 0x00006700ff057624 */ /* 0x000fe200078e00ff */
[----:B------:R-:W-:Y:S01]  /*1880*/  UIADD3 UR6, UR8, -UR6, URZ ;  /* 0x8000000608067290 */ /* 0x000fe2000fffe03f */
[----:B------:R-:W-:-:S03]  /*1890*/  IMAD.IADD R15, R15, 0x1, R12 ;  /* 0x000000010f0f7824 */ /* 0x000fc600078e020c */
[----:B------:R-:W-:Y:S01]  /*18a0*/  UISETP.NE.AND UP0, UPT, UR6, 0x1, UPT ;  /* 0x000000010600788c */ /* 0x000fe2000bf05270 */
[----:B------:R-:W-:Y:S02]  /*18b0*/  IMAD.WIDE.U32 R24, R10, c[0x0][0x178], R14 ;  /* 0x00005e000a187a25 */ /* 0x000fe400078e000e */
[----:B------:R-:W1:Y:S02]  /*18c0*/  S2R R14, SR_CTAID.Z ;  /* 0x00000000000e7919 */ /* 0x000e640000002700 */
[----:B------:R-:W-:Y:S01]  /*18d0*/  IMAD R10, R11, c[0x0][0x370], RZ ;  /* 0x0000dc000b0a7a24 */ /* 0x000fe200078e02ff */
[----:B------:R-:W-:-:S03]  /*18e0*/  IADD3 R25, R25, UR38, RZ ;  /* 0x0000002619197c10 */ /* 0x000fc6000fffe0ff */
[----:B------:R-:W-:Y:S02]  /*18f0*/  IMAD R10, R13, c[0x0][0x374], R10 ;  /* 0x0000dd000d0a7a24 */ /* 0x000fe400078e020a */
[----:B------:R-:W-:-:S03]  /*1900*/  IMAD.MOV.U32 R13, RZ, RZ, c[0x0][0x1a0] ;  /* 0x00006800ff0d7624 */ /* 0x000fc600078e00ff */
[----:B------:R-:W-:Y:S01]  /*1910*/  IADD3 R11, R17, R10, RZ ;  /* 0x0000000a110b7210 */ /* 0x000fe20007ffe0ff */
[----:B------:R-:W-:Y:S01]  /*1920*/  IMAD.MOV.U32 R10, RZ, RZ, R16 ;  /* 0x000000ffff0a7224 */ /* 0x000fe200078e0010 */
[----:B------:R-:W-:Y:S02]  /*1930*/  LEA R16, P0, R9, R18, 0x7 ;  /* 0x0000001209107211 */ /* 0x000fe400078038ff */
[----:B------:R-:W-:Y:S02]  /*1940*/  LEA R20, P2, R13, R22, 0x7 ;  /* 0x000000160d147211 */ /* 0x000fe400078438ff */
[----:B------:R-:W-:Y:S01]  /*1950*/  LEA.HI.X R17, R9, R19, R5, 0x7, P0 ;  /* 0x0000001309117211 */ /* 0x000fe200000f3c05 */
[----:B------:R-:W-:Y:S01]  /*1960*/  IMAD.SHL.U32 R5, R181, 0x2, RZ ;  /* 0x00000002b5057824 */ /* 0x000fe200078e00ff */
[----:B------:R-:W-:Y:S01]  /*1970*/  @P1 BAR.SYNC.DEFER_BLOCKING 0x0 ;  /* 0x0000000000001b1d */ /* 0x000fe20000010000 */
[----:B------:R-:W-:Y:S02]  /*1980*/  IMAD.MOV.U32 R9, RZ, RZ, c[0x0][0x194] ;  /* 0x00006500ff097624 */ /* 0x000fe400078e00ff */
[----:B-1----:R-:W-:-:S04]  /*1990*/  IMAD.WIDE.U32 R24, R14, c[0x0][0x1a8], R24 ;  /* 0x00006a000e187a25 */ /* 0x002fc800078e0018 */
[----:B------:R-:W-:Y:S01]  /*19a0*/  IMAD.WIDE.U32 R14, R14, c[0x0][0x378], R10 ;  /* 0x0000de000e0e7a25 */ /* 0x000fe200078e000a */
[----:B------:R-:W-:Y:S02]  /*19b0*/  MOV R11, c[0x0][0x1a4] ;  /* 0x00006900000b7a02 */ /* 0x000fe40000000f00 */
[----:B------:R-:W-:Y:S02]  /*19c0*/  IADD3 R6, R25, UR40, RZ ;  /* 0x0000002819067c10 */ /* 0x000fe4000fffe0ff */
[----:B------:R-:W-:Y:S01]  /*19d0*/  IADD3 R8, R15, UR7, RZ ;  /* 0x000000070f087c10 */ /* 0x000fe2000fffe0ff */
[----:B------:R-:W-:Y:S01]  /*19e0*/  IMAD.MOV.U32 R15, RZ, RZ, c[0x0][0x370] ;  /* 0x0000dc00ff0f7624 */ /* 0x000fe200078e00ff */
[----:B------:R-:W-:Y:S02]  /*19f0*/  LEA R208, P0, R14, c[0x0][0x330], 0x1 ;  /* 0x0000cc000ed07a11 */ /* 0x000fe400078008ff */
[----:B------:R-:W-:Y:S02]  /*1a00*/  LEA R210, P1, R24, c[0x0][0x160], 0x1 ;  /* 0x0000580018d27a11 */ /* 0x000fe400078208ff */
[----:B------:R-:W-:Y:S01]  /*1a10*/  LEA.HI.X R21, R13, R23, R11, 0x7, P2 ;  /* 0x000000170d157211 */ /* 0x000fe200010f3c0b */
[----:B------:R-:W-:Y:S01]  /*1a20*/  IMAD.MOV.U32 R11, RZ, RZ, c[0x0][0x190] ;  /* 0x00006400ff0b7624 */ /* 0x000fe200078e00ff */
[----:B------:R-:W-:Y:S01]  /*1a30*/  LEA.HI.X R209, R14, c[0x0][0x334], R8, 0x1, P0 ;  /* 0x0000cd000ed17a11 */ /* 0x000fe200000f0c08 */
[----:B------:R-:W-:Y:S01]  /*1a40*/  ULDC UR10, c[0x0][0x224] ;  /* 0x00008900000a7ab9 */ /* 0x000fe20000000800 */
[----:B------:R-:W-:Y:S01]  /*1a50*/  LEA.HI.X R211, R24, c[0x0][0x164], R6, 0x1, P1 ;  /* 0x0000590018d37a11 */ /* 0x000fe200008f0c06 */
[----:B------:R-:W-:Y:S01]  /*1a60*/  @!PT LDS RZ, [RZ] ;  /* 0x00000000fffff984 */ /* 0x000fe20000000800 */
[----:B------:R-:W-:Y:S01]  /*1a70*/  @!PT LDS RZ, [RZ] ;  /* 0x00000000fffff984 */ /* 0x000fe20000000800 */
[----:B------:R-:W-:Y:S01]  /*1a80*/  @!PT LDS RZ, [RZ] ;  /* 0x00000000fffff984 */ /* 0x000fe20000000800 */
[----:B------:R1:W-:Y:S01]  /*1a90*/  LDGSTS.E.BYPASS.LTC128B.128 [R5+0x8000], [R22.64] ;  /* 0x0800000016057fae */ /* 0x0003e2000b901d5e */
[----:B------:R-:W-:Y:S01]  /*1aa0*/  IADD3 R6, R181, 0x1000, RZ ;  /* 0x00001000b5067810 */ /* 0x000fe20007ffe0ff */
[----:B------:R-:W-:Y:S01]  /*1ab0*/  ULDC UR41, c[0x0][0x22c] ;  /* 0x00008b0000297ab9 */ /* 0x000fe20000000800 */
[----:B------:R-:W-:Y:S01]  /*1ac0*/  PLOP3.LUT P0, PT, PT, PT, UP0, 0x80, 0x0 ;  /* 0x000000000000781c */ /* 0x000fe20003f0f008 */
[----:B------:R1:W-:Y:S01]  /*1ad0*/  LDGSTS.E.BYPASS.LTC128B.128 [R5+0x9000], [R20.64] ;  /* 0x0900000014057fae */ /* 0x0003e2000b901d5e */
[----:B------:R-:W-:Y:S01]  /*1ae0*/  MOV R13, c[0x0][0x374] ;  /* 0x0000dd00000d7a02 */ /* 0x000fe20000000f00 */
[----:B------:R-:W-:Y:S01]  /*1af0*/  IMAD.MOV.U32 R8, RZ, RZ, 0x4 ;  /* 0x00000004ff087424 */ /* 0x000fe200078e00ff */
[----:B------:R-:W-:Y:S01]  /*1b00*/  LEA R12, P2, R15, R208, 0x7 ;  /* 0x000000d00f0c7211 */ /* 0x000fe200078438ff */
[----:B------:R-:W0:Y:S01]  /*1b10*/  LDGDEPBAR ;  /* 0x00000000000079af */ /* 0x000e220000000000 */
[----:B------:R-:W-:-:S02]  /*1b20*/  SEL R6, R6, R181, !P0 ;  /* 0x000000b506067207 */ /* 0x000fc40004000000 */
[----:B------:R-:W-:Y:S01]  /*1b30*/  LEA R10, P1, R11, R210, 0x7 ;  /* 0x000000d20b0a7211 */ /* 0x000fe200078238ff */
[----:B------:R1:W-:Y:S01]  /*1b40*/  LDGSTS.E.BYPASS.LTC128B.128 [R5+0x4000], [R208.64] ;  /* 0x04000000d0057fae */ /* 0x0003e2000b901d5e */
[----:B------:R-:W-:Y:S01]  /*1b50*/  LEA.HI.X R13, R15, R209, R13, 0x7, P2 ;  /* 0x000000d10f0d7211 */ /* 0x000fe200010f3c0d */
[----:B------:R-:W-:Y:S01]  /*1b60*/  UIMAD.WIDE UR6, UR14, UR10, UR4 ;  /* 0x0000000a0e0672a5 */ /* 0x000fe2000f8e0204 */
[----:B------:R-:W-:Y:S01]  /*1b70*/  SHF.L.U32 R199, R6, 0x1, RZ ;  /* 0x0000000106c77819 */ /* 0x000fe200000006ff */
[----:B------:R-:W-:Y:S01]  /*1b80*/  UIMAD UR9, UR50, UR41, UR53 ;  /* 0x00000029320972a4 */ /* 0x000fe2000f8e0235 */
[----:B------:R-:W-:Y:S01]  /*1b90*/  LEA.HI.X R11, R11, R211, R9, 0x7, P1 ;  /* 0x000000d30b0b7211 */ /* 0x000fe200008f3c09 */
[----:B------:R1:W-:Y:S01]  /*1ba0*/  LDGSTS.E.BYPASS.LTC128B.128 [R5+0x5000], [R12.64] ;  /* 0x050000000c057fae */ /* 0x0003e2000b901d5e */
[----:B------:R-:W-:Y:S01]  /*1bb0*/  LEA.HI R9, R0, R7, RZ, 0x5 ;  /* 0x0000000700097211 */ /* 0x000fe200078f28ff */
[----:B------:R-:W-:Y:S02]  /*1bc0*/  IMAD.WIDE R14, R179, R8, UR12 ;  /* 0x0000000cb30e7e25 */ /* 0x000fe4000f8e0208 */
[----:B------:R2:W-:Y:S04]  /*1bd0*/  LDGSTS.E.BYPASS.LTC128B.128 [R199], [R210.64] ;  /* 0x00000000d2c77fae */ /* 0x0005e8000b901d5e */
[----:B------:R3:W-:Y:S04]  /*1be0*/  LDGSTS.E.BYPASS.LTC128B.128 [R199+0x1000], [R10.64] ;  /* 0x010000000ac77fae */ /* 0x0007e8000b901d5e */
[----:B------:R1:W-:Y:S04]  /*1bf0*/  LDGSTS.E.BYPASS.LTC128B.128 [R5+0x6000], [R18.64] ;  /* 0x0600000012057fae */ /* 0x0003e8000b901d5e */
[----:B------:R1:W-:Y:S04]  /*1c00*/  LDGSTS.E.BYPASS.LTC128B.128 [R5+0x7000], [R16.64] ;  /* 0x0700000010057fae */ /* 0x0003e8000b901d5e */
[----:B------:R-:W0:Y:S01]  /*1c10*/  LDGDEPBAR ;  /* 0x00000000000079af */ /* 0x000e220000000000 */
[----:B------:R-:W-:-:S02]  /*1c20*/  LOP3.LUT R204, R9, 0xffffffe0, RZ, 0xc0, !PT ;  /* 0xffffffe009cc7812 */ /* 0x000fc400078ec0ff */
[----:B------:R-:W-:Y:S01]  /*1c30*/  SHF.R.S32.HI R9, RZ, 0x5, R9 ;  /* 0x00000005ff097819 */ /* 0x000fe20000011409 */
[----:B------:R-:W-:Y:S01]  /*1c40*/  IMAD.U32 R6, RZ, RZ, UR34 ;  /* 0x00000022ff067e24 */ /* 0x000fe2000f8e00ff */
[----:B------:R-:W-:Y:S01]  /*1c50*/  UIADD3 UR5, UP0, UR6, UR45, URZ ;  /* 0x0000002d06057290 */ /* 0x000fe2000ff1e03f */
[----:B------:R-:W-:Y:S01]  /*1c60*/  IMAD.IADD R204, R7, 0x1, -R204 ;  /* 0x0000000107cc7824 */ /* 0x000fe200078e0acc */
[----:B------:R2:W5:Y:S03]  /*1c70*/  LDG.E R198, [R14.64] ;  /* 0x0000001e0ec67981 */ /* 0x000566000c1e1900 */
[----:B------:R-:W-:Y:S01]  /*1c80*/  IMAD R9, R9, UR51, R204 ;  /* 0x0000003309097c24 */ /* 0x000fe2000f8e02cc */
[----:B------:R2:W5:Y:S04]  /*1c90*/  LDG.E R197, [R14.64+0x20] ;  /* 0x0000201e0ec57981 */ /* 0x000568000c1e1900 */
[----:B---3--:R-:W-:Y:S01]  /*1ca0*/  IADD3 R11, P2, P1, R9, UR52, R6 ;  /* 0x00000034090b7c10 */ /* 0x008fe2000f95e006 */
[----:B------:R-:W-:Y:S01]  /*1cb0*/  IMAD.U32 R8, RZ, RZ, UR46 ;  /* 0x0000002eff087e24 */ /* 0x000fe2000f8e00ff */
[----:B------:R-:W-:Y:S01]  /*1cc0*/  SHF.R.S32.HI R6, RZ, 0x1f, R9 ;  /* 0x0000001fff067819 */ /* 0x000fe20000011409 */
[----:B------:R2:W5:Y:S04]  /*1cd0*/  LDG.E R196, [R14.64+0x100] ;  /* 0x0001001e0ec47981 */ /* 0x000568000c1e1900 */
[----:B------:R2:W5:Y:S01]  /*1ce0*/  LDG.E R195, [R14.64+0x120] ;  /* 0x0001201e0ec37981 */ /* 0x000562000c1e1900 */
[----:B-1----:R-:W-:Y:S01]  /*1cf0*/  IMAD.U32 R5, RZ, RZ, UR42 ;  /* 0x0000002aff057e24 */ /* 0x002fe2000f8e00ff */
[----:B------:R-:W-:Y:S01]  /*1d00*/  UIADD3 UR6, UR47, UR9, URZ ;  /* 0x000000092f067290 */ /* 0x000fe2000fffe03f */
[----:B------:R-:W-:-:S04]  /*1d10*/  DEPBAR.LE SB0, 0x1 ;  /* 0x000080400000791a */ /* 0x000fc80000000000 */
[----:B------:R-:W-:Y:S01]  /*1d20*/  IADD3.X R5, R6, UR54, R5, P2, P1 ;  /* 0x0000003606057c10 */ /* 0x000fe200097e2405 */
[----:B------:R-:W-:Y:S01]  /*1d30*/  UIADD3.X UR7, UR7, UR44, URZ, UP0, !UPT ;  /* 0x0000002c07077290 */ /* 0x000fe200087fe43f */
[----:B------:R-:W-:Y:S01]  /*1d40*/  IADD3 R4, P1, R11, R4, RZ ;  /* 0x000000040b047210 */ /* 0x000fe20007f3e0ff */
[----:B------:R-:W-:Y:S01]  /*1d50*/  UIMAD UR6, UR6, UR5, URZ ;  /* 0x00000005060672a4 */ /* 0x000fe2000f8e023f */
[----:B------:R-:W-:Y:S01]  /*1d60*/  BAR.SYNC.DEFER_BLOCKING 0x0 ;  /* 0x0000000000007b1d */ /* 0x000fe20000010000 */
[----:B------:R-:W-:Y:S01]  /*1d70*/  UISETP.GE.AND UP0, UPT, UR57, 0x1, UPT ;  /* 0x000000013900788c */ /* 0x000fe2000bf06270 */
[----:B------:R-:W-:Y:S01]  /*1d80*/  IADD3.X R5, R5, R2, RZ, P1, !PT ;  /* 0x0000000205057210 */ /* 0x000fe20000ffe4ff */
[----:B------:R-:W-:Y:S01]  /*1d90*/  UIMAD UR6, UR7, UR46, UR6 ;  /* 0x0000002e070672a4 */ /* 0x000fe2000f8e0206 */
[----:B------:R-:W-:Y:S01]  /*1da0*/  IMAD.U32 R9, RZ, RZ, UR47 ;  /* 0x0000002fff097e24 */ /* 0x000fe2000f8e00ff */
[----:B------:R-:W-:Y:S01]  /*1db0*/  UIADD3 UR4, UR4, UR36, URZ ;  /* 0x0000002404047290 */ /* 0x000fe2000fffe03f */
[----:B------:R-:W-:Y:S01]  /*1dc0*/  CS2R R94, SRZ ;  /* 0x00000000005e7805 */ /* 0x000fe2000001ff00 */
[----:B------:R-:W-:Y:S01]  /*1dd0*/  IMAD.WIDE.U32 R4, R8, UR5, R4 ;  /* 0x0000000508047c25 */ /* 0x000fe2000f8e0004 */
[----:B------:R-:W-:Y:S01]  /*1de0*/  ULDC.64 UR10, c[0x0][0x3c8] ;  /* 0x0000f200000a7ab9 */ /* 0x000fe20000000a00 */
[----:B------:R-:W-:Y:S01]  /*1df0*/  CS2R R92, SRZ ;  /* 0x00000000005c7805 */ /* 0x000fe2000001ff00 */
[----:B------:R-:W-:Y:S01]  /*1e00*/  UIMAD.WIDE UR4, UR4, UR60, UR10 ;  /* 0x0000003c040472a5 */ /* 0x000fe2000f8e020a */
[----:B------:R-:W-:Y:S01]  /*1e10*/  CS2R R98, SRZ ;  /* 0x0000000000627805 */ /* 0x000fe2000001ff00 */
[----:B------:R-:W-:Y:S01]  /*1e20*/  IADD3 R2, R5, UR6, RZ ;  /* 0x0000000605027c10 */ /* 0x000fe2000fffe0ff */
[----:B------:R-:W-:Y:S01]  /*1e30*/  CS2R R96, SRZ ;  /* 0x0000000000607805 */ /* 0x000fe2000001ff00 */
[C---:B------:R-:W-:Y:S01]  /*1e40*/  LEA R206, P1, R4.reuse, c[0x0][0x350], 0x2 ;  /* 0x0000d40004ce7a11 */ /* 0x040fe200078210ff */
[----:B------:R-:W-:Y:S01]  /*1e50*/  CS2R R90, SRZ ;  /* 0x00000000005a7805 */ /* 0x000fe2000001ff00 */
[----:B------:R-:W-:Y:S01]  /*1e60*/  CS2R R88, SRZ ;  /* 0x0000000000587805 */ /* 0x000fe2000001ff00 */
[----:B------:R-:W-:Y:S01]  /*1e70*/  CS2R R86, SRZ ;  /* 0x0000000000567805 */ /* 0x000fe2000001ff00 */
[----:B------:R-:W-:Y:S01]  /*1e80*/  LEA.HI.X R207, R4, c[0x0][0x354], R2, 0x2, P1 ;  /* 0x0000d50004cf7a11 */ /* 0x000fe200008f1402 */
[----:B------:R-:W-:Y:S01]  /*1e90*/  CS2R R84, SRZ ;  /* 0x0000000000547805 */ /* 0x000fe2000001ff00 */
[----:B------:R-:W-:Y:S01]  /*1ea0*/  PLOP3.LUT P1, PT, PT, PT, UP0, 0x80, 0x0 ;  /* 0x000000000000781c */ /* 0x000fe20003f2f008 */
[----:B------:R-:W-:Y:S01]  /*1eb0*/  CS2R R78, SRZ ;  /* 0x00000000004e7805 */ /* 0x000fe2000001ff00 */
[----:B------:R-:W-:Y:S01]  /*1ec0*/  CS2R R76, SRZ ;  /* 0x00000000004c7805 */ /* 0x000fe2000001ff00 */
[----:B------:R-:W-:Y:S01]  /*1ed0*/  CS2R R82, SRZ ;  /* 0x0000000000527805 */ /* 0x000fe2000001ff00 */
[----:B------:R2:W1:Y:S01]  /*1ee0*/  LDSM.16.M88.4 R132, [R174+0x8000] ;  /* 0x00800000ae84783b */ /* 0x0004620000000200 */
[----:B------:R-:W-:Y:S01]  /*1ef0*/  CS2R R80, SRZ ;  /* 0x0000000000507805 */ /* 0x000fe2000001ff00 */
[----:B------:R-:W-:Y:S01]  /*1f00*/  CS2R R74, SRZ ;  /* 0x00000000004a7805 */ /* 0x000fe2000001ff00 */
[----:B------:R-:W-:Y:S01]  /*1f10*/  CS2R R72, SRZ ;  /* 0x0000000000487805 */ /* 0x000fe2000001ff00 */
[----:B------:R2:W3:Y:S01]  /*1f20*/  LDSM.16.M88.4 R136, [R174+0x8400] ;  /* 0x00840000ae88783b */ /* 0x0004e20000000200 */
[----:B------:R-:W-:Y:S01]  /*1f30*/  CS2R R70, SRZ ;  /* 0x0000000000467805 */ /* 0x000fe2000001ff00 */
[----:B------:R-:W-:-:S02]  /*1f40*/  CS2R R68, SRZ ;  /* 0x0000000000447805 */ /* 0x000fc4000001ff00 */
[----:B------:R2:W4:Y:S04]  /*1f50*/  LDSM.16.M88.4 R140, [R174+0x8800] ;  /* 0x00880000ae8c783b */ /* 0x0005280000000200 */
[----:B------:R2:W1:Y:S04]  /*1f60*/  LDSM.16.M88.4 R144, [R174+0x8c00] ;  /* 0x008c0000ae90783b */ /* 0x0004680000000200 */
[----:B------:R2:W1:Y:S04]  /*1f70*/  LDSM.16.M88.4 R148, [R167+0x8000] ;  /* 0x00800000a794783b */ /* 0x0004680000000200 */
[----:B------:R2:W1:Y:S04]  /*1f80*/  LDSM.16.M88.4 R152, [R167+0x8400] ;  /* 0x00840000a798783b */ /* 0x0004680000000200 */
[----:B------:R2:W1:Y:S04]  /*1f90*/  LDSM.16.M88.4 R156, [R167+0x8800] ;  /* 0x00880000a79c783b */ /* 0x0004680000000200 */
[----:B------:R2:W1:Y:S01]  /*1fa0*/  LDSM.16.M88.4 R160, [R167+0x8c00] ;  /* 0x008c0000a7a0783b */ /* 0x0004620000000200 */
[----:B------:R-:W-:Y:S05]  /*1fb0*/  @!P1 BRA `(.L_x_517) ;  /* 0x000051e000009947 */ /* 0x000fea0003800000 */
[----:B------:R-:W-:Y:S02]  /*1fc0*/  IMAD.MOV.U32 R10, RZ, RZ, c[0x0][0x308] ;  /* 0x0000c200ff0a7624 */ /* 0x000fe400078e00ff */
[----:B------:R-:W-:-:S05]  /*1fd0*/  IMAD.MOV.U32 R11, RZ, RZ, c[0x0][0x30c] ;  /* 0x0000c300ff0b7624 */ /* 0x000fca00078e00ff */
[----:B--2---:R-:W2:Y:S04]  /*1fe0*/  LDG.E.64 R4, [R10.64] ;  /* 0x0000001e0a047981 */ /* 0x004ea8000c1e1b00 */
[----:B----4-:R-:W4:Y:S01]  /*1ff0*/  LDG.E.64 R8, [R10.64+0x8] ;  /* 0x0000081e0a087981 */ /* 0x010f22000c1e1b00 */
[----:B------:R-:W-:Y:S01]  /*2000*/  LEA.HI R0, R0, R7, RZ, 0x7 ;  /* 0x0000000700007211 */ /* 0x000fe200078f38ff */
[----:B------:R-:W-:Y:S01]  /*2010*/  UIMAD UR6, UR14, UR61, UR43 ;  /* 0x0000003d0e0672a4 */ /* 0x000fe2000f8e022b */
[----:B------:R-:W-:Y:S01]  /*2020*/  IMAD.U32 R2, RZ, RZ, UR37 ;  /* 0x00000025ff027e24 */ /* 0x000fe2000f8e00ff */
[----:B------:R-:W-:Y:S01]  /*2030*/  SHF.R.S32.HI R194, RZ, 0x1f, R204 ;  /* 0x0000001fffc27819 */ /* 0x000fe200000114cc */
[----:B------:R-:W-:Y:S01]  /*2040*/  IMAD.MOV.U32 R95, RZ, RZ, RZ ;  /* 0x000000ffff5f7224 */ /* 0x000fe200078e00ff */
[----:B------:R-:W-:Y:S01]  /*2050*/  SHF.R.S32.HI R7, RZ, 0x7, R0 ;  /* 0x00000007ff077819 */ /* 0x000fe20000011400 */
[----:B------:R-:W-:Y:S01]  /*2060*/  USHF.L.U32 UR6, UR6, 0x5, URZ ;  /* 0x0000000506067899 */ /* 0x000fe2000800063f */
[----:B------:R-:W-:Y:S01]  /*2070*/  IADD3 R169, R176, 0x1000, RZ ;  /* 0x00001000b0a97810 */ /* 0x000fe20007ffe0ff */
[----:B------:R-:W-:Y:S01]  /*2080*/  UMOV UR14, UR4 ;  /* 0x00000004000e7c82 */ /* 0x000fe20008000000 */
[----:B------:R-:W-:Y:S01]  /*2090*/  IADD3 R168, R177, 0x1000, RZ ;  /* 0x00001000b1a87810 */ /* 0x000fe20007ffe0ff */
[----:B------:R-:W-:Y:S01]  /*20a0*/  IMAD R0, R2, 0x2, R7 ;  /* 0x0000000202007824 */ /* 0x000fe200078e0207 */
[----:B------:R-:W-:Y:S01]  /*20b0*/  USHF.R.S32.HI UR7, URZ, 0x1f, UR6 ;  /* 0x0000001f3f077899 */ /* 0x000fe20008011406 */
[----:B------:R-:W-:Y:S01]  /*20c0*/  SEL R169, R169, R176, !P0 ;  /* 0x000000b0a9a97207 */ /* 0x000fe20004000000 */
[----:B------:R-:W-:Y:S01]  /*20d0*/  UMOV UR11, UR5 ;  /* 0x00000005000b7c82 */ /* 0x000fe20008000000 */
[----:B------:R-:W-:Y:S01]  /*20e0*/  IMAD.SHL.U32 R0, R0, 0x2, RZ ;  /* 0x0000000200007824 */ /* 0x000fe200078e00ff */
[----:B------:R-:W-:-:S02]  /*20f0*/  SEL R168, R168, R177, !P0 ;  /* 0x000000b1a8a87207 */ /* 0x000fc40004000000 */
[----:B------:R-:W-:-:S03]  /*2100*/  IMAD.SHL.U32 R169, R169, 0x2, RZ ;  /* 0x00000002a9a97824 */ /* 0x000fc600078e00ff */
[----:B------:R-:W-:Y:S01]  /*2110*/  IMAD.SHL.U32 R168, R168, 0x2, RZ ;  /* 0x00000002a8a87824 */ /* 0x000fe200078e00ff */
[----:B--2---:R2:W3:Y:S01]  /*2120*/  R2UR UR9, R5 ;  /* 0x00000000050973c2 */ /* 0x0044e200000e0000 */
[----:B----4-:R-:W-:-:S07]  /*2130*/  IADD3 R204, P2, P1, R8, UR6, R204 ;  /* 0x0000000608cc7c10 */ /* 0x010fce000f95e0cc */
[----:B------:R-:W4:Y:S01]  /*2140*/  R2UR UR10, R4 ;  /* 0x00000000040a73c2 */ /* 0x000f2200000e0000 */
[----:B------:R-:W-:Y:S02]  /*2150*/  IADD3.X R194, R9, UR7, R194, P2, P1 ;  /* 0x0000000709c27c10 */ /* 0x000fe400097e24c2 */
[C---:B--2---:R-:W-:Y:S02]  /*2160*/  IADD3 R5, R0.reuse, 0x1, RZ ;  /* 0x0000000100057810 */ /* 0x044fe40007ffe0ff */
[----:B---3--:R-:W-:Y:S02]  /*2170*/  LOP3.LUT R7, R0, UR9, RZ, 0x3c, !PT ;  /* 0x0000000900077c12 */ /* 0x008fe4000f8e3cff */
[----:B------:R-:W-:Y:S02]  /*2180*/  LOP3.LUT R5, R5, UR9, RZ, 0x3c, !PT ;  /* 0x0000000905057c12 */ /* 0x000fe4000f8e3cff */
[----:B----4-:R-:W-:Y:S02]  /*2190*/  LOP3.LUT R194, R194, UR10, RZ, 0x3c, !PT ;  /* 0x0000000ac2c27c12 */ /* 0x010fe4000f8e3cff */
[----:B------:R-:W-:Y:S01]  /*21a0*/  MOV R193, c[0x0][0x22c] ;  /* 0x00008b0000c17a02 */ /* 0x000fe20000000f00 */
[----:B------:R-:W-:Y:S01]  /*21b0*/  IMAD.WIDE.U32 R204, R204, -0x2daee0ad, RZ ;  /* 0xd2511f53cccc7825 */ /* 0x000fe200078e00ff */
[----:B------:R-:W-:-:S02]  /*21c0*/  SHF.L.U32 R2, R177, 0x1, RZ ;  /* 0x00000001b1027819 */ /* 0x000fc400000006ff */
[----:B------:R-:W-:Y:S01]  /*21d0*/  MOV R192, 0x4 ;  /* 0x0000000400c07802 */ /* 0x000fe20000000f00 */
[----:B------:R-:W-:Y:S01]  /*21e0*/  IMAD R193, R193, c[0x0][0x1c0], RZ ;  /* 0x00007000c1c17a24 */ /* 0x000fe200078e02ff */
[C---:B------:R-:W-:Y:S02]  /*21f0*/  LOP3.LUT R202, R205.reuse, R7, RZ, 0x3c, !PT ;  /* 0x00000007cdca7212 */ /* 0x040fe400078e3cff */
[----:B------:R-:W-:Y:S02]  /*2200*/  LOP3.LUT R200, R205, R5, RZ, 0x3c, !PT ;  /* 0x00000005cdc87212 */ /* 0x000fe400078e3cff */
[----:B------:R-:W-:Y:S01]  /*2210*/  IADD3 R0, R2, R175, RZ ;  /* 0x000000af02007210 */ /* 0x000fe20007ffe0ff */
[----:B------:R-:W-:Y:S01]  /*2220*/  IMAD.WIDE.U32 R202, R202, -0x326172a9, RZ ;  /* 0xcd9e8d57caca7825 */ /* 0x000fe200078e00ff */
[----:B------:R-:W-:-:S03]  /*2230*/  LEA R193, -R193, RZ, 0x7 ;  /* 0x000000ffc1c17211 */ /* 0x000fc600078e39ff */
[----:B------:R-:W-:-:S04]  /*2240*/  IMAD.WIDE.U32 R200, R200, -0x326172a9, RZ ;  /* 0xcd9e8d57c8c87825 */ /* 0x000fc800078e00ff */
.L_x_520:
[C---:B-----5:R-:W-:Y:S01]  /*2250*/  FSETP.NEU.FTZ.AND P0, PT, R198.reuse, -INF , PT ;  /* 0xff800000c600780b */ /* 0x060fe20003f1d000 */
[----:B------:R-:W0:Y:S01]  /*2260*/  LDGDEPBAR ;  /* 0x00000000000079af */ /* 0x000e220000000000 */
[----:B------:R-:W-:Y:S01]  /*2270*/  IMAD.IADD R178, R175, 0x1, R168 ;  /* 0x00000001afb27824 */ /* 0x000fe200078e02a8 */
[----:B------:R-:W-:Y:S01]  /*2280*/  UIADD3 UR4, UR10, -0x61c88647, URZ ;  /* 0x9e3779b90a047890 */ /* 0x000fe2000fffe03f */
[----:B------:R-:W-:Y:S01]  /*2290*/  FMUL.FTZ R214, R198, 1.4426950216293334961 ;  /* 0x3fb8aa3bc6d67820 */ /* 0x000fe20000410000 */
[----:B------:R-:W-:Y:S01]  /*22a0*/  UIADD3 UR5, UR9, 0x76cf5d0a, URZ ;  /* 0x76cf5d0a09057890 */ /* 0x000fe2000fffe03f */
[----:B------:R-:W-:Y:S01]  /*22b0*/  FMUL.FTZ R218, R196, 1.4426950216293334961 ;  /* 0x3fb8aa3bc4da7820 */ /* 0x000fe20000410000 */
[----:B------:R-:W-:Y:S01]  /*22c0*/  UIADD3 UR6, UR9, -0x4498517b, URZ ;  /* 0xbb67ae8509067890 */ /* 0x000fe2000fffe03f */
[----:B------:R-:W-:Y:S01]  /*22d0*/  IMAD.U32 R227, RZ, RZ, UR8 ;  /* 0x00000008ffe37e24 */ /* 0x000fe2000f8e00ff */
[----:B------:R-:W-:Y:S02]  /*22e0*/  UIADD3 UR7, UR9, -0x126145ec, URZ ;  /* 0xed9eba1409077890 */ /* 0x000fe4000fffe03f */
[----:B------:R-:W-:Y:S01]  /*22f0*/  UISETP.GE.AND UP2, UPT, UR8, 0x1, UPT ;  /* 0x000000010800788c */ /* 0x000fe2000bf46270 */
[----:B------:R-:W-:Y:S01]  /*2300*/  IMAD R230, R227, 0x8, R180 ;  /* 0x00000008e3e67824 */ /* 0x000fe200078e02b4 */
[----:B------:R-:W-:Y:S01]  /*2310*/  LOP3.LUT R236, R204, UR6, RZ, 0x3c, !PT ;  /* 0x00000006ccec7c12 */ /* 0x000fe2000f8e3cff */
[----:B------:R-:W-:Y:S01]  /*2320*/  UIADD3 UR6, UR10, 0x3c6ef372, URZ ;  /* 0x3c6ef3720a067890 */ /* 0x000fe2000fffe03f */
[----:B------:R-:W-:Y:S04]  /*2330*/  DEPBAR.LE SB0, 0x0 ;  /* 0x000080000000791a */ /* 0x000fe80000000000 */
[----:B------:R-:W-:Y:S08]  /*2340*/  BAR.SYNC.DEFER_BLOCKING 0x0 ;  /* 0x0000000000007b1d */ /* 0x000ff00000010000 */
[----:B------:R-:W-:Y:S08]  /*2350*/  LDSM.16.M88.4 R100, [R168] ;  /* 0x00000000a864783b */ /* 0x000ff00000000200 */
[----:B------:R-:W2:Y:S08]  /*2360*/  LDSM.16.M88.4 R104, [R174+0x6000] ;  /* 0x00600000ae68783b */ /* 0x000eb00000000200 */
        /* <DEDUP_REMOVED lines=9> */
[C---:B------:R-:W-:Y:S01]  /*2400*/  HMMA.16816.F32 R16, R100.reuse, R106, RZ ;  /* 0x0000006a6410723c */ /* 0x040fe200000018ff */
[----:B------:R-:W-:Y:S07]  /*2410*/  LDSM.16.M88.4 R104, [R167+0x6400] ;  /* 0x00640000a768783b */ /* 0x000fee0000000200 */
[-C--:B----4-:R-:W-:Y:S08]  /*2420*/  HMMA.16816.F32 R20, R100, R112.reuse, RZ ;  /* 0x000000706414723c */ /* 0x090ff000000018ff */
[C---:B------:R-:W-:Y:S07]  /*2430*/  HMMA.16816.F32 R24, R108.reuse, R112, RZ ;  /* 0x000000706c18723c */ /* 0x040fee00000018ff */
[----:B------:R-:W-:Y:S01]  /*2440*/  FSEL R113, R214, RZ, P0 ;  /* 0x000000ffd6717208 */ /* 0x000fe20000000000 */
[-C--:B------:R-:W-:Y:S01]  /*2450*/  HMMA.16816.F32 R28, R108, R114.reuse, RZ ;  /* 0x000000726c1c723c */ /* 0x080fe200000018ff */
[C---:B------:R-:W-:Y:S03]  /*2460*/  FSETP.NEU.FTZ.AND P0, PT, R197.reuse, -INF , PT ;  /* 0xff800000c500780b */ /* 0x040fe60003f1d000 */
[----:B------:R-:W-:Y:S04]  /*2470*/  FMUL.FTZ R214, R197, 1.4426950216293334961 ;  /* 0x3fb8aa3bc5d67820 */ /* 0x000fe80000410000 */
        /* <DEDUP_REMOVED lines=9> */
[----:B------:R-:W1:Y:S07]  /*2510*/  LDSM.16.M88.4 R100, [R178+0x1000] ;  /* 0x00100000b264783b */ /* 0x000e6e0000000200 */
[-C--:B--2---:R-:W-:Y:S11]  /*2520*/  HMMA.16816.F32 R4, R124, R128.reuse, R4 ;  /* 0x000000807c04723c */ /* 0x084ff60000001804 */
[----:B------:R-:W-:Y:S11]  /*2530*/  @!UPT UIADD3 URZ, URZ, URZ, URZ ;  /* 0x0000003f3f3ff290 */ /* 0x000ff6000fffe03f */
[----:B------:R-:W-:Y:S02]  /*2540*/  @!UPT UIADD3 URZ, URZ, URZ, URZ ;  /* 0x0000003f3f3ff290 */ /* 0x000fe4000fffe03f */
[--C-:B------:R-:W-:Y:S01]  /*2550*/  FFMA.FTZ R213, R5, c[0x0][0x23c], -R113.reuse ;  /* 0x00008f0005d57a23 */ /* 0x100fe20000010871 */
[----:B------:R-:W-:Y:S01]  /*2560*/  FSEL R5, R214, RZ, P0 ;  /* 0x000000ffd6057208 */ /* 0x000fe20000000000 */
[----:B------:R-:W-:Y:S01]  /*2570*/  FFMA.FTZ R212, R4, c[0x0][0x23c], -R113 ;  /* 0x00008f0004d47a23 */ /* 0x000fe20000010871 */
[----:B------:R-:W-:Y:S03]  /*2580*/  FSETP.NEU.FTZ.AND P0, PT, R196, -INF , PT ;  /* 0xff800000c400780b */ /* 0x000fe60003f1d000 */
[--C-:B------:R-:W-:Y:S01]  /*2590*/  FFMA.FTZ R219, R6, c[0x0][0x23c], -R5.reuse ;  /* 0x00008f0006db7a23 */ /* 0x100fe20000010805 */
[----:B------:R-:W-:Y:S01]  /*25a0*/  FSEL R6, R218, RZ, P0 ;  /* 0x000000ffda067208 */ /* 0x000fe20000000000 */
[C---:B------:R-:W-:Y:S01]  /*25b0*/  FMUL.FTZ R218, R195.reuse, 1.4426950216293334961 ;  /* 0x3fb8aa3bc3da7820 */ /* 0x040fe20000410000 */
[----:B------:R-:W-:Y:S01]  /*25c0*/  FSETP.NEU.FTZ.AND P0, PT, R195, -INF , PT ;  /* 0xff800000c300780b */ /* 0x000fe20003f1d000 */
[C---:B-1----:R-:W-:Y:S01]  /*25d0*/  HMMA.16816.F32 R8, R100.reuse, R128, R8 ;  /* 0x000000806408723c */ /* 0x042fe20000001808 */
[----:B------:R-:W-:Y:S01]  /*25e0*/  FFMA.FTZ R215, R7, c[0x0][0x23c], -R5 ;  /* 0x00008f0007d77a23 */ /* 0x000fe20000010805 */
[----:B------:R1:W-:Y:S01]  /*25f0*/  MUFU.EX2 R214, R219 ;  /* 0x000000db00d67308 */ /* 0x0003e20000000800 */
[----:B------:R-:W-:Y:S05]  /*2600*/  FSEL R7, R218, RZ, P0 ;  /* 0x000000ffda077208 */ /* 0x000fea0000000000 */
[-C--:B------:R-:W-:Y:S04]  /*2610*/  HMMA.16816.F32 R12, R100, R130.reuse, R12 ;  /* 0x00000082640c723c */ /* 0x080fe8000000180c */
[----:B------:R-:W2:Y:S04]  /*2620*/  MUFU.EX2 R212, R212 ;  /* 0x000000d400d47308 */ /* 0x000ea80000000800 */
[C---:B------:R-:W-:Y:S06]  /*2630*/  HMMA.16816.F32 R16, R124.reuse, R130, R16 ;  /* 0x000000827c10723c */ /* 0x040fec0000001810 */
[----:B------:R-:W-:Y:S02]  /*2640*/  MUFU.EX2 R213, R213 ;  /* 0x000000d500d57308 */ /* 0x000fe40000000800 */
[--C-:B------:R-:W-:Y:S01]  /*2650*/  FFMA.FTZ R223, R10, c[0x0][0x23c], -R7.reuse ;  /* 0x00008f000adf7a23 */ /* 0x100fe20000010807 */
[-C--:B------:R-:W-:Y:S03]  /*2660*/  HMMA.16816.F32 R20, R124, R104.reuse, R20 ;  /* 0x000000687c14723c */ /* 0x080fe60000001814 */
[--C-:B-1----:R-:W-:Y:S02]  /*2670*/  FFMA.FTZ R219, R11, c[0x0][0x23c], -R7.reuse ;  /* 0x00008f000bdb7a23 */ /* 0x102fe40000010807 */
[--C-:B------:R-:W-:Y:S02]  /*2680*/  FFMA.FTZ R217, R9, c[0x0][0x23c], -R6.reuse ;  /* 0x00008f0009d97a23 */ /* 0x100fe40000010806 */
[--C-:B------:R-:W-:Y:S01]  /*2690*/  FFMA.FTZ R228, R15, c[0x0][0x23c], -R7.reuse ;  /* 0x00008f000fe47a23 */ /* 0x100fe20000010807 */
[----:B------:R-:W-:Y:S01]  /*26a0*/  MUFU.EX2 R218, R223 ;  /* 0x000000df00da7308 */ /* 0x000fe20000000800 */
[C---:B------:R-:W-:Y:S03]  /*26b0*/  HMMA.16816.F32 R24, R100.reuse, R104, R24 ;  /* 0x000000686418723c */ /* 0x040fe60000001818 */
[----:B------:R-:W-:Y:S02]  /*26c0*/  FFMA.FTZ R222, R14, c[0x0][0x23c], -R7 ;  /* 0x00008f000ede7a23 */ /* 0x000fe40000010807 */
[--C-:B------:R-:W-:Y:S02]  /*26d0*/  FFMA.FTZ R221, R13, c[0x0][0x23c], -R6.reuse ;  /* 0x00008f000ddd7a23 */ /* 0x100fe40000010806 */
[--C-:B------:R-:W-:Y:S01]  /*26e0*/  FFMA.FTZ R232, R19, c[0x0][0x23c], -R5.reuse ;  /* 0x00008f0013e87a23 */ /* 0x100fe20000010805 */
[-C--:B------:R-:W-:Y:S01]  /*26f0*/  HMMA.16816.F32 R28, R100, R106.reuse, R28 ;  /* 0x0000006a641c723c */ /* 0x080fe2000000181c */
[----:B------:R1:W-:Y:S03]  /*2700*/  MUFU.EX2 R223, R228 ;  /* 0x000000e400df7308 */ /* 0x0003e60000000800 */
[----:B------:R-:W-:Y:S02]  /*2710*/  FFMA.FTZ R226, R18, c[0x0][0x23c], -R5 ;  /* 0x00008f0012e27a23 */ /* 0x000fe40000010805 */
[----:B------:R-:W-:Y:S02]  /*2720*/  FFMA.FTZ R225, R17, c[0x0][0x23c], -R113 ;  /* 0x00008f0011e17a23 */ /* 0x000fe40000010871 */
[----:B------:R-:W-:Y:S01]  /*2730*/  FFMA.FTZ R237, R23, c[0x0][0x23c], -R5 ;  /* 0x00008f0017ed7a23 */ /* 0x000fe20000010805 */
[C---:B------:R-:W-:Y:S01]  /*2740*/  HMMA.16816.F32 R32, R124.reuse, R106, R32 ;  /* 0x0000006a7c20723c */ /* 0x040fe20000001820 */
[----:B------:R-:W3:Y:S01]  /*2750*/  LDSM.16.M88.4 R104, [R167+0x6800] ;  /* 0x00680000a768783b */ /* 0x000ee20000000200 */
[----:B------:R4:W-:Y:S01]  /*2760*/  MUFU.EX2 R227, R232 ;  /* 0x000000e800e37308 */ /* 0x0009e20000000800 */
[--C-:B------:R-:W-:Y:S02]  /*2770*/  FFMA.FTZ R220, R12, c[0x0][0x23c], -R6.reuse ;  /* 0x00008f000cdc7a23 */ /* 0x100fe40000010806 */
[----:B------:R-:W-:Y:S02]  /*2780*/  FFMA.FTZ R224, R16, c[0x0][0x23c], -R113 ;  /* 0x00008f0010e07a23 */ /* 0x000fe40000010871 */
[----:B------:R-:W-:Y:S05]  /*2790*/  FFMA.FTZ R216, R8, c[0x0][0x23c], -R6 ;  /* 0x00008f0008d87a23 */ /* 0x000fea0000010806 */
[----:B------:R-:W-:Y:S03]  /*27a0*/  MUFU.EX2 R215, R215 ;  /* 0x000000d700d77308 */ /* 0x000fe60000000800 */
[----:B------:R-:W-:Y:S02]  /*27b0*/  FFMA.FTZ R252, R30, c[0x0][0x23c], -R7 ;  /* 0x00008f001efc7a23 */ /* 0x000fe40000010807 */
[C---:B-1----:R-:W-:Y:S01]  /*27c0*/  IMAD.WIDE.U32 R228, R230.reuse, -0x326172a9, RZ ;  /* 0xcd9e8d57e6e47825 */ /* 0x042fe200078e00ff */
[----:B------:R-:W-:Y:S04]  /*27d0*/  IADD3 R230, R230, 0x4, RZ ;  /* 0x00000004e6e67810 */ /* 0x000fe80007ffe0ff */
[-C--:B------:R-:W-:Y:S01]  /*27e0*/  LOP3.LUT R234, R229, R194.reuse, RZ, 0x3c, !PT ;  /* 0x000000c2e5ea7212 */ /* 0x080fe200078e3cff */
[----:B------:R-:W-:Y:S01]  /*27f0*/  MUFU.EX2 R217, R217 ;  /* 0x000000d900d97308 */ /* 0x000fe20000000800 */
[--C-:B------:R-:W-:Y:S01]  /*2800*/  LOP3.LUT R229, R201, UR4, R228.reuse, 0x96, !PT ;  /* 0x00000004c9e57c12 */ /* 0x100fe2000f8e96e4 */
[----:B------:R-:W-:Y:S01]  /*2810*/  IMAD.WIDE.U32 R230, R230, -0x326172a9, RZ ;  /* 0xcd9e8d57e6e67825 */ /* 0x000fe200078e00ff */
[----:B------:R-:W-:Y:S03]  /*2820*/  LOP3.LUT R242, R203, UR4, R228, 0x96, !PT ;  /* 0x00000004cbf27c12 */ /* 0x000fe6000f8e96e4 */
[----:B------:R-:W-:Y:S01]  /*2830*/  IMAD.WIDE.U32 R10, R229, -0x2daee0ad, RZ ;  /* 0xd2511f53e50a7825 */ /* 0x000fe200078e00ff */
[----:B----4-:R-:W-:Y:S02]  /*2840*/  LOP3.LUT R232, R231, R194, RZ, 0x3c, !PT ;  /* 0x000000c2e7e87212 */ /* 0x010fe400078e3cff */
[--C-:B------:R-:W-:Y:S01]  /*2850*/  LOP3.LUT R244, R203, UR4, R230.reuse, 0x96, !PT ;  /* 0x00000004cbf47c12 */ /* 0x100fe2000f8e96e6 */
[----:B------:R-:W-:Y:S01]  /*2860*/  IMAD.WIDE.U32 R234, R234, -0x2daee0ad, RZ ;  /* 0xd2511f53eaea7825 */ /* 0x000fe200078e00ff */
[----:B------:R-:W-:Y:S01]  /*2870*/  LOP3.LUT R230, R201, UR4, R230, 0x96, !PT ;  /* 0x00000004c9e67c12 */ /* 0x000fe2000f8e96e6 */
[----:B------:R-:W-:Y:S01]  /*2880*/  MUFU.EX2 R219, R219 ;  /* 0x000000db00db7308 */ /* 0x000fe20000000800 */
[----:B------:R-:W-:Y:S01]  /*2890*/  UIADD3 UR4, UR10, -0x255992d5, URZ ;  /* 0xdaa66d2b0a047890 */ /* 0x000fe2000fffe03f */
[----:B------:R-:W-:Y:S01]  /*28a0*/  FFMA.FTZ R229, R21, c[0x0][0x23c], -R113 ;  /* 0x00008f0015e57a23 */ /* 0x000fe20000010871 */
[--C-:B------:R-:W-:Y:S01]  /*28b0*/  LOP3.LUT R231, R11, UR5, R234.reuse, 0x96, !PT ;  /* 0x000000050be77c12 */ /* 0x100fe2000f8e96ea */
[----:B------:R-:W-:Y:S01]  /*28c0*/  IMAD.WIDE.U32 R118, R230, -0x2daee0ad, RZ ;  /* 0xd2511f53e6767825 */ /* 0x000fe200078e00ff */
[----:B------:R-:W-:Y:S01]  /*28d0*/  LOP3.LUT R233, R236, R235, RZ, 0x3c, !PT ;  /* 0x000000ebece97212 */ /* 0x000fe200078e3cff */
[-C--:B---3--:R-:W-:Y:S02]  /*28e0*/  HMMA.16816.F32 R36, R124, R104.reuse, R36 ;  /* 0x000000687c24723c */ /* 0x088fe40000001824 */
[----:B------:R-:W-:Y:S02]  /*28f0*/  FFMA.FTZ R230, R22, c[0x0][0x23c], -R5 ;  /* 0x00008f0016e67a23 */ /* 0x000fe40000010805 */
[----:B------:R-:W-:Y:S01]  /*2900*/  IMAD.WIDE.U32 R22, R231, -0x326172a9, RZ ;  /* 0xcd9e8d57e7167825 */ /* 0x000fe200078e00ff */
[----:B------:R-:W-:Y:S03]  /*2910*/  MUFU.EX2 R221, R221 ;  /* 0x000000dd00dd7308 */ /* 0x000fe60000000800 */
[----:B------:R-:W-:Y:S01]  /*2920*/  IMAD.WIDE.U32 R242, R242, -0x2daee0ad, RZ ;  /* 0xd2511f53f2f27825 */ /* 0x000fe200078e00ff */
[C---:B------:R-:W-:Y:S03]  /*2930*/  HMMA.16816.F32 R40, R100.reuse, R104, R40 ;  /* 0x000000686428723c */ /* 0x040fe60000001828 */
[----:B------:R-:W-:Y:S01]  /*2940*/  IMAD.WIDE.U32 R240, R232, -0x2daee0ad, RZ ;  /* 0xd2511f53e8f07825 */ /* 0x000fe200078e00ff */
[----:B------:R-:W-:Y:S02]  /*2950*/  LOP3.LUT R246, R243, UR5, R234, 0x96, !PT ;  /* 0x00000005f3f67c12 */ /* 0x000fe4000f8e96ea */
[----:B------:R1:W-:Y:S01]  /*2960*/  MUFU.EX2 R231, R237 ;  /* 0x000000ed00e77308 */ /* 0x0003e20000000800 */
[----:B------:R-:W-:Y:S01]  /*2970*/  IMAD.WIDE.U32 R244, R244, -0x2daee0ad, RZ ;  /* 0xd2511f53f4f47825 */ /* 0x000fe200078e00ff */
[----:B------:R-:W-:Y:S01]  /*2980*/  LOP3.LUT R236, R236, R241, RZ, 0x3c, !PT ;  /* 0x000000f1ecec7212 */ /* 0x000fe200078e3cff */
[-C--:B------:R-:W-:Y:S03]  /*2990*/  HMMA.16816.F32 R44, R100, R106.reuse, R44 ;  /* 0x0000006a642c723c */ /* 0x080fe6000000182c */
[--C-:B------:R-:W-:Y:S01]  /*29a0*/  LOP3.LUT R232, R245, UR5, R240.reuse, 0x96, !PT ;  /* 0x00000005f5e87c12 */ /* 0x100fe2000f8e96f0 */
[----:B------:R-:W-:Y:S01]  /*29b0*/  IMAD.WIDE.U32 R238, R233, -0x326172a9, RZ ;  /* 0xcd9e8d57e9ee7825 */ /* 0x000fe200078e00ff */
[----:B------:R-:W-:Y:S01]  /*29c0*/  LOP3.LUT R240, R119, UR5, R240, 0x96, !PT ;  /* 0x0000000577f07c12 */ /* 0x000fe2000f8e96f0 */
[----:B------:R-:W-:Y:S01]  /*29d0*/  UIADD3 UR5, UR9, 0x32370b8f, URZ ;  /* 0x32370b8f09057890 */ /* 0x000fe2000fffe03f */
[----:B------:R-:W-:Y:S01]  /*29e0*/  MUFU.EX2 R222, R222 ;  /* 0x000000de00de7308 */ /* 0x000fe20000000800 */
[----:B------:R-:W-:Y:S01]  /*29f0*/  IMAD.WIDE.U32 R246, R246, -0x326172a9, RZ ;  /* 0xcd9e8d57f6f67825 */ /* 0x000fe200078e00ff */
[C---:B------:R-:W-:Y:S01]  /*2a00*/  LOP3.LUT R235, R239.reuse, UR6, R202, 0x96, !PT ;  /* 0x00000006efeb7c12 */ /* 0x040fe2000f8e96ca */
[C---:B------:R-:W-:Y:S02]  /*2a10*/  HMMA.16816.F32 R48, R124.reuse, R106, R48 ;  /* 0x0000006a7c30723c */ /* 0x040fe40000001830 */
[----:B------:R-:W-:Y:S01]  /*2a20*/  LOP3.LUT R233, R239, UR6, R200, 0x96, !PT ;  /* 0x00000006efe97c12 */ /* 0x000fe2000f8e96c8 */
[----:B------:R-:W-:Y:S01]  /*2a30*/  IMAD.WIDE.U32 R18, R232, -0x326172a9, RZ ;  /* 0xcd9e8d57e8127825 */ /* 0x000fe200078e00ff */
[--C-:B------:R-:W-:Y:S02]  /*2a40*/  LOP3.LUT R234, R247, UR4, R238.reuse, 0x96, !PT ;  /* 0x00000004f7ea7c12 */ /* 0x100fe4000f8e96ee */
[----:B------:R-:W-:Y:S01]  /*2a50*/  LOP3.LUT R238, R23, UR4, R238, 0x96, !PT ;  /* 0x0000000417ee7c12 */ /* 0x000fe2000f8e96ee */
[----:B------:R-:W-:Y:S01]  /*2a60*/  IMAD.WIDE.U32 R248, R236, -0x326172a9, RZ ;  /* 0xcd9e8d57ecf87825 */ /* 0x000fe200078e00ff */
[----:B------:R-:W-:Y:S04]  /*2a70*/  MUFU.EX2 R220, R220 ;  /* 0x000000dc00dc7308 */ /* 0x000fe80000000800 */
[----:B------:R-:W-:Y:S01]  /*2a80*/  LOP3.LUT R236, R249, UR6, R202, 0x96, !PT ;  /* 0x00000006f9ec7c12 */ /* 0x000fe2000f8e96ca */
[----:B------:R-:W-:Y:S01]  /*2a90*/  FFMA.FTZ R228, R20, c[0x0][0x23c], -R113 ;  /* 0x00008f0014e47a23 */ /* 0x000fe20000010871 */
[----:B------:R-:W-:Y:S01]  /*2aa0*/  LOP3.LUT R250, R19, UR4, R248, 0x96, !PT ;  /* 0x0000000413fa7c12 */ /* 0x000fe2000f8e96f8 */
[----:B------:R-:W-:Y:S03]  /*2ab0*/  IMAD.WIDE.U32 R130, R235, -0x2daee0ad, RZ ;  /* 0xd2511f53eb827825 */ /* 0x000fe600078e00ff */
[----:B------:R-:W-:Y:S01]  /*2ac0*/  MUFU.EX2 R224, R224 ;  /* 0x000000e000e07308 */ /* 0x000fe20000000800 */
[----:B------:R-:W-:Y:S01]  /*2ad0*/  IMAD.WIDE.U32 R14, R234, -0x2daee0ad, RZ ;  /* 0xd2511f53ea0e7825 */ /* 0x000fe200078e00ff */
[----:B------:R-:W-:Y:S01]  /*2ae0*/  LOP3.LUT R234, R249, UR6, R200, 0x96, !PT ;  /* 0x00000006f9ea7c12 */ /* 0x000fe2000f8e96c8 */
[----:B------:R-:W-:Y:S01]  /*2af0*/  UIADD3 UR6, UR9, -0x56f99767, URZ ;  /* 0xa906689909067890 */ /* 0x000fe2000fffe03f */
[----:B-1----:R-:W-:Y:S01]  /*2b00*/  LOP3.LUT R237, R131, UR5, R242, 0x96, !PT ;  /* 0x0000000583ed7c12 */ /* 0x002fe2000f8e96f2 */
[----:B------:R-:W-:Y:S01]  /*2b10*/  IMAD.WIDE.U32 R240, R240, -0x326172a9, RZ ;  /* 0xcd9e8d57f0f07825 */ /* 0x000fe200078e00ff */
[----:B------:R-:W-:Y:S03]  /*2b20*/  LOP3.LUT R242, R15, UR7, R130, 0x96, !PT ;  /* 0x000000070ff27c12 */ /* 0x000fe6000f8e9682 */
[----:B------:R-:W-:Y:S01]  /*2b30*/  IMAD.WIDE.U32 R122, R233, -0x2daee0ad, RZ ;  /* 0xd2511f53e97a7825 */ /* 0x000fe200078e00ff */
[----:B------:R-:W-:Y:S01]  /*2b40*/  LOP3.LUT R248, R241, UR4, R248, 0x96, !PT ;  /* 0x00000004f1f87c12 */ /* 0x000fe2000f8e96f8 */
[----:B------:R-:W-:Y:S01]  /*2b50*/  UIADD3 UR4, UR10, 0x78dde6e4, URZ ;  /* 0x78dde6e40a047890 */ /* 0x000fe2000fffe03f */
[----:B------:R-:W-:Y:S01]  /*2b60*/  MUFU.EX2 R216, R216 ;  /* 0x000000d800d87308 */ /* 0x000fe20000000800 */
[----:B------:R-:W-:Y:S01]  /*2b70*/  IMAD.WIDE.U32 R250, R250, -0x2daee0ad, RZ ;  /* 0xd2511f53fafa7825 */ /* 0x000fe200078e00ff */
[----:B------:R-:W-:Y:S03]  /*2b80*/  LOP3.LUT R235, R123, UR5, R10, 0x96, !PT ;  /* 0x000000057beb7c12 */ /* 0x000fe6000f8e960a */
[----:B------:R-:W-:Y:S04]  /*2b90*/  IMAD.WIDE.U32 R114, R236, -0x2daee0ad, RZ ;  /* 0xd2511f53ec727825 */ /* 0x000fe800078e00ff */
[----:B------:R-:W-:Y:S01]  /*2ba0*/  IMAD.WIDE.U32 R130, R234, -0x2daee0ad, RZ ;  /* 0xd2511f53ea827825 */ /* 0x000fe200078e00ff */
[----:B------:R-:W-:Y:S03]  /*2bb0*/  MUFU.EX2 R226, R226 ;  /* 0x000000e200e27308 */ /* 0x000fe60000000800 */
[----:B------:R-:W-:Y:S01]  /*2bc0*/  IMAD.WIDE.U32 R10, R238, -0x2daee0ad, RZ ;  /* 0xd2511f53ee0a7825 */ /* 0x000fe200078e00ff */
[----:B------:R-:W-:Y:S02]  /*2bd0*/  LOP3.LUT R238, R115, UR5, R244, 0x96, !PT ;  /* 0x0000000573ee7c12 */ /* 0x000fe4000f8e96f4 */
[----:B------:R-:W-:Y:S01]  /*2be0*/  LOP3.LUT R244, R251, UR7, R114, 0x96, !PT ;  /* 0x00000007fbf47c12 */ /* 0x000fe2000f8e9672 */
[--C-:B------:R-:W-:Y:S01]  /*2bf0*/  FFMA.FTZ R234, R26, c[0x0][0x23c], -R7.reuse ;  /* 0x00008f001aea7a23 */ /* 0x100fe20000010807 */
[----:B------:R-:W-:Y:S01]  /*2c00*/  LOP3.LUT R239, R11, UR7, R122, 0x96, !PT ;  /* 0x000000070bef7c12 */ /* 0x000fe2000f8e967a */
[--C-:B------:R-:W-:Y:S01]  /*2c10*/  FFMA.FTZ R251, R27, c[0x0][0x23c], -R7.reuse ;  /* 0x00008f001bfb7a23 */ /* 0x100fe20000010807 */
[----:B------:R-:W-:Y:S01]  /*2c20*/  LOP3.LUT R236, R131, UR5, R118, 0x96, !PT ;  /* 0x0000000583ec7c12 */ /* 0x000fe2000f8e9676 */
[----:B------:R-:W-:Y:S01]  /*2c30*/  IMAD.WIDE.U32 R118, R237, -0x326172a9, RZ ;  /* 0xcd9e8d57ed767825 */ /* 0x000fe200078e00ff */
[----:B------:R-:W-:Y:S01]  /*2c40*/  UIADD3 UR5, UR10, 0x1715609d, URZ ;  /* 0x1715609d0a057890 */ /* 0x000fe2000fffe03f */
[----:B------:R-:W-:Y:S02]  /*2c50*/  MUFU.EX2 R225, R225 ;  /* 0x000000e100e17308 */ /* 0x000fe40000000800 */
[----:B------:R-:W-:Y:S01]  /*2c60*/  IMAD.WIDE.U32 R248, R248, -0x2daee0ad, RZ ;  /* 0xd2511f53f8f87825 */ /* 0x000fe200078e00ff */
[----:B------:R-:W-:Y:S03]  /*2c70*/  LOP3.LUT R237, R119, UR4, R246, 0x96, !PT ;  /* 0x0000000477ed7c12 */ /* 0x000fe6000f8e96f6 */
[----:B------:R-:W-:Y:S01]  /*2c80*/  IMAD.WIDE.U32 R242, R242, -0x326172a9, RZ ;  /* 0xcd9e8d57f2f27825 */ /* 0x000fe200078e00ff */
[----:B------:R-:W-:Y:S01]  /*2c90*/  LOP3.LUT R247, R249, UR7, R130, 0x96, !PT ;  /* 0x00000007f9f77c12 */ /* 0x000fe2000f8e9682 */
[----:B------:R-:W-:Y:S02]  /*2ca0*/  UIADD3 UR7, UR9, 0x646e171e, URZ ;  /* 0x646e171e09077890 */ /* 0x000fe4000fffe03f */
[----:B------:R-:W-:Y:S01]  /*2cb0*/  IMAD.WIDE.U32 R244, R244, -0x326172a9, RZ ;  /* 0xcd9e8d57f4f47825 */ /* 0x000fe200078e00ff */
[----:B------:R-:W-:Y:S01]  /*2cc0*/  LOP3.LUT R246, R243, UR5, R118, 0x96, !PT ;  /* 0x00000005f3f67c12 */ /* 0x000fe2000f8e9676 */
[----:B------:R-:W-:Y:S02]  /*2cd0*/  MUFU.EX2 R228, R228 ;  /* 0x000000e400e47308 */ /* 0x000fe40000000800 */
[----:B------:R-:W-:Y:S04]  /*2ce0*/  IMAD.WIDE.U32 R26, R235, -0x326172a9, RZ ;  /* 0xcd9e8d57eb1a7825 */ /* 0x000fe800078e00ff */
[----:B------:R-:W-:Y:S01]  /*2cf0*/  IMAD.WIDE.U32 R122, R238, -0x326172a9, RZ ;  /* 0xcd9e8d57ee7a7825 */ /* 0x000fe200078e00ff */
[----:B------:R-:W-:Y:S03]  /*2d00*/  LOP3.LUT R241, R27, UR4, R22, 0x96, !PT ;  /* 0x000000041bf17c12 */ /* 0x000fe6000f8e9616 */
[----:B------:R-:W-:Y:S01]  /*2d10*/  FFMA.FTZ R249, R28, c[0x0][0x23c], -R6 ;  /* 0x00008f001cf97a23 */ /* 0x000fe20000010806 */
[----:B------:R-:W-:Y:S01]  /*2d20*/  LOP3.LUT R243, R123, UR4, R18, 0x96, !PT ;  /* 0x000000047bf37c12 */ /* 0x000fe2000f8e9612 */
[----:B------:R-:W-:Y:S01]  /*2d30*/  IMAD.WIDE.U32 R22, R239, -0x326172a9, RZ ;  /* 0xcd9e8d57ef167825 */ /* 0x000fe200078e00ff */
[----:B------:R-:W-:Y:S01]  /*2d40*/  LOP3.LUT R239, R245, UR5, R122, 0x96, !PT ;  /* 0x00000005f5ef7c12 */ /* 0x000fe2000f8e967a */
[----:B------:R1:W-:Y:S02]  /*2d50*/  MUFU.EX2 R235, R251 ;  /* 0x000000fb00eb7308 */ /* 0x0003e40000000800 */
[----:B------:R-:W-:Y:S01]  /*2d60*/  FFMA.FTZ R245, R29, c[0x0][0x23c], -R6 ;  /* 0x00008f001df57a23 */ /* 0x000fe20000010806 */
[----:B------:R-:W-:Y:S01]  /*2d70*/  LOP3.LUT R238, R23, UR5, R26, 0x96, !PT ;  /* 0x0000000517ee7c12 */ /* 0x000fe2000f8e961a */
[----:B------:R-:W-:Y:S04]  /*2d80*/  IMAD.WIDE.U32 R118, R236, -0x326172a9, RZ ;  /* 0xcd9e8d57ec767825 */ /* 0x000fe800078e00ff */
[----:B------:R-:W-:Y:S01]  /*2d90*/  IMAD.WIDE.U32 R130, R237, -0x2daee0ad, RZ ;  /* 0xd2511f53ed827825 */ /* 0x000fe200078e00ff */
[----:B------:R-:W-:Y:S01]  /*2da0*/  LOP3.LUT R240, R119, UR4, R240, 0x96, !PT ;  /* 0x0000000477f07c12 */ /* 0x000fe2000f8e96f0 */
[----:B------:R3:W-:Y:S01]  /*2db0*/  MUFU.EX2 R236, R249 ;  /* 0x000000f900ec7308 */ /* 0x0007e20000000800 */
[----:B------:R-:W-:Y:S01]  /*2dc0*/  ULDC.U8 UR4, c[0x0][0x2d8] ;  /* 0x0000b60000047ab9 */ /* 0x000fe20000000000 */
[----:B------:R-:W-:Y:S01]  /*2dd0*/  IMAD.WIDE.U32 R122, R246, -0x2daee0ad, RZ ;  /* 0xd2511f53f67a7825 */ /* 0x000fe200078e00ff */
[----:B------:R-:W-:Y:S03]  /*2de0*/  LOP3.LUT R246, R131, UR6, R14, 0x96, !PT ;  /* 0x0000000683f67c12 */ /* 0x000fe6000f8e960e */
[----:B------:R-:W-:Y:S01]  /*2df0*/  IMAD.WIDE.U32 R18, R241, -0x2daee0ad, RZ ;  /* 0xd2511f53f1127825 */ /* 0x000fe200078e00ff */
[----:B------:R-:W-:Y:S03]  /*2e00*/  SHF.R.U32.HI R23, RZ, 0x10, R122 ;  /* 0x00000010ff177819 */ /* 0x000fe6000001167a */
[----:B------:R4:W-:Y:S01]  /*2e10*/  MUFU.EX2 R237, R245 ;  /* 0x000000f500ed7308 */ /* 0x0009e20000000800 */
[----:B------:R-:W-:Y:S01]  /*2e20*/  FFMA.FTZ R233, R25, c[0x0][0x23c], -R6 ;  /* 0x00008f0019e97a23 */ /* 0x000fe20000010806 */
[----:B------:R-:W-:Y:S01]  /*2e30*/  LOP3.LUT R25, R19, UR6, R10, 0x96, !PT ;  /* 0x0000000613197c12 */ /* 0x000fe2000f8e960a */
[----:B------:R-:W-:Y:S01]  /*2e40*/  FFMA.FTZ R232, R24, c[0x0][0x23c], -R6 ;  /* 0x00008f0018e87a23 */ /* 0x000fe20000010806 */
[----:B-1----:R-:W-:Y:S01]  /*2e50*/  LOP3.LUT R251, R123, UR7, R130, 0x96, !PT ;  /* 0x000000077bfb7c12 */ /* 0x002fe2000f8e9682 */
[--C-:B------:R-:W-:Y:S01]  /*2e60*/  FFMA.FTZ R42, R42, c[0x0][0x23c], -R7.reuse ;  /* 0x00008f002a2a7a23 */ /* 0x100fe20000010807 */
[----:B------:R-:W-:Y:S01]  /*2e70*/  LOP3.LUT R19, R122, 0xffff, RZ, 0xc0, !PT ;  /* 0x0000ffff7a137812 */ /* 0x000fe200078ec0ff */
[--C-:B------:R-:W-:Y:S02]  /*2e80*/  FFMA.FTZ R43, R43, c[0x0][0x23c], -R7.reuse ;  /* 0x00008f002b2b7a23 */ /* 0x100fe40000010807 */
[--C-:B------:R-:W-:Y:S01]  /*2e90*/  FFMA.FTZ R40, R40, c[0x0][0x23c], -R6.reuse ;  /* 0x00008f0028287a23 */ /* 0x100fe20000010806 */
[----:B------:R-:W-:Y:S01]  /*2ea0*/  MUFU.EX2 R229, R229 ;  /* 0x000000e500e57308 */ /* 0x000fe20000000800 */
[--C-:B------:R-:W-:Y:S02]  /*2eb0*/  FFMA.FTZ R41, R41, c[0x0][0x23c], -R6.reuse ;  /* 0x00008f0029297a23 */ /* 0x100fe40000010806 */
[--C-:B------:R-:W-:Y:S02]  /*2ec0*/  FFMA.FTZ R45, R45, c[0x0][0x23c], -R6.reuse ;  /* 0x00008f002d2d7a23 */ /* 0x100fe40000010806 */
[----:B---3--:R-:W-:Y:S02]  /*2ed0*/  FFMA.FTZ R249, R31, c[0x0][0x23c], -R7 ;  /* 0x00008f001ff97a23 */ /* 0x008fe40000010807 */
[----:B------:R-:W-:Y:S02]  /*2ee0*/  FFMA.FTZ R39, R39, c[0x0][0x23c], -R5 ;  /* 0x00008f0027277a23 */ /* 0x000fe40000010805 */
[----:B------:R-:W-:Y:S01]  /*2ef0*/  FFMA.FTZ R44, R44, c[0x0][0x23c], -R6 ;  /* 0x00008f002c2c7a23 */ /* 0x000fe20000010806 */
[----:B------:R-:W-:Y:S01]  /*2f00*/  MUFU.EX2 R232, R232 ;  /* 0x000000e800e87308 */ /* 0x000fe20000000800 */
[--C-:B------:R-:W-:Y:S02]  /*2f10*/  FFMA.FTZ R46, R46, c[0x0][0x23c], -R7.reuse ;  /* 0x00008f002e2e7a23 */ /* 0x100fe40000010807 */
[----:B------:R-:W-:Y:S01]  /*2f20*/  FFMA.FTZ R47, R47, c[0x0][0x23c], -R7 ;  /* 0x00008f002f2f7a23 */ /* 0x000fe20000010807 */
[----:B----4-:R-:W-:Y:S01]  /*2f30*/  SHF.R.U32.HI R245, RZ, 0x18, R122 ;  /* 0x00000018fff57819 */ /* 0x010fe2000001167a */
[----:B------:R-:W-:Y:S01]  /*2f40*/  IMAD.WIDE.U32 R26, R247, -0x326172a9, RZ ;  /* 0xcd9e8d57f71a7825 */ /* 0x000fe200078e00ff */
[----:B------:R-:W-:Y:S02]  /*2f50*/  LOP3.LUT R247, R122, 0xff, RZ, 0xc0, !PT ;  /* 0x000000ff7af77812 */ /* 0x000fe400078ec0ff */
[----:B------:R-:W-:Y:S01]  /*2f60*/  ISETP.LE.U32.AND P3, PT, R245, UR4, PT ;  /* 0x00000004f5007c0c */ /* 0x000fe2000bf63070 */
[----:B------:R-:W-:Y:S01]  /*2f70*/  IMAD.WIDE.U32 R122, R239, -0x2daee0ad, RZ ;  /* 0xd2511f53ef7a7825 */ /* 0x000fe200078e00ff */
[----:B------:R-:W-:Y:S01]  /*2f80*/  LOP3.LUT R241, R27, UR5, R118, 0x96, !PT ;  /* 0x000000051bf17c12 */ /* 0x000fe2000f8e9676 */
[----:B------:R1:W-:Y:S01]  /*2f90*/  MUFU.EX2 R239, R249 ;  /* 0x000000f900ef7308 */ /* 0x0003e20000000800 */
[----:B------:R-:W-:Y:S01]  /*2fa0*/  ISETP.LE.U32.AND P4, PT, R247, UR4, PT ;  /* 0x00000004f7007c0c */ /* 0x000fe2000bf83070 */
[----:B------:R-:W-:Y:S01]  /*2fb0*/  IMAD.WIDE.U32 R14, R238, -0x2daee0ad, RZ ;  /* 0xd2511f53ee0e7825 */ /* 0x000fe200078e00ff */
[C---:B------:R-:W-:Y:S01]  /*2fc0*/  LOP3.LUT R119, R122.reuse, 0xffff, RZ, 0xc0, !PT ;  /* 0x0000ffff7a777812 */ /* 0x040fe200078ec0ff */
[----:B------:R-:W-:Y:S01]  /*2fd0*/  UIADD3 UR5, UR10, -0x4ab325aa, URZ ;  /* 0xb54cda560a057890 */ /* 0x000fe2000fffe03f */
[----:B------:R-:W-:Y:S01]  /*2fe0*/  LOP3.LUT R121, R122, 0xff, RZ, 0xc0, !PT ;  /* 0x000000ff7a797812 */ /* 0x000fe200078ec0ff */
[--C-:B------:R-:W-:Y:S01]  /*2ff0*/  FFMA.FTZ R247, R33, c[0x0][0x23c], -R113.reuse ;  /* 0x00008f0021f77a23 */ /* 0x100fe20000010871 */
[----:B------:R-:W-:Y:S01]  /*3000*/  LOP3.LUT R118, R14, 0xff, RZ, 0xc0, !PT ;  /* 0x000000ff0e767812 */ /* 0x000fe200078ec0ff */
[--C-:B------:R-:W-:Y:S01]  /*3010*/  FFMA.FTZ R48, R48, c[0x0][0x23c], -R113.reuse ;  /* 0x00008f0030307a23 */ /* 0x100fe20000010871 */
[----:B------:R-:W-:Y:S01]  /*3020*/  LOP3.LUT R11, R15, UR7, R18, 0x96, !PT ;  /* 0x000000070f0b7c12 */ /* 0x000fe2000f8e9612 */
[----:B------:R-:W-:Y:S01]  /*3030*/  FFMA.FTZ R49, R49, c[0x0][0x23c], -R113 ;  /* 0x00008f0031317a23 */ /* 0x000fe20000010871 */
[--C-:B------:R-:W-:Y:S01]  /*3040*/  SHF.R.U32.HI R29, RZ, 0x18, R14.reuse ;  /* 0x00000018ff1d7819 */ /* 0x100fe2000001160e */
[--C-:B------:R-:W-:Y:S01]  /*3050*/  FFMA.FTZ R50, R50, c[0x0][0x23c], -R5.reuse ;  /* 0x00008f0032327a23 */ /* 0x100fe20000010805 */
[----:B------:R-:W-:Y:S01]  /*3060*/  SHF.R.U32.HI R10, RZ, 0x10, R14 ;  /* 0x00000010ff0a7819 */ /* 0x000fe2000001160e */
[----:B------:R-:W-:Y:S01]  /*3070*/  FFMA.FTZ R51, R51, c[0x0][0x23c], -R5 ;  /* 0x00008f0033337a23 */ /* 0x000fe20000010805 */
[----:B------:R-:W-:Y:S01]  /*3080*/  LOP3.LUT R9, R14, 0xffff, RZ, 0xc0, !PT ;  /* 0x0000ffff0e097812 */ /* 0x000fe200078ec0ff */
[----:B------:R-:W-:Y:S01]  /*3090*/  IMAD.WIDE.U32 R14, R240, -0x2daee0ad, RZ ;  /* 0xd2511f53f00e7825 */ /* 0x000fe200078e00ff */
[----:B------:R-:W-:Y:S01]  /*30a0*/  SHF.R.U32.HI R27, RZ, 0x18, R122 ;  /* 0x00000018ff1b7819 */ /* 0x000fe2000001167a */
[----:B------:R-:W-:Y:S02]  /*30b0*/  MUFU.EX2 R130, R51 ;  /* 0x0000003300827308 */ /* 0x000fe40000000800 */
[----:B------:R-:W-:Y:S01]  /*30c0*/  IMAD.WIDE.U32 R30, R243, -0x2daee0ad, RZ ;  /* 0xd2511f53f31e7825 */ /* 0x000fe200078e00ff */
[----:B------:R-:W-:Y:S03]  /*30d0*/  LOP3.LUT R21, R15, UR6, R248, 0x96, !PT ;  /* 0x000000060f157c12 */ /* 0x000fe6000f8e96f8 */
[----:B-1----:R-:W-:Y:S01]  /*30e0*/  IMAD.WIDE.U32 R248, R241, -0x2daee0ad, RZ ;  /* 0xd2511f53f1f87825 */ /* 0x002fe200078e00ff */
[----:B------:R-:W-:Y:S02]  /*30f0*/  LOP3.LUT R243, R31, UR6, R250, 0x96, !PT ;  /* 0x000000061ff37c12 */ /* 0x000fe4000f8e96fa */
[----:B------:R-:W-:Y:S01]  /*3100*/  LOP3.LUT R31, R123, UR7, R30, 0x96, !PT ;  /* 0x000000077b1f7c12 */ /* 0x000fe2000f8e961e */
[----:B------:R1:W-:Y:S01]  /*3110*/  MUFU.EX2 R241, R247 ;  /* 0x000000f700f17308 */ /* 0x0003e20000000800 */
[----:B------:R-:W-:Y:S01]  /*3120*/  LOP3.LUT R18, R248, 0xff, RZ, 0xc0, !PT ;  /* 0x000000fff8127812 */ /* 0x000fe200078ec0ff */
[----:B------:R-:W-:Y:S01]  /*3130*/  FFMA.FTZ R250, R32, c[0x0][0x23c], -R113 ;  /* 0x00008f0020fa7a23 */ /* 0x000fe20000010871 */
[----:B------:R-:W-:Y:S01]  /*3140*/  LOP3.LUT R13, R249, UR7, R14, 0x96, !PT ;  /* 0x00000007f90d7c12 */ /* 0x000fe2000f8e960e */
[----:B------:R-:W-:Y:S01]  /*3150*/  IMAD.WIDE.U32 R32, R246, -0x326172a9, RZ ;  /* 0xcd9e8d57f6207825 */ /* 0x000fe200078e00ff */
[--C-:B------:R-:W-:Y:S02]  /*3160*/  SHF.R.U32.HI R15, RZ, 0x18, R248.reuse ;  /* 0x00000018ff0f7819 */ /* 0x100fe400000116f8 */
[----:B------:R-:W-:Y:S01]  /*3170*/  LOP3.LUT R14, R248, 0xffff, RZ, 0xc0, !PT ;  /* 0x0000fffff80e7812 */ /* 0x000fe200078ec0ff */
[--C-:B------:R-:W-:Y:S01]  /*3180*/  FFMA.FTZ R249, R35, c[0x0][0x23c], -R5.reuse ;  /* 0x00008f0023f97a23 */ /* 0x100fe20000010805 */
[----:B------:R-:W-:Y:S01]  /*3190*/  SHF.R.U32.HI R17, RZ, 0x10, R248 ;  /* 0x00000010ff117819 */ /* 0x000fe200000116f8 */
[----:B------:R-:W-:Y:S01]  /*31a0*/  MUFU.EX2 R234, R234 ;  /* 0x000000ea00ea7308 */ /* 0x000fe20000000800 */
[----:B------:R-:W-:Y:S01]  /*31b0*/  LOP3.LUT R245, R33, UR5, R242, 0x96, !PT ;  /* 0x0000000521f57c12 */ /* 0x000fe2000f8e96f2 */
[----:B------:R-:W-:Y:S01]  /*31c0*/  FFMA.FTZ R242, R34, c[0x0][0x23c], -R5 ;  /* 0x00008f0022f27a23 */ /* 0x000fe20000010805 */
[----:B------:R-:W-:Y:S01]  /*31d0*/  SHF.R.U32.HI R30, RZ, 0x10, R122 ;  /* 0x00000010ff1e7819 */ /* 0x000fe2000001167a */
[----:B------:R-:W-:Y:S01]  /*31e0*/  IMAD.WIDE.U32 R122, R243, -0x326172a9, RZ ;  /* 0xcd9e8d57f37a7825 */ /* 0x000fe200078e00ff */
[----:B------:R-:W-:Y:S02]  /*31f0*/  LOP3.LUT R248, R245, 0xff, RZ, 0xc0, !PT ;  /* 0x000000fff5f87812 */ /* 0x000fe400078ec0ff */
[----:B------:R-:W-:Y:S02]  /*3200*/  LOP3.LUT R33, R32, 0xffff, RZ, 0xc0, !PT ;  /* 0x0000ffff20217812 */ /* 0x000fe400078ec0ff */
[----:B------:R-:W-:Y:S01]  /*3210*/  ISETP.LE.U32.AND P6, PT, R248, UR4, PT ;  /* 0x00000004f8007c0c */ /* 0x000fe2000bfc3070 */
[----:B------:R-:W3:Y:S01]  /*3220*/  MUFU.EX2 R240, R250 ;  /* 0x000000fa00f07308 */ /* 0x000ee20000000800 */
[----:B------:R-:W-:Y:S01]  /*3230*/  LOP3.LUT R246, R123, UR5, R244, 0x96, !PT ;  /* 0x000000057bf67c12 */ /* 0x000fe2000f8e96f4 */
[----:B------:R-:W-:Y:S01]  /*3240*/  FFMA.FTZ R244, R36, c[0x0][0x23c], -R113 ;  /* 0x00008f0024f47a23 */ /* 0x000fe20000010871 */
[----:B------:R-:W-:Y:S02]  /*3250*/  SHF.R.U32.HI R248, RZ, 0x18, R245 ;  /* 0x00000018fff87819 */ /* 0x000fe400000116f5 */
[----:B-1----:R-:W-:Y:S02]  /*3260*/  LOP3.LUT R247, R245, 0xffff, RZ, 0xc0, !PT ;  /* 0x0000fffff5f77812 */ /* 0x002fe400078ec0ff */
[----:B------:R-:W-:Y:S02]  /*3270*/  LOP3.LUT R36, R246, 0xffff, RZ, 0xc0, !PT ;  /* 0x0000fffff6247812 */ /* 0x000fe400078ec0ff */
[----:B------:R-:W-:Y:S01]  /*3280*/  SHF.R.U32.HI R247, RZ, 0x8, R247 ;  /* 0x00000008fff77819 */ /* 0x000fe200000116f7 */
[----:B------:R-:W-:Y:S01]  /*3290*/  MUFU.EX2 R250, R42 ;  /* 0x0000002a00fa7308 */ /* 0x000fe20000000800 */
[----:B------:R-:W-:Y:S01]  /*32a0*/  SHF.R.U32.HI R36, RZ, 0x8, R36 ;  /* 0x00000008ff247819 */ /* 0x000fe20000011624 */
[----:B--2---:R-:W-:Y:S01]  /*32b0*/  @!P6 FADD.FTZ R212, -R212, -RZ ;  /* 0x800000ffd4d4e221 */ /* 0x004fe20000010100 */
[----:B------:R-:W-:Y:S02]  /*32c0*/  LOP3.LUT R247, R247, 0xffff, RZ, 0xc0, !PT ;  /* 0x0000fffff7f77812 */ /* 0x000fe400078ec0ff */
[----:B------:R-:W-:Y:S02]  /*32d0*/  LOP3.LUT R36, R36, 0xffff, RZ, 0xc0, !PT ;  /* 0x0000ffff24247812 */ /* 0x000fe400078ec0ff */
[----:B------:R-:W-:Y:S02]  /*32e0*/  ISETP.LE.U32.AND P5, PT, R247, UR4, PT ;  /* 0x00000004f7007c0c */ /* 0x000fe4000bfa3070 */
[----:B------:R-:W-:Y:S01]  /*32f0*/  SHF.R.U32.HI R247, RZ, 0x10, R245 ;  /* 0x00000010fff77819 */ /* 0x000fe200000116f5 */
[----:B------:R-:W1:Y:S01]  /*3300*/  MUFU.EX2 R243, R249 ;  /* 0x000000f900f37308 */ /* 0x000e620000000800 */
[----:B------:R-:W-:Y:S02]  /*3310*/  LOP3.LUT R245, R122, 0xff, RZ, 0xc0, !PT ;  /* 0x000000ff7af57812 */ /* 0x000fe400078ec0ff */
[----:B------:R-:W-:Y:S01]  /*3320*/  ISETP.LE.U32.AND P1, PT, R248, UR4, PT ;  /* 0x00000004f8007c0c */ /* 0x000fe2000bf23070 */
[----:B------:R-:W-:Y:S01]  /*3330*/  FFMA.FTZ R248, R38, c[0x0][0x23c], -R5 ;  /* 0x00008f0026f87a23 */ /* 0x000fe20000010805 */
[----:B------:R-:W-:Y:S01]  /*3340*/  ISETP.LE.U32.AND P0, PT, R245, UR4, PT ;  /* 0x00000004f5007c0c */ /* 0x000fe2000bf03070 */
[----:B------:R-:W-:Y:S01]  /*3350*/  FFMA.FTZ R245, R37, c[0x0][0x23c], -R113 ;  /* 0x00008f0025f57a23 */ /* 0x000fe20000010871 */
[----:B------:R-:W-:Y:S01]  /*3360*/  LOP3.LUT R37, R246, 0xff, RZ, 0xc0, !PT ;  /* 0x000000fff6257812 */ /* 0x000fe200078ec0ff */
[----:B---3--:R-:W-:Y:S01]  /*3370*/  @!P4 FADD.FTZ R240, -R240, -RZ ;  /* 0x800000fff0f0c221 */ /* 0x008fe20000010100 */
[----:B------:R-:W-:Y:S01]  /*3380*/  LOP3.LUT R247, R247, 0xff, RZ, 0xc0, !PT ;  /* 0x000000fff7f77812 */ /* 0x000fe200078ec0ff */
[----:B------:R-:W-:Y:S01]  /*3390*/  @!P5 FADD.FTZ R213, -R213, -RZ ;  /* 0x800000ffd5d5d221 */ /* 0x000fe20000010100 */
[----:B------:R-:W-:Y:S01]  /*33a0*/  ISETP.LE.U32.AND P6, PT, R37, UR4, PT ;  /* 0x0000000425007c0c */ /* 0x000fe2000bfc3070 */
[----:B------:R2:W-:Y:S01]  /*33b0*/  MUFU.EX2 R249, R41 ;  /* 0x0000002900f97308 */ /* 0x0005e20000000800 */
[----:B------:R-:W-:Y:S02]  /*33c0*/  SHF.R.U32.HI R37, RZ, 0x10, R246 ;  /* 0x00000010ff257819 */ /* 0x000fe400000116f6 */
[----:B------:R-:W-:Y:S01]  /*33d0*/  ISETP.LE.U32.AND P2, PT, R247, UR4, PT ;  /* 0x00000004f7007c0c */ /* 0x000fe2000bf43070 */
[----:B------:R-:W-:Y:S01]  /*33e0*/  @!P1 FADD.FTZ R215, -R215, -RZ ;  /* 0x800000ffd7d79221 */ /* 0x000fe20000010100 */
[----:B------:R-:W-:Y:S01]  /*33f0*/  LOP3.LUT R37, R37, 0xff, RZ, 0xc0, !PT ;  /* 0x000000ff25257812 */ /* 0x000fe200078ec0ff */
[----:B------:R-:W-:Y:S01]  /*3400*/  @!P0 FADD.FTZ R220, -R220, -RZ ;  /* 0x800000ffdcdc8221 */ /* 0x000fe20000010100 */
[----:B------:R-:W-:Y:S02]  /*3410*/  ISETP.LE.U32.AND P5, PT, R36, UR4, PT ;  /* 0x0000000424007c0c */ /* 0x000fe4000bfa3070 */
[----:B------:R-:W-:Y:S01]  /*3420*/  LOP3.LUT R36, R122, 0xffff, RZ, 0xc0, !PT ;  /* 0x0000ffff7a247812 */ /* 0x000fe200078ec0ff */
[----:B------:R-:W-:Y:S01]  /*3430*/  MUFU.EX2 R117, R45 ;  /* 0x0000002d00757308 */ /* 0x000fe20000000800 */
[----:B------:R-:W-:Y:S01]  /*3440*/  ISETP.LE.U32.AND P1, PT, R37, UR4, PT ;  /* 0x0000000425007c0c */ /* 0x000fe2000bf23070 */
[----:B------:R-:W-:Y:S01]  /*3450*/  @!P6 FADD.FTZ R216, -R216, -RZ ;  /* 0x800000ffd8d8e221 */ /* 0x000fe20000010100 */
[----:B------:R-:W-:Y:S01]  /*3460*/  SHF.R.U32.HI R36, RZ, 0x8, R36 ;  /* 0x00000008ff247819 */ /* 0x000fe20000011624 */
[----:B-1----:R-:W-:Y:S01]  /*3470*/  @!P3 FADD.FTZ R243, -R243, -RZ ;  /* 0x800000fff3f3b221 */ /* 0x002fe20000010100 */
[----:B------:R-:W-:Y:S01]  /*3480*/  SHF.R.U32.HI R38, RZ, 0x18, R246 ;  /* 0x00000018ff267819 */ /* 0x000fe200000116f6 */
[----:B------:R-:W-:Y:S01]  /*3490*/  @!P2 FADD.FTZ R214, -R214, -RZ ;  /* 0x800000ffd6d6a221 */ /* 0x000fe20000010100 */
[--C-:B------:R-:W-:Y:S02]  /*34a0*/  SHF.R.U32.HI R37, RZ, 0x10, R122.reuse ;  /* 0x00000010ff257819 */ /* 0x100fe4000001167a */
[----:B------:R-:W-:Y:S01]  /*34b0*/  ISETP.LE.U32.AND P2, PT, R38, UR4, PT ;  /* 0x0000000426007c0c */ /* 0x000fe2000bf43070 */
[----:B------:R-:W-:Y:S01]  /*34c0*/  @!P5 FADD.FTZ R217, -R217, -RZ ;  /* 0x800000ffd9d9d221 */ /* 0x000fe20000010100 */
[----:B------:R-:W-:Y:S01]  /*34d0*/  LOP3.LUT R36, R36, 0xffff, RZ, 0xc0, !PT ;  /* 0x0000ffff24247812 */ /* 0x000fe200078ec0ff */
[----:B------:R-:W-:Y:S01]  /*34e0*/  MUFU.EX2 R123, R50 ;  /* 0x00000032007b7308 */ /* 0x000fe20000000800 */
[----:B------:R-:W-:Y:S01]  /*34f0*/  LOP3.LUT R35, R32, 0xff, RZ, 0xc0, !PT ;  /* 0x000000ff20237812 */ /* 0x000fe200078ec0ff */
[----:B------:R-:W-:Y:S01]  /*3500*/  @!P1 FADD.FTZ R218, -R218, -RZ ;  /* 0x800000ffdada9221 */ /* 0x000fe20000010100 */
[----:B------:R-:W-:Y:S02]  /*3510*/  LOP3.LUT R37, R37, 0xff, RZ, 0xc0, !PT ;  /* 0x000000ff25257812 */ /* 0x000fe400078ec0ff */
[----:B------:R-:W-:Y:S02]  /*3520*/  ISETP.LE.U32.AND P5, PT, R36, UR4, PT ;  /* 0x0000000424007c0c */ /* 0x000fe4000bfa3070 */
[----:B------:R-:W-:Y:S02]  /*3530*/  SHF.R.U32.HI R36, RZ, 0x18, R122 ;  /* 0x00000018ff247819 */ /* 0x000fe4000001167a */
[----:B------:R-:W-:Y:S01]  /*3540*/  ISETP.LE.U32.AND P1, PT, R37, UR4, PT ;  /* 0x0000000425007c0c */ /* 0x000fe2000bf23070 */
[----:B------:R-:W-:Y:S01]  /*3550*/  @!P2 FADD.FTZ R219, -R219, -RZ ;  /* 0x800000ffdbdba221 */ /* 0x000fe20000010100 */
[----:B--2---:R-:W-:Y:S01]  /*3560*/  SHF.R.U32.HI R41, RZ, 0x8, R19 ;  /* 0x00000008ff297819 */ /* 0x004fe20000011613 */
[----:B------:R-:W-:Y:S01]  /*3570*/  MUFU.EX2 R246, R248 ;  /* 0x000000f800f67308 */ /* 0x000fe20000000800 */
[--C-:B------:R-:W-:Y:S02]  /*3580*/  SHF.R.U32.HI R34, RZ, 0x10, R32.reuse ;  /* 0x00000010ff227819 */ /* 0x100fe40000011620 */
[----:B------:R-:W-:Y:S02]  /*3590*/  LOP3.LUT R41, R41, 0xffff, RZ, 0xc0, !PT ;  /* 0x0000ffff29297812 */ /* 0x000fe400078ec0ff */
[----:B------:R-:W-:Y:S01]  /*35a0*/  SHF.R.U32.HI R33, RZ, 0x8, R33 ;  /* 0x00000008ff217819 */ /* 0x000fe20000011621 */
[----:B------:R-:W-:Y:S01]  /*35b0*/  @!P5 FADD.FTZ R221, -R221, -RZ ;  /* 0x800000ffddddd221 */ /* 0x000fe20000010100 */
[----:B------:R-:W-:Y:S02]  /*35c0*/  ISETP.LE.U32.AND P2, PT, R35, UR4, PT ;  /* 0x0000000423007c0c */ /* 0x000fe4000bf43070 */
[----:B------:R-:W-:Y:S01]  /*35d0*/  LOP3.LUT R34, R34, 0xff, RZ, 0xc0, !PT ;  /* 0x000000ff22227812 */ /* 0x000fe200078ec0ff */
[----:B------:R-:W-:Y:S01]  /*35e0*/  @!P1 FADD.FTZ R222, -R222, -RZ ;  /* 0x800000ffdede9221 */ /* 0x000fe20000010100 */
[----:B------:R-:W-:Y:S01]  /*35f0*/  LOP3.LUT R33, R33, 0xffff, RZ, 0xc0, !PT ;  /* 0x0000ffff21217812 */ /* 0x000fe200078ec0ff */
[----:B------:R-:W-:Y:S01]  /*3600*/  MUFU.EX2 R248, R40 ;  /* 0x0000002800f87308 */ /* 0x000fe20000000800 */
[----:B------:R-:W-:Y:S02]  /*3610*/  ISETP.LE.U32.AND P5, PT, R34, UR4, PT ;  /* 0x0000000422007c0c */ /* 0x000fe4000bfa3070 */
[----:B------:R-:W-:Y:S02]  /*3620*/  ISETP.LE.U32.AND P1, PT, R33, UR4, PT ;  /* 0x0000000421007c0c */ /* 0x000fe4000bf23070 */
[----:B------:R-:W-:Y:S02]  /*3630*/  LOP3.LUT R33, R251, 0xffff, RZ, 0xc0, !PT ;  /* 0x0000fffffb217812 */ /* 0x000fe400078ec0ff */
[----:B------:R-:W-:Y:S01]  /*3640*/  SHF.R.U32.HI R32, RZ, 0x18, R32 ;  /* 0x00000018ff207819 */ /* 0x000fe20000011620 */
[----:B------:R-:W-:Y:S01]  /*3650*/  @!P2 FADD.FTZ R224, -R224, -RZ ;  /* 0x800000ffe0e0a221 */ /* 0x000fe20000010100 */
[----:B------:R-:W-:Y:S01]  /*3660*/  ISETP.LE.U32.AND P0, PT, R36, UR4, PT ;  /* 0x0000000424007c0c */ /* 0x000fe2000bf03070 */
[----:B------:R-:W-:Y:S01]  /*3670*/  MUFU.EX2 R247, R39 ;  /* 0x0000002700f77308 */ /* 0x000fe20000000800 */
[----:B------:R-:W-:Y:S02]  /*3680*/  SHF.R.U32.HI R36, RZ, 0x18, R31 ;  /* 0x00000018ff247819 */ /* 0x000fe4000001161f */
[----:B------:R-:W-:Y:S01]  /*3690*/  SHF.R.U32.HI R33, RZ, 0x8, R33 ;  /* 0x00000008ff217819 */ /* 0x000fe20000011621 */
[----:B------:R-:W-:Y:S01]  /*36a0*/  @!P5 FADD.FTZ R226, -R226, -RZ ;  /* 0x800000ffe2e2d221 */ /* 0x000fe20000010100 */
[----:B------:R-:W-:Y:S01]  /*36b0*/  ISETP.LE.U32.AND P2, PT, R32, UR4, PT ;  /* 0x0000000420007c0c */ /* 0x000fe2000bf43070 */
[----:B------:R-:W-:Y:S01]  /*36c0*/  @!P1 FADD.FTZ R225, -R225, -RZ ;  /* 0x800000ffe1e19221 */ /* 0x000fe20000010100 */
[----:B------:R-:W-:Y:S02]  /*36d0*/  LOP3.LUT R38, R251, 0xff, RZ, 0xc0, !PT ;  /* 0x000000fffb267812 */ /* 0x000fe400078ec0ff */
[----:B------:R-:W-:Y:S01]  /*36e0*/  LOP3.LUT R33, R33, 0xffff, RZ, 0xc0, !PT ;  /* 0x0000ffff21217812 */ /* 0x000fe200078ec0ff */
[----:B------:R-:W-:Y:S01]  /*36f0*/  MUFU.EX2 R122, R49 ;  /* 0x00000031007a7308 */ /* 0x000fe20000000800 */
[--C-:B------:R-:W-:Y:S01]  /*3700*/  SHF.R.U32.HI R34, RZ, 0x18, R251.reuse ;  /* 0x00000018ff227819 */ /* 0x100fe200000116fb */
[----:B------:R-:W-:Y:S01]  /*3710*/  @!P0 FADD.FTZ R223, -R223, -RZ ;  /* 0x800000ffdfdf8221 */ /* 0x000fe20000010100 */
[----:B------:R-:W-:Y:S02]  /*3720*/  SHF.R.U32.HI R251, RZ, 0x10, R251 ;  /* 0x00000010fffb7819 */ /* 0x000fe400000116fb */
[----:B------:R-:W-:Y:S02]  /*3730*/  ISETP.LE.U32.AND P6, PT, R38, UR4, PT ;  /* 0x0000000426007c0c */ /* 0x000fe4000bfc3070 */
[----:B------:R-:W-:Y:S01]  /*3740*/  ISETP.LE.U32.AND P5, PT, R33, UR4, PT ;  /* 0x0000000421007c0c */ /* 0x000fe2000bfa3070 */
[----:B------:R-:W-:Y:S01]  /*3750*/  @!P2 FADD.FTZ R227, -R227, -RZ ;  /* 0x800000ffe3e3a221 */ /* 0x000fe20000010100 */
[----:B------:R-:W-:Y:S01]  /*3760*/  LOP3.LUT R33, R31, 0xffff, RZ, 0xc0, !PT ;  /* 0x0000ffff1f217812 */ /* 0x000fe200078ec0ff */
[----:B------:R-:W1:Y:S01]  /*3770*/  MUFU.EX2 R238, R252 ;  /* 0x000000fc00ee7308 */ /* 0x000e620000000800 */
[----:B------:R-:W-:Y:S02]  /*3780*/  LOP3.LUT R251, R251, 0xff, RZ, 0xc0, !PT ;  /* 0x000000fffbfb7812 */ /* 0x000fe400078ec0ff */
[----:B------:R-:W-:Y:S02]  /*3790*/  LOP3.LUT R32, R31, 0xff, RZ, 0xc0, !PT ;  /* 0x000000ff1f207812 */ /* 0x000fe400078ec0ff */
[----:B------:R-:W-:Y:S02]  /*37a0*/  ISETP.LE.U32.AND P0, PT, R34, UR4, PT ;  /* 0x0000000422007c0c */ /* 0x000fe4000bf03070 */
[----:B------:R-:W-:Y:S01]  /*37b0*/  SHF.R.U32.HI R34, RZ, 0x10, R31 ;  /* 0x00000010ff227819 */ /* 0x000fe2000001161f */
[----:B------:R-:W-:Y:S01]  /*37c0*/  @!P6 FADD.FTZ R228, -R228, -RZ ;  /* 0x800000ffe4e4e221 */ /* 0x000fe20000010100 */
[----:B------:R-:W-:Y:S01]  /*37d0*/  SHF.R.U32.HI R33, RZ, 0x8, R33 ;  /* 0x00000008ff217819 */ /* 0x000fe20000011621 */
[----:B------:R-:W-:Y:S01]  /*37e0*/  @!P5 FADD.FTZ R229, -R229, -RZ ;  /* 0x800000ffe5e5d221 */ /* 0x000fe20000010100 */
[----:B------:R-:W-:Y:S01]  /*37f0*/  ISETP.LE.U32.AND P1, PT, R251, UR4, PT ;  /* 0x00000004fb007c0c */ /* 0x000fe2000bf23070 */
[----:B------:R-:W-:Y:S01]  /*3800*/  MUFU.EX2 R252, R44 ;  /* 0x0000002c00fc7308 */ /* 0x000fe20000000800 */
[----:B------:R-:W-:Y:S02]  /*3810*/  ISETP.LE.U32.AND P2, PT, R32, UR4, PT ;  /* 0x0000000420007c0c */ /* 0x000fe4000bf43070 */
[----:B------:R-:W-:Y:S02]  /*3820*/  LOP3.LUT R34, R34, 0xff, RZ, 0xc0, !PT ;  /* 0x000000ff22227812 */ /* 0x000fe400078ec0ff */
[----:B------:R-:W-:Y:S01]  /*3830*/  LOP3.LUT R33, R33, 0xffff, RZ, 0xc0, !PT ;  /* 0x0000ffff21217812 */ /* 0x000fe200078ec0ff */
[----:B------:R-:W-:Y:S01]  /*3840*/  @!P0 FADD.FTZ R231, -R231, -RZ ;  /* 0x800000ffe7e78221 */ /* 0x000fe20000010100 */
[----:B------:R-:W-:Y:S02]  /*3850*/  ISETP.LE.U32.AND P6, PT, R34, UR4, PT ;  /* 0x0000000422007c0c */ /* 0x000fe4000bfc3070 */
[----:B------:R-:W-:Y:S01]  /*3860*/  ISETP.LE.U32.AND P5, PT, R33, UR4, PT ;  /* 0x0000000421007c0c */ /* 0x000fe2000bfa3070 */
[----:B------:R2:W-:Y:S01]  /*3870*/  MUFU.EX2 R251, R43 ;  /* 0x0000002b00fb7308 */ /* 0x0005e20000000800 */
[----:B------:R-:W-:Y:S01]  /*3880*/  ISETP.LE.U32.AND P0, PT, R36, UR4, PT ;  /* 0x0000000424007c0c */ /* 0x000fe2000bf03070 */
[----:B------:R-:W3:Y:S01]  /*3890*/  LDSM.16.M88.4 R32, [R167+0x6c00] ;  /* 0x006c0000a720783b */ /* 0x000ee20000000200 */
[----:B------:R-:W-:Y:S01]  /*38a0*/  SHF.R.U32.HI R36, RZ, 0x8, R119 ;  /* 0x00000008ff247819 */ /* 0x000fe20000011677 */
[----:B------:R-:W-:Y:S01]  /*38b0*/  @!P2 FADD.FTZ R232, -R232, -RZ ;  /* 0x800000ffe8e8a221 */ /* 0x000fe20000010100 */
[----:B------:R-:W-:Y:S02]  /*38c0*/  ISETP.LE.U32.AND P2, PT, R121, UR4, PT ;  /* 0x0000000479007c0c */ /* 0x000fe4000bf43070 */
[----:B------:R-:W-:Y:S03]  /*38d0*/  LOP3.LUT R36, R36, 0xffff, RZ, 0xc0, !PT ;  /* 0x0000ffff24247812 */ /* 0x000fe600078ec0ff */
[----:B------:R-:W-:Y:S01]  /*38e0*/  @!P6 FADD.FTZ R234, -R234, -RZ ;  /* 0x800000ffeaeae221 */ /* 0x000fe20000010100 */
[----:B------:R-:W-:Y:S01]  /*38f0*/  ISETP.LE.U32.AND P6, PT, R36, UR4, PT ;  /* 0x0000000424007c0c */ /* 0x000fe2000bfc3070 */
[----:B------:R-:W-:Y:S01]  /*3900*/  MUFU.EX2 R119, R47 ;  /* 0x0000002f00777308 */ /* 0x000fe20000000800 */
[----:B------:R-:W-:Y:S01]  /*3910*/  LOP3.LUT R36, R30, 0xff, RZ, 0xc0, !PT ;  /* 0x000000ff1e247812 */ /* 0x000fe200078ec0ff */
[----:B------:R-:W-:Y:S01]  /*3920*/  @!P0 FADD.FTZ R235, -R235, -RZ ;  /* 0x800000ffebeb8221 */ /* 0x000fe20000010100 */
[----:B------:R-:W-:Y:S03]  /*3930*/  ISETP.LE.U32.AND P0, PT, R27, UR4, PT ;  /* 0x000000041b007c0c */ /* 0x000fe6000bf03070 */
[----:B------:R-:W-:Y:S01]  /*3940*/  @!P2 FADD.FTZ R236, -R236, -RZ ;  /* 0x800000ffececa221 */ /* 0x000fe20000010100 */
[----:B------:R-:W-:Y:S02]  /*3950*/  ISETP.LE.U32.AND P2, PT, R36, UR4, PT ;  /* 0x0000000424007c0c */ /* 0x000fe4000bf43070 */
[----:B------:R-:W-:Y:S01]  /*3960*/  LOP3.LUT R36, R23, 0xff, RZ, 0xc0, !PT ;  /* 0x000000ff17247812 */ /* 0x000fe200078ec0ff */
[----:B------:R-:W4:Y:S01]  /*3970*/  MUFU.EX2 R242, R242 ;  /* 0x000000f200f27308 */ /* 0x000f220000000800 */
[----:B--2---:R-:W-:Y:S04]  /*3980*/  IMAD.WIDE.U32 R42, R25, -0x326172a9, RZ ;  /* 0xcd9e8d57192a7825 */ /* 0x004fe800078e00ff */
[----:B------:R-:W-:Y:S01]  /*3990*/  @!P6 FADD.FTZ R237, -R237, -RZ ;  /* 0x800000ffedede221 */ /* 0x000fe20000010100 */
[----:B------:R-:W-:Y:S01]  /*39a0*/  ISETP.LE.U32.AND P6, PT, R36, UR4, PT ;  /* 0x0000000424007c0c */ /* 0x000fe2000bfc3070 */
[----:B------:R-:W-:Y:S01]  /*39b0*/  @!P0 FADD.FTZ R239, -R239, -RZ ;  /* 0x800000ffefef8221 */ /* 0x000fe20000010100 */
[----:B------:R-:W-:Y:S02]  /*39c0*/  LOP3.LUT R40, R43, UR5, R22, 0x96, !PT ;  /* 0x000000052b287c12 */ /* 0x000fe4000f8e9616 */
[----:B------:R-:W2:Y:S01]  /*39d0*/  MUFU.EX2 R244, R244 ;  /* 0x000000f400f47308 */ /* 0x000ea20000000800 */
[----:B------:R-:W-:Y:S01]  /*39e0*/  LOP3.LUT R39, R42, 0xff, RZ, 0xc0, !PT ;  /* 0x000000ff2a277812 */ /* 0x000fe200078ec0ff */
[----:B-1----:R-:W-:Y:S01]  /*39f0*/  @!P2 FADD.FTZ R238, -R238, -RZ ;  /* 0x800000ffeeeea221 */ /* 0x002fe20000010100 */
[----:B------:R-:W-:Y:S02]  /*3a00*/  LOP3.LUT R38, R42, 0xffff, RZ, 0xc0, !PT ;  /* 0x0000ffff2a267812 */ /* 0x000fe400078ec0ff */
[----:B------:R-:W-:Y:S02]  /*3a10*/  LOP3.LUT R45, R40, 0xff, RZ, 0xc0, !PT ;  /* 0x000000ff282d7812 */ /* 0x000fe400078ec0ff */
[--C-:B------:R-:W-:Y:S02]  /*3a20*/  SHF.R.U32.HI R37, RZ, 0x10, R42.reuse ;  /* 0x00000010ff257819 */ /* 0x100fe4000001162a */
[----:B------:R-:W-:Y:S01]  /*3a30*/  SHF.R.U32.HI R36, RZ, 0x18, R42 ;  /* 0x00000018ff247819 */ /* 0x000fe2000001162a */
[----:B------:R-:W-:Y:S01]  /*3a40*/  IMAD.WIDE.U32 R42, R21, -0x326172a9, RZ ;  /* 0xcd9e8d57152a7825 */ /* 0x000fe200078e00ff */
[----:B------:R-:W-:Y:S01]  /*3a50*/  ISETP.LE.U32.AND P4, PT, R45, UR4, PT ;  /* 0x000000042d007c0c */ /* 0x000fe2000bf83070 */
[-C--:B---3--:R-:W-:Y:S01]  /*3a60*/  HMMA.16816.F32 R52, R124, R32.reuse, R52 ;  /* 0x000000207c34723c */ /* 0x088fe20000001834 */
[----:B------:R-:W-:Y:S01]  /*3a70*/  SHF.R.U32.HI R45, RZ, 0x10, R40 ;  /* 0x00000010ff2d7819 */ /* 0x000fe20000011628 */
[----:B----4-:R-:W-:Y:S01]  /*3a80*/  @!P6 FADD.FTZ R242, -R242, -RZ ;  /* 0x800000fff2f2e221 */ /* 0x010fe20000010100 */
[----:B------:R-:W-:Y:S01]  /*3a90*/  ISETP.LE.U32.AND P2, PT, R41, UR4, PT ;  /* 0x0000000429007c0c */ /* 0x000fe2000bf43070 */
[----:B------:R-:W-:Y:S01]  /*3aa0*/  MUFU.EX2 R121, R48 ;  /* 0x0000003000797308 */ /* 0x000fe20000000800 */
[----:B------:R-:W-:Y:S02]  /*3ab0*/  LOP3.LUT R41, R11, 0xff, RZ, 0xc0, !PT ;  /* 0x000000ff0b297812 */ /* 0x000fe400078ec0ff */
[----:B------:R-:W-:Y:S01]  /*3ac0*/  LOP3.LUT R44, R43, UR5, R26, 0x96, !PT ;  /* 0x000000052b2c7c12 */ /* 0x000fe2000f8e961a */
[C---:B------:R-:W-:Y:S01]  /*3ad0*/  HMMA.16816.F32 R56, R100.reuse, R32, R56 ;  /* 0x000000206438723c */ /* 0x040fe20000001838 */
[----:B------:R-:W-:Y:S02]  /*3ae0*/  LOP3.LUT R45, R45, 0xff, RZ, 0xc0, !PT ;  /* 0x000000ff2d2d7812 */ /* 0x000fe400078ec0ff */
[----:B------:R-:W-:Y:S01]  /*3af0*/  ISETP.LE.U32.AND P0, PT, R41, UR4, PT ;  /* 0x0000000429007c0c */ /* 0x000fe2000bf03070 */
[----:B--2---:R-:W-:Y:S01]  /*3b00*/  @!P4 FADD.FTZ R244, -R244, -RZ ;  /* 0x800000fff4f4c221 */ /* 0x004fe20000010100 */
[----:B------:R-:W-:Y:S01]  /*3b10*/  LOP3.LUT R41, R40, 0xffff, RZ, 0xc0, !PT ;  /* 0x0000ffff28297812 */ /* 0x000fe200078ec0ff */
[----:B------:R-:W1:Y:S01]  /*3b20*/  MUFU.EX2 R230, R230 ;  /* 0x000000e600e67308 */ /* 0x000e620000000800 */
[----:B------:R-:W-:Y:S01]  /*3b30*/  SHF.R.U32.HI R40, RZ, 0x18, R40 ;  /* 0x00000018ff287819 */ /* 0x000fe20000011628 */
[-C--:B------:R-:W-:Y:S01]  /*3b40*/  HMMA.16816.F32 R60, R100, R34.reuse, R60 ;  /* 0x00000022643c723c */ /* 0x080fe2000000183c */
[----:B------:R-:W-:Y:S02]  /*3b50*/  ISETP.LE.U32.AND P3, PT, R45, UR4, PT ;  /* 0x000000042d007c0c */ /* 0x000fe4000bf63070 */
[----:B------:R-:W-:Y:S01]  /*3b60*/  ISETP.LE.U32.AND P6, PT, R40, UR4, PT ;  /* 0x0000000428007c0c */ /* 0x000fe2000bfc3070 */
[----:B------:R-:W-:Y:S01]  /*3b70*/  @!P2 FADD.FTZ R241, -R241, -RZ ;  /* 0x800000fff1f1a221 */ /* 0x000fe20000010100 */
[C---:B------:R-:W-:Y:S02]  /*3b80*/  LOP3.LUT R45, R44.reuse, 0xff, RZ, 0xc0, !PT ;  /* 0x000000ff2c2d7812 */ /* 0x040fe400078ec0ff */
[----:B------:R-:W-:Y:S01]  /*3b90*/  SHF.R.U32.HI R41, RZ, 0x8, R41 ;  /* 0x00000008ff297819 */ /* 0x000fe20000011629 */
[----:B------:R-:W-:Y:S01]  /*3ba0*/  HMMA.16816.F32 R64, R124, R34, R64 ;  /* 0x000000227c40723c */ /* 0x000fe20000001840 */
[----:B------:R-:W-:Y:S01]  /*3bb0*/  ISETP.LE.U32.AND P4, PT, R45, UR4, PT ;  /* 0x000000042d007c0c */ /* 0x000fe2000bf83070 */
[----:B------:R-:W2:Y:S02]  /*3bc0*/  MUFU.EX2 R245, R245 ;  /* 0x000000f500f57308 */ /* 0x000ea40000000800 */
[----:B------:R-:W-:Y:S01]  /*3bd0*/  LOP3.LUT R40, R44, 0xffff, RZ, 0xc0, !PT ;  /* 0x0000ffff2c287812 */ /* 0x000fe200078ec0ff */
[--C-:B------:R-:W-:Y:S01]  /*3be0*/  FFMA.FTZ R52, R52, c[0x0][0x23c], -R113.reuse ;  /* 0x00008f0034347a23 */ /* 0x100fe20000010871 */
[----:B------:R-:W-:Y:S01]  /*3bf0*/  LOP3.LUT R41, R41, 0xffff, RZ, 0xc0, !PT ;  /* 0x0000ffff29297812 */ /* 0x000fe200078ec0ff */
[----:B------:R-:W-:Y:S01]  /*3c00*/  @!P3 FADD.FTZ R246, -R246, -RZ ;  /* 0x800000fff6f6b221 */ /* 0x000fe20000010100 */
[----:B------:R-:W-:Y:S01]  /*3c10*/  SHF.R.U32.HI R40, RZ, 0x8, R40 ;  /* 0x00000008ff287819 */ /* 0x000fe20000011628 */
[----:B------:R-:W-:Y:S01]  /*3c20*/  @!P6 FADD.FTZ R247, -R247, -RZ ;  /* 0x800000fff7f7e221 */ /* 0x000fe20000010100 */
[----:B------:R-:W-:Y:S02]  /*3c30*/  ISETP.LE.U32.AND P2, PT, R41, UR4, PT ;  /* 0x0000000429007c0c */ /* 0x000fe4000bf43070 */
[--C-:B------:R-:W-:Y:S01]  /*3c40*/  SHF.R.U32.HI R41, RZ, 0x18, R44.reuse ;  /* 0x00000018ff297819 */ /* 0x100fe2000001162c */
[----:B------:R-:W-:Y:S01]  /*3c50*/  FFMA.FTZ R53, R53, c[0x0][0x23c], -R113 ;  /* 0x00008f0035357a23 */ /* 0x000fe20000010871 */
[----:B------:R-:W-:Y:S01]  /*3c60*/  LOP3.LUT R40, R40, 0xffff, RZ, 0xc0, !PT ;  /* 0x0000ffff28287812 */ /* 0x000fe200078ec0ff */
[----:B-1----:R-:W-:Y:S01]  /*3c70*/  @!P1 FADD.FTZ R230, -R230, -RZ ;  /* 0x800000ffe6e69221 */ /* 0x002fe20000010100 */
[----:B------:R-:W-:Y:S01]  /*3c80*/  SHF.R.U32.HI R44, RZ, 0x10, R44 ;  /* 0x00000010ff2c7819 */ /* 0x000fe2000001162c */
[----:B------:R-:W-:Y:S01]  /*3c90*/  FFMA.FTZ R60, R60, c[0x0][0x23c], -R6 ;  /* 0x00008f003c3c7a23 */ /* 0x000fe20000010806 */
[----:B------:R-:W-:Y:S01]  /*3ca0*/  ISETP.LE.U32.AND P3, PT, R40, UR4, PT ;  /* 0x0000000428007c0c */ /* 0x000fe2000bf63070 */
[----:B------:R-:W-:Y:S01]  /*3cb0*/  FFMA.FTZ R62, R62, c[0x0][0x23c], -R7 ;  /* 0x00008f003e3e7a23 */ /* 0x000fe20000010807 */
[----:B------:R-:W-:Y:S01]  /*3cc0*/  LOP3.LUT R40, R44, 0xff, RZ, 0xc0, !PT ;  /* 0x000000ff2c287812 */ /* 0x000fe200078ec0ff */
[----:B------:R-:W-:Y:S01]  /*3cd0*/  MUFU.EX2 R120, R60 ;  /* 0x0000003c00787308 */ /* 0x000fe20000000800 */
[----:B------:R-:W-:Y:S01]  /*3ce0*/  ISETP.LE.U32.AND P1, PT, R118, UR4, PT ;  /* 0x0000000476007c0c */ /* 0x000fe2000bf23070 */
[----:B------:R-:W-:Y:S01]  /*3cf0*/  @!P4 FADD.FTZ R248, -R248, -RZ ;  /* 0x800000fff8f8c221 */ /* 0x000fe20000010100 */
[----:B------:R-:W-:Y:S01]  /*3d00*/  ISETP.LE.U32.AND P6, PT, R40, UR4, PT ;  /* 0x0000000428007c0c */ /* 0x000fe2000bfc3070 */
[--C-:B------:R-:W-:Y:S01]  /*3d10*/  FFMA.FTZ R64, R64, c[0x0][0x23c], -R113.reuse ;  /* 0x00008f0040407a23 */ /* 0x100fe20000010871 */
[C---:B------:R-:W-:Y:S01]  /*3d20*/  LOP3.LUT R32, R42.reuse, 0xff, RZ, 0xc0, !PT ;  /* 0x000000ff2a207812 */ /* 0x040fe200078ec0ff */
[----:B------:R-:W-:Y:S01]  /*3d30*/  FFMA.FTZ R113, R65, c[0x0][0x23c], -R113 ;  /* 0x00008f0041717a23 */ /* 0x000fe20000010871 */
[----:B------:R-:W-:Y:S01]  /*3d40*/  LOP3.LUT R33, R42, 0xffff, RZ, 0xc0, !PT ;  /* 0x0000ffff2a217812 */ /* 0x000fe200078ec0ff */
[----:B------:R-:W-:Y:S01]  /*3d50*/  FFMA.FTZ R66, R66, c[0x0][0x23c], -R5 ;  /* 0x00008f0042427a23 */ /* 0x000fe20000010805 */
[----:B------:R-:W-:Y:S01]  /*3d60*/  ISETP.LE.U32.AND P4, PT, R32, UR4, PT ;  /* 0x0000000420007c0c */ /* 0x000fe2000bf83070 */
[----:B------:R-:W1:Y:S01]  /*3d70*/  MUFU.EX2 R118, R46 ;  /* 0x0000002e00767308 */ /* 0x000e620000000800 */
[----:B------:R-:W-:Y:S01]  /*3d80*/  SHF.R.U32.HI R33, RZ, 0x8, R33 ;  /* 0x00000008ff217819 */ /* 0x000fe20000011621 */
[----:B--2---:R-:W-:Y:S01]  /*3d90*/  @!P2 FADD.FTZ R245, -R245, -RZ ;  /* 0x800000fff5f5a221 */ /* 0x004fe20000010100 */
[--C-:B------:R-:W-:Y:S01]  /*3da0*/  SHF.R.U32.HI R32, RZ, 0x10, R42.reuse ;  /* 0x00000010ff207819 */ /* 0x100fe2000001162a */
[----:B------:R-:W-:Y:S01]  /*3db0*/  @!P3 FADD.FTZ R249, -R249, -RZ ;  /* 0x800000fff9f9b221 */ /* 0x000fe20000010100 */
[----:B------:R-:W-:Y:S01]  /*3dc0*/  LOP3.LUT R33, R33, 0xffff, RZ, 0xc0, !PT ;  /* 0x0000ffff21217812 */ /* 0x000fe200078ec0ff */
[----:B------:R-:W-:Y:S01]  /*3dd0*/  @!P6 FADD.FTZ R250, -R250, -RZ ;  /* 0x800000fffafae221 */ /* 0x000fe20000010100 */
[----:B------:R-:W-:Y:S01]  /*3de0*/  ISETP.LE.U32.AND P2, PT, R41, UR4, PT ;  /* 0x0000000429007c0c */ /* 0x000fe2000bf43070 */
[----:B------:R-:W-:Y:S01]  /*3df0*/  FFMA.FTZ R54, R54, c[0x0][0x23c], -R5 ;  /* 0x00008f0036367a23 */ /* 0x000fe20000010805 */
[----:B------:R-:W-:Y:S01]  /*3e00*/  LOP3.LUT R32, R32, 0xff, RZ, 0xc0, !PT ;  /* 0x000000ff20207812 */ /* 0x000fe200078ec0ff */
[----:B------:R-:W2:Y:S01]  /*3e10*/  MUFU.EX2 R127, R64 ;  /* 0x00000040007f7308 */ /* 0x000ea20000000800 */
[----:B------:R-:W-:Y:S01]  /*3e20*/  SHF.R.U32.HI R42, RZ, 0x18, R42 ;  /* 0x00000018ff2a7819 */ /* 0x000fe2000001162a */
[----:B------:R-:W-:Y:S01]  /*3e30*/  @!P4 FADD.FTZ R252, -R252, -RZ ;  /* 0x800000fffcfcc221 */ /* 0x000fe20000010100 */
[----:B------:R-:W-:Y:S01]  /*3e40*/  ISETP.LE.U32.AND P6, PT, R32, UR4, PT ;  /* 0x0000000420007c0c */ /* 0x000fe2000bfc3070 */
[----:B------:R-:W-:Y:S01]  /*3e50*/  FFMA.FTZ R56, R56, c[0x0][0x23c], -R6 ;  /* 0x00008f0038387a23 */ /* 0x000fe20000010806 */
[----:B------:R-:W-:Y:S01]  /*3e60*/  SHF.R.U32.HI R32, RZ, 0x18, R11 ;  /* 0x00000018ff207819 */ /* 0x000fe2000001160b */
[----:B------:R-:W-:Y:S01]  /*3e70*/  FFMA.FTZ R58, R58, c[0x0][0x23c], -R7 ;  /* 0x00008f003a3a7a23 */ /* 0x000fe20000010807 */
[----:B------:R-:W-:Y:S01]  /*3e80*/  ISETP.LE.U32.AND P3, PT, R33, UR4, PT ;  /* 0x0000000421007c0c */ /* 0x000fe2000bf63070 */
[----:B------:R-:W-:Y:S01]  /*3e90*/  FFMA.FTZ R55, R55, c[0x0][0x23c], -R5 ;  /* 0x00008f0037377a23 */ /* 0x000fe20000010805 */
[----:B------:R-:W-:Y:S01]  /*3ea0*/  SHF.R.U32.HI R33, RZ, 0x10, R11 ;  /* 0x00000010ff217819 */ /* 0x000fe2000001160b */
[----:B------:R-:W-:Y:S01]  /*3eb0*/  FFMA.FTZ R5, R67, c[0x0][0x23c], -R5 ;  /* 0x00008f0043057a23 */ /* 0x000fe20000010805 */
[----:B------:R-:W-:Y:S01]  /*3ec0*/  ISETP.LE.U32.AND P4, PT, R42, UR4, PT ;  /* 0x000000042a007c0c */ /* 0x000fe2000bf83070 */
[----:B------:R-:W-:Y:S01]  /*3ed0*/  MUFU.EX2 R109, R66 ;  /* 0x00000042006d7308 */ /* 0x000fe20000000800 */
[----:B------:R-:W-:Y:S01]  /*3ee0*/  LOP3.LUT R33, R33, 0xff, RZ, 0xc0, !PT ;  /* 0x000000ff21217812 */ /* 0x000fe200078ec0ff */
[----:B------:R-:W-:Y:S01]  /*3ef0*/  @!P2 FADD.FTZ R251, -R251, -RZ ;  /* 0x800000fffbfba221 */ /* 0x000fe20000010100 */
[----:B------:R-:W-:Y:S01]  /*3f00*/  SHF.R.U32.HI R38, RZ, 0x8, R38 ;  /* 0x00000008ff267819 */ /* 0x000fe20000011626 */
[----:B-1----:R-:W-:Y:S01]  /*3f10*/  @!P6 FADD.FTZ R118, -R118, -RZ ;  /* 0x800000ff7676e221 */ /* 0x002fe20000010100 */
[----:B------:R-:W-:Y:S01]  /*3f20*/  ISETP.LE.U32.AND P2, PT, R39, UR4, PT ;  /* 0x0000000427007c0c */ /* 0x000fe2000bf43070 */
[--C-:B------:R-:W-:Y:S01]  /*3f30*/  FFMA.FTZ R57, R57, c[0x0][0x23c], -R6.reuse ;  /* 0x00008f0039397a23 */ /* 0x100fe20000010806 */
[----:B------:R-:W-:Y:S01]  /*3f40*/  LOP3.LUT R38, R38, 0xffff, RZ, 0xc0, !PT ;  /* 0x0000ffff26267812 */ /* 0x000fe200078ec0ff */
[----:B------:R-:W-:Y:S01]  /*3f50*/  FFMA.FTZ R6, R61, c[0x0][0x23c], -R6 ;  /* 0x00008f003d067a23 */ /* 0x000fe20000010806 */
[----:B------:R-:W-:Y:S01]  /*3f60*/  LOP3.LUT R37, R37, 0xff, RZ, 0xc0, !PT ;  /* 0x000000ff25257812 */ /* 0x000fe200078ec0ff */
[----:B------:R-:W1:Y:S01]  /*3f70*/  MUFU.EX2 R129, R52 ;  /* 0x0000003400817308 */ /* 0x000e620000000800 */
[----:B------:R-:W-:Y:S01]  /*3f80*/  ISETP.LE.U32.AND P6, PT, R38, UR4, PT ;  /* 0x0000000426007c0c */ /* 0x000fe2000bfc3070 */
[----:B------:R-:W-:Y:S01]  /*3f90*/  @!P3 FADD.FTZ R117, -R117, -RZ ;  /* 0x800000ff7575b221 */ /* 0x000fe20000010100 */
[----:B------:R-:W-:Y:S01]  /*3fa0*/  ISETP.LE.U32.AND P3, PT, R32, UR4, PT ;  /* 0x0000000420007c0c */ /* 0x000fe2000bf63070 */
[----:B------:R-:W-:Y:S01]  /*3fb0*/  @!P4 FADD.FTZ R119, -R119, -RZ ;  /* 0x800000ff7777c221 */ /* 0x000fe20000010100 */
[----:B------:R-:W-:Y:S01]  /*3fc0*/  ISETP.LE.U32.AND P4, PT, R37, UR4, PT ;  /* 0x0000000425007c0c */ /* 0x000fe2000bf83070 */
[----:B--2---:R-:W-:Y:S01]  /*3fd0*/  @!P1 FADD.FTZ R127, -R127, -RZ ;  /* 0x800000ff7f7f9221 */ /* 0x004fe20000010100 */
[----:B------:R-:W-:Y:S01]  /*3fe0*/  LOP3.LUT R32, R11, 0xffff, RZ, 0xc0, !PT ;  /* 0x0000ffff0b207812 */ /* 0x000fe200078ec0ff */
[----:B------:R-:W-:Y:S01]  /*3ff0*/  @!P2 FADD.FTZ R121, -R121, -RZ ;  /* 0x800000ff7979a221 */ /* 0x000fe20000010100 */
[----:B------:R-:W-:Y:S01]  /*4000*/  ISETP.LE.U32.AND P2, PT, R36, UR4, PT ;  /* 0x0000000424007c0c */ /* 0x000fe2000bf43070 */
[----:B------:R-:W2:Y:S01]  /*4010*/  MUFU.EX2 R131, R53 ;  /* 0x0000003500837308 */ /* 0x000ea20000000800 */
[----:B------:R-:W-:Y:S01]  /*4020*/  SHF.R.U32.HI R32, RZ, 0x8, R32 ;  /* 0x00000008ff207819 */ /* 0x000fe20000011620 */
[--C-:B------:R-:W-:Y:S01]  /*4030*/  FFMA.FTZ R59, R59, c[0x0][0x23c], -R7.reuse ;  /* 0x00008f003b3b7a23 */ /* 0x100fe20000010807 */
[----:B------:R-:W-:Y:S01]  /*4040*/  F2FP.RELU.PACK_AB R35, R215, R214 ;  /* 0x000000d6d723723e */ /* 0x000fe200000008ff */
[----:B------:R-:W-:Y:S01]  /*4050*/  FFMA.FTZ R7, R63, c[0x0][0x23c], -R7 ;  /* 0x00008f003f077a23 */ /* 0x000fe20000010807 */
[----:B------:R-:W-:Y:S01]  /*4060*/  LOP3.LUT R34, R32, 0xffff, RZ, 0xc0, !PT ;  /* 0x0000ffff20227812 */ /* 0x000fe200078ec0ff */
[----:B------:R-:W-:Y:S01]  /*4070*/  @!P6 FADD.FTZ R122, -R122, -RZ ;  /* 0x800000ff7a7ae221 */ /* 0x000fe20000010100 */
[----:B------:R-:W-:Y:S01]  /*4080*/  LOP3.LUT R32, R13, 0xffff, RZ, 0xc0, !PT ;  /* 0x0000ffff0d207812 */ /* 0x000fe200078ec0ff */
[----:B------:R3:W-:Y:S01]  /*4090*/  STS [R182+0x10400], R35 ;  /* 0x01040023b6007388 */ /* 0x0007e20000000800 */
[----:B------:R-:W-:Y:S01]  /*40a0*/  ISETP.LE.U32.AND P6, PT, R34, UR4, PT ;  /* 0x0000000422007c0c */ /* 0x000fe2000bfc3070 */
[----:B------:R-:W4:Y:S01]  /*40b0*/  MUFU.EX2 R114, R54 ;  /* 0x0000003600727308 */ /* 0x000f220000000800 */
[----:B------:R-:W-:Y:S01]  /*40c0*/  SHF.R.U32.HI R32, RZ, 0x8, R32 ;  /* 0x00000008ff207819 */ /* 0x000fe20000011620 */
[----:B------:R-:W-:Y:S01]  /*40d0*/  @!P4 FADD.FTZ R123, -R123, -RZ ;  /* 0x800000ff7b7bc221 */ /* 0x000fe20000010100 */
[----:B------:R-:W-:Y:S01]  /*40e0*/  ISETP.LE.U32.AND P4, PT, R33, UR4, PT ;  /* 0x0000000421007c0c */ /* 0x000fe2000bf83070 */
[----:B------:R-:W-:Y:S01]  /*40f0*/  @!P2 FADD.FTZ R130, -R130, -RZ ;  /* 0x800000ff8282a221 */ /* 0x000fe20000010100 */
[----:B------:R-:W-:Y:S01]  /*4100*/  LOP3.LUT R33, R13, 0xff, RZ, 0xc0, !PT ;  /* 0x000000ff0d217812 */ /* 0x000fe200078ec0ff */
[----:B-1----:R-:W-:Y:S01]  /*4110*/  @!P0 FADD.FTZ R129, -R129, -RZ ;  /* 0x800000ff81818221 */ /* 0x002fe20000010100 */
[----:B------:R-:W-:Y:S02]  /*4120*/  F2FP.RELU.PACK_AB R34, R225, R224 ;  /* 0x000000e0e122723e */ /* 0x000fe400000008ff */
[----:B------:R-:W-:Y:S01]  /*4130*/  LOP3.LUT R32, R32, 0xffff, RZ, 0xc0, !PT ;  /* 0x0000ffff20207812 */ /* 0x000fe200078ec0ff */
[----:B------:R-:W1:Y:S01]  /*4140*/  MUFU.EX2 R178, R56 ;  /* 0x0000003800b27308 */ /* 0x000e620000000800 */
[----:B------:R-:W-:Y:S02]  /*4150*/  ISETP.LE.U32.AND P2, PT, R33, UR4, PT ;  /* 0x0000000421007c0c */ /* 0x000fe4000bf43070 */
[----:B------:R-:W-:Y:S01]  /*4160*/  ISETP.LE.U32.AND P0, PT, R32, UR4, PT ;  /* 0x0000000420007c0c */ /* 0x000fe2000bf03070 */
[----:B--2---:R-:W-:Y:S01]  /*4170*/  @!P6 FADD.FTZ R131, -R131, -RZ ;  /* 0x800000ff8383e221 */ /* 0x004fe20000010100 */
[----:B------:R-:W-:Y:S02]  /*4180*/  F2FP.RELU.PACK_AB R41, R217, R216 ;  /* 0x000000d8d929723e */ /* 0x000fe400000008ff */
[----:B------:R-:W-:Y:S02]  /*4190*/  LOP3.LUT R32, R10, 0xff, RZ, 0xc0, !PT ;  /* 0x000000ff0a207812 */ /* 0x000fe400078ec0ff */
[----:B------:R-:W-:Y:S01]  /*41a0*/  F2FP.RELU.PACK_AB R39, R219, R218 ;  /* 0x000000dadb27723e */ /* 0x000fe200000008ff */
[----:B------:R-:W2:Y:S01]  /*41b0*/  MUFU.EX2 R113, R113 ;  /* 0x0000007100717308 */ /* 0x000ea20000000800 */
[----:B------:R-:W-:Y:S02]  /*41c0*/  SHF.R.U32.HI R33, RZ, 0x10, R13 ;  /* 0x00000010ff217819 */ /* 0x000fe4000001160d */
[----:B------:R-:W-:Y:S01]  /*41d0*/  ISETP.LE.U32.AND P6, PT, R32, UR4, PT ;  /* 0x0000000420007c0c */ /* 0x000fe2000bfc3070 */
[----:B----4-:R-:W-:Y:S01]  /*41e0*/  @!P4 FADD.FTZ R114, -R114, -RZ ;  /* 0x800000ff7272c221 */ /* 0x010fe20000010100 */
[----:B------:R-:W-:Y:S02]  /*41f0*/  SHF.R.U32.HI R32, RZ, 0x8, R9 ;  /* 0x00000008ff207819 */ /* 0x000fe40000011609 */
[----:B------:R-:W-:Y:S02]  /*4200*/  F2FP.RELU.PACK_AB R38, R221, R220 ;  /* 0x000000dcdd26723e */ /* 0x000fe400000008ff */
[----:B------:R-:W-:Y:S01]  /*4210*/  LOP3.LUT R33, R33, 0xff, RZ, 0xc0, !PT ;  /* 0x000000ff21217812 */ /* 0x000fe200078ec0ff */
[----:B------:R-:W4:Y:S01]  /*4220*/  MUFU.EX2 R126, R58 ;  /* 0x0000003a007e7308 */ /* 0x000f220000000800 */
[----:B------:R-:W-:Y:S02]  /*4230*/  F2FP.RELU.PACK_AB R36, R223, R222 ;  /* 0x000000dedf24723e */ /* 0x000fe400000008ff */
[----:B------:R-:W-:Y:S01]  /*4240*/  LOP3.LUT R32, R32, 0xffff, RZ, 0xc0, !PT ;  /* 0x0000ffff20207812 */ /* 0x000fe200078ec0ff */
[----:B-1----:R-:W-:Y:S01]  /*4250*/  @!P2 FADD.FTZ R178, -R178, -RZ ;  /* 0x800000ffb2b2a221 */ /* 0x002fe20000010100 */
[----:B------:R-:W-:Y:S01]  /*4260*/  ISETP.LE.U32.AND P4, PT, R33, UR4, PT ;  /* 0x0000000421007c0c */ /* 0x000fe2000bf83070 */
[----:B------:R-:W-:Y:S01]  /*4270*/  @!P6 FADD.FTZ R109, -R109, -RZ ;  /* 0x800000ff6d6de221 */ /* 0x000fe20000010100 */
[----:B------:R-:W-:Y:S02]  /*4280*/  SHF.R.U32.HI R33, RZ, 0x8, R14 ;  /* 0x00000008ff217819 */ /* 0x000fe4000001160e */
[----:B------:R-:W-:Y:S01]  /*4290*/  ISETP.LE.U32.AND P2, PT, R32, UR4, PT ;  /* 0x0000000420007c0c */ /* 0x000fe2000bf43070 */
[----:B------:R-:W-:Y:S01]  /*42a0*/  MUFU.EX2 R128, R62 ;  /* 0x0000003e00807308 */ /* 0x000fe20000000800 */
[----:B------:R-:W-:Y:S02]  /*42b0*/  SHF.R.U32.HI R32, RZ, 0x18, R13 ;  /* 0x00000018ff207819 */ /* 0x000fe4000001160d */
[----:B------:R-:W-:Y:S02]  /*42c0*/  LOP3.LUT R33, R33, 0xffff, RZ, 0xc0, !PT ;  /* 0x0000ffff21217812 */ /* 0x000fe400078ec0ff */
[----:B---3--:R-:W-:Y:S02]  /*42d0*/  F2FP.RELU.PACK_AB R35, R229, R228 ;  /* 0x000000e4e523723e */ /* 0x008fe400000008ff */
[----:B------:R-:W-:Y:S02]  /*42e0*/  F2FP.RELU.PACK_AB R43, R235, R234 ;  /* 0x000000eaeb2b723e */ /* 0x000fe400000008ff */
[----:B------:R-:W-:Y:S01]  /*42f0*/  F2FP.RELU.PACK_AB R46, R237, R236 ;  /* 0x000000eced2e723e */ /* 0x000fe200000008ff */
[----:B------:R-:W1:Y:S01]  /*4300*/  MUFU.EX2 R233, R233 ;  /* 0x000000e900e97308 */ /* 0x000e620000000800 */
[----:B------:R-:W-:Y:S01]  /*4310*/  F2FP.RELU.PACK_AB R44, R239, R238 ;  /* 0x000000eeef2c723e */ /* 0x000fe200000008ff */
[----:B--2---:R-:W-:Y:S01]  /*4320*/  @!P2 FADD.FTZ R113, -R113, -RZ ;  /* 0x800000ff7171a221 */ /* 0x004fe20000010100 */
[----:B------:R-:W-:Y:S01]  /*4330*/  ISETP.LE.U32.AND P2, PT, R33, UR4, PT ;  /* 0x0000000421007c0c */ /* 0x000fe2000bf43070 */
[----:B----4-:R-:W-:Y:S01]  /*4340*/  @!P4 FADD.FTZ R126, -R126, -RZ ;  /* 0x800000ff7e7ec221 */ /* 0x010fe20000010100 */
[----:B------:R-:W-:Y:S02]  /*4350*/  ISETP.LE.U32.AND P4, PT, R32, UR4, PT ;  /* 0x0000000420007c0c */ /* 0x000fe4000bf83070 */
[----:B------:R-:W-:Y:S02]  /*4360*/  F2FP.RELU.PACK_AB R33, R213, R212 ;  /* 0x000000d4d521723e */ /* 0x000fe400000008ff */
[----:B------:R-:W-:Y:S01]  /*4370*/  LOP3.LUT R32, R17, 0xff, RZ, 0xc0, !PT ;  /* 0x000000ff11207812 */ /* 0x000fe200078ec0ff */
[----:B------:R-:W2:Y:S01]  /*4380*/  MUFU.EX2 R115, R55 ;  /* 0x0000003700737308 */ /* 0x000ea20000000800 */
[----:B------:R-:W-:Y:S01]  /*4390*/  F2FP.RELU.PACK_AB R42, R245, R244 ;  /* 0x000000f4f52a723e */ /* 0x000fe200000008ff */
[----:B------:R3:W-:Y:S01]  /*43a0*/  STS [R182+0x10000], R33 ;  /* 0x01000021b6007388 */ /* 0x0007e20000000800 */
[----:B------:R-:W-:Y:S02]  /*43b0*/  ISETP.LE.U32.AND P1, PT, R32, UR4, PT ;  /* 0x0000000420007c0c */ /* 0x000fe4000bf23070 */
[----:B------:R-:W-:Y:S01]  /*43c0*/  F2FP.RELU.PACK_AB R32, R227, R226 ;  /* 0x000000e2e320723e */ /* 0x000fe200000008ff */
[----:B------:R4:W-:Y:S01]  /*43d0*/  STS [R185+0x10000], R34 ;  /* 0x01000022b9007388 */ /* 0x0009e20000000800 */
[----:B------:R-:W-:Y:S03]  /*43e0*/  F2FP.RELU.PACK_AB R40, R247, R246 ;  /* 0x000000f6f728723e */ /* 0x000fe600000008ff */
[----:B------:R4:W-:Y:S01]  /*43f0*/  STS [R185+0x10400], R32 ;  /* 0x01040020b9007388 */ /* 0x0009e20000000800 */
[----:B------:R-:W4:Y:S03]  /*4400*/  MUFU.EX2 R125, R57 ;  /* 0x00000039007d7308 */ /* 0x000f260000000800 */
[----:B------:R4:W-:Y:S01]  /*4410*/  STS [R182+0x12000], R41 ;  /* 0x01200029b6007388 */ /* 0x0009e20000000800 */
[----:B-1----:R-:W-:Y:S01]  /*4420*/  @!P5 FADD.FTZ R233, -R233, -RZ ;  /* 0x800000ffe9e9d221 */ /* 0x002fe20000010100 */
[----:B------:R-:W-:Y:S01]  /*4430*/  ISETP.LE.U32.AND P5, PT, R29, UR4, PT ;  /* 0x000000041d007c0c */ /* 0x000fe2000bfa3070 */
[----:B------:R-:W-:Y:S01]  /*4440*/  @!P1 FADD.FTZ R128, -R128, -RZ ;  /* 0x800000ff80809221 */ /* 0x000fe20000010100 */
[----:B------:R-:W-:Y:S01]  /*4450*/  FSETP.GE.FTZ.AND P1, PT, R225, RZ, PT ;  /* 0x000000ffe100720b */ /* 0x000fe20003f36000 */
[----:B------:R1:W-:Y:S01]  /*4460*/  STS [R182+0x12400], R39 ;  /* 0x01240027b6007388 */ /* 0x0003e20000000800 */
[----:B------:R-:W-:Y:S01]  /*4470*/  F2FP.RELU.PACK_AB R37, R233, R232 ;  /* 0x000000e8e925723e */ /* 0x000fe200000008ff */
[----:B------:R-:W1:Y:S02]  /*4480*/  MUFU.EX2 R110, R5 ;  /* 0x00000005006e7308 */ /* 0x000e640000000800 */
[----:B------:R1:W-:Y:S01]  /*4490*/  STS [R185+0x12000], R38 ;  /* 0x01200026b9007388 */ /* 0x0003e20000000800 */
[----:B--2---:R-:W-:Y:S01]  /*44a0*/  @!P3 FADD.FTZ R115, -R115, -RZ ;  /* 0x800000ff7373b221 */ /* 0x004fe20000010100 */
[----:B------:R-:W-:Y:S02]  /*44b0*/  ISETP.LE.U32.AND P3, PT, R18, UR4, PT ;  /* 0x0000000412007c0c */ /* 0x000fe4000bf63070 */
[----:B---3--:R-:W-:Y:S01]  /*44c0*/  F2FP.RELU.PACK_AB R33, R231, R230 ;  /* 0x000000e6e721723e */ /* 0x008fe200000008ff */
[----:B------:R2:W-:Y:S01]  /*44d0*/  STS [R185+0x12400], R36 ;  /* 0x01240024b9007388 */ /* 0x0005e20000000800 */
[----:B----4-:R-:W-:Y:S03]  /*44e0*/  F2FP.RELU.PACK_AB R34, R241, R240 ;  /* 0x000000f0f122723e */ /* 0x010fe600000008ff */
[----:B------:R3:W-:Y:S01]  /*44f0*/  STS [R184+0x10000], R35 ;  /* 0x01000023b8007388 */ /* 0x0007e20000000800 */
[----:B------:R-:W4:Y:S01]  /*4500*/  MUFU.EX2 R116, R59 ;  /* 0x0000003b00747308 */ /* 0x000f220000000800 */
[----:B------:R-:W-:Y:S02]  /*4510*/  F2FP.RELU.PACK_AB R32, R243, R242 ;  /* 0x000000f2f320723e */ /* 0x000fe400000008ff */
[----:B------:R4:W-:Y:S01]  /*4520*/  STS [R184+0x10400], R33 ;  /* 0x01040021b8007388 */ /* 0x0009e20000000800 */
[----:B------:R-:W-:Y:S01]  /*4530*/  @!P0 FADD.FTZ R125, -R125, -RZ ;  /* 0x800000ff7d7d8221 */ /* 0x000fe20000010100 */
[----:B------:R-:W-:Y:S01]  /*4540*/  ISETP.LE.U32.AND P0, PT, R15, UR4, PT ;  /* 0x000000040f007c0c */ /* 0x000fe2000bf03070 */
[----:B------:R-:W-:Y:S01]  /*4550*/  @!P3 FADD.FTZ R120, -R120, -RZ ;  /* 0x800000ff7878b221 */ /* 0x000fe20000010100 */
[----:B------:R-:W-:Y:S01]  /*4560*/  F2FP.RELU.PACK_AB R41, R122, R121 ;  /* 0x000000797a29723e */ /* 0x000fe200000008ff */
[----:B------:R4:W-:Y:S01]  /*4570*/  STS [R191+0x10000], R34 ;  /* 0x01000022bf007388 */ /* 0x0009e20000000800 */
[----:B------:R-:W-:Y:S01]  /*4580*/  FSETP.GE.FTZ.AND P3, PT, R213, RZ, PT ;  /* 0x000000ffd500720b */ /* 0x000fe20003f76000 */
[----:B------:R-:W4:Y:S01]  /*4590*/  MUFU.EX2 R124, R6 ;  /* 0x00000006007c7308 */ /* 0x000f220000000800 */
[----:B-1----:R-:W-:Y:S01]  /*45a0*/  F2FP.RELU.PACK_AB R39, R130, R123 ;  /* 0x0000007b8227723e */ /* 0x002fe200000008ff */
[----:B------:R1:W-:Y:S01]  /*45b0*/  STS [R191+0x10400], R32 ;  /* 0x01040020bf007388 */ /* 0x0003e20000000800 */
[----:B------:R-:W-:Y:S01]  /*45c0*/  @!P5 FADD.FTZ R110, -R110, -RZ ;  /* 0x800000ff6e6ed221 */ /* 0x000fe20000010100 */
[----:B------:R-:W-:Y:S01]  /*45d0*/  ULDC.64 UR4, c[0x0][0x118] ;  /* 0x0000460000047ab9 */ /* 0x000fe20000000a00 */
[----:B------:R-:W-:Y:S01]  /*45e0*/  F2FP.RELU.PACK_AB R38, R249, R248 ;  /* 0x000000f8f926723e */ /* 0x000fe200000008ff */
[----:B------:R1:W-:Y:S01]  /*45f0*/  STS [R184+0x12000], R37 ;  /* 0x01200025b8007388 */ /* 0x0003e20000000800 */
[----:B--2---:R-:W-:Y:S03]  /*4600*/  F2FP.RELU.PACK_AB R36, R251, R250 ;  /* 0x000000fafb24723e */ /* 0x004fe600000008ff */
[----:B------:R-:W-:Y:S01]  /*4610*/  STS [R184+0x12400], R43 ;  /* 0x0124002bb8007388 */ /* 0x000fe20000000800 */
[----:B------:R-:W2:Y:S01]  /*4620*/  MUFU.EX2 R111, R7 ;  /* 0x00000007006f7308 */ /* 0x000ea20000000800 */
[----:B---3--:R-:W-:Y:S02]  /*4630*/  F2FP.RELU.PACK_AB R35, R119, R118 ;  /* 0x000000767723723e */ /* 0x008fe400000008ff */
[----:B------:R-:W-:Y:S01]  /*4640*/  STS [R191+0x12000], R46 ;  /* 0x0120002ebf007388 */ /* 0x000fe20000000800 */
[----:B----4-:R-:W-:Y:S01]  /*4650*/  @!P4 FADD.FTZ R116, -R116, -RZ ;  /* 0x800000ff7474c221 */ /* 0x010fe20000010100 */
[----:B------:R-:W-:Y:S02]  /*4660*/  FSETP.GE.FTZ.AND P4, PT, R212, RZ, PT ;  /* 0x000000ffd400720b */ /* 0x000fe40003f96000 */
[----:B------:R-:W-:Y:S01]  /*4670*/  F2FP.RELU.PACK_AB R33, R113, R127 ;  /* 0x0000007f7121723e */ /* 0x000fe200000008ff */
[----:B------:R-:W-:Y:S01]  /*4680*/  STS [R191+0x12400], R44 ;  /* 0x0124002cbf007388 */ /* 0x000fe20000000800 */
[----:B------:R-:W-:Y:S03]  /*4690*/  F2FP.RELU.PACK_AB R34, R131, R129 ;  /* 0x000000818322723e */ /* 0x000fe600000008ff */
[----:B------:R-:W-:Y:S01]  /*46a0*/  STS [R183+0x10000], R42 ;  /* 0x0100002ab7007388 */ /* 0x000fe20000000800 */
[----:B------:R-:W-:Y:S01]  /*46b0*/  @!P2 FADD.FTZ R124, -R124, -RZ ;  /* 0x800000ff7c7ca221 */ /* 0x000fe20000010100 */
[----:B------:R-:W-:Y:S02]  /*46c0*/  FSETP.GE.FTZ.AND P2, PT, R224, RZ, PT ;  /* 0x000000ffe000720b */ /* 0x000fe40003f56000 */
[----:B-1----:R-:W-:Y:S01]  /*46d0*/  F2FP.RELU.PACK_AB R32, R115, R114 ;  /* 0x000000727320723e */ /* 0x002fe200000008ff */
[----:B------:R-:W-:Y:S01]  /*46e0*/  STS [R183+0x10400], R40 ;  /* 0x01040028b7007388 */ /* 0x000fe20000000800 */
[----:B------:R-:W-:Y:S03]  /*46f0*/  F2FP.RELU.PACK_AB R37, R117, R252 ;  /* 0x000000fc7525723e */ /* 0x000fe600000008ff */
[----:B------:R-:W-:Y:S01]  /*4700*/  STS [R188+0x10000], R41 ;  /* 0x01000029bc007388 */ /* 0x000fe20000000800 */
[----:B--2---:R-:W-:Y:S03]  /*4710*/  @!P0 FADD.FTZ R111, -R111, -RZ ;  /* 0x800000ff6f6f8221 */ /* 0x004fe60000010100 */
[----:B------:R-:W-:Y:S04]  /*4720*/  STS [R188+0x10400], R39 ;  /* 0x01040027bc007388 */ /* 0x000fe80000000800 */
[----:B------:R-:W-:Y:S04]  /*4730*/  STS [R183+0x12000], R38 ;  /* 0x01200026b7007388 */ /* 0x000fe80000000800 */
[----:B------:R-:W-:Y:S04]  /*4740*/  STS [R183+0x12400], R36 ;  /* 0x01240024b7007388 */ /* 0x000fe80000000800 */
[----:B------:R1:W-:Y:S04]  /*4750*/  STS [R188+0x12000], R37 ;  /* 0x01200025bc007388 */ /* 0x0003e80000000800 */
[----:B------:R2:W-:Y:S04]  /*4760*/  STS [R188+0x12400], R35 ;  /* 0x01240023bc007388 */ /* 0x0005e80000000800 */
[----:B------:R3:W-:Y:S04]  /*4770*/  STS [R187+0x10000], R34 ;  /* 0x01000022bb007388 */ /* 0x0007e80000000800 */
[----:B------:R4:W-:Y:S04]  /*4780*/  STS [R187+0x10400], R32 ;  /* 0x01040020bb007388 */ /* 0x0009e80000000800 */
[----:B------:R4:W-:Y:S01]  /*4790*/  STS [R186+0x10000], R33 ;  /* 0x01000021ba007388 */ /* 0x0009e20000000800 */
[----:B-1----:R-:W-:Y:S02]  /*47a0*/  F2FP.RELU.PACK_AB R37, R110, R109 ;  /* 0x0000006d6e25723e */ /* 0x002fe400000008ff */
[----:B--2---:R-:W-:Y:S03]  /*47b0*/  F2FP.RELU.PACK_AB R35, R124, R120 ;  /* 0x000000787c23723e */ /* 0x004fe600000008ff */
[----:B------:R-:W-:Y:S01]  /*47c0*/  STS [R186+0x10400], R37 ;  /* 0x01040025ba007388 */ /* 0x000fe20000000800 */
[----:B---3--:R-:W-:Y:S02]  /*47d0*/  F2FP.RELU.PACK_AB R34, R125, R178 ;  /* 0x000000b27d22723e */ /* 0x008fe400000008ff */
[----:B----4-:R-:W-:Y:S03]  /*47e0*/  F2FP.RELU.PACK_AB R32, R116, R126 ;  /* 0x0000007e7420723e */ /* 0x010fe600000008ff */
[----:B------:R-:W-:Y:S01]  /*47f0*/  STS [R187+0x12000], R34 ;  /* 0x01200022bb007388 */ /* 0x000fe20000000800 */
[----:B------:R-:W-:Y:S03]  /*4800*/  F2FP.RELU.PACK_AB R33, R111, R128 ;  /* 0x000000806f21723e */ /* 0x000fe600000008ff */
        /* <DEDUP_REMOVED lines=37> */
[-C--:B------:R-:W-:Y:S07]  /*4a60*/  HMMA.16816.F32 R60, R104, R162.reuse, R60 ;  /* 0x000000a2683c723c */ /* 0x080fee000000183c */
[----:B------:R-:W-:Y:S01]  /*4a70*/  IMAD.U32 R106, RZ, RZ, UR14 ;  /* 0x0000000eff6a7e24 */ /* 0x000fe2000f8e00ff */
[----:B------:R-:W-:Y:S01]  /*4a80*/  HMMA.16816.F32 R64, R100, R162, R64 ;  /* 0x000000a26440723c */ /* 0x000fe20000001840 */
[----:B------:R-:W-:Y:S03]  /*4a90*/  IMAD.U32 R107, RZ, RZ, UR11 ;  /* 0x0000000bff6b7e24 */ /* 0x000fe6000f8e00ff */
[C---:B------:R-:W-:Y:S04]  /*4aa0*/  LEA R104, P0, R179.reuse, R106, 0x2 ;  /* 0x0000006ab3687211 */ /* 0x040fe800078010ff */
[----:B------:R-:W-:Y:S04]  /*4ab0*/  LEA.HI.X.SX32 R105, R179, R107, 0x2, P0 ;  /* 0x0000006bb3697211 */ /* 0x000fe800000f16ff */
[C---:B------:R-:W-:Y:S01]  /*4ac0*/  LEA R206, P0, R193.reuse, R206, 0x2 ;  /* 0x000000cec1ce7211 */ /* 0x040fe200078010ff */
[----:B------:R1:W2:Y:S03]  /*4ad0*/  LDG.E R106, [R104.64] ;  /* 0x0000001e686a7981 */ /* 0x0002a6000c1e1900 */
[----:B------:R-:W-:Y:S01]  /*4ae0*/  LEA.HI.X.SX32 R207, R193, R207, 0x2, P0 ;  /* 0x000000cfc1cf7211 */ /* 0x000fe200000f16ff */
[----:B------:R1:W3:Y:S01]  /*4af0*/  LDG.E R101, [R104.64+0x20] ;  /* 0x0000201e68657981 */ /* 0x0002e2000c1e1900 */
[----:B------:R-:W-:Y:S03]  /*4b00*/  FSETP.GE.FTZ.AND P0, PT, R228, RZ, PT ;  /* 0x000000ffe400720b */ /* 0x000fe60003f16000 */
[----:B------:R1:W4:Y:S04]  /*4b10*/  LDG.E R107, [R104.64+0x100] ;  /* 0x0001001e686b7981 */ /* 0x000328000c1e1900 */
[----:B-1----:R-:W4:Y:S01]  /*4b20*/  LDG.E R105, [R104.64+0x120] ;  /* 0x0001201e68697981 */ /* 0x002f22000c1e1900 */
[C---:B--2---:R-:W-:Y:S02]  /*4b30*/  FADD.FTZ R16, -R106.reuse, R16 ;  /* 0x000000106a107221 */ /* 0x044fe40000010100 */
[C---:B------:R-:W-:Y:S02]  /*4b40*/  FADD.FTZ R33, -R106.reuse, R33 ;  /* 0x000000216a217221 */ /* 0x040fe40000010100 */
[----:B------:R-:W-:Y:S01]  /*4b50*/  FADD.FTZ R17, -R106, R17 ;  /* 0x000000116a117221 */ /* 0x000fe20000010100 */
[-C--:B------:R-:W-:Y:S01]  /*4b60*/  FSEL R16, R16, R106.reuse, P2 ;  /* 0x0000006a10107208 */ /* 0x080fe20001000000 */
[C---:B------:R-:W-:Y:S01]  /*4b70*/  FADD.FTZ R20, -R106.reuse, R20 ;  /* 0x000000146a147221 */ /* 0x040fe20000010100 */
[----:B------:R-:W-:Y:S01]  /*4b80*/  FSETP.GE.FTZ.AND P2, PT, R241, RZ, PT ;  /* 0x000000fff100720b */ /* 0x000fe20003f56000 */
[C---:B------:R-:W-:Y:S01]  /*4b90*/  FADD.FTZ R5, -R106.reuse, R5 ;  /* 0x000000056a057221 */ /* 0x040fe20000010100 */
[-C--:B------:R-:W-:Y:S01]  /*4ba0*/  FSEL R17, R17, R106.reuse, P1 ;  /* 0x0000006a11117208 */ /* 0x080fe20000800000 */
[C---:B------:R-:W-:Y:S01]  /*4bb0*/  FADD.FTZ R36, -R106.reuse, R36 ;  /* 0x000000246a247221 */ /* 0x040fe20000010100 */
[-C--:B------:R-:W-:Y:S01]  /*4bc0*/  FSEL R33, R33, R106.reuse, P2 ;  /* 0x0000006a21217208 */ /* 0x080fe20001000000 */
[----:B------:R-:W-:Y:S01]  /*4bd0*/  FADD.FTZ R37, -R106, R37 ;  /* 0x000000256a257221 */ /* 0x000fe20000010100 */
[----:B------:R-:W-:Y:S01]  /*4be0*/  FSETP.GE.FTZ.AND P1, PT, R244, RZ, PT ;  /* 0x000000fff400720b */ /* 0x000fe20003f36000 */
[----:B------:R-:W-:Y:S01]  /*4bf0*/  FADD.FTZ R32, -R106, R32 ;  /* 0x000000206a207221 */ /* 0x000fe20000010100 */
[-C--:B------:R-:W-:Y:S01]  /*4c00*/  FSEL R20, R20, R106.reuse, P0 ;  /* 0x0000006a14147208 */ /* 0x080fe20000000000 */
[----:B------:R-:W-:Y:S01]  /*4c10*/  FMUL.FTZ R33, R241, R33 ;  /* 0x00000021f1217220 */ /* 0x000fe20000410000 */
[----:B------:R-:W-:Y:S01]  /*4c20*/  FSETP.GE.FTZ.AND P0, PT, R245, RZ, PT ;  /* 0x000000fff500720b */ /* 0x000fe20003f16000 */
[C---:B------:R-:W-:Y:S01]  /*4c30*/  FADD.FTZ R241, -R106.reuse, R48 ;  /* 0x000000306af17221 */ /* 0x040fe20000010100 */
[-C--:B------:R-:W-:Y:S01]  /*4c40*/  FSEL R5, R5, R106.reuse, P3 ;  /* 0x0000006a05057208 */ /* 0x080fe20001800000 */
[----:B------:R-:W-:Y:S01]  /*4c50*/  FADD.FTZ R53, -R106, R53 ;  /* 0x000000356a357221 */ /* 0x000fe20000010100 */
[----:B------:R-:W-:Y:S01]  /*4c60*/  FSETP.GE.FTZ.AND P3, PT, R240, RZ, PT ;  /* 0x000000fff000720b */ /* 0x000fe20003f76000 */
[----:B------:R-:W-:Y:S01]  /*4c70*/  FADD.FTZ R103, -R106, R4 ;  /* 0x000000046a677221 */ /* 0x000fe20000010100 */
[-C--:B------:R-:W-:Y:S01]  /*4c80*/  FSEL R36, R36, R106.reuse, P1 ;  /* 0x0000006a24247208 */ /* 0x080fe20000800000 */
[C---:B------:R-:W-:Y:S01]  /*4c90*/  FADD.FTZ R21, -R106.reuse, R21 ;  /* 0x000000156a157221 */ /* 0x040fe20000010100 */
[----:B------:R-:W-:Y:S01]  /*4ca0*/  FSETP.GE.FTZ.AND P1, PT, R121, RZ, PT ;  /* 0x000000ff7900720b */ /* 0x000fe20003f36000 */
[----:B------:R-:W-:Y:S01]  /*4cb0*/  FADD.FTZ R49, -R106, R49 ;  /* 0x000000316a317221 */ /* 0x000fe20000010100 */
[----:B------:R-:W-:Y:S01]  /*4cc0*/  FSEL R37, R37, R106, P0 ;  /* 0x0000006a25257208 */ /* 0x000fe20000000000 */
[----:B------:R-:W-:Y:S01]  /*4cd0*/  FMUL.FTZ R36, R244, R36 ;  /* 0x00000024f4247220 */ /* 0x000fe20000410000 */
[----:B------:R-:W-:Y:S01]  /*4ce0*/  FSETP.GE.FTZ.AND P0, PT, R113, RZ, PT ;  /* 0x000000ff7100720b */ /* 0x000fe20003f16000 */
[----:B---3--:R-:W-:Y:S01]  /*4cf0*/  FADD.FTZ R244, -R101, R7 ;  /* 0x0000000765f47221 */ /* 0x008fe20000010100 */
        /* <DEDUP_REMOVED lines=8> */
[-C--:B------:R-:W-:Y:S01]  /*4d80*/  FSEL R240, R53, R106.reuse, P1 ;  /* 0x0000006a35f07208 */ /* 0x080fe20000800000 */
[----:B------:R-:W-:Y:S01]  /*4d90*/  FADD.FTZ R53, -R106, R64 ;  /* 0x000000406a357221 */ /* 0x000fe20000010100 */
[-C--:B------:R-:W-:Y:S01]  /*4da0*/  FSEL R103, R103, R106.reuse, P4 ;  /* 0x0000006a67677208 */ /* 0x080fe20002000000 */
[----:B------:R-:W-:Y:S01]  /*4db0*/  FADD.FTZ R34, -R101, R34 ;  /* 0x0000002265227221 */ /* 0x000fe20000010100 */
[----:B------:R-:W-:Y:S01]  /*4dc0*/  FSETP.GE.FTZ.AND P4, PT, R229, RZ, PT ;  /* 0x000000ffe500720b */ /* 0x000fe20003f96000 */
[C---:B------:R-:W-:Y:S01]  /*4dd0*/  FADD.FTZ R38, -R101.reuse, R38 ;  /* 0x0000002665267221 */ /* 0x040fe20000010100 */
[----:B------:R-:W-:Y:S01]  /*4de0*/  FSETP.GE.FTZ.AND P3, PT, R122, RZ, PT ;  /* 0x000000ff7a00720b */ /* 0x000fe20003f76000 */
[----:B------:R-:W-:Y:S01]  /*4df0*/  FADD.FTZ R50, -R101, R50 ;  /* 0x0000003265327221 */ /* 0x000fe20000010100 */
[----:B------:R-:W-:Y:S01]  /*4e00*/  FSETP.GE.FTZ.AND P1, PT, R127, RZ, PT ;  /* 0x000000ff7f00720b */ /* 0x000fe20003f36000 */
[----:B------:R-:W-:Y:S01]  /*4e10*/  FADD.FTZ R54, -R101, R54 ;  /* 0x0000003665367221 */ /* 0x000fe20000010100 */
[----:B------:R-:W-:Y:S01]  /*4e20*/  FSEL R52, R241, R106, P2 ;  /* 0x0000006af1347208 */ /* 0x000fe20001000000 */
[----:B------:R-:W-:Y:S01]  /*4e30*/  FMUL.FTZ R241, R131, R240 ;  /* 0x000000f083f17220 */ /* 0x000fe20000410000 */
[-C--:B------:R-:W-:Y:S01]  /*4e40*/  FSEL R21, R21, R106.reuse, P4 ;  /* 0x0000006a15157208 */ /* 0x080fe20002000000 */
[----:B------:R-:W-:Y:S01]  /*4e50*/  FADD.FTZ R240, -R101, R6 ;  /* 0x0000000665f07221 */ /* 0x000fe20000010100 */
[-C--:B------:R-:W-:Y:S01]  /*4e60*/  FSEL R49, R49, R106.reuse, P3 ;  /* 0x0000006a31317208 */ /* 0x080fe20001800000 */
[----:B------:R-:W-:Y:S01]  /*4e70*/  FADD.FTZ R66, -R101, R66 ;  /* 0x0000004265427221 */ /* 0x000fe20000010100 */
[----:B------:R-:W-:Y:S01]  /*4e80*/  FSEL R64, R53, R106, P1 ;  /* 0x0000006a35407208 */ /* 0x000fe20000800000 */
[----:B------:R-:W-:Y:S01]  /*4e90*/  @P0 FADD.FTZ R106, -R106, R65 ;  /* 0x000000416a6a0221 */ /* 0x000fe20000010100 */
[----:B------:R-:W-:Y:S01]  /*4ea0*/  FSETP.GE.FTZ.AND P1, PT, R214, RZ, PT ;  /* 0x000000ffd600720b */ /* 0x000fe20003f36000 */
[----:B----4-:R-:W-:Y:S01]  /*4eb0*/  FADD.FTZ R44, -R107, R44 ;  /* 0x0000002c6b2c7221 */ /* 0x010fe20000010100 */
[----:B------:R-:W-:Y:S01]  /*4ec0*/  FSETP.GE.FTZ.AND P0, PT, R215, RZ, PT ;  /* 0x000000ffd700720b */ /* 0x000fe20003f16000 */
[----:B------:R-:W-:Y:S01]  /*4ed0*/  FADD.FTZ R40, -R107, R40 ;  /* 0x000000286b287221 */ /* 0x000fe20000010100 */
        /* <DEDUP_REMOVED lines=22> */
[----:B------:R-:W-:Y:S01]  /*5040*/  FSEL R35, R34, R101, P1 ;  /* 0x0000006522237208 */ /* 0x000fe20000800000 */
[----:B------:R-:W-:Y:S01]  /*5050*/  FADD.FTZ R34, -R101, R39 ;  /* 0x0000002765227221 */ /* 0x000fe20000010100 */
[----:B------:R-:W-:Y:S01]  /*5060*/  FSETP.GE.FTZ.AND P1, PT, R246, RZ, PT ;  /* 0x000000fff600720b */ /* 0x000fe20003f36000 */
[----:B------:R-:W-:Y:S01]  /*5070*/  FADD.FTZ R230, -R107, R8 ;  /* 0x000000086be67221 */ /* 0x000fe20000010100 */
        /* <DEDUP_REMOVED lines=13> */
[C---:B------:R-:W-:Y:S01]  /*5150*/  FADD.FTZ R42, -R105.reuse, R42 ;  /* 0x0000002a692a7221 */ /* 0x040fe20000010100 */
[-C--:B------:R-:W-:Y:S01]  /*5160*/  FSEL R34, R34, R101.reuse, P0 ;  /* 0x0000006522227208 */ /* 0x080fe20000000000 */
[C---:B------:R-:W-:Y:S01]  /*5170*/  FADD.FTZ R46, -R105.reuse, R46 ;  /* 0x0000002e692e7221 */ /* 0x040fe20000010100 */
[----:B------:R-:W-:Y:S01]  /*5180*/  FSETP.GE.FTZ.AND P0, PT, R130, RZ, PT ;  /* 0x000000ff8200720b */ /* 0x000fe20003f16000 */
[C---:B------:R-:W-:Y:S01]  /*5190*/  FADD.FTZ R58, -R105.reuse, R58 ;  /* 0x0000003a693a7221 */ /* 0x040fe20000010100 */
[----:B------:R-:W-:Y:S01]  /*51a0*/  FSETP.GE.FTZ.AND P4, PT, R114, RZ, PT ;  /* 0x000000ff7200720b */ /* 0x000fe20003f96000 */
        /* <DEDUP_REMOVED lines=8> */
[----:B------:R-:W-:Y:S01]  /*5230*/  FMUL.FTZ R224, R224, R16 ;  /* 0x00000010e0e07220 */ /* 0x000fe20000410000 */
[-C--:B------:R-:W-:Y:S01]  /*5240*/  FSEL R55, R54, R101.reuse, P4 ;  /* 0x0000006536377208 */ /* 0x080fe20002000000 */
[----:B------:R-:W-:Y:S01]  /*5250*/  FADD.FTZ R54, -R107, R9 ;  /* 0x000000096b367221 */ /* 0x000fe20000010100 */
[----:B------:R-:W-:Y:S01]  /*5260*/  FSEL R38, R38, R101, P3 ;  /* 0x0000006526267208 */ /* 0x000fe20001800000 */
[----:B------:R-:W-:Y:S01]  /*5270*/  FMUL.FTZ R225, R225, R17 ;  /* 0x00000011e1e17220 */ /* 0x000fe20000410000 */
[----:B------:R-:W-:Y:S01]  /*5280*/  FSEL R66, R66, R101, P2 ;  /* 0x0000006542427208 */ /* 0x000fe20001000000 */
[----:B------:R-:W-:Y:S01]  /*5290*/  @P1 FADD.FTZ R101, -R101, R67 ;  /* 0x0000004365651221 */ /* 0x000fe20000010100 */
        /* <DEDUP_REMOVED lines=14> */
[-C--:B------:R-:W-:Y:S01]  /*5380*/  FSEL R246, R246, R107.reuse, P0 ;  /* 0x0000006bf6f67208 */ /* 0x080fe20000000000 */
[----:B------:R-:W-:Y:S01]  /*5390*/  FMUL.FTZ R230, R221, R230 ;  /* 0x000000e6dde67220 */ /* 0x000fe20000410000 */
[----:B------:R-:W-:Y:S01]  /*53a0*/  FSETP.GE.FTZ.AND P0, PT, R252, RZ, PT ;  /* 0x000000fffc00720b */ /* 0x000fe20003f16000 */
[----:B------:R-:W-:Y:S01]  /*53b0*/  FMUL.FTZ R52, R129, R52 ;  /* 0x0000003481347220 */ /* 0x000fe20000410000 */
[-C--:B------:R-:W-:Y:S01]  /*53c0*/  FSEL R243, R216, R107.reuse, P3 ;  /* 0x0000006bd8f37208 */ /* 0x080fe20001800000 */
[----:B------:R-:W-:Y:S01]  /*53d0*/  FADD.FTZ R216, -R107, R28 ;  /* 0x0000001c6bd87221 */ /* 0x000fe20000010100 */
        /* <DEDUP_REMOVED lines=12> */
[----:B------:R-:W-:Y:S01]  /*54a0*/  FSETP.GE.FTZ.AND P1, PT, R249, RZ, PT ;  /* 0x000000fff900720b */ /* 0x000fe20003f36000 */
[C---:B------:R-:W-:Y:S01]  /*54b0*/  FADD.FTZ R44, -R107.reuse, R57 ;  /* 0x000000396b2c7221 */ /* 0x040fe20000010100 */
[-C--:B------:R-:W-:Y:S01]  /*54c0*/  FSEL R217, R40, R107.reuse, P2 ;  /* 0x0000006b28d97208 */ /* 0x080fe20001000000 */
[----:B------:R-:W-:Y:S01]  /*54d0*/  FADD.FTZ R40, -R107, R45 ;  /* 0x0000002d6b287221 */ /* 0x000fe20000010100 */
[----:B------:R-:W-:Y:S01]  /*54e0*/  FSETP.GE.FTZ.AND P2, PT, R178, RZ, PT ;  /* 0x000000ffb200720b */ /* 0x000fe20003f56000 */
[----:B------:R-:W-:Y:S01]  /*54f0*/  FMUL.FTZ R246, R233, R246 ;  /* 0x000000f6e9f67220 */ /* 0x000fe20000410000 */
[----:B------:R-:W-:Y:S01]  /*5500*/  FSETP.GE.FTZ.AND P4, PT, R236, RZ, PT ;  /* 0x000000ffec00720b */ /* 0x000fe20003f96000 */
[----:B------:R-:W-:Y:S01]  /*5510*/  FMUL.FTZ R64, R127, R64 ;  /* 0x000000407f407220 */ /* 0x000fe20000410000 */
[-C--:B------:R-:W-:Y:S01]  /*5520*/  FSEL R220, R220, R107.reuse, P3 ;  /* 0x0000006bdcdc7208 */ /* 0x080fe20001800000 */
[----:B------:R-:W-:Y:S01]  /*5530*/  FMUL.FTZ R53, R113, R106 ;  /* 0x0000006a71357220 */ /* 0x000fe20000410000 */
[-C--:B------:R-:W-:Y:S01]  /*5540*/  FSEL R232, R232, R107.reuse, P1 ;  /* 0x0000006be8e87208 */ /* 0x080fe20000800000 */
[----:B------:R-:W-:Y:S01]  /*5550*/  FMUL.FTZ R226, R231, R226 ;  /* 0x000000e2e7e27220 */ /* 0x000fe20000410000 */
[----:B------:R-:W-:Y:S01]  /*5560*/  FSETP.GE.FTZ.AND P3, PT, R117, RZ, PT ;  /* 0x000000ff7500720b */ /* 0x000fe20003f76000 */
[----:B------:R-:W-:Y:S01]  /*5570*/  FMUL.FTZ R220, R237, R220 ;  /* 0x000000dceddc7220 */ /* 0x000fe20000410000 */
[----:B------:R-:W-:Y:S01]  /*5580*/  FSETP.GE.FTZ.AND P1, PT, R125, RZ, PT ;  /* 0x000000ff7d00720b */ /* 0x000fe20003f36000 */
[----:B------:R-:W-:Y:S01]  /*5590*/  FMUL.FTZ R34, R247, R34 ;  /* 0x00000022f7227220 */ /* 0x000fe20000410000 */
[-C--:B------:R-:W-:Y:S01]  /*55a0*/  FSEL R45, R56, R107.reuse, P2 ;  /* 0x0000006b382d7208 */ /* 0x080fe20001000000 */
[----:B------:R-:W-:Y:S01]  /*55b0*/  FADD.FTZ R56, -R105, R10 ;  /* 0x0000000a69387221 */ /* 0x000fe20000010100 */
[----:B------:R-:W-:Y:S01]  /*55c0*/  FSETP.GE.FTZ.AND P2, PT, R120, RZ, PT ;  /* 0x000000ff7800720b */ /* 0x000fe20003f56000 */
[----:B------:R-:W-:Y:S01]  /*55d0*/  FMUL.FTZ R50, R123, R50 ;  /* 0x000000327b327220 */ /* 0x000fe20000410000 */
[-C--:B------:R-:W-:Y:S01]  /*55e0*/  FSEL R41, R216, R107.reuse, P4 ;  /* 0x0000006bd8297208 */ /* 0x080fe20002000000 */
[----:B------:R-:W-:Y:S01]  /*55f0*/  FADD.FTZ R216, -R105, R14 ;  /* 0x0000000e69d87221 */ /* 0x000fe20000010100 */
[----:B------:R-:W-:Y:S01]  /*5600*/  FSEL R40, R40, R107, P3 ;  /* 0x0000006b28287208 */ /* 0x000fe20001800000 */
[----:B------:R-:W-:Y:S01]  /*5610*/  FMUL.FTZ R51, R130, R51 ;  /* 0x0000003382337220 */ /* 0x000fe20000410000 */
[----:B------:R-:W-:Y:S01]  /*5620*/  FSEL R44, R44, R107, P1 ;  /* 0x0000006b2c2c7208 */ /* 0x000fe20000800000 */
[----:B------:R-:W-:Y:S01]  /*5630*/  FMUL.FTZ R41, R236, R41 ;  /* 0x00000029ec297220 */ /* 0x000fe20000410000 */
[----:B------:R-:W-:Y:S01]  /*5640*/  FSEL R57, R60, R107, P2 ;  /* 0x0000006b3c397208 */ /* 0x000fe20001000000 */
[----:B------:R-:W-:Y:S01]  /*5650*/  @P0 FADD.FTZ R107, -R107, R61 ;  /* 0x0000003d6b6b0221 */ /* 0x000fe20000010100 */
[----:B------:R-:W-:Y:S01]  /*5660*/  FSETP.GE.FTZ.AND P1, PT, R218, RZ, PT ;  /* 0x000000ffda00720b */ /* 0x000fe20003f36000 */
[C---:B------:R-:W-:Y:S01]  /*5670*/  FADD.FTZ R60, -R105.reuse, R11 ;  /* 0x0000000b693c7221 */ /* 0x040fe20000010100 */
[----:B------:R-:W-:Y:S01]  /*5680*/  FSETP.GE.FTZ.AND P0, PT, R222, RZ, PT ;  /* 0x000000ffde00720b */ /* 0x000fe20003f16000 */
[C---:B------:R-:W-:Y:S01]  /*5690*/  FADD.FTZ R236, -R105.reuse, R15 ;  /* 0x0000000f69ec7221 */ /* 0x040fe20000010100 */
[----:B------:R-:W-:Y:S01]  /*56a0*/  FSEL R61, R56, R105, P1 ;  /* 0x00000069383d7208 */ /* 0x000fe20000800000 */
        /* <DEDUP_REMOVED lines=13> */
[-C--:B------:R-:W-:Y:S01]  /*5780*/  FSEL R60, R60, R105.reuse, P1 ;  /* 0x000000693c3c7208 */ /* 0x080fe20000800000 */
[----:B------:R-:W-:Y:S01]  /*5790*/  FMUL.FTZ R242, R235, R242 ;  /* 0x000000f2ebf27220 */ /* 0x000fe20000410000 */
        /* <DEDUP_REMOVED lines=15> */
[C---:B------:R-:W-:Y:S01]  /*5890*/  FADD.FTZ R42, -R105.reuse, R47 ;  /* 0x0000002f692a7221 */ /* 0x040fe20000010100 */
        /* <DEDUP_REMOVED lines=10> */
[----:B------:R-:W-:Y:S01]  /*5940*/  PLOP3.LUT P0, PT, PT, PT, UP2, 0x80, 0x0 ;  /* 0x000000000000781c */ /* 0x000fe20003f0f028 */
[----:B------:R-:W-:Y:S01]  /*5950*/  FMUL.FTZ R57, R120, R57 ;  /* 0x0000003978397220 */ /* 0x000fe20000410000 */
[C---:B------:R-:W-:Y:S01]  /*5960*/  FSETP.GE.FTZ.AND P3, PT, R239.reuse, RZ, PT ;  /* 0x000000ffef00720b */ /* 0x040fe20003f76000 */
[----:B------:R-:W-:Y:S01]  /*5970*/  FMUL.FTZ R56, R124, R107 ;  /* 0x0000006b7c387220 */ /* 0x000fe20000410000 */
[----:B------:R-:W-:Y:S01]  /*5980*/  FSETP.GE.FTZ.AND P4, PT, R126, RZ, PT ;  /* 0x000000ff7e00720b */ /* 0x000fe20003f96000 */
        /* <DEDUP_REMOVED lines=8> */
[----:B------:R-:W-:Y:S01]  /*5a10*/  FMUL.FTZ R222, R251, R222 ;  /* 0x000000defbde7220 */ /* 0x000fe20000410000 */
[----:B------:R-:W-:Y:S01]  /*5a20*/  FSEL R59, R46, R105, P3 ;  /* 0x000000692e3b7208 */ /* 0x000fe20001800000 */
[----:B------:R-:W-:Y:S01]  /*5a30*/  FMUL.FTZ R235, R118, R235 ;  /* 0x000000eb76eb7220 */ /* 0x000fe20000410000 */
[----:B------:R-:W-:Y:S01]  /*5a40*/  FSEL R237, R62, R105, P2 ;  /* 0x000000693eed7208 */ /* 0x000fe20001000000 */
[----:B------:R-:W-:Y:S02]  /*5a50*/  @P1 FADD.FTZ R105, -R105, R63 ;  /* 0x0000003f69691221 */ /* 0x000fe40000010100 */
        /* <DEDUP_REMOVED lines=14> */
[----:B------:R-:W-:Y:S02]  /*5b40*/  LEA R6, P1, R7, R210, 0x7 ;  /* 0x000000d207067211 */ /* 0x000fe400078238ff */
        /* <DEDUP_REMOVED lines=9> */
.L_x_518:
        /* <DEDUP_REMOVED lines=66> */
[----:B-1----:R-:W-:Y:S04]  /*6000*/  LDSM.16.MT88.4 R4, [R173+0x10000] ;  /* 0x01000000ad04783b */ /* 0x002fe80000004200 */
        /* <DEDUP_REMOVED lines=71> */
.L_x_519:
[----:B------:R-:W-:Y:S01]  /*6480*/  LDSM.16.M88.4 R20, [R172] ;  /* 0x00000000ac14783b */ /* 0x000fe20000000200 */
[----:B------:R-:W-:Y:S03]  /*6490*/  UIADD3 UR6, UR8, -0x1, URZ ;  /* 0xffffffff08067890 */ /* 0x000fe6000fffe03f */
[----:B------:R-:W2:Y:S04]  /*64a0*/  LDSM.16.MT88.4 R16, [R52+0x6000] ;  /* 0x006000003410783b */ /* 0x000ea80000004200 */
        /* <DEDUP_REMOVED lines=43> */
[----:B------:R-:W-:Y:S01]  /*6760*/  @P0 IADD3 R41, R179, -0x80, RZ ;  /* 0xffffff80b3290810 */ /* 0x000fe20007ffe0ff */
[-C--:B------:R-:W-:Y:S01]  /*6770*/  HMMA.16816.F32 R12, R32, R42.reuse, R12 ;  /* 0x0000002a200c723c */ /* 0x080fe2000000180c */
[----:B------:R-:W1:Y:S07]  /*6780*/  LDSM.16.M88.4 R32, [R165+0x6000] ;  /* 0x00600000a520783b */ /* 0x000e6e0000000200 */
[----:B------:R-:W-:Y:S07]  /*6790*/  HMMA.16816.F32 R16, R36, R42, R16 ;  /* 0x0000002a2410723c */ /* 0x000fee0000001810 */
[----:B------:R-:W-:Y:S01]  /*67a0*/  @P0 IMAD.WIDE R42, R41, R192, UR12 ;  /* 0x0000000c292a0e25 */ /* 0x000fe2000f8e02c0 */
[-C--:B--2---:R-:W-:Y:S04]  /*67b0*/  HMMA.16816.F32 R4, R20, R48.reuse, R4 ;  /* 0x000000301404723c */ /* 0x084fe80000001804 */
[----:B------:R2:W5:Y:S01]  /*67c0*/  @P0 LDG.E R198, [R42.64] ;  /* 0x000000042ac60981 */ /* 0x000562000c1e1900 */
[----:B------:R-:W-:Y:S02]  /*67d0*/  IMAD.U32 R39, RZ, RZ, UR29 ;  /* 0x0000001dff277e24 */ /* 0x000fe4000f8e00ff */
[----:B------:R-:W-:Y:S01]  /*67e0*/  IMAD.U32 R37, RZ, RZ, UR29 ;  /* 0x0000001dff257e24 */ /* 0x000fe2000f8e00ff */
[C---:B---3--:R-:W-:Y:S01]  /*67f0*/  HMMA.16816.F32 R8, R44.reuse, R48, R8 ;  /* 0x000000302c08723c */ /* 0x048fe20000001808 */
[----:B------:R2:W5:Y:S04]  /*6800*/  @P0 LDG.E R197, [R42.64+0x20] ;  /* 0x000020042ac50981 */ /* 0x000568000c1e1900 */
[----:B------:R2:W5:Y:S03]  /*6810*/  @P0 LDG.E R196, [R42.64+0x100] ;  /* 0x000100042ac40981 */ /* 0x000566000c1e1900 */
[-C--:B------:R-:W-:Y:S01]  /*6820*/  HMMA.16816.F32 R12, R44, R50.reuse, R12 ;  /* 0x000000322c0c723c */ /* 0x080fe2000000180c */
[----:B------:R2:W5:Y:S07]  /*6830*/  @P0 LDG.E R195, [R42.64+0x120] ;  /* 0x000120042ac30981 */ /* 0x00056e000c1e1900 */
[----:B------:R-:W-:Y:S01]  /*6840*/  HMMA.16816.F32 R16, R20, R50, R16 ;  /* 0x000000321410723c */ /* 0x000fe20000001810 */
[----:B------:R-:W-:Y:S07]  /*6850*/  LDSM.16.MT88.4 R20, [R173+0xc000] ;  /* 0x00c00000ad14783b */ /* 0x000fee0000004200 */
[-C--:B----4-:R-:W-:Y:S08]  /*6860*/  HMMA.16816.F32 R4, R24, R28.reuse, R4 ;  /* 0x0000001c1804723c */ /* 0x090ff00000001804 */
[C---:B-1----:R-:W-:Y:S07]  /*6870*/  HMMA.16816.F32 R8, R32.reuse, R28, R8 ;  /* 0x0000001c2008723c */ /* 0x042fee0000001808 */
[-C--:B------:R-:W-:Y:S01]  /*6880*/  LEA R28, P2, R39, R206.reuse, 0x2 ;  /* 0x000000ce271c7211 */ /* 0x080fe200078410ff */
[-C--:B------:R-:W-:Y:S01]  /*6890*/  HMMA.16816.F32 R12, R32, R30.reuse, R12 ;  /* 0x0000001e200c723c */ /* 0x080fe2000000180c */
[----:B------:R-:W-:Y:S03]  /*68a0*/  IMAD.U32 R29, RZ, RZ, UR28 ;  /* 0x0000001cff1d7e24 */ /* 0x000fe6000f8e00ff */
[----:B------:R-:W-:Y:S03]  /*68b0*/  IMAD.U32 R39, RZ, RZ, UR27 ;  /* 0x0000001bff277e24 */ /* 0x000fe6000f8e00ff */
[----:B------:R-:W-:Y:S01]  /*68c0*/  RED.E.ADD.F32.FTZ.RN.STRONG.GPU [R206.64], R4 ;  /* 0x00000004ce00798e */ /* 0x000fe2000c10e784 */
[----:B------:R-:W-:Y:S01]  /*68d0*/  HMMA.16816.F32 R16, R24, R30, R16 ;  /* 0x0000001e1810723c */ /* 0x000fe20000001810 */
[----:B------:R-:W-:Y:S03]  /*68e0*/  IMAD.U32 R33, RZ, RZ, UR28 ;  /* 0x0000001cff217e24 */ /* 0x000fe6000f8e00ff */
[-C--:B------:R-:W-:Y:S01]  /*68f0*/  LEA R32, P1, R29, R206.reuse, 0x2 ;  /* 0x000000ce1d207211 */ /* 0x080fe200078210ff */
[----:B------:R-:W-:Y:S01]  /*6900*/  IMAD.U32 R35, RZ, RZ, UR26 ;  /* 0x0000001aff237e24 */ /* 0x000fe2000f8e00ff */
[-C--:B------:R-:W-:Y:S01]  /*6910*/  LEA.HI.X.SX32 R29, R37, R207.reuse, 0x2, P2 ;  /* 0x000000cf251d7211 */ /* 0x080fe200010f16ff */
[----:B------:R-:W-:Y:S01]  /*6920*/  IMAD.U32 R25, RZ, RZ, UR27 ;  /* 0x0000001bff197e24 */ /* 0x000fe2000f8e00ff */
[-C--:B------:R-:W-:Y:S01]  /*6930*/  LEA.HI.X.SX32 R33, R33, R207.reuse, 0x2, P1 ;  /* 0x000000cf21217211 */ /* 0x080fe200008f16ff */
[----:B------:R-:W-:Y:S02]  /*6940*/  IMAD.U32 R37, RZ, RZ, UR26 ;  /* 0x0000001aff257e24 */ /* 0x000fe4000f8e00ff */
        /* <DEDUP_REMOVED lines=8> */
[----:B------:R-:W-:Y:S01]  /*69d0*/  IMAD.U32 R27, RZ, RZ, UR24 ;  /* 0x00000018ff1b7e24 */ /* 0x000fe2000f8e00ff */
[-C--:B------:R-:W-:Y:S01]  /*69e0*/  LEA.HI.X.SX32 R35, R35, R207.reuse, 0x2, P2 ;  /* 0x000000cf23237211 */ /* 0x080fe200010f16ff */
[----:B------:R-:W-:Y:S01]  /*69f0*/  RED.E.ADD.F32.FTZ.RN.STRONG.GPU [R36.64], R7 ;  /* 0x000000072400798e */ /* 0x000fe2000c10e784 */
[-C--:B------:R-:W-:Y:S01]  /*6a00*/  LEA.HI.X.SX32 R39, R25, R207.reuse, 0x2, P1 ;  /* 0x000000cf19277211 */ /* 0x080fe200008f16ff */
[----:B------:R-:W-:Y:S02]  /*6a10*/  IMAD.U32 R31, RZ, RZ, UR23 ;  /* 0x00000017ff1f7e24 */ /* 0x000fe4000f8e00ff */
[----:B------:R4:W-:Y:S01]  /*6a20*/  RED.E.ADD.F32.FTZ.RN.STRONG.GPU [R34.64], R8 ;  /* 0x000000082200798e */ /* 0x0009e2000c10e784 */
[----:B------:R-:W-:Y:S03]  /*6a30*/  IMAD.U32 R25, RZ, RZ, UR21 ;  /* 0x00000015ff197e24 */ /* 0x000fe6000f8e00ff */
[----:B------:R2:W-:Y:S01]  /*6a40*/  RED.E.ADD.F32.FTZ.RN.STRONG.GPU [R38.64], R9 ;  /* 0x000000092600798e */ /* 0x0005e2000c10e784 */
[----:B-1----:R-:W-:Y:S02]  /*6a50*/  IMAD.U32 R5, RZ, RZ, UR24 ;  /* 0x00000018ff057e24 */ /* 0x002fe4000f8e00ff */
[----:B------:R-:W-:Y:S01]  /*6a60*/  IMAD.U32 R29, RZ, RZ, UR22 ;  /* 0x00000016ff1d7e24 */ /* 0x000fe2000f8e00ff */
[-C--:B---3--:R-:W-:Y:S01]  /*6a70*/  LEA R32, P0, R27, R206.reuse, 0x2 ;  /* 0x000000ce1b207211 */ /* 0x088fe200078010ff */
[----:B------:R-:W-:Y:S03]  /*6a80*/  IMAD.U32 R27, RZ, RZ, UR23 ;  /* 0x00000017ff1b7e24 */ /* 0x000fe6000f8e00ff */
[-C--:B------:R-:W-:Y:S01]  /*6a90*/  LEA.HI.X.SX32 R33, R5, R207.reuse, 0x2, P0 ;  /* 0x000000cf05217211 */ /* 0x080fe200000f16ff */
[----:B------:R-:W-:Y:S01]  /*6aa0*/  IMAD.U32 R5, RZ, RZ, UR20 ;  /* 0x00000014ff057e24 */ /* 0x000fe2000f8e00ff */
[-C--:B------:R-:W-:Y:S01]  /*6ab0*/  LEA R28, P0, R27, R206.reuse, 0x2 ;  /* 0x000000ce1b1c7211 */ /* 0x080fe200078010ff */
[----:B------:R-:W-:Y:S02]  /*6ac0*/  IMAD.U32 R27, RZ, RZ, UR22 ;  /* 0x00000016ff1b7e24 */ /* 0x000fe4000f8e00ff */
[----:B------:R1:W-:Y:S01]  /*6ad0*/  RED.E.ADD.F32.FTZ.RN.STRONG.GPU [R32.64], R10 ;  /* 0x0000000a2000798e */ /* 0x0003e2000c10e784 */
[-C--:B----4-:R-:W-:Y:S01]  /*6ae0*/  LEA R34, P2, R29, R206.reuse, 0x2 ;  /* 0x000000ce1d227211 */ /* 0x090fe200078410ff */
[----:B------:R-:W-:Y:S01]  /*6af0*/  IMAD.U32 R7, RZ, RZ, UR21 ;  /* 0x00000015ff077e24 */ /* 0x000fe2000f8e00ff */
[-C--:B------:R-:W-:Y:S01]  /*6b00*/  LEA.HI.X.SX32 R29, R31, R207.reuse, 0x2, P0 ;  /* 0x000000cf1f1d7211 */ /* 0x080fe200000f16ff */
[----:B------:R-:W-:Y:S01]  /*6b10*/  IMAD.U32 R31, RZ, RZ, UR19 ;  /* 0x00000013ff1f7e24 */ /* 0x000fe2000f8e00ff */
[-C--:B--2---:R-:W-:Y:S01]  /*6b20*/  LEA R38, P1, R25, R206.reuse, 0x2 ;  /* 0x000000ce19267211 */ /* 0x084fe200078210ff */
[----:B------:R-:W-:Y:S01]  /*6b30*/  IMAD.U32 R9, RZ, RZ, UR20 ;  /* 0x00000014ff097e24 */ /* 0x000fe2000f8e00ff */
[-C--:B------:R-:W-:Y:S01]  /*6b40*/  LEA.HI.X.SX32 R35, R27, R207.reuse, 0x2, P2 ;  /* 0x000000cf1b237211 */ /* 0x080fe200010f16ff */
[----:B------:R2:W-:Y:S01]  /*6b50*/  RED.E.ADD.F32.FTZ.RN.STRONG.GPU [R28.64], R11 ;  /* 0x0000000b1c00798e */ /* 0x0005e2000c10e784 */
[-C--:B------:R-:W-:Y:S01]  /*6b60*/  LEA R36, P0, R5, R206.reuse, 0x2 ;  /* 0x000000ce05247211 */ /* 0x080fe200078010ff */
[----:B------:R-:W-:Y:S01]  /*6b70*/  IMAD.U32 R5, RZ, RZ, UR19 ;  /* 0x00000013ff057e24 */ /* 0x000fe2000f8e00ff */
[-C--:B------:R-:W-:Y:S01]  /*6b80*/  LEA.HI.X.SX32 R39, R7, R207.reuse, 0x2, P1 ;  /* 0x000000cf07277211 */ /* 0x080fe200008f16ff */
[----:B------:R3:W-:Y:S01]  /*6b90*/  RED.E.ADD.F32.FTZ.RN.STRONG.GPU [R34.64], R16 ;  /* 0x000000102200798e */ /* 0x0007e2000c10e784 */
[-C--:B------:R-:W-:Y:S01]  /*6ba0*/  LEA.HI.X.SX32 R37, R9, R207.reuse, 0x2, P0 ;  /* 0x000000cf09257211 */ /* 0x080fe200000f16ff */
[----:B------:R-:W-:Y:S01]  /*6bb0*/  IMAD.U32 R7, RZ, RZ, UR18 ;  /* 0x00000012ff077e24 */ /* 0x000fe2000f8e00ff */
[-C--:B------:R-:W-:Y:S01]  /*6bc0*/  LEA R30, P0, R5, R206.reuse, 0x2 ;  /* 0x000000ce051e7211 */ /* 0x080fe200078010ff */
[----:B------:R4:W-:Y:S01]  /*6bd0*/  RED.E.ADD.F32.FTZ.RN.STRONG.GPU [R38.64], R17 ;  /* 0x000000112600798e */ /* 0x0009e2000c10e784 */
[----:B------:R-:W-:Y:S02]  /*6be0*/  IMAD.U32 R27, RZ, RZ, UR17 ;  /* 0x00000011ff1b7e24 */ /* 0x000fe4000f8e00ff */
[----:B------:R-:W-:Y:S01]  /*6bf0*/  IMAD.U32 R9, RZ, RZ, UR15 ;  /* 0x0000000fff097e24 */ /* 0x000fe2000f8e00ff */
[----:B------:R4:W-:Y:S01]  /*6c00*/  RED.E.ADD.F32.FTZ.RN.STRONG.GPU [R36.64], R18 ;  /* 0x000000122400798e */ /* 0x0009e2000c10e784 */
[-C--:B------:R-:W-:Y:S01]  /*6c10*/  LEA.HI.X.SX32 R31, R31, R207.reuse, 0x2, P0 ;  /* 0x000000cf1f1f7211 */ /* 0x080fe200000f16ff */
[----:B------:R-:W-:Y:S02]  /*6c20*/  IMAD.U32 R25, RZ, RZ, UR16 ;  /* 0x00000010ff197e24 */ /* 0x000fe4000f8e00ff */
[----:B------:R-:W-:Y:S02]  /*6c30*/  IMAD.U32 R5, RZ, RZ, UR15 ;  /* 0x0000000fff057e24 */ /* 0x000fe4000f8e00ff */
[----:B------:R-:W-:Y:S01]  /*6c40*/  RED.E.ADD.F32.FTZ.RN.STRONG.GPU [R30.64], R19 ;  /* 0x000000131e00798e */ /* 0x000fe2000c10e784 */
[----:B-1----:R-:W-:Y:S01]  /*6c50*/  IMAD.U32 R33, RZ, RZ, UR16 ;  /* 0x00000010ff217e24 */ /* 0x002fe2000f8e00ff */
[-C--:B------:R-:W-:Y:S02]  /*6c60*/  LEA R32, P1, R25, R206.reuse, 0x2 ;  /* 0x000000ce19207211 */ /* 0x080fe400078210ff */
[----:B------:R-:W-:Y:S02]  /*6c70*/  LDSM.16.MT88.4 R16, [R173+0x8800] ;  /* 0x00880000ad10783b */ /* 0x000fe40000004200 */
[-C--:B------:R-:W-:Y:S02]  /*6c80*/  LEA.HI.X.SX32 R33, R33, R207.reuse, 0x2, P1 ;  /* 0x000000cf21217211 */ /* 0x080fe400008f16ff */
[----:B------:R-:W-:Y:S01]  /*6c90*/  ISETP.LT.AND P1, PT, RZ, UR8, PT ;  /* 0x00000008ff007c0c */ /* 0x000fe2000bf21270 */
[----:B--2---:R-:W-:Y:S02]  /*6ca0*/  IMAD.U32 R29, RZ, RZ, UR18 ;  /* 0x00000012ff1d7e24 */ /* 0x004fe4000f8e00ff */
[----:B------:R-:W-:Y:S01]  /*6cb0*/  IMAD.U32 R11, RZ, RZ, UR17 ;  /* 0x00000011ff0b7e24 */ /* 0x000fe2000f8e00ff */
[-C--:B---3--:R-:W-:Y:S04]  /*6cc0*/  LEA R34, P3, R7, R206.reuse, 0x2 ;  /* 0x000000ce07227211 */ /* 0x088fe800078610ff */
[-C--:B------:R-:W-:Y:S02]  /*6cd0*/  LEA.HI.X.SX32 R35, R29, R207.reuse, 0x2, P3 ;  /* 0x000000cf1d237211 */ /* 0x080fe400018f16ff */
[-C--:B----4-:R-:W-:Y:S01]  /*6ce0*/  LEA R38, P0, R9, R206.reuse, 0x2 ;  /* 0x000000ce09267211 */ /* 0x090fe200078010ff */
[----:B------:R-:W-:Y:S01]  /*6cf0*/  LDSM.16.MT88.4 R28, [R173+0xc800] ;  /* 0x00c80000ad1c783b */ /* 0x000fe20000004200 */
[----:B------:R-:W-:Y:S02]  /*6d00*/  LEA R36, P2, R27, R206, 0x2 ;  /* 0x000000ce1b247211 */ /* 0x000fe400078410ff */
[-C--:B------:R-:W-:Y:S01]  /*6d10*/  LEA.HI.X.SX32 R39, R5, R207.reuse, 0x2, P0 ;  /* 0x000000cf05277211 */ /* 0x080fe200000f16ff */
[----:B------:R-:W-:Y:S01]  /*6d20*/  RED.E.ADD.F32.FTZ.RN.STRONG.GPU [R34.64], R12 ;  /* 0x0000000c2200798e */ /* 0x000fe2000c10e784 */
[----:B------:R-:W-:Y:S03]  /*6d30*/  LEA.HI.X.SX32 R37, R11, R207, 0x2, P2 ;  /* 0x000000cf0b257211 */ /* 0x000fe600010f16ff */
[----:B------:R-:W-:Y:S04]  /*6d40*/  LDSM.16.MT88.4 R4, [R173+0x8000] ;  /* 0x00800000ad04783b */ /* 0x000fe80000004200 */
[----:B------:R-:W1:Y:S04]  /*6d50*/  LDSM.16.MT88.4 R8, [R169] ;  /* 0x00000000a908783b */ /* 0x000e680000004200 */
[----:B------:R-:W-:Y:S04]  /*6d60*/  RED.E.ADD.F32.FTZ.RN.STRONG.GPU [R36.64], R13 ;  /* 0x0000000d2400798e */ /* 0x000fe8000c10e784 */
[----:B------:R-:W-:Y:S04]  /*6d70*/  RED.E.ADD.F32.FTZ.RN.STRONG.GPU [R32.64], R14 ;  /* 0x0000000e2000798e */ /* 0x000fe8000c10e784 */
[----:B------:R-:W-:Y:S01]  /*6d80*/  RED.E.ADD.F32.FTZ.RN.STRONG.GPU [R38.64], R15 ;  /* 0x0000000f2600798e */ /* 0x000fe2000c10e784 */
[----:B------:R-:W-:Y:S02]  /*6d90*/  ULOP3.LUT UR4, UR8, 0x1, URZ, 0xc0, !UPT ;  /* 0x0000000108047892 */ /* 0x000fe4000f8ec03f */
[----:B------:R-:W-:Y:S01]  /*6da0*/  @UP2 UIADD3 UR5, UP1, UR12, -0x200, URZ ;  /* 0xfffffe000c052890 */ /* 0x000fe2000ff3e03f */
[----:B------:R-:W2:Y:S01]  /*6db0*/  LDSM.16.MT88.4 R24, [R169+0x400] ;  /* 0x00040000a918783b */ /* 0x000ea20000004200 */
[----:B------:R-:W-:Y:S02]  /*6dc0*/  UISETP.NE.U32.AND UP0, UPT, UR4, 0x1, UPT ;  /* 0x000000010400788c */ /* 0x000fe4000bf05070 */
[----:B------:R-:W-:Y:S01]  /*6dd0*/  @UP2 UIADD3.X UR4, UR13, -0x1, URZ, UP1, !UPT ;  /* 0xffffffff0d042890 */ /* 0x000fe20008ffe43f */
[----:B------:R-:W-:Y:S01]  /*6de0*/  LDSM.16.MT88.4 R12, [R169+0x800] ;  /* 0x00080000a90c783b */ /* 0x000fe20000004200 */
[----:B------:R-:W-:Y:S02]  /*6df0*/  UMOV UR8, UR6 ;  /* 0x0000000600087c82 */ /* 0x000fe40008000000 */
[----:B------:R-:W-:Y:S01]  /*6e00*/  PLOP3.LUT P0, PT, PT, PT, UP0, 0x80, 0x0 ;  /* 0x000000000000781c */ /* 0x000fe20003f0f008 */
[----:B------:R-:W-:Y:S01]  /*6e10*/  LDSM.16.MT88.4 R32, [R173+0xd000] ;  /* 0x00d00000ad20783b */ /* 0x000fe20000004200 */
[----:B------:R-:W-:Y:S02]  /*6e20*/  @UP2 UIADD3 UR14, UP0, UR14, -0x200, URZ ;  /* 0xfffffe000e0e2890 */ /* 0x000fe4000ff1e03f */
[----:B------:R-:W-:Y:S02]  /*6e30*/  @UP2 UMOV UR12, UR5 ;  /* 0x00000005000c2c82 */ /* 0x000fe40008000000 */
[----:B------:R-:W-:Y:S02]  /*6e40*/  @UP2 UIADD3.X UR11, UR11, -0x1, URZ, UP0, !UPT ;  /* 0xffffffff0b0b2890 */ /* 0x000fe400087fe43f */
[----:B------:R-:W-:Y:S01]  /*6e50*/  @UP2 UMOV UR13, UR4 ;  /* 0x00000004000d2c82 */ /* 0x000fe20008000000 */
[-C--:B-1----:R-:W-:Y:S08]  /*6e60*/  HMMA.16816.F32 R84, R4, R8.reuse, R84 ;  /* 0x000000080454723c */ /* 0x082ff00000001854 */
[C---:B------:R-:W-:Y:S08]  /*6e70*/  HMMA.16816.F32 R88, R20.reuse, R8, R88 ;  /* 0x000000081458723c */ /* 0x040ff00000001858 */
[-C--:B------:R-:W-:Y:S01]  /*6e80*/  HMMA.16816.F32 R92, R20, R10.reuse, R92 ;  /* 0x0000000a145c723c */ /* 0x080fe2000000185c */
[----:B------:R-:W1:Y:S07]  /*6e90*/  LDSM.16.MT88.4 R20, [R173+0x9000] ;  /* 0x00900000ad14783b */ /* 0x000e6e0000004200 */
[----:B------:R-:W-:Y:S01]  /*6ea0*/  HMMA.16816.F32 R96, R4, R10, R96 ;  /* 0x0000000a0460723c */ /* 0x000fe20000001860 */
[----:B------:R-:W-:Y:S04]  /*6eb0*/  LDSM.16.MT88.4 R4, [R173+0x9800] ;  /* 0x00980000ad04783b */ /* 0x000fe80000004200 */
[----:B------:R-:W3:Y:S03]  /*6ec0*/  LDSM.16.MT88.4 R8, [R169+0xc00] ;  /* 0x000c0000a908783b */ /* 0x000ee60000004200 */
[-C--:B--2---:R-:W-:Y:S08]  /*6ed0*/  HMMA.16816.F32 R84, R16, R24.reuse, R84 ;  /* 0x000000181054723c */ /* 0x084ff00000001854 */
[C---:B------:R-:W-:Y:S08]  /*6ee0*/  HMMA.16816.F32 R88, R28.reuse, R24, R88 ;  /* 0x000000181c58723c */ /* 0x040ff00000001858 */
[-C--:B------:R-:W-:Y:S01]  /*6ef0*/  HMMA.16816.F32 R92, R28, R26.reuse, R92 ;  /* 0x0000001a1c5c723c */ /* 0x080fe2000000185c */
[----:B------:R-:W2:Y:S07]  /*6f00*/  LDSM.16.MT88.4 R28, [R173+0xd800] ;  /* 0x00d80000ad1c783b */ /* 0x000eae0000004200 */
[----:B------:R-:W-:Y:S01]  /*6f10*/  HMMA.16816.F32 R96, R16, R26, R96 ;  /* 0x0000001a1060723c */ /* 0x000fe20000001860 */
[----:B------:R-:W-:Y:S04]  /*6f20*/  LDSM.16.MT88.4 R16, [R173+0xa000] ;  /* 0x00a00000ad10783b */ /* 0x000fe80000004200 */
[----:B------:R-:W4:Y:S03]  /*6f30*/  LDSM.16.MT88.4 R24, [R169+0x1000] ;  /* 0x00100000a918783b */ /* 0x000f260000004200 */
[-C--:B-1----:R-:W-:Y:S08]  /*6f40*/  HMMA.16816.F32 R84, R20, R12.reuse, R84 ;  /* 0x0000000c1454723c */ /* 0x082ff00000001854 */
[C---:B------:R-:W-:Y:S08]  /*6f50*/  HMMA.16816.F32 R88, R32.reuse, R12, R88 ;  /* 0x0000000c2058723c */ /* 0x040ff00000001858 */
[-C--:B------:R-:W-:Y:S01]  /*6f60*/  HMMA.16816.F32 R92, R32, R14.reuse, R92 ;  /* 0x0000000e205c723c */ /* 0x080fe2000000185c */
[----:B------:R-:W1:Y:S07]  /*6f70*/  LDSM.16.MT88.4 R32, [R173+0xe000] ;  /* 0x00e00000ad20783b */ /* 0x000e6e0000004200 */
[----:B------:R-:W-:Y:S01]  /*6f80*/  HMMA.16816.F32 R96, R20, R14, R96 ;  /* 0x0000000e1460723c */ /* 0x000fe20000001860 */
[----:B------:R-:W-:Y:S04]  /*6f90*/  LDSM.16.MT88.4 R12, [R173+0xa800] ;  /* 0x00a80000ad0c783b */ /* 0x000fe80000004200 */
[----:B------:R-:W1:Y:S03]  /*6fa0*/  LDSM.16.MT88.4 R20, [R169+0x1400] ;  /* 0x00140000a914783b */ /* 0x000e660000004200 */
[-C--:B---3--:R-:W-:Y:S08]  /*6fb0*/  HMMA.16816.F32 R84, R4, R8.reuse, R84 ;  /* 0x000000080454723c */ /* 0x088ff00000001854 */
[C---:B--2---:R-:W-:Y:S08]  /*6fc0*/  HMMA.16816.F32 R88, R28.reuse, R8, R88 ;  /* 0x000000081c58723c */ /* 0x044ff00000001858 */
[-C--:B------:R-:W-:Y:S01]  /*6fd0*/  HMMA.16816.F32 R92, R28, R10.reuse, R92 ;  /* 0x0000000a1c5c723c */ /* 0x080fe2000000185c */
[----:B------:R-:W2:Y:S07]  /*6fe0*/  LDSM.16.MT88.4 R28, [R173+0xe800] ;  /* 0x00e80000ad1c783b */ /* 0x000eae0000004200 */
[----:B------:R-:W-:Y:S01]  /*6ff0*/  HMMA.16816.F32 R96, R4, R10, R96 ;  /* 0x0000000a0460723c */ /* 0x000fe20000001860 */
[----:B------:R-:W-:Y:S04]  /*7000*/  LDSM.16.MT88.4 R4, [R173+0xb000] ;  /* 0x00b00000ad04783b */ /* 0x000fe80000004200 */
[----:B------:R-:W3:Y:S03]  /*7010*/  LDSM.16.MT88.4 R8, [R169+0x1800] ;  /* 0x00180000a908783b */ /* 0x000ee60000004200 */
[-C--:B----4-:R-:W-:Y:S08]  /*7020*/  HMMA.16816.F32 R84, R16, R24.reuse, R84 ;  /* 0x000000181054723c */ /* 0x090ff00000001854 */
[C---:B-1----:R-:W-:Y:S08]  /*7030*/  HMMA.16816.F32 R88, R32.reuse, R24, R88 ;  /* 0x000000182058723c */ /* 0x042ff00000001858 */
[-C--:B------:R-:W-:Y:S01]  /*7040*/  HMMA.16816.F32 R92, R32, R26.reuse, R92 ;  /* 0x0000001a205c723c */ /* 0x080fe2000000185c */
[----:B------:R-:W1:Y:S07]  /*7050*/  LDSM.16.MT88.4 R32, [R173+0xf000] ;  /* 0x00f00000ad20783b */ /* 0x000e6e0000004200 */
[----:B------:R-:W-:Y:S01]  /*7060*/  HMMA.16816.F32 R96, R16, R26, R96 ;  /* 0x0000001a1060723c */ /* 0x000fe20000001860 */
[----:B------:R-:W-:Y:S04]  /*7070*/  LDSM.16.MT88.4 R16, [R173+0xb800] ;  /* 0x00b80000ad10783b */ /* 0x000fe80000004200 */
[----:B------:R-:W4:Y:S03]  /*7080*/  LDSM.16.MT88.4 R24, [R169+0x1c00] ;  /* 0x001c0000a918783b */ /* 0x000f260000004200 */
[-C--:B------:R-:W-:Y:S08]  /*7090*/  HMMA.16816.F32 R84, R12, R20.reuse, R84 ;  /* 0x000000140c54723c */ /* 0x080ff00000001854 */
[C---:B--2---:R-:W-:Y:S08]  /*70a0*/  HMMA.16816.F32 R88, R28.reuse, R20, R88 ;  /* 0x000000141c58723c */ /* 0x044ff00000001858 */
[-C--:B------:R-:W-:Y:S01]  /*70b0*/  HMMA.16816.F32 R92, R28, R22.reuse, R92 ;  /* 0x000000161c5c723c */ /* 0x080fe2000000185c */
[----:B------:R-:W2:Y:S07]  /*70c0*/  LDSM.16.MT88.4 R28, [R173+0xf800] ;  /* 0x00f80000ad1c783b */ /* 0x000eae0000004200 */
[----:B------:R-:W-:Y:S08]  /*70d0*/  HMMA.16816.F32 R96, R12, R22, R96 ;  /* 0x000000160c60723c */ /* 0x000ff00000001860 */
[-C--:B---3--:R-:W-:Y:S08]  /*70e0*/  HMMA.16816.F32 R84, R4, R8.reuse, R84 ;  /* 0x000000080454723c */ /* 0x088ff00000001854 */
[C---:B-1----:R-:W-:Y:S08]  /*70f0*/  HMMA.16816.F32 R88, R32.reuse, R8, R88 ;  /* 0x000000082058723c */ /* 0x042ff00000001858 */
[-C--:B------:R-:W-:Y:S08]  /*7100*/  HMMA.16816.F32 R92, R32, R10.reuse, R92 ;  /* 0x0000000a205c723c */ /* 0x080ff0000000185c */
[----:B------:R-:W-:Y:S07]  /*7110*/  HMMA.16816.F32 R96, R4, R10, R96 ;  /* 0x0000000a0460723c */ /* 0x000fee0000001860 */
[C---:B------:R-:W-:Y:S01]  /*7120*/  IADD3 R4, R169.reuse, -0x2000, RZ ;  /* 0xffffe000a9047810 */ /* 0x040fe20007ffe0ff */
[-C--:B----4-:R-:W-:Y:S05]  /*7130*/  HMMA.16816.F32 R84, R16, R24.reuse, R84 ;  /* 0x000000181054723c */ /* 0x090fea0000001854 */
[----:B------:R-:W-:Y:S03]  /*7140*/  @P0 IADD3 R4, R169, 0x2000, RZ ;  /* 0x00002000a9040810 */ /* 0x000fe60007ffe0ff */
[C---:B--2---:R-:W-:Y:S04]  /*7150*/  HMMA.16816.F32 R88, R28.reuse, R24, R88 ;  /* 0x000000181c58723c */ /* 0x044fe80000001858 */
[----:B------:R-:W-:Y:S04]  /*7160*/  IMAD.MOV.U32 R169, RZ, RZ, R4 ;  /* 0x000000ffffa97224 */ /* 0x000fe800078e0004 */
[-C--:B------:R-:W-:Y:S08]  /*7170*/  HMMA.16816.F32 R92, R28, R26.reuse, R92 ;  /* 0x0000001a1c5c723c */ /* 0x080ff0000000185c */
[----:B------:R-:W-:Y:S01]  /*7180*/  HMMA.16816.F32 R96, R16, R26, R96 ;  /* 0x0000001a1060723c */ /* 0x000fe20000001860 */
[----:B------:R-:W-:-:S07]  /*7190*/  @P1 BRA `(.L_x_520) ;  /* 0xffffb0b000001947 */ /* 0x000fce000383ffff */
.L_x_517:
[----:B------:R-:W-:Y:S07]  /*71a0*/  @!UPT UIADD3 URZ, URZ, URZ, URZ ;  /* 0x0000003f3f3ff290 */ /* 0x000fee000fffe03f */
[----:B------:R-:W2:Y:S01]  /*71b0*/  S2R R0, SR_TID.X ;  /* 0x0000000000007919 */ /* 0x000ea20000002100 */
[----:B------:R-:W-:Y:S01]  /*71c0*/  FMUL.FTZ R84, R84, c[0x0][0x2e0] ;  /* 0x0000b80054547a20 */ /* 0x000fe20000410000 */
[----:B------:R-:W-:Y:S01]  /*71d0*/  SHF.L.U32 R22, R181, 0x1, RZ ;  /* 0x00000001b5167819 */ /* 0x000fe200000006ff */
[----:B------:R-:W-:Y:S01]  /*71e0*/  FMUL.FTZ R85, R85, c[0x0][0x2e0] ;  /* 0x0000b80055557a20 */ /* 0x000fe20000410000 */
[----:B------:R-:W-:Y:S01]  /*71f0*/  BAR.SYNC.DEFER_BLOCKING 0x0 ;  /* 0x0000000000007b1d */ /* 0x000fe20000010000 */
[----:B------:R-:W-:Y:S01]  /*7200*/  FMUL.FTZ R86, R86, c[0x0][0x2e0] ;  /* 0x0000b80056567a20 */ /* 0x000fe20000410000 */
[----:B------:R-:W-:Y:S01]  /*7210*/  MOV R26, UR32 ;  /* 0x00000020001a7c02 */ /* 0x000fe20008000f00 */
[----:B------:R-:W-:Y:S01]  /*7220*/  FMUL.FTZ R87, R87, c[0x0][0x2e0] ;  /* 0x0000b80057577a20 */ /* 0x000fe20000410000 */
[----:B------:R-:W-:Y:S01]  /*7230*/  F2FP.PACK_AB R85, R85, R84 ;  /* 0x000000545555723e */ /* 0x000fe200000000ff */
[----:B------:R-:W-:Y:S01]  /*7240*/  FMUL.FTZ R96, R96, c[0x0][0x2e0] ;  /* 0x0000b80060607a20 */ /* 0x000fe20000410000 */
[----:B------:R-:W4:Y:S01]  /*7250*/  S2R R2, SR_CTAID.Y ;  /* 0x0000000000027919 */ /* 0x000f220000002600 */
[----:B------:R-:W-:Y:S01]  /*7260*/  FMUL.FTZ R97, R97, c[0x0][0x2e0] ;  /* 0x0000b80061617a20 */ /* 0x000fe20000410000 */
[----:B------:R-:W-:Y:S01]  /*7270*/  F2FP.PACK_AB R87, R87, R86 ;  /* 0x000000565757723e */ /* 0x000fe200000000ff */
[----:B------:R-:W-:Y:S01]  /*7280*/  FMUL.FTZ R98, R98, c[0x0][0x2e0] ;  /* 0x0000b80062627a20 */ /* 0x000fe20000410000 */
[----:B------:R-:W-:Y:S01]  /*7290*/  MOV R24, UR32 ;  /* 0x0000002000187c02 */ /* 0x000fe20008000f00 */
[----:B------:R-:W-:Y:S01]  /*72a0*/  FMUL.FTZ R99, R99, c[0x0][0x2e0] ;  /* 0x0000b80063637a20 */ /* 0x000fe20000410000 */
[----:B------:R-:W-:Y:S01]  /*72b0*/  F2FP.PACK_AB R96, R97, R96 ;  /* 0x000000606160723e */ /* 0x000fe200000000ff */
[----:B------:R-:W-:Y:S01]  /*72c0*/  FMUL.FTZ R88, R88, c[0x0][0x2e0] ;  /* 0x0000b80058587a20 */ /* 0x000fe20000410000 */
[----:B------:R-:W-:Y:S01]  /*72d0*/  ULDC.64 UR4, c[0x0][0x3a0] ;  /* 0x0000e80000047ab9 */ /* 0x000fe20000000a00 */
[----:B------:R-:W-:Y:S01]  /*72e0*/  FMUL.FTZ R89, R89, c[0x0][0x2e0] ;  /* 0x0000b80059597a20 */ /* 0x000fe20000410000 */
[----:B------:R-:W-:Y:S01]  /*72f0*/  F2FP.PACK_AB R98, R99, R98 ;  /* 0x000000626362723e */ /* 0x000fe200000000ff */
[----:B------:R-:W-:Y:S01]  /*7300*/  FMUL.FTZ R90, R90, c[0x0][0x2e0] ;  /* 0x0000b8005a5a7a20 */ /* 0x000fe20000410000 */
[----:B------:R-:W-:Y:S01]  /*7310*/  ULDC.64 UR6, c[0x0][0x3a8] ;  /* 0x0000ea0000067ab9 */ /* 0x000fe20000000a00 */
[----:B------:R-:W-:Y:S01]  /*7320*/  FMUL.FTZ R91, R91, c[0x0][0x2e0] ;  /* 0x0000b8005b5b7a20 */ /* 0x000fe20000410000 */
[----:B--2---:R-:W-:Y:S01]  /*7330*/  SHF.R.S32.HI R5, RZ, 0x1f, R0 ;  /* 0x0000001fff057819 */ /* 0x004fe20000011400 */
        /* <DEDUP_REMOVED lines=8> */
[----:B------:R-:W-:Y:S01]  /*73c0*/  FMUL.FTZ R68, R68, c[0x0][0x2dc] ;  /* 0x0000b70044447a20 */ /* 0x000fe20000410000 */
[----:B------:R-:W-:Y:S01]  /*73d0*/  F2FP.PACK_AB R92, R93, R92 ;  /* 0x0000005c5d5c723e */ /* 0x000fe200000000ff */
[----:B------:R-:W-:Y:S01]  /*73e0*/  FMUL.FTZ R69, R69, c[0x0][0x2dc] ;  /* 0x0000b70045457a20 */ /* 0x000fe20000410000 */
[----:B------:R-:W-:Y:S01]  /*73f0*/  F2FP.PACK_AB R94, R95, R94 ;  /* 0x0000005e5f5e723e */ /* 0x000fe200000000ff */
[----:B------:R-:W-:Y:S01]  /*7400*/  FMUL.FTZ R70, R70, c[0x0][0x2dc] ;  /* 0x0000b70046467a20 */ /* 0x000fe20000410000 */
[----:B------:R-:W-:Y:S01]  /*7410*/  SHF.R.S32.HI R5, RZ, 0x2, R5 ;  /* 0x00000002ff057819 */ /* 0x000fe20000011405 */
        /* <DEDUP_REMOVED lines=26> */
[----:B------:R-:W-:Y:S01]  /*75c0*/  IMAD.WIDE.U32 R8, R5, c[0x0][0x3a0], RZ ;  /* 0x0000e80005087a25 */ /* 0x000fe200078e00ff */
[----:B------:R-:W-:Y:S01]  /*75d0*/  SHF.R.S32.HI R4, RZ, 0x1f, R5 ;  /* 0x0000001fff047819 */ /* 0x000fe20000011405 */
[----:B------:R-:W-:Y:S01]  /*75e0*/  STS [R189+0x1000], R92 ;  /* 0x0010005cbd007388 */ /* 0x000fe20000000800 */
[----:B------:R-:W-:Y:S01]  /*75f0*/  F2FP.PACK_AB R78, R79, R78 ;  /* 0x0000004e4f4e723e */ /* 0x000fe200000000ff */
[----:B------:R-:W-:Y:S01]  /*7600*/  UIMAD UR4, UR33, UR4, URZ ;  /* 0x00000004210472a4 */ /* 0x000fe2000f8e023f */
[----:B------:R-:W-:Y:S01]  /*7610*/  IADD3 R7, -R7, R0, RZ ;  /* 0x0000000007077210 */ /* 0x000fe20007ffe1ff */
[----:B------:R-:W-:Y:S01]  /*7620*/  STS [R189+0x1200], R94 ;  /* 0x0012005ebd007388 */ /* 0x000fe20000000800 */
[C---:B------:R-:W-:Y:S01]  /*7630*/  IMAD R0, R4.reuse, c[0x0][0x3a0], RZ ;  /* 0x0000e80004007a24 */ /* 0x040fe200078e02ff */
[----:B----4-:R-:W-:Y:S01]  /*7640*/  SHF.R.S32.HI R11, RZ, 0x1f, R2 ;  /* 0x0000001fff0b7819 */ /* 0x010fe20000011402 */
[----:B------:R-:W-:Y:S01]  /*7650*/  IMAD R6, R4, c[0x0][0x3a8], RZ ;  /* 0x0000ea0004067a24 */ /* 0x000fe200078e02ff */
[----:B------:R-:W-:Y:S01]  /*7660*/  STS [R190+0x2000], R69 ;  /* 0x00200045be007388 */ /* 0x000fe20000000800 */
[----:B------:R-:W-:Y:S01]  /*7670*/  IMAD R15, R5, c[0x0][0x3a4], R0 ;  /* 0x0000e900050f7a24 */ /* 0x000fe200078e0200 */
[----:B------:R-:W-:Y:S01]  /*7680*/  SHF.L.U32 R32, R7, 0x3, RZ ;  /* 0x0000000307207819 */ /* 0x000fe200000006ff */
[----:B------:R-:W-:Y:S01]  /*7690*/  IMAD R6, R5, c[0x0][0x3ac], R6 ;  /* 0x0000eb0005067a24 */ /* 0x000fe200078e0206 */
[----:B------:R-:W-:Y:S01]  /*76a0*/  STS [R190+0x2200], R71 ;  /* 0x00220047be007388 */ /* 0x000fe20000000800 */
[----:B------:R-:W-:Y:S01]  /*76b0*/  IMAD R13, R11, c[0x0][0x388], RZ ;  /* 0x0000e2000b0d7a24 */ /* 0x000fe200078e02ff */
[----:B------:R-:W-:Y:S01]  /*76c0*/  IADD3 R9, R9, R15, RZ ;  /* 0x0000000f09097210 */ /* 0x000fe20007ffe0ff */
[----:B------:R-:W-:Y:S01]  /*76d0*/  IMAD.WIDE.U32 R14, R5, c[0x0][0x3a8], RZ ;  /* 0x0000ea00050e7a25 */ /* 0x000fe200078e00ff */
[----:B------:R-:W-:Y:S01]  /*76e0*/  STS [R189+0x2000], R80 ;  /* 0x00200050bd007388 */ /* 0x000fe20000000800 */
[--C-:B------:R-:W-:Y:S01]  /*76f0*/  SHF.R.S32.HI R33, RZ, 0x1f, R32.reuse ;  /* 0x0000001fff217819 */ /* 0x100fe20000011420 */
[----:B------:R-:W-:Y:S01]  /*7700*/  UIMAD UR6, UR33, UR6, URZ ;  /* 0x00000006210672a4 */ /* 0x000fe2000f8e023f */
[----:B------:R-:W-:Y:S01]  /*7710*/  IMAD R11, R11, c[0x0][0x390], RZ ;  /* 0x0000e4000b0b7a24 */ /* 0x000fe200078e02ff */
[----:B------:R-:W-:Y:S01]  /*7720*/  STS [R189+0x2200], R82 ;  /* 0x00220052bd007388 */ /* 0x000fe20000000800 */
[----:B------:R-:W-:Y:S01]  /*7730*/  IADD3 R7, R15, R6, RZ ;  /* 0x000000060f077210 */ /* 0x000fe20007ffe0ff */
[C---:B------:R-:W-:Y:S01]  /*7740*/  IMAD R5, R2.reuse, c[0x0][0x38c], R13 ;  /* 0x0000e30002057a24 */ /* 0x040fe200078e020d */
[----:B------:R-:W-:Y:S01]  /*7750*/  MOV R6, R14 ;  /* 0x0000000e00067202 */ /* 0x000fe20000000f00 */
[----:B------:R-:W-:Y:S01]  /*7760*/  STS [R190+0x3000], R73 ;  /* 0x00300049be007388 */ /* 0x000fe20000000800 */
[----:B------:R-:W-:Y:S01]  /*7770*/  IMAD.WIDE.U32 R30, R2, c[0x0][0x388], R32 ;  /* 0x0000e200021e7a25 */ /* 0x000fe200078e0020 */
[----:B------:R-:W-:-:S02]  /*7780*/  UIMAD UR4, UR32, UR5, UR4 ;  /* 0x00000005200472a4 */ /* 0x000fc4000f8e0204 */
[----:B------:R-:W-:Y:S01]  /*7790*/  STS [R190+0x3200], R75 ;  /* 0x0032004bbe007388 */ /* 0x000fe20000000800 */
[----:B------:R-:W-:Y:S01]  /*77a0*/  IMAD R28, R2, c[0x0][0x394], R11 ;  /* 0x0000e500021c7a24 */ /* 0x000fe200078e020b */
[----:B------:R-:W-:Y:S01]  /*77b0*/  IADD3 R31, R31, R5, RZ ;  /* 0x000000051f1f7210 */ /* 0x000fe20007ffe0ff */
[----:B------:R-:W-:Y:S01]  /*77c0*/  IMAD.WIDE.U32 R26, R26, c[0x0][0x3a0], R8 ;  /* 0x0000e8001a1a7a25 */ /* 0x000fe200078e0008 */
[----:B------:R-:W-:Y:S01]  /*77d0*/  STS [R189+0x3000], R76 ;  /* 0x0030004cbd007388 */ /* 0x000fe20000000800 */
[----:B------:R-:W-:Y:S02]  /*77e0*/  UIMAD UR32, UR32, UR7, UR6 ;  /* 0x00000007202072a4 */ /* 0x000fe4000f8e0206 */
[----:B------:R-:W-:Y:S01]  /*77f0*/  IMAD.WIDE.U32 R24, R24, c[0x0][0x3a8], R6 ;  /* 0x0000ea0018187a25 */ /* 0x000fe200078e0006 */
[----:B------:R-:W-:Y:S03]  /*7800*/  STS [R189+0x3200], R78 ;  /* 0x0032004ebd007388 */ /* 0x000fe60000000800 */
[----:B------:R-:W-:Y:S01]  /*7810*/  IMAD.WIDE.U32 R32, R2, c[0x0][0x390], R32 ;  /* 0x0000e40002207a25 */ /* 0x000fe200078e0020 */
[----:B------:R-:W-:Y:S04]  /*7820*/  BAR.SYNC.DEFER_BLOCKING 0x0 ;  /* 0x0000000000007b1d */ /* 0x000fe80000010000 */
[----:B------:R-:W-:-:S02]  /*7830*/  IADD3 R29, R33, R28, RZ ;  /* 0x0000001c211d7210 */ /* 0x000fc40007ffe0ff */
[----:B------:R-:W2:Y:S01]  /*7840*/  S2R R0, SR_CTAID.Z ;  /* 0x0000000000007919 */ /* 0x000ea20000002700 */
[----:B------:R-:W-:-:S03]  /*7850*/  MOV R28, R32 ;  /* 0x00000020001c7202 */ /* 0x000fc60000000f00 */
[----:B------:R-:W4:Y:S04]  /*7860*/  LDS.128 R16, [R22+0x6000] ;  /* 0x0060000016107984 */ /* 0x000f280000000c00 */
[----:B------:R-:W3:Y:S01]  /*7870*/  LDS.128 R12, [R22+0x7000] ;  /* 0x00700000160c7984 */ /* 0x000ee20000000c00 */
[----:B--2---:R-:W-:Y:S01]  /*7880*/  SHF.R.S32.HI R21, RZ, 0x1f, R0 ;  /* 0x0000001fff157819 */ /* 0x004fe20000011400 */
[----:B------:R-:W-:Y:S02]  /*7890*/  IMAD.WIDE.U32 R28, R0, c[0x0][0x3c0], R28 ;  /* 0x0000f000001c7a25 */ /* 0x000fe400078e001c */
[----:B------:R-:W2:Y:S02]  /*78a0*/  LDS.128 R8, [R22+0x8000] ;  /* 0x0080000016087984 */ /* 0x000ea40000000c00 */
[----:B------:R-:W-:-:S02]  /*78b0*/  IMAD R23, R21, c[0x0][0x3b8], RZ ;  /* 0x0000ee0015177a24 */ /* 0x000fc400078e02ff */
[----:B------:R1:W2:Y:S01]  /*78c0*/  LDS.128 R4, [R22+0x9000] ;  /* 0x0090000016047984 */ /* 0x0002a20000000c00 */
[----:B------:R-:W-:Y:S02]  /*78d0*/  IMAD R21, R21, c[0x0][0x3c0], RZ ;  /* 0x0000f00015157a24 */ /* 0x000fe400078e02ff */
[C---:B------:R-:W-:Y:S02]  /*78e0*/  IMAD R20, R0.reuse, c[0x0][0x3bc], R23 ;  /* 0x0000ef0000147a24 */ /* 0x040fe400078e0217 */
[----:B------:R-:W-:Y:S01]  /*78f0*/  IMAD R2, R0, c[0x0][0x3c4], R21 ;  /* 0x0000f10000027a24 */ /* 0x000fe200078e0215 */
[----:B------:R-:W-:Y:S01]  /*7900*/  IADD3 R21, P0, R28, R24, RZ ;  /* 0x000000181c157210 */ /* 0x000fe20007f1e0ff */
[----:B------:R-:W-:-:S03]  /*7910*/  IMAD.WIDE.U32 R30, R0, c[0x0][0x3b8], R30 ;  /* 0x0000ee00001e7a25 */ /* 0x000fc600078e001e */
[----:B------:R-:W-:Y:S02]  /*7920*/  IADD3 R2, R29, R2, RZ ;  /* 0x000000021d027210 */ /* 0x000fe40007ffe0ff */
[----:B------:R-:W-:Y:S02]  /*7930*/  IADD3 R0, R31, R20, RZ ;  /* 0x000000141f007210 */ /* 0x000fe40007ffe0ff */
[----:B------:R-:W-:Y:S02]  /*7940*/  IADD3 R20, P1, R30, R26, RZ ;  /* 0x0000001a1e147210 */ /* 0x000fe40007f3e0ff */
[----:B------:R-:W-:Y:S02]  /*7950*/  IADD3.X R2, R2, UR32, R25, P0, !PT ;  /* 0x0000002002027c10 */ /* 0x000fe400087fe419 */
[----:B------:R-:W-:Y:S02]  /*7960*/  LEA R26, P0, R21, c[0x0][0x348], 0x1 ;  /* 0x0000d200151a7a11 */ /* 0x000fe400078008ff */
[----:B------:R-:W-:-:S02]  /*7970*/  IADD3.X R23, R0, UR4, R27, P1, !PT ;  /* 0x0000000400177c10 */ /* 0x000fc40008ffe41b */
[C---:B------:R-:W-:Y:S02]  /*7980*/  LEA R24, P1, R20.reuse, c[0x0][0x340], 0x1 ;  /* 0x0000d00014187a11 */ /* 0x040fe400078208ff */
[----:B------:R-:W-:Y:S02]  /*7990*/  MOV R0, c[0x0][0x3a0] ;  /* 0x0000e80000007a02 */ /* 0x000fe40000000f00 */
[----:B------:R-:W-:Y:S02]  /*79a0*/  LEA.HI.X R27, R21, c[0x0][0x34c], R2, 0x1, P0 ;  /* 0x0000d300151b7a11 */ /* 0x000fe400000f0c02 */
[----:B------:R-:W-:Y:S02]  /*79b0*/  MOV R21, c[0x0][0x3a8] ;  /* 0x0000ea0000157a02 */ /* 0x000fe40000000f00 */
[----:B------:R-:W-:Y:S02]  /*79c0*/  LEA.HI.X R25, R20, c[0x0][0x344], R23, 0x1, P1 ;  /* 0x0000d10014197a11 */ /* 0x000fe400008f0c17 */
[----:B------:R-:W-:-:S02]  /*79d0*/  MOV R23, c[0x0][0x3a4] ;  /* 0x0000e90000177a02 */ /* 0x000fc40000000f00 */
[C---:B-1----:R-:W-:Y:S01]  /*79e0*/  LEA R22, P1, R0.reuse, R24, 0x7 ;  /* 0x0000001800167211 */ /* 0x042fe200078238ff */
[----:B----4-:R1:W-:Y:S01]  /*79f0*/  STG.E.128 [R24.64], R16 ;  /* 0x0000001018007986 */ /* 0x0103e2000c101d3a */
[----:B------:R-:W-:Y:S02]  /*7a00*/  MOV R2, c[0x0][0x3ac] ;  /* 0x0000eb0000027a02 */ /* 0x000fe40000000f00 */
[C---:B------:R-:W-:Y:S02]  /*7a10*/  LEA R20, P0, R21.reuse, R26, 0x7 ;  /* 0x0000001a15147211 */ /* 0x040fe400078038ff */
[----:B------:R-:W-:Y:S02]  /*7a20*/  LEA.HI.X R23, R0, R25, R23, 0x7, P1 ;  /* 0x0000001900177211 */ /* 0x000fe400008f3c17 */
[----:B------:R-:W-:-:S03]  /*7a30*/  LEA.HI.X R21, R21, R27, R2, 0x7, P0 ;  /* 0x0000001b15157211 */ /* 0x000fc600000f3c02 */
[----:B---3--:R1:W-:Y:S04]  /*7a40*/  STG.E.128 [R22.64], R12 ;  /* 0x0000000c16007986 */ /* 0x0083e8000c101d3a */
[----:B--2---:R1:W-:Y:S04]  /*7a50*/  STG.E.128 [R26.64], R8 ;  /* 0x000000081a007986 */ /* 0x0043e8000c101d3a */
[----:B------:R1:W-:Y:S02]  /*7a60*/  STG.E.128 [R20.64], R4 ;  /* 0x0000000414007986 */ /* 0x0003e4000c101d3a */
.L_x_514:
        /* <DEDUP_REMOVED lines=11> */
.L_x_521:
[----:B------:R-:W-:Y:S05]  /*7b20*/  EXIT ;  /* 0x000000000000794d */ /* 0x000fea0003800000 */
.L_x_523:
        /* <DEDUP_REMOVED lines=13> */
.L_x_1338:


//--------------------- .text._ZN5flash44flash_bwd_dq_dk_dv_loop_seqk_parallel_kernelI23Flash_bwd_kernel_traitsILi32ELi128ELi128ELi8ELi4ELi4ELi4ELb1ELb0EN7cutlass6half_tE19Flash_kernel_traitsILi32ELi128ELi128ELi8ES3_EELb0ELb0ELb0ELb0ELb1ELb1ELb1EEEvNS_16Flash_bwd_paramsE --------------------------
	.section	.text._ZN5flash44flash_bwd_dq_dk_dv_loop_seqk_parallel_kernelI23Flash_bwd_kernel_traitsILi32ELi128ELi128ELi8ELi4ELi4ELi4ELb1ELb0EN7cutlass6half_tE19Flash_kernel_traitsILi32ELi128ELi128ELi8ES3_EELb0ELb0ELb0ELb0ELb1ELb1ELb1EEEvNS_16Flash_bwd_paramsE,"ax",@progbits
	.sectioninfo	@"SHI_REGISTERS=255"
	.align	128
        .global         _ZN5flash44flash_bwd_dq_dk_dv_loop_seqk_parallel_kernelI23Flash_bwd_kernel_traitsILi32ELi128ELi128ELi8ELi4ELi4ELi4ELb1ELb0EN7cutlass6half_tE19Flash_kernel_traitsILi32ELi128ELi128ELi8ES3_EELb0ELb0ELb0ELb0ELb1ELb1ELb1EEEvNS_16Flash_bwd_paramsE
        .type           _ZN5flash44flash_bwd_dq_dk_dv_loop_seqk_parallel_kernelI23Flash_bwd_kernel_traitsILi32ELi128ELi128ELi8ELi4ELi4ELi4ELb1ELb0EN7cutlass6half_tE19Flash_kernel_traitsILi32ELi128ELi128ELi8ES3_EELb0ELb0ELb0ELb0ELb1ELb1ELb1EEEvNS_16Flash_bwd_paramsE,@function
        .size           _ZN5flash44flash_bwd_dq_dk_dv_loop_seqk_parallel_kernelI23Flash_bwd_kernel_traitsILi32ELi128ELi128ELi8ELi4ELi4ELi4ELb1ELb0EN7cutlass6half_tE19Flash_kernel_traitsILi32ELi128ELi128ELi8ES3_EELb0ELb0ELb0ELb0ELb1ELb1ELb1EEEvNS_16Flash_bwd_paramsE,(.L_x_1339 - _ZN5flash44flash_bwd_dq_dk_dv_loop_seqk_parallel_kernelI23Flash_bwd_kernel_traitsILi32ELi128ELi128ELi8ELi4ELi4ELi4ELb1ELb0EN7cutlass6half_tE19Flash_kernel_traitsILi32ELi128ELi128ELi8ES3_EELb0ELb0ELb0ELb0ELb1ELb1ELb1EEEvNS_16Flash_bwd_paramsE)
        .other          _ZN5flash44flash_bwd_dq_dk_dv_loop_seqk_parallel_kernelI23Flash_bwd_kernel_traitsILi32ELi128ELi128ELi8ELi4ELi4ELi4ELb1ELb0EN7cutlass6half_tE19Flash_kernel_traitsILi32ELi128ELi128ELi8ES3_EELb0ELb0ELb0ELb0ELb1ELb1ELb1EEEvNS_16Flash_bwd_paramsE,@"STO_CUDA_ENTRY STV_DEFAULT"
_ZN5flash44flash_bwd_dq_dk_dv_loop_seqk_parallel_kernelI23Flash_bwd_kernel_traitsILi32ELi128ELi128ELi8ELi4ELi4ELi4ELb1ELb0EN7cutlass6half_tE19Flash_kernel_traitsILi32ELi128ELi128ELi8ES3_EELb0ELb0ELb0ELb0ELb1ELb1ELb1EEEvNS_16Flash_bwd_paramsE:
.text._ZN5flash44flash_bwd_dq_dk_dv_loop_seqk_parallel_kernelI23Flash_bwd_kernel_traitsILi32ELi128ELi128ELi8ELi4ELi4ELi4ELb1ELb0EN7cutlass6half_tE19Flash_kernel_traitsILi32ELi128ELi128ELi8ES3_EELb0ELb0ELb0ELb0ELb1ELb1ELb1EEEvNS_16Flash_bwd_paramsE:
        /* <DEDUP_REMOVED lines=12> */
[----:B------:R-:W-:Y:S01]  /*00c0*/  IMAD.MOV.U32 R215, RZ, RZ, -0x10 ;  /* 0xfffffff0ffd77424 */ /* 0x000fe200078e00ff */
[----:B------:R-:W-:Y:S01]  /*00d0*/  ULDC UR46, c[0x0][0x22c] ;  /* 0x00008b00002e7ab9 */ /* 0x000fe20000000800 */
[----:B------:R-:W-:Y:S01]  /*00e0*/  IMAD.MOV.U32 R157, RZ, RZ, 0x20 ;  /* 0x00000020ff9d7424 */ /* 0x000fe200078e00ff */
        /* <DEDUP_REMOVED lines=20> */
[----:B------:R-:W-:Y:S01]  /*0230*/  LOP3.LUT R7, R2, 0xfffffffc, RZ, 0xc0, !PT ;  /* 0xfffffffc02077812 */ /* 0x000fe200078ec0ff */
[----:B------:R-:W-:Y:S01]  /*0240*/  USHF.L.U32 UR26, UR51, 0x3, URZ ;  /* 0x00000003331a7899 */ /* 0x000fe2000800063f */
[----:B------:R-:W-:Y:S01]  /*0250*/  LOP3.LUT R5, R0, 0xffffffe0, RZ, 0xc0, !PT ;  /* 0xffffffe000057812 */ /* 0x000fe200078ec0ff */
[----:B------:R-:W-:Y:S01]  /*0260*/  USHF.L.U32 UR25, UR51, 0x4, URZ ;  /* 0x0000000433197899 */ /* 0x000fe2000800063f */
[CC--:B------:R-:W-:Y:S01]  /*0270*/  LEA.HI R4, R3.reuse, R8.reuse, RZ, 0x4 ;  /* 0x0000000803047211 */ /* 0x0c0fe200078f20ff */
[C---:B------:R-:W-:Y:S01]  /*0280*/  IMAD.IADD R17, R8.reuse, 0x1, -R7 ;  /* 0x0000000108117824 */ /* 0x040fe200078e0a07 */
[----:B------:R-:W-:Y:S01]  /*0290*/  LEA.HI R15, R3, R8, RZ, 0x7 ;  /* 0x00000008030f7211 */ /* 0x000fe200078f38ff */
[----:B------:R-:W-:Y:S01]  /*02a0*/  IMAD.IADD R11, R8, 0x1, -R5 ;  /* 0x00000001080b7824 */ /* 0x000fe200078e0a05 */
[----:B------:R-:W-:Y:S01]  /*02b0*/  LOP3.LUT R3, R150, 0xfffffff8, RZ, 0xc0, !PT ;  /* 0xfffffff896037812 */ /* 0x000fe200078ec0ff */
[----:B------:R-:W-:Y:S01]  /*02c0*/  UIMAD UR24, UR51, 0x18, URZ ;  /* 0x00000018331878a4 */ /* 0x000fe2000f8e023f */
[----:B------:R-:W-:Y:S01]  /*02d0*/  SHF.R.S32.HI R9, RZ, 0x3, R150 ;  /* 0x00000003ff097819 */ /* 0x000fe20000011496 */
[----:B------:R-:W-:Y:S01]  /*02e0*/  USHF.L.U32 UR23, UR51, 0x5, URZ ;  /* 0x0000000533177899 */ /* 0x000fe2000800063f */
[----:B------:R-:W-:Y:S01]  /*02f0*/  LOP3.LUT R6, R4, 0xfffffff0, RZ, 0xc0, !PT ;  /* 0xfffffff004067812 */ /* 0x000fe200078ec0ff */
[C---:B------:R-:W-:Y:S01]  /*0300*/  IMAD.IADD R13, R8.reuse, 0x1, -R3 ;  /* 0x00000001080d7824 */ /* 0x040fe200078e0a03 */
[--C-:B------:R-:W-:Y:S01]  /*0310*/  SHF.R.S32.HI R7, RZ, 0x5, R0.reuse ;  /* 0x00000005ff077819 */ /* 0x100fe20000011400 */
[----:B------:R-:W-:Y:S01]  /*0320*/  IMAD.SHL.U32 R9, R9, 0x40, RZ ;  /* 0x0000004009097824 */ /* 0x000fe200078e00ff */
[----:B------:R-:W-:Y:S01]  /*0330*/  SHF.R.S32.HI R5, RZ, 0x1f, R0 ;  /* 0x0000001fff057819 */ /* 0x000fe20000011400 */
[----:B------:R-:W-:Y:S01]  /*0340*/  IMAD.IADD R6, R8, 0x1, -R6 ;  /* 0x0000000108067824 */ /* 0x000fe200078e0a06 */
[--C-:B------:R-:W-:Y:S01]  /*0350*/  SHF.R.S32.HI R0, RZ, 0x2, R2.reuse ;  /* 0x00000002ff007819 */ /* 0x100fe20000011402 */
[----:B------:R-:W-:Y:S01]  /*0360*/  UIMAD UR22, UR51, 0x28, URZ ;  /* 0x00000028331678a4 */ /* 0x000fe2000f8e023f */
[----:B------:R-:W-:Y:S01]  /*0370*/  SHF.R.S32.HI R3, RZ, 0x1f, R2 ;  /* 0x0000001fff037819 */ /* 0x000fe20000011402 */
[----:B------:R-:W-:Y:S01]  /*0380*/  UIMAD UR21, UR51, 0x30, URZ ;  /* 0x00000030331578a4 */ /* 0x000fe2000f8e023f */
[----:B------:R-:W-:Y:S01]  /*0390*/  SHF.R.S32.HI R10, RZ, 0x4, R4 ;  /* 0x00000004ff0a7819 */ /* 0x000fe20000011404 */
[----:B------:R-:W-:Y:S01]  /*03a0*/  UIMAD UR20, UR51, 0x38, URZ ;  /* 0x00000038331478a4 */ /* 0x000fe2000f8e023f */
[-C--:B------:R-:W-:Y:S01]  /*03b0*/  LEA.HI R8, R2, R0.reuse, RZ, 0x1 ;  /* 0x0000000002087211 */ /* 0x080fe200078f08ff */
[----:B------:R-:W-:Y:S01]  /*03c0*/  USHF.L.U32 UR19, UR51, 0x6, URZ ;  /* 0x0000000633137899 */ /* 0x000fe2000800063f */
[----:B------:R-:W-:Y:S01]  /*03d0*/  LEA.HI R3, R3, R0, RZ, 0x3 ;  /* 0x0000000003037211 */ /* 0x000fe200078f18ff */
[----:B------:R-:W-:Y:S01]  /*03e0*/  UIMAD UR18, UR51, 0x48, URZ ;  /* 0x00000048331278a4 */ /* 0x000fe2000f8e023f */
[----:B------:R-:W-:Y:S01]  /*03f0*/  LEA.HI R12, R5, R7, RZ, 0x2 ;  /* 0x00000007050c7211 */ /* 0x000fe200078f10ff */
[----:B------:R-:W-:Y:S01]  /*0400*/  IMAD.SHL.U32 R5, R17, 0x8, RZ ;  /* 0x0000000811057824 */ /* 0x000fe200078e00ff */
[----:B------:R-:W-:Y:S01]  /*0410*/  LOP3.LUT R2, R9, 0xc0, RZ, 0xc0, !PT ;  /* 0x000000c009027812 */ /* 0x000fe200078ec0ff */
[----:B------:R-:W-:Y:S01]  /*0420*/  UIMAD UR17, UR51, 0x50, URZ ;  /* 0x00000050331178a4 */ /* 0x000fe2000f8e023f */
[----:B------:R-:W-:Y:S01]  /*0430*/  LEA.HI R9, R4, R10, RZ, 0x1 ;  /* 0x0000000a04097211 */ /* 0x000fe200078f08ff */
[----:B------:R-:W-:Y:S01]  /*0440*/  UIMAD UR16, UR51, 0x58, URZ ;  /* 0x00000058331078a4 */ /* 0x000fe2000f8e023f */
[----:B------:R-:W-:Y:S01]  /*0450*/  LOP3.LUT R4, R8, 0x7fffffe, RZ, 0xc0, !PT ;  /* 0x07fffffe08047812 */ /* 0x000fe200078ec0ff */
[----:B------:R-:W-:Y:S01]  /*0460*/  UIMAD UR15, UR51, 0x60, URZ ;  /* 0x00000060330f78a4 */ /* 0x000fe2000f8e023f */
[----:B------:R-:W-:Y:S01]  /*0470*/  LOP3.LUT R3, R3, 0xfffffff8, RZ, 0xc0, !PT ;  /* 0xfffffff803037812 */ /* 0x000fe200078ec0ff */
[----:B------:R-:W-:Y:S01]  /*0480*/  UIMAD UR14, UR51, 0x68, URZ ;  /* 0x00000068330e78a4 */ /* 0x000fe2000f8e023f */
[----:B------:R-:W-:Y:S01]  /*0490*/  LOP3.LUT R8, R2, 0x18, R5, 0xf8, !PT ;  /* 0x0000001802087812 */ /* 0x000fe200078ef805 */
[C---:B------:R-:W-:Y:S01]  /*04a0*/  IMAD.IADD R5, R0.reuse, 0x1, -R4 ;  /* 0x0000000100057824 */ /* 0x040fe200078e0a04 */
[----:B------:R-:W-:Y:S01]  /*04b0*/  SHF.R.U32.HI R2, RZ, 0x3, R2 ;  /* 0x00000003ff027819 */ /* 0x000fe20000011602 */
[----:B------:R-:W-:Y:S01]  /*04c0*/  IMAD.IADD R4, R0, 0x1, -R3 ;  /* 0x0000000100047824 */ /* 0x000fe200078e0a03 */
[----:B------:R-:W-:Y:S01]  /*04d0*/  LOP3.LUT R0, R12, 0xfffffffc, RZ, 0xc0, !PT ;  /* 0xfffffffc0c007812 */ /* 0x000fe200078ec0ff */
[----:B------:R-:W-:Y:S01]  /*04e0*/  UIMAD UR13, UR51, 0x70, URZ ;  /* 0x00000070330d78a4 */ /* 0x000fe2000f8e023f */
[----:B------:R-:W-:Y:S01]  /*04f0*/  LOP3.LUT R3, R8, R2, RZ, 0x3c, !PT ;  /* 0x0000000208037212 */ /* 0x000fe200078e3cff */
[----:B------:R-:W-:Y:S01]  /*0500*/  UIMAD UR12, UR51, 0x78, URZ ;  /* 0x00000078330c78a4 */ /* 0x000fe2000f8e023f */
[----:B------:R-:W-:Y:S01]  /*0510*/  LOP3.LUT R2, R9, 0xfffffffe, RZ, 0xc0, !PT ;  /* 0xfffffffe09027812 */ /* 0x000fe200078ec0ff */
[C---:B------:R-:W-:Y:S01]  /*0520*/  IMAD.IADD R162, R7.reuse, 0x1, -R0 ;  /* 0x0000000107a27824 */ /* 0x040fe200078e0a00 */
[----:B------:R-:W-:Y:S01]  /*0530*/  SHF.R.S32.HI R9, RZ, 0x1f, R11 ;  /* 0x0000001fff097819 */ /* 0x000fe2000001140b */
[----:B------:R-:W-:Y:S01]  /*0540*/  IMAD R0, R7, 0x8, R5 ;  /* 0x0000000807007824 */ /* 0x000fe200078e0205 */
[----:B------:R-:W-:Y:S01]  /*0550*/  LEA.HI R8, R13, R13, RZ, 0x1 ;  /* 0x0000000d0d087211 */ /* 0x000fe200078f08ff */
[----:B------:R-:W-:Y:S01]  /*0560*/  IMAD.IADD R14, R10, 0x1, -R2 ;  /* 0x000000010a0e7824 */ /* 0x000fe200078e0a02 */
[----:B------:R-:W-:Y:S01]  /*0570*/  LEA.HI R19, R9, R11, RZ, 0x2 ;  /* 0x0000000b09137211 */ /* 0x000fe200078f10ff */
[----:B------:R-:W-:Y:S01]  /*0580*/  IMAD.U32 R2, R0, 0x20, R3 ;  /* 0x0000002000027824 */ /* 0x000fe200078e0003 */
[----:B------:R-:W-:Y:S01]  /*0590*/  LOP3.LUT R0, R8, 0x3fffffe, RZ, 0xc0, !PT ;  /* 0x03fffffe08007812 */ /* 0x000fe200078ec0ff */
[----:B------:R-:W-:Y:S01]  /*05a0*/  IMAD.SHL.U32 R7, R17, 0x2, RZ ;  /* 0x0000000211077824 */ /* 0x000fe200078e00ff */
[----:B------:R-:W-:Y:S01]  /*05b0*/  SHF.R.S32.HI R11, RZ, 0x7, R15 ;  /* 0x00000007ff0b7819 */ /* 0x000fe2000001140f */
[----:B------:R-:W-:Y:S01]  /*05c0*/  USHF.R.S32.HI UR55, URZ, 0x1f, UR53 ;  /* 0x0000001f3f377899 */ /* 0x000fe20008011435 */
[----:B------:R-:W-:Y:S01]  /*05d0*/  SHF.R.S32.HI R9, RZ, 0x1f, R6 ;  /* 0x0000001fff097819 */ /* 0x000fe20000011406 */
[----:B------:R1:W-:Y:S01]  /*05e0*/  STL [R1+0x14], R2 ;  /* 0x0000140201007387 */ /* 0x0003e20000100800 */
[----:B------:R-:W-:Y:S01]  /*05f0*/  IMAD.IADD R3, R13, 0x1, -R0 ;  /* 0x000000010d037824 */ /* 0x000fe200078e0a00 */
[-C--:B------:R-:W-:Y:S01]  /*0600*/  LEA.HI R0, R6, R6.reuse, RZ, 0x1 ;  /* 0x0000000606007211 */ /* 0x080fe200078f08ff */
[----:B------:R-:W-:Y:S01]  /*0610*/  IMAD R221, R11, 0x2000, R7 ;  /* 0x000020000bdd7824 */ /* 0x000fe200078e0207 */
[----:B------:R-:W-:Y:S01]  /*0620*/  LEA.HI R9, R9, R6, RZ, 0x3 ;  /* 0x0000000609097211 */ /* 0x000fe200078f18ff */
[----:B------:R-:W-:Y:S01]  /*0630*/  ULDC.64 UR60, c[0x0][0x118] ;  /* 0x00004600003c7ab9 */ /* 0x000fe20000000a00 */
[----:B------:R-:W-:-:S02]  /*0640*/  SHF.R.S32.HI R5, RZ, 0x1, R0 ;  /* 0x00000001ff057819 */ /* 0x000fc40000011400 */
[C---:B------:R-:W-:Y:S02]  /*0650*/  LEA.HI R10, R4.reuse, R4, RZ, 0x1 ;  /* 0x00000004040a7211 */ /* 0x040fe400078f08ff */
[C---:B------:R-:W-:Y:S02]  /*0660*/  LOP3.LUT P5, RZ, R4.reuse, 0x2, RZ, 0xc0, !PT ;  /* 0x0000000204ff7812 */ /* 0x040fe400078ac0ff */
[----:B------:R-:W-:Y:S02]  /*0670*/  LOP3.LUT P4, RZ, R4, 0x4, RZ, 0xc0, !PT ;  /* 0x0000000404ff7812 */ /* 0x000fe4000788c0ff */
[----:B------:R-:W-:Y:S01]  /*0680*/  SEL R216, R157, 0xffffffe0, !P5 ;  /* 0xffffffe09dd87807 */ /* 0x000fe20006800000 */
[----:B-1----:R-:W-:-:S04]  /*0690*/  IMAD R2, R11, 0x8, R14 ;  /* 0x000000080b027824 */ /* 0x002fc800078e020e */
[----:B------:R-:W-:Y:S01]  /*06a0*/  IMAD R20, R2, 0x8, R3 ;  /* 0x0000000802147824 */ /* 0x000fe200078e0203 */
[----:B------:R-:W-:Y:S02]  /*06b0*/  LOP3.LUT R3, R0, 0x7fffffe, RZ, 0xc0, !PT ;  /* 0x07fffffe00037812 */ /* 0x000fe400078ec0ff */
[----:B------:R-:W-:Y:S02]  /*06c0*/  LOP3.LUT R2, R9, 0xfffffff8, RZ, 0xc0, !PT ;  /* 0xfffffff809027812 */ /* 0x000fe400078ec0ff */
[----:B------:R-:W-:Y:S01]  /*06d0*/  SHF.R.S32.HI R0, RZ, 0x1f, R0 ;  /* 0x0000001fff007819 */ /* 0x000fe20000011400 */
[C---:B------:R-:W-:Y:S02]  /*06e0*/  IMAD.IADD R15, R6.reuse, 0x1, -R3 ;  /* 0x00000001060f7824 */ /* 0x040fe400078e0a03 */
[----:B------:R-:W-:Y:S01]  /*06f0*/  IMAD.IADD R18, R6, 0x1, -R2 ;  /* 0x0000000106127824 */ /* 0x000fe200078e0a02 */
[----:B------:R-:W-:Y:S02]  /*0700*/  LEA.HI R0, R0, R5, RZ, 0x2 ;  /* 0x0000000500007211 */ /* 0x000fe400078f10ff */
[----:B------:R-:W-:-:S02]  /*0710*/  LOP3.LUT R2, R4, 0x1, RZ, 0xc0, !PT ;  /* 0x0000000104027812 */ /* 0x000fc400078ec0ff */
[----:B------:R-:W-:Y:S02]  /*0720*/  LOP3.LUT R0, R0, 0xfffffffc, RZ, 0xc0, !PT ;  /* 0xfffffffc00007812 */ /* 0x000fe400078ec0ff */
[----:B------:R-:W-:Y:S01]  /*0730*/  ISETP.NE.U32.AND P6, PT, R2, 0x1, PT ;  /* 0x000000010200780c */ /* 0x000fe20003fc5070 */
[----:B------:R-:W-:Y:S02]  /*0740*/  IMAD.SHL.U32 R2, R13, 0x40, RZ ;  /* 0x000000400d027824 */ /* 0x000fe400078e00ff */
[----:B------:R-:W-:Y:S01]  /*0750*/  IMAD.IADD R16, R5, 0x1, -R0 ;  /* 0x0000000105107824 */ /* 0x000fe200078e0a00 */
[----:B------:R-:W-:Y:S02]  /*0760*/  SHF.R.S32.HI R0, RZ, 0x1, R8 ;  /* 0x00000001ff007819 */ /* 0x000fe40000011408 */
[----:B------:R-:W-:Y:S02]  /*0770*/  LOP3.LUT R8, R2, 0x1c0, RZ, 0xc0, !PT ;  /* 0x000001c002087812 */ /* 0x000fe400078ec0ff */
[----:B------:R-:W-:Y:S01]  /*0780*/  LOP3.LUT R2, R10, 0x3fffffe, RZ, 0xc0, !PT ;  /* 0x03fffffe0a027812 */ /* 0x000fe200078ec0ff */
[C---:B------:R-:W-:Y:S01]  /*0790*/  IMAD.SHL.U32 R6, R0.reuse, 0x40, RZ ;  /* 0x0000004000067824 */ /* 0x040fe200078e00ff */
[----:B------:R-:W-:Y:S01]  /*07a0*/  LOP3.LUT P0, RZ, R0, 0x2, RZ, 0xc0, !PT ;  /* 0x0000000200ff7812 */ /* 0x000fe2000780c0ff */
[----:B------:R-:W-:Y:S01]  /*07b0*/  IMAD.SHL.U32 R0, R162, 0x10, RZ ;  /* 0x00000010a2007824 */ /* 0x000fe200078e00ff */
[----:B------:R-:W-:Y:S01]  /*07c0*/  SHF.R.S32.HI R5, RZ, 0x3, R9 ;  /* 0x00000003ff057819 */ /* 0x000fe20000011409 */
[C---:B------:R-:W-:Y:S01]  /*07d0*/  IMAD.IADD R12, R4.reuse, 0x1, -R2 ;  /* 0x00000001040c7824 */ /* 0x040fe200078e0a02 */
[----:B------:R-:W-:Y:S01]  /*07e0*/  SEL R215, R215, 0x10, !P6 ;  /* 0x00000010d7d77807 */ /* 0x000fe20007000000 */
        /* <DEDUP_REMOVED lines=9> */
[----:B------:R-:W-:-:S02]  /*0880*/  LEA.HI R2, R2, R2, RZ, 0x1d ;  /* 0x0000000202027211 */ /* 0x000fc400078fe8ff */
[--C-:B------:R-:W-:Y:S02]  /*0890*/  LOP3.LUT R3, R3, 0x8, R150.reuse, 0xf8, !PT ;  /* 0x0000000803037812 */ /* 0x100fe400078ef896 */
[----:B------:R-:W-:Y:S02]  /*08a0*/  LOP3.LUT R150, R0, 0x8, R150, 0xf8, !PT ;  /* 0x0000000800967812 */ /* 0x000fe400078ef896 */
[----:B------:R-:W-:Y:S01]  /*08b0*/  IADD3 R221, R2, R221, R4 ;  /* 0x000000dd02dd7210 */ /* 0x000fe20007ffe004 */
[----:B------:R-:W-:Y:S01]  /*08c0*/  IMAD.SHL.U32 R4, R14, 0x10, RZ ;  /* 0x000000100e047824 */ /* 0x000fe200078e00ff */
[----:B------:R-:W-:Y:S02]  /*08d0*/  SHF.R.U32.HI R0, RZ, 0x3, R0 ;  /* 0x00000003ff007819 */ /* 0x000fe40000011600 */
[----:B------:R-:W-:Y:S01]  /*08e0*/  SHF.R.U32.HI R2, RZ, 0x3, R8 ;  /* 0x00000003ff027819 */ /* 0x000fe20000011608 */
[----:B------:R-:W-:Y:S01]  /*08f0*/  IMAD.SHL.U32 R221, R221, 0x2, RZ ;  /* 0x00000002dddd7824 */ /* 0x000fe200078e00ff */
[----:B------:R-:W-:Y:S01]  /*0900*/  LOP3.LUT R150, R150, R0, RZ, 0x3c, !PT ;  /* 0x0000000096967212 */ /* 0x000fe200078e3cff */
[----:B------:R-:W-:Y:S01]  /*0910*/  IMAD R0, R162, 0x200, R7 ;  /* 0x00000200a2007824 */ /* 0x000fe200078e0207 */
[----:B------:R-:W-:Y:S01]  /*0920*/  LOP3.LUT R5, R3, R2, RZ, 0x3c, !PT ;  /* 0x0000000203057212 */ /* 0x000fe200078e3cff */
[----:B------:R-:W-:Y:S01]  /*0930*/  IMAD.IADD R219, R221, 0x1, R215 ;  /* 0x00000001dddb7824 */ /* 0x000fe200078e02d7 */
[----:B------:R-:W-:Y:S01]  /*0940*/  IADD3 R2, R19, -0x80, RZ ;  /* 0xffffff8013027810 */ /* 0x000fe20007ffe0ff */
[----:B------:R-:W-:Y:S01]  /*0950*/  IMAD R12, R12, 0x20, R0 ;  /* 0x000000200c0c7824 */ /* 0x000fe200078e0200 */
[----:B------:R-:W-:Y:S01]  /*0960*/  SHF.R.S32.HI R0, RZ, 0x1, R10 ;  /* 0x00000001ff007819 */ /* 0x000fe2000001140a */
[----:B------:R-:W-:Y:S01]  /*0970*/  IMAD.U32 R150, R20, 0x20, R150 ;  /* 0x0000002014967824 */ /* 0x000fe200078e0096 */
[----:B------:R-:W-:Y:S01]  /*0980*/  SHF.R.S32.HI R3, RZ, 0x1f, R2 ;  /* 0x0000001fff037819 */ /* 0x000fe20000011402 */
[--C-:B------:R-:W-:Y:S01]  /*0990*/  IMAD.IADD R220, R221, 0x1, R216.reuse ;  /* 0x00000001dddc7824 */ /* 0x100fe200078e02d8 */
[C---:B------:R-:W-:Y:S01]  /*09a0*/  LOP3.LUT P3, RZ, R0.reuse, 0x2, RZ, 0xc0, !PT ;  /* 0x0000000200ff7812 */ /* 0x040fe2000786c0ff */
[----:B------:R-:W-:Y:S01]  /*09b0*/  IMAD.SHL.U32 R0, R0, 0x40, RZ ;  /* 0x0000004000007824 */ /* 0x000fe200078e00ff */
[----:B------:R-:W-:Y:S01]  /*09c0*/  SHF.L.U64.HI R2, R2, 0x2, R3 ;  /* 0x0000000202027819 */ /* 0x000fe20000010203 */
[----:B------:R-:W-:Y:S01]  /*09d0*/  IMAD.IADD R218, R219, 0x1, R216 ;  /* 0x00000001dbda7824 */ /* 0x000fe200078e02d8 */
[----:B------:R-:W-:-:S02]  /*09e0*/  R2P PR, R18, 0x6 ;  /* 0x0000000612007804 */ /* 0x000fc40000000000 */
[----:B------:R-:W-:Y:S01]  /*09f0*/  LOP3.LUT R0, R0, 0xc0, RZ, 0xc0, !PT ;  /* 0x000000c000007812 */ /* 0x000fe200078ec0ff */
[----:B------:R1:W-:Y:S01]  /*0a00*/  STL [R1+0x24], R2 ;  /* 0x0000240201007387 */ /* 0x0003e20000100800 */
[C---:B------:R-:W-:Y:S02]  /*0a10*/  IADD3 R214, R221.reuse, 0x40, RZ ;  /* 0x00000040ddd67810 */ /* 0x040fe40007ffe0ff */
[----:B------:R-:W-:Y:S02]  /*0a20*/  SHF.R.U32.HI R3, RZ, 0x3, R0 ;  /* 0x00000003ff037819 */ /* 0x000fe40000011600 */
[----:B------:R-:W-:Y:S02]  /*0a30*/  @P4 IADD3 R214, R221, -0x40, RZ ;  /* 0xffffffc0ddd64810 */ /* 0x000fe40007ffe0ff */
[----:B------:R-:W-:Y:S02]  /*0a40*/  SEL R149, R157, 0xffffffe0, !P0 ;  /* 0xffffffe09d957807 */ /* 0x000fe40004000000 */
[----:B------:R-:W-:Y:S01]  /*0a50*/  SEL R152, R152, 0xffffffc0, !P2 ;  /* 0xffffffc098987807 */ /* 0x000fe20005000000 */
[----:B------:R-:W-:Y:S01]  /*0a60*/  IMAD.IADD R215, R215, 0x1, R214 ;  /* 0x00000001d7d77824 */ /* 0x000fe200078e02d6 */
[----:B------:R-:W-:Y:S01]  /*0a70*/  LOP3.LUT P0, RZ, R16, 0x2, RZ, 0xc0, !PT ;  /* 0x0000000210ff7812 */ /* 0x000fe2000780c0ff */
[----:B------:R-:W-:-:S02]  /*0a80*/  IMAD R149, R150, 0x2, R149 ;  /* 0x0000000296957824 */ /* 0x000fc400078e0295 */
[----:B------:R-:W-:Y:S01]  /*0a90*/  IMAD.IADD R217, R216, 0x1, R214 ;  /* 0x00000001d8d97824 */ /* 0x000fe200078e02d6 */
[----:B------:R-:W-:Y:S01]  /*0aa0*/  SEL R157, R157, 0xffffffe0, !P0 ;  /* 0xffffffe09d9d7807 */ /* 0x000fe20004000000 */
[----:B------:R-:W-:Y:S02]  /*0ab0*/  IMAD.SHL.U32 R150, R150, 0x2, RZ ;  /* 0x0000000296967824 */ /* 0x000fe400078e00ff */
[----:B------:R-:W-:Y:S02]  /*0ac0*/  IMAD.IADD R216, R216, 0x1, R215 ;  /* 0x00000001d8d87824 */ /* 0x000fe400078e02d7 */
[----:B-1----:R-:W-:-:S05]  /*0ad0*/  IMAD.SHL.U32 R2, R11, 0x8, RZ ;  /* 0x000000080b027824 */ /* 0x002fca00078e00ff */
[----:B------:R-:W-:-:S04]  /*0ae0*/  LOP3.LUT R2, R2, 0x8, RZ, 0xc0, !PT ;  /* 0x0000000802027812 */ /* 0x000fc800078ec0ff */
[----:B------:R-:W-:Y:S01]  /*0af0*/  LOP3.LUT R8, R3, R0, R2, 0x1e, !PT ;  /* 0x0000000003087212 */ /* 0x000fe200078e1e02 */
[----:B------:R-:W-:Y:S01]  /*0b00*/  IMAD.SHL.U32 R0, R18, 0x40, RZ ;  /* 0x0000004012007824 */ /* 0x000fe200078e00ff */
[----:B------:R-:W-:Y:S01]  /*0b10*/  LOP3.LUT R7, R2, 0x10, R4, 0xf8, !PT ;  /* 0x0000001002077812 */ /* 0x000fe200078ef804 */
        /* <DEDUP_REMOVED lines=18> */
[----:B------:R1:W-:Y:S01]  /*0c40*/  STL [R1+0x28], R9 ;  /* 0x0000280901007387 */ /* 0x0003e20000100800 */
[----:B------:R-:W-:Y:S01]  /*0c50*/  @P3 IADD3 R0, R9, -0x20, RZ ;  /* 0xffffffe009003810 */ /* 0x000fe20007ffe0ff */
[----:B------:R-:W-:Y:S01]  /*0c60*/  IMAD.IADD R162, R162, 0x1, R5 ;  /* 0x00000001a2a27824 */ /* 0x000fe200078e0205 */
[----:B------:R-:W-:Y:S01]  /*0c70*/  LEA R151, R151, 0x8000, 0x1 ;  /* 0x0000800097977811 */ /* 0x000fe200078e08ff */
[----:B------:R-:W-:Y:S02]  /*0c80*/  IMAD.SHL.U32 R2, R3, 0x2, RZ ;  /* 0x0000000203027824 */ /* 0x000fe400078e00ff */
[----:B------:R1:W-:Y:S01]  /*0c90*/  STL [R1+0x2c], R0 ;  /* 0x00002c0001007387 */ /* 0x0003e20000100800 */
[C---:B------:R-:W-:Y:S01]  /*0ca0*/  IADD3 R158, R151.reuse, 0x20, RZ ;  /* 0x00000020979e7810 */ /* 0x040fe20007ffe0ff */
[C---:B------:R-:W-:Y:S01]  /*0cb0*/  IMAD.IADD R153, R151.reuse, 0x1, R152 ;  /* 0x0000000197997824 */ /* 0x040fe200078e0298 */
[----:B------:R-:W-:-:S04]  /*0cc0*/  @P1 IADD3 R158, R151, -0x20, RZ ;  /* 0xffffffe0979e1810 */ /* 0x000fc80007ffe0ff */
[----:B------:R-:W-:Y:S01]  /*0cd0*/  IADD3 R161, R158, 0x2000, RZ ;  /* 0x000020009ea17810 */ /* 0x000fe20007ffe0ff */
[----:B------:R-:W-:Y:S01]  /*0ce0*/  IMAD.IADD R152, R152, 0x1, R158 ;  /* 0x0000000198987824 */ /* 0x000fe200078e029e */
[C---:B------:R-:W-:Y:S02]  /*0cf0*/  IADD3 R160, R158.reuse, 0x4000, RZ ;  /* 0x000040009ea07810 */ /* 0x040fe40007ffe0ff */
[----:B------:R-:W-:Y:S02]  /*0d00*/  IADD3 R159, R158, 0x6000, RZ ;  /* 0x000060009e9f7810 */ /* 0x000fe40007ffe0ff */
.L_x_532:
[----:B------:R-:W-:Y:S01]  /*0d10*/  ULDC.64 UR6, c[0x0][0x258] ;  /* 0x0000960000067ab9 */ /* 0x000fe20000000a00 */
[----:B------:R-:W-:Y:S01]  /*0d20*/  ISETP.NE.U32.AND P1, PT, RZ, c[0x0][0x250], PT ;  /* 0x00009400ff007a0c */ /* 0x000fe20003f25070 */
[----:B------:R-:W-:Y:S02]  /*0d30*/  UISETP.NE.U32.AND UP1, UPT, URZ, UR6, UPT ;  /* 0x000000063f00728c */ /* 0x000fe4000bf25070 */
[----:B------:R-:W-:Y:S01]  /*0d40*/  ULDC.64 UR8, c[0x0][0x258] ;  /* 0x0000960000087ab9 */ /* 0x000fe20000000a00 */
[----:B------:R-:W-:Y:S01]  /*0d50*/  ISETP.NE.AND.EX P1, PT, RZ, c[0x0][0x254], PT, P1 ;  /* 0x00009500ff007a0c */ /* 0x000fe20003f25310 */
[----:B------:R-:W-:-:S02]  /*0d60*/  UISETP.NE.AND.EX UP1, UPT, URZ, UR7, UPT, UP1 ;  /* 0x000000073f00728c */ /* 0x000fc4000bf25310 */
[----:B------:R-:W-:-:S04]  /*0d70*/  ULDC.64 UR28, c[0x0][0x118] ;  /* 0x00004600001c7ab9 */ /* 0x000fc80000000a00 */
[----:B------:R-:W-:-:S05]  /*0d80*/  PLOP3.LUT P0, PT, PT, PT, UP1, 0x80, 0x0 ;  /* 0x000000000000781c */ /* 0x000fca0003f0f018 */
[----:B------:R-:W-:Y:S01]  /*0d90*/  @UP1 UMOV UR6, 0x4 ;  /* 0x0000000400061882 */ /* 0x000fe20000000000 */
[----:B-1----:R-:W2:Y:S01]  /*0da0*/  @P1 S2R R7, SR_CTAID.Y ;  /* 0x0000000000071919 */ /* 0x002ea20000002600 */
[----:B------:R-:W-:-:S06]  /*0db0*/  @P1 IMAD.MOV.U32 R6, RZ, RZ, 0x4 ;  /* 0x00000004ff061424 */ /* 0x000fcc00078e00ff */
[----:B-1----:R-:W1:Y:S01]  /*0dc0*/  @P0 S2R R0, SR_CTAID.Y ;  /* 0x0000000000000919 */ /* 0x002e620000002600 */
[----:B--2---:R-:W-:-:S06]  /*0dd0*/  @P1 IMAD.WIDE R6, R7, R6, c[0x0][0x250] ;  /* 0x0000940007061625 */ /* 0x004fcc00078e0206 */
[----:B------:R-:W2:Y:S01]  /*0de0*/  @P1 LDG.E R6, [R6.64] ;  /* 0x0000001c06061981 */ /* 0x000ea2000c1e1900 */
[----:B-1----:R-:W1:Y:S02]  /*0df0*/  @P0 R2UR UR7, R0 ;  /* 0x00000000000703c2 */ /* 0x002e6400000e0000 */
[----:B-1----:R-:W-:Y:S02]  /*0e00*/  @UP1 UIMAD.WIDE UR6, UR7, UR6, UR8 ;  /* 0x00000006070612a5 */ /* 0x002fe4000f8e0208 */
[----:B------:R-:W-:Y:S02]  /*0e10*/  UMOV UR27, URZ ;  /* 0x0000003f001b7c82 */ /* 0x000fe40008000000 */
[----:B------:R-:W-:Y:S02]  /*0e20*/  ULDC.64 UR8, c[0x0][0x218] ;  /* 0x0000860000087ab9 */ /* 0x000fe40000000a00 */
[----:B------:R-:W-:Y:S02]  /*0e30*/  IMAD.U32 R4, RZ, RZ, UR6 ;  /* 0x00000006ff047e24 */ /* 0x000fe4000f8e00ff */
[----:B------:R-:W-:Y:S01]  /*0e40*/  IMAD.U32 R5, RZ, RZ, UR7 ;  /* 0x00000007ff057e24 */ /* 0x000fe2000f8e00ff */
[----:B------:R-:W-:-:S04]  /*0e50*/  ULDC.64 UR6, c[0x0][0x268] ;  /* 0x00009a0000067ab9 */ /* 0x000fc80000000a00 */
[----:B------:R-:W3:Y:S01]  /*0e60*/  @P0 LDG.E R0, [R4.64] ;  /* 0x0000001c04000981 */ /* 0x000ee2000c1e1900 */
[----:B------:R-:W-:-:S04]  /*0e70*/  @!UP1 UISETP.NE.U32.AND UP0, UPT, URZ, UR6, UPT ;  /* 0x000000063f00928c */ /* 0x000fc8000bf05070 */
[----:B------:R-:W-:-:S04]  /*0e80*/  @!UP1 UISETP.NE.AND.EX UP0, UPT, URZ, UR7, UPT, UP0 ;  /* 0x000000073f00928c */ /* 0x000fc8000bf05300 */
[----:B------:R-:W-:Y:S02]  /*0e90*/  @!UP1 USEL UR9, URZ, UR9, !UP0 ;  /* 0x000000093f099287 */ /* 0x000fe4000c000000 */
[----:B------:R-:W-:Y:S01]  /*0ea0*/  USHF.L.U32 UR6, UR41, 0x7, URZ ;  /* 0x0000000729067899 */ /* 0x000fe2000800063f */
[----:B--2---:R-:W1:Y:S08]  /*0eb0*/  @P1 R2UR UR27, R6 ;  /* 0x00000000061b13c2 */ /* 0x004e7000000e0000 */
[----:B---3--:R-:W1:Y:S02]  /*0ec0*/  @P0 R2UR UR10, R0 ;  /* 0x00000000000a03c2 */ /* 0x008e6400000e0000 */
[----:B-1----:R-:W-:-:S02]  /*0ed0*/  @UP1 UIADD3 UR7, UR10, -UR27, URZ ;  /* 0x8000001b0a071290 */ /* 0x002fc4000fffe03f */
[----:B------:R-:W-:-:S04]  /*0ee0*/  @!UP1 UIADD3 UR7, UR9, UR8, -UR27 ;  /* 0x0000000809079290 */ /* 0x000fc8000fffe81b */
[----:B------:R-:W-:-:S06]  /*0ef0*/  UISETP.GE.AND UP0, UPT, UR6, UR7, UPT ;  /* 0x000000070600728c */ /* 0x000fcc000bf06270 */
[----:B------:R-:W-:-:S13]  /*0f00*/  PLOP3.LUT P0, PT, PT, PT, UP0, 0x80, 0x0 ;  /* 0x000000000000781c */ /* 0x000fda0003f0f008 */
[----:B------:R-:W-:Y:S05]  /*0f10*/  @P0 BRA `(.L_x_524) ;  /* 0x000067d000000947 */ /* 0x000fea0003800000 */
        /* <DEDUP_REMOVED lines=46> */
[----:B------:R-:W-:Y:S01]  /*1200*/  @!UP0 UIMAD UR34, UR8, UR30, URZ ;  /* 0x0000001e082282a4 */ /* 0x000fe2000f8e023f */
[----:B------:R-:W-:Y:S01]  /*1210*/  IMAD.MOV.U32 R4, RZ, RZ, R3 ;  /* 0x000000ffff047224 */ /* 0x000fe200078e0003 */
[----:B------:R-:W-:Y:S02]  /*1220*/  USHF.R.S32.HI UR45, URZ, 0x1f, UR36 ;  /* 0x0000001f3f2d7899 */ /* 0x000fe40008011424 */
[----:B------:R-:W-:Y:S01]  /*1230*/  USHF.R.S32.HI UR11, URZ, 0x1f, UR10 ;  /* 0x0000001f3f0b7899 */ /* 0x000fe2000801140a */
[----:B------:R-:W-:-:S04]  /*1240*/  IMAD.HI.U32 R0, R0, R4, RZ ;  /* 0x0000000400007227 */ /* 0x000fc800078e00ff */
        /* <DEDUP_REMOVED lines=21> */
.L_x_525:
[----:B------:R-:W-:Y:S02]  /*13a0*/  ULDC UR7, c[0x0][0x1c0] ;  /* 0x0000700000077ab9 */ /* 0x000fe40000000800 */
[----:B------:R-:W-:Y:S02]  /*13b0*/  UIMAD UR7, UR33, UR7, UR32 ;  /* 0x00000007210772a4 */ /* 0x000fe4000f8e0220 */
[----:B------:R-:W-:Y:S02]  /*13c0*/  ULDC UR8, c[0x0][0x224] ;  /* 0x0000890000087ab9 */ /* 0x000fe40000000800 */
[----:B------:R-:W-:Y:S02]  /*13d0*/  UIMAD UR38, UR7, UR8, URZ ;  /* 0x00000008072672a4 */ /* 0x000fe4000f8e023f */
.L_x_526:
[----:B------:R-:W2:Y:S01]  /*13e0*/  LDL R26, [R1+0x14] ;  /* 0x00001400011a7983 */ /* 0x000ea20000100800 */
[----:B------:R-:W-:Y:S02]  /*13f0*/  ULDC.64 UR30, c[0x0][0x1a8] ;  /* 0x00006a00001e7ab9 */ /* 0x000fe40000000a00 */
[----:B------:R-:W-:Y:S01]  /*1400*/  ULDC.64 UR8, c[0x0][0x378] ;  /* 0x0000de0000087ab9 */ /* 0x000fe20000000a00 */
[----:B------:R-:W3:Y:S01]  /*1410*/  LDL R25, [R1+0x30] ;  /* 0x0000300001197983 */ /* 0x000ee20000100800 */
[----:B------:R-:W-:Y:S01]  /*1420*/  UIMAD UR30, UR37, UR30, URZ ;  /* 0x0000001e251e72a4 */ /* 0x000fe2000f8e023f */
[----:B------:R-:W-:Y:S01]  /*1430*/  IMAD R10, R17, c[0x0][0x1b8], RZ ;  /* 0x00006e00110a7a24 */ /* 0x000fe200078e02ff */
[----:B------:R-:W-:Y:S01]  /*1440*/  UIMAD UR7, UR37, UR8, URZ ;  /* 0x00000008250772a4 */ /* 0x000fe2000f8e023f */
[----:B------:R-:W1:Y:S01]  /*1450*/  S2R R23, SR_TID.X ;  /* 0x0000000000177919 */ /* 0x000e620000002100 */
[----:B------:R-:W-:Y:S01]  /*1460*/  UIMAD UR40, UR32, UR31, UR30 ;  /* 0x0000001f202872a4 */ /* 0x000fe2000f8e021e */
[----:B------:R-:W-:Y:S01]  /*1470*/  IMAD R10, R0, c[0x0][0x1bc], R10 ;  /* 0x00006f00000a7a24 */ /* 0x000fe200078e020a */
[----:B------:R-:W-:Y:S01]  /*1480*/  UIMAD UR39, UR32, UR9, UR7 ;  /* 0x00000009202772a4 */ /* 0x000fe2000f8e0207 */
[----:B------:R-:W4:Y:S01]  /*1490*/  S2R R14, SR_CTAID.Y ;  /* 0x00000000000e7919 */ /* 0x000f220000002600 */
[----:B------:R-:W-:-:S02]  /*14a0*/  ULDC.64 UR30, c[0x0][0x188] ;  /* 0x00006200001e7ab9 */ /* 0x000fc40000000a00 */
[----:B------:R-:W-:Y:S02]  /*14b0*/  ULDC.64 UR8, c[0x0][0x178] ;  /* 0x00005e0000087ab9 */ /* 0x000fe40000000a00 */
[----:B------:R-:W-:Y:S02]  /*14c0*/  UIMAD UR7, UR44, UR8, URZ ;  /* 0x000000082c0772a4 */ /* 0x000fe4000f8e023f */
[----:B------:R-:W-:Y:S02]  /*14d0*/  UIMAD UR30, UR44, UR30, URZ ;  /* 0x0000001e2c1e72a4 */ /* 0x000fe4000f8e023f */
[----:B------:R-:W-:Y:S02]  /*14e0*/  UIMAD UR37, UR33, UR9, UR7 ;  /* 0x00000009212572a4 */ /* 0x000fe4000f8e0207 */
[----:B------:R-:W-:Y:S02]  /*14f0*/  UIMAD UR31, UR33, UR31, UR30 ;  /* 0x0000001f211f72a4 */ /* 0x000fe4000f8e021e */
[----:B------:R-:W-:-:S02]  /*1500*/  ULDC.64 UR8, c[0x0][0x368] ;  /* 0x0000da0000087ab9 */ /* 0x000fc40000000a00 */
[----:B------:R-:W-:Y:S02]  /*1510*/  UIMAD UR7, UR44, UR8, URZ ;  /* 0x000000082c0772a4 */ /* 0x000fe4000f8e023f */
[----:B------:R-:W-:Y:S02]  /*1520*/  UIADD3 UR27, UP0, UR6, UR27, URZ ;  /* 0x0000001b061b7290 */ /* 0x000fe4000ff1e03f */
[----:B------:R-:W-:Y:S01]  /*1530*/  UIMAD UR32, UR33, UR9, UR7 ;  /* 0x00000009212072a4 */ /* 0x000fe2000f8e0207 */
[----:B-1----:R-:W-:Y:S01]  /*1540*/  SHF.R.S32.HI R24, RZ, 0x1f, R23 ;  /* 0x0000001fff187819 */ /* 0x002fe20000011417 */
[----:B------:R-:W-:Y:S02]  /*1550*/  UIADD3.X UR30, UR43, UR42, URZ, UP0, !UPT ;  /* 0x0000002a2b1e7290 */ /* 0x000fe400087fe43f */
[----:B------:R-:W-:Y:S01]  /*1560*/  IMAD.U32 R11, RZ, RZ, UR27 ;  /* 0x0000001bff0b7e24 */ /* 0x000fe2000f8e00ff */
[----:B------:R-:W-:Y:S01]  /*1570*/  LEA.HI R3, R24, R23, RZ, 0x2 ;  /* 0x0000001718037211 */ /* 0x000fe200078f10ff */
[----:B------:R-:W-:-:S02]  /*1580*/  ULDC.64 UR6, c[0x0][0x1a0] ;  /* 0x0000680000067ab9 */ /* 0x000fc40000000a00 */
[----:B------:R-:W-:Y:S01]  /*1590*/  UIMAD UR6, UR30, UR6, URZ ;  /* 0x000000061e0672a4 */ /* 0x000fe2000f8e023f */
[----:B------:R-:W-:Y:S01]  /*15a0*/  LOP3.LUT R4, R3, 0xfffffffc, RZ, 0xc0, !PT ;  /* 0xfffffffc03047812 */ /* 0x000fe200078ec0ff */
[----:B------:R-:W-:Y:S01]  /*15b0*/  ULDC.64 UR8, c[0x0][0x180] ;  /* 0x0000600000087ab9 */ /* 0x000fe20000000a00 */
[----:B------:R-:W-:Y:S01]  /*15c0*/  SHF.R.S32.HI R3, RZ, 0x2, R3 ;  /* 0x00000002ff037819 */ /* 0x000fe20000011403 */
[----:B------:R-:W-:Y:S02]  /*15d0*/  UIMAD UR6, UR27, UR7, UR6 ;  /* 0x000000071b0672a4 */ /* 0x000fe4000f8e0206 */
[----:B------:R-:W-:Y:S01]  /*15e0*/  IMAD.IADD R4, R23, 0x1, -R4 ;  /* 0x0000000117047824 */ /* 0x000fe200078e0a04 */
[----:B------:R-:W-:Y:S01]  /*15f0*/  SHF.R.S32.HI R20, RZ, 0x1f, R3 ;  /* 0x0000001fff147819 */ /* 0x000fe20000011403 */
[----:B------:R-:W-:Y:S01]  /*1600*/  IMAD.WIDE.U32 R12, R3, c[0x0][0x1a0], RZ ;  /* 0x00006800030c7a25 */ /* 0x000fe200078e00ff */
[----:B------:R-:W-:Y:S02]  /*1610*/  UIMAD UR8, UR44, UR8, URZ ;  /* 0x000000082c0872a4 */ /* 0x000fe4000f8e023f */
[----:B------:R-:W-:Y:S01]  /*1620*/  ULDC.64 UR42, c[0x0][0x200] ;  /* 0x00008000002a7ab9 */ /* 0x000fe20000000a00 */
[----:B------:R-:W-:Y:S01]  /*1630*/  IMAD.SHL.U32 R4, R4, 0x8, RZ ;  /* 0x0000000804047824 */ /* 0x000fe200078e00ff */
[----:B------:R-:W-:Y:S01]  /*1640*/  UIMAD UR8, UR33, UR9, UR8 ;  /* 0x00000009210872a4 */ /* 0x000fe2000f8e0208 */
[----:B------:R-:W-:-:S03]  /*1650*/  IMAD R6, R20, c[0x0][0x1a0], RZ ;  /* 0x0000680014067a24 */ /* 0x000fc600078e02ff */
[----:B------:R-:W-:Y:S01]  /*1660*/  SHF.R.S32.HI R5, RZ, 0x1f, R4 ;  /* 0x0000001fff057819 */ /* 0x000fe20000011404 */
[----:B------:R-:W-:-:S04]  /*1670*/  IMAD R6, R3, c[0x0][0x1a4], R6 ;  /* 0x0000690003067a24 */ /* 0x000fc800078e0206 */
[----:B----4-:R-:W-:-:S04]  /*1680*/  IMAD.WIDE.U32 R8, R14, c[0x0][0x188], R4 ;  /* 0x000062000e087a25 */ /* 0x010fc800078e0004 */
[----:B------:R-:W-:Y:S01]  /*1690*/  IMAD.IADD R7, R13, 0x1, R6 ;  /* 0x000000010d077824 */ /* 0x000fe200078e0206 */
[----:B------:R-:W-:Y:S01]  /*16a0*/  IADD3 R9, R9, UR31, RZ ;  /* 0x0000001f09097c10 */ /* 0x000fe2000fffe0ff */
[----:B------:R-:W-:-:S04]  /*16b0*/  IMAD.MOV.U32 R6, RZ, RZ, R12 ;  /* 0x000000ffff067224 */ /* 0x000fc800078e000c */
[----:B------:R-:W-:-:S04]  /*16c0*/  IMAD.WIDE.U32 R8, R0, c[0x0][0x1b8], R8 ;  /* 0x00006e0000087a25 */ /* 0x000fc800078e0008 */
[----:B------:R-:W-:-:S04]  /*16d0*/  IMAD.WIDE.U32 R6, R11, c[0x0][0x1a0], R6 ;  /* 0x000068000b067a25 */ /* 0x000fc800078e0006 */
[----:B------:R-:W-:Y:S01]  /*16e0*/  IMAD.IADD R9, R9, 0x1, R10 ;  /* 0x0000000109097824 */ /* 0x000fe200078e020a */
[----:B------:R-:W-:-:S04]  /*16f0*/  IADD3 R18, P1, R8, R6, RZ ;  /* 0x0000000608127210 */ /* 0x000fc80007f3e0ff */
[----:B------:R-:W-:Y:S01]  /*1700*/  IADD3.X R19, R9, UR6, R7, P1, !PT ;  /* 0x0000000609137c10 */ /* 0x000fe20008ffe407 */
[C-C-:B------:R-:W-:Y:S01]  /*1710*/  IMAD.WIDE.U32 R8, R14.reuse, c[0x0][0x368], R4.reuse ;  /* 0x0000da000e087a25 */ /* 0x140fe200078e0004 */
[----:B------:R-:W-:Y:S01]  /*1720*/  IADD3 R10, P1, R3, UR10, RZ ;  /* 0x0000000a030a7c10 */ /* 0x000fe2000ff3e0ff */
[----:B------:R-:W-:Y:S02]  /*1730*/  ULDC.64 UR6, c[0x0][0x198] ;  /* 0x0000660000067ab9 */ /* 0x000fe40000000a00 */
[--C-:B------:R-:W-:Y:S01]  /*1740*/  IMAD.WIDE.U32 R6, R14, c[0x0][0x180], R4.reuse ;  /* 0x000060000e067a25 */ /* 0x100fe200078e0004 */
[----:B------:R-:W-:Y:S01]  /*1750*/  IADD3.X R16, R20, UR11, RZ, P1, !PT ;  /* 0x0000000b14107c10 */ /* 0x000fe20008ffe4ff */
[----:B------:R-:W-:Y:S01]  /*1760*/  UIMAD UR6, UR30, UR6, URZ ;  /* 0x000000061e0672a4 */ /* 0x000fe2000f8e023f */
[----:B------:R-:W-:Y:S01]  /*1770*/  IADD3 R9, R9, UR32, RZ ;  /* 0x0000002009097c10 */ /* 0x000fe2000fffe0ff */
[----:B------:R-:W-:Y:S01]  /*1780*/  IMAD.WIDE.U32 R4, R10, c[0x0][0x190], R4 ;  /* 0x000064000a047a25 */ /* 0x000fe200078e0004 */
[----:B------:R-:W-:Y:S01]  /*1790*/  IADD3 R7, R7, UR8, RZ ;  /* 0x0000000807077c10 */ /* 0x000fe2000fffe0ff */
[----:B------:R-:W-:-:S02]  /*17a0*/  UIMAD UR6, UR27, UR7, UR6 ;  /* 0x000000071b0672a4 */ /* 0x000fc4000f8e0206 */
[C---:B------:R-:W-:Y:S01]  /*17b0*/  IMAD R11, R16.reuse, c[0x0][0x190], RZ ;  /* 0x00006400100b7a24 */ /* 0x040fe200078e02ff */
[----:B------:R-:W-:Y:S01]  /*17c0*/  UIADD3 UR8, UR10, UR34, URZ ;  /* 0x000000220a087290 */ /* 0x000fe2000fffe03f */
[----:B------:R-:W-:Y:S02]  /*17d0*/  IMAD R16, R16, c[0x0][0x370], RZ ;  /* 0x0000dc0010107a24 */ /* 0x000fe400078e02ff */
[C---:B------:R-:W-:Y:S01]  /*17e0*/  IMAD R11, R10.reuse, c[0x0][0x194], R11 ;  /* 0x000065000a0b7a24 */ /* 0x040fe200078e020b */
[----:B------:R-:W-:Y:S01]  /*17f0*/  UIMAD.WIDE UR8, UR8, UR59, UR42 ;  /* 0x0000003b080872a5 */ /* 0x000fe2000f8e022a */
[----:B------:R-:W-:-:S04]  /*1800*/  IMAD.WIDE.U32 R8, R10, c[0x0][0x370], R8 ;  /* 0x0000dc000a087a25 */ /* 0x000fc800078e0008 */
[----:B------:R-:W-:-:S04]  /*1810*/  IMAD.IADD R5, R5, 0x1, R11 ;  /* 0x0000000105057824 */ /* 0x000fc800078e020b */
[----:B------:R-:W-:-:S04]  /*1820*/  IMAD.WIDE.U32 R14, R14, c[0x0][0x178], R4 ;  /* 0x00005e000e0e7a25 */ /* 0x000fc800078e0004 */
[----:B------:R-:W-:Y:S01]  /*1830*/  IMAD R4, R20, c[0x0][0x198], RZ ;  /* 0x0000660014047a24 */ /* 0x000fe200078e02ff */
[----:B------:R-:W-:Y:S02]  /*1840*/  IADD3 R11, R15, UR37, RZ ;  /* 0x000000250f0b7c10 */ /* 0x000fe4000fffe0ff */
[----:B------:R-:W1:Y:S01]  /*1850*/  S2R R15, SR_CTAID.Z ;  /* 0x00000000000f7919 */ /* 0x000e620000002700 */
[C---:B------:R-:W-:Y:S02]  /*1860*/  IMAD R12, R3.reuse, c[0x0][0x19c], R4 ;  /* 0x00006700030c7a24 */ /* 0x040fe400078e0204 */
[----:B------:R-:W-:-:S04]  /*1870*/  IMAD.WIDE.U32 R4, R3, c[0x0][0x198], RZ ;  /* 0x0000660003047a25 */ /* 0x000fc800078e00ff */
[----:B------:R-:W-:Y:S01]  /*1880*/  IMAD R3, R17, c[0x0][0x1b0], RZ ;  /* 0x00006c0011037a24 */ /* 0x000fe200078e02ff */
[----:B------:R-:W-:Y:S01]  /*1890*/  IADD3 R5, R5, R12, RZ ;  /* 0x0000000c05057210 */ /* 0x000fe20007ffe0ff */
[----:B------:R-:W-:Y:S02]  /*18a0*/  IMAD.U32 R12, RZ, RZ, UR27 ;  /* 0x0000001bff0c7e24 */ /* 0x000fe4000f8e00ff */
[----:B------:R-:W-:Y:S02]  /*18b0*/  IMAD R3, R0, c[0x0][0x1b4], R3 ;  /* 0x00006d0000037a24 */ /* 0x000fe400078e0203 */
[----:B------:R-:W-:-:S04]  /*18c0*/  IMAD.WIDE.U32 R12, R12, c[0x0][0x198], R4 ;  /* 0x000066000c0c7a25 */ /* 0x000fc800078e0004 */
[----:B------:R-:W-:-:S04]  /*18d0*/  IMAD.WIDE.U32 R4, R0, c[0x0][0x1b0], R6 ;  /* 0x00006c0000047a25 */ /* 0x000fc800078e0006 */
[----:B------:R-:W-:Y:S01]  /*18e0*/  IMAD.IADD R3, R5, 0x1, R3 ;  /* 0x0000000105037824 */ /* 0x000fe200078e0203 */
[----:B------:R-:W-:Y:S01]  /*18f0*/  IADD3 R0, P1, R4, R12, RZ ;  /* 0x0000000c04007210 */ /* 0x000fe20007f3e0ff */
[----:B------:R-:W-:Y:S01]  /*1900*/  IMAD R6, R10, c[0x0][0x374], R16 ;  /* 0x0000dd000a067a24 */ /* 0x000fe200078e0210 */
[----:B------:R-:W-:Y:S01]  /*1910*/  LEA R4, P2, R18, c[0x0][0x170], 0x1 ;  /* 0x00005c0012047a11 */ /* 0x000fe200078408ff */
[----:B------:R-:W-:Y:S01]  /*1920*/  IMAD.MOV.U32 R10, RZ, RZ, R14 ;  /* 0x000000ffff0a7224 */ /* 0x000fe200078e000e */
[----:B------:R-:W-:Y:S01]  /*1930*/  IADD3.X R3, R3, UR6, R13, P1, !PT ;  /* 0x0000000603037c10 */ /* 0x000fe20008ffe40d */
[----:B------:R-:W-:Y:S01]  /*1940*/  IMAD.IADD R9, R9, 0x1, R6 ;  /* 0x0000000109097824 */ /* 0x000fe200078e0206 */
[----:B------:R-:W-:Y:S01]  /*1950*/  LEA R6, P1, R0, c[0x0][0x168], 0x1 ;  /* 0x00005a0000067a11 */ /* 0x000fe200078208ff */
[----:B------:R-:W-:Y:S01]  /*1960*/  ULEA.HI.SX32 UR6, UR35, 0xffffffff, 0x19 ;  /* 0xffffffff23067891 */ /* 0x000fe2000f8fca3f */
[----:B------:R-:W-:Y:S01]  /*1970*/  LEA.HI.X R5, R18, c[0x0][0x174], R19, 0x1, P2 ;  /* 0x00005d0012057a11 */ /* 0x000fe200010f0c13 */
[----:B------:R-:W-:Y:S01]  /*1980*/  IMAD.MOV.U32 R13, RZ, RZ, c[0x0][0x1a4] ;  /* 0x00006900ff0d7624 */ /* 0x000fe200078e00ff */
[----:B------:R-:W-:Y:S01]  /*1990*/  LEA.HI.X R7, R0, c[0x0][0x16c], R3, 0x1, P1 ;  /* 0x00005b0000077a11 */ /* 0x000fe200008f0c03 */
[----:B------:R-:W-:Y:S01]  /*19a0*/  IMAD.MOV.U32 R3, RZ, RZ, c[0x0][0x1a0] ;  /* 0x00006800ff037624 */ /* 0x000fe200078e00ff */
[----:B------:R-:W-:Y:S01]  /*19b0*/  MOV R0, c[0x0][0x198] ;  /* 0x0000660000007a02 */ /* 0x000fe20000000f00 */
[----:B------:R-:W-:Y:S01]  /*19c0*/  IMAD.MOV.U32 R16, RZ, RZ, c[0x0][0x19c] ;  /* 0x00006700ff107624 */ /* 0x000fe200078e00ff */
[----:B------:R-:W-:Y:S01]  /*19d0*/  ULEA.HI UR7, UR6, UR6, URZ, 0x1 ;  /* 0x0000000606077291 */ /* 0x000fe2000f8f083f */
[----:B-1----:R-:W-:Y:S01]  /*19e0*/  IMAD.WIDE.U32 R10, R15, c[0x0][0x1a8], R10 ;  /* 0x00006a000f0a7a25 */ /* 0x002fe200078e000a */
[----:B------:R-:W-:-:S02]  /*19f0*/  LEA R12, P2, R3, R4, 0x7 ;  /* 0x00000004030c7211 */ /* 0x000fc400078438ff */
[C---:B------:R-:W-:Y:S01]  /*1a00*/  LEA R14, P1, R0.reuse, R6, 0x7 ;  /* 0x00000006000e7211 */ /* 0x040fe200078238ff */
[----:B------:R-:W-:Y:S01]  /*1a10*/  IMAD.WIDE.U32 R8, R15, c[0x0][0x378], R8 ;  /* 0x0000de000f087a25 */ /* 0x000fe200078e0008 */
[----:B------:R-:W-:Y:S01]  /*1a20*/  @P0 BAR.SYNC.DEFER_BLOCKING 0x0 ;  /* 0x0000000000000b1d */ /* 0x000fe20000010000 */
[----:B------:R-:W-:Y:S01]  /*1a30*/  LEA.HI.X R13, R3, R5, R13, 0x7, P2 ;  /* 0x00000005030d7211 */ /* 0x000fe200010f3c0d */
[----:B------:R-:W-:Y:S01]  /*1a40*/  ULOP3.LUT UR7, UR7, 0xfffffffe, URZ, 0xc0, !UPT ;  /* 0xfffffffe07077892 */ /* 0x000fe2000f8ec03f */
[----:B------:R-:W-:Y:S02]  /*1a50*/  LEA.HI.X R15, R0, R7, R16, 0x7, P1 ;  /* 0x00000007000f7211 */ /* 0x000fe400008f3c10 */
[----:B------:R-:W-:Y:S01]  /*1a60*/  IADD3 R3, R11, UR40, RZ ;  /* 0x000000280b037c10 */ /* 0x000fe2000fffe0ff */
[----:B------:R-:W-:Y:S01]  /*1a70*/  UIADD3 UR7, UR6, -UR7, URZ ;  /* 0x8000000706077290 */ /* 0x000fe2000fffe03f */
[C---:B------:R-:W-:Y:S02]  /*1a80*/  LEA R238, P1, R10.reuse, c[0x0][0x160], 0x1 ;  /* 0x000058000aee7a11 */ /* 0x040fe400078208ff */
[----:B------:R-:W-:Y:S01]  /*1a90*/  IADD3 R9, R9, UR39, RZ ;  /* 0x0000002709097c10 */ /* 0x000fe2000fffe0ff */
[----:B------:R-:W-:Y:S01]  /*1aa0*/  UISETP.NE.AND UP0, UPT, UR7, 0x1, UPT ;  /* 0x000000010700788c */ /* 0x000fe2000bf05270 */
[----:B------:R-:W-:Y:S01]  /*1ab0*/  LEA.HI.X R239, R10, c[0x0][0x164], R3, 0x1, P1 ;  /* 0x000059000aef7a11 */ /* 0x000fe200008f0c03 */
[----:B------:R-:W-:Y:S01]  /*1ac0*/  IMAD.MOV.U32 R3, RZ, RZ, c[0x0][0x370] ;  /* 0x0000dc00ff037624 */ /* 0x000fe200078e00ff */
[----:B------:R-:W-:Y:S01]  /*1ad0*/  LEA R236, P0, R8, c[0x0][0x330], 0x1 ;  /* 0x0000cc0008ec7a11 */ /* 0x000fe200078008ff */
[----:B------:R-:W-:-:S03]  /*1ae0*/  UMOV UR7, UR9 ;  /* 0x0000000900077c82 */ /* 0x000fc60008000000 */
[----:B------:R-:W-:Y:S02]  /*1af0*/  LEA.HI.X R237, R8, c[0x0][0x334], R9, 0x1, P0 ;  /* 0x0000cd0008ed7a11 */ /* 0x000fe400000f0c09 */
[----:B------:R-:W-:Y:S02]  /*1b00*/  LEA R10, P0, R3, R236, 0x7 ;  /* 0x000000ec030a7211 */ /* 0x000fe400078038ff */
[----:B------:R-:W-:-:S04]  /*1b10*/  MOV R9, c[0x0][0x190] ;  /* 0x0000640000097a02 */ /* 0x000fc80000000f00 */
[----:B------:R-:W-:Y:S01]  /*1b20*/  LEA R8, P2, R9, R238, 0x7 ;  /* 0x000000ee09087211 */ /* 0x000fe200078438ff */
[----:B------:R-:W-:Y:S02]  /*1b30*/  ULDC UR32, c[0x0][0x224] ;  /* 0x0000890000207ab9 */ /* 0x000fe40000000800 */
[----:B------:R-:W-:Y:S02]  /*1b40*/  ULDC UR31, c[0x0][0x22c] ;  /* 0x00008b00001f7ab9 */ /* 0x000fe40000000800 */
[----:B------:R-:W-:Y:S02]  /*1b50*/  UIMAD.WIDE UR32, UR33, UR32, UR10 ;  /* 0x00000020212072a5 */ /* 0x000fe4000f8e020a */
[----:B------:R-:W-:-:S04]  /*1b60*/  UIMAD UR11, UR52, UR31, UR54 ;  /* 0x0000001f340b72a4 */ /* 0x000fc8000f8e0236 */
[----:B------:R-:W-:Y:S02]  /*1b70*/  UIADD3 UR11, UR47, UR11, URZ ;  /* 0x0000000b2f0b7290 */ /* 0x000fe4000fffe03f */
[----:B------:R-:W-:Y:S02]  /*1b80*/  UIADD3 UR10, UR10, UR38, URZ ;  /* 0x000000260a0a7290 */ /* 0x000fe4000fffe03f */
[----:B------:R-:W-:Y:S01]  /*1b90*/  ULDC.64 UR34, c[0x0][0x3c8] ;  /* 0x0000f20000227ab9 */ /* 0x000fe20000000a00 */
        /* <DEDUP_REMOVED lines=12> */
[----:B--2---:R-:W-:-:S05]  /*1c60*/  IMAD.SHL.U32 R0, R26, 0x2, RZ ;  /* 0x000000021a007824 */ /* 0x004fca00078e00ff */
[----:B------:R-:W-:Y:S01]  /*1c70*/  @!PT LDS RZ, [RZ] ;  /* 0x00000000fffff984 */ /* 0x000fe20000000800 */
[----:B------:R-:W-:Y:S01]  /*1c80*/  @!PT LDS RZ, [RZ] ;  /* 0x00000000fffff984 */ /* 0x000fe20000000800 */
[----:B------:R-:W-:Y:S01]  /*1c90*/  @!PT LDS RZ, [RZ] ;  /* 0x00000000fffff984 */ /* 0x000fe20000000800 */
[----:B------:R1:W-:Y:S04]  /*1ca0*/  LDGSTS.E.BYPASS.LTC128B.128 [R0+0x8000], [R4.64] ;  /* 0x0800000004007fae */ /* 0x0003e8000b901d5c */
[----:B------:R2:W-:Y:S04]  /*1cb0*/  LDGSTS.E.BYPASS.LTC128B.128 [R0+0x9000], [R12.64] ;  /* 0x090000000c007fae */ /* 0x0005e8000b901d5c */
[----:B------:R-:W0:Y:S04]  /*1cc0*/  LDGDEPBAR ;  /* 0x00000000000079af */ /* 0x000e280000000000 */
[----:B------:R4:W-:Y:S01]  /*1cd0*/  LDGSTS.E.BYPASS.LTC128B.128 [R0+0x4000], [R236.64] ;  /* 0x04000000ec007fae */ /* 0x0009e2000b901d5c */
[----:B-1----:R-:W-:-:S02]  /*1ce0*/  IMAD.MOV.U32 R4, RZ, RZ, c[0x0][0x374] ;  /* 0x0000dd00ff047624 */ /* 0x002fc400078e00ff */
[----:B--2---:R-:W-:-:S03]  /*1cf0*/  IMAD.MOV.U32 R12, RZ, RZ, c[0x0][0x194] ;  /* 0x00006500ff0c7624 */ /* 0x004fc600078e00ff */
[----:B------:R-:W-:Y:S01]  /*1d00*/  LEA.HI.X R11, R3, R237, R4, 0x7, P0 ;  /* 0x000000ed030b7211 */ /* 0x000fe200000f3c04 */
[----:B---3--:R-:W-:Y:S01]  /*1d10*/  IMAD.SHL.U32 R4, R25, 0x4, RZ ;  /* 0x0000000419047824 */ /* 0x008fe200078e00ff */
[----:B------:R-:W-:Y:S02]  /*1d20*/  IADD3 R3, R26, 0x1000, RZ ;  /* 0x000010001a037810 */ /* 0x000fe40007ffe0ff */
[----:B------:R-:W-:Y:S01]  /*1d30*/  PLOP3.LUT P0, PT, PT, PT, UP0, 0x80, 0x0 ;  /* 0x000000000000781c */ /* 0x000fe20003f0f008 */
[----:B------:R1:W-:Y:S01]  /*1d40*/  LDGSTS.E.BYPASS.LTC128B.128 [R0+0x5000], [R10.64] ;  /* 0x050000000a007fae */ /* 0x0003e2000b901d5c */
[----:B------:R-:W-:Y:S02]  /*1d50*/  LEA.HI.X R9, R9, R239, R12, 0x7, P2 ;  /* 0x000000ef09097211 */ /* 0x000fe400010f3c0c */
[----:B------:R-:W-:Y:S02]  /*1d60*/  SEL R3, R3, R26, !P0 ;  /* 0x0000001a03037207 */ /* 0x000fe40004000000 */
[----:B------:R-:W-:-:S02]  /*1d70*/  SHF.R.S32.HI R13, RZ, 0x1f, R25 ;  /* 0x0000001fff0d7819 */ /* 0x000fc40000011419 */
[----:B------:R-:W-:Y:S01]  /*1d80*/  IADD3 R4, P1, R4, UR8, RZ ;  /* 0x0000000804047c10 */ /* 0x000fe2000ff3e0ff */
[----:B------:R-:W-:Y:S01]  /*1d90*/  IMAD.SHL.U32 R12, R3, 0x2, RZ ;  /* 0x00000002030c7824 */ /* 0x000fe200078e00ff */
[----:B------:R-:W-:-:S04]  /*1da0*/  SHF.L.U64.HI R5, R25, 0x2, R13 ;  /* 0x0000000219057819 */ /* 0x000fc8000001020d */
[----:B------:R2:W-:Y:S01]  /*1db0*/  LDGSTS.E.BYPASS.LTC128B.128 [R12], [R238.64] ;  /* 0x00000000ee0c7fae */ /* 0x0005e2000b901d5c */
[----:B------:R-:W-:-:S03]  /*1dc0*/  IADD3.X R5, R5, UR7, RZ, P1, !PT ;  /* 0x0000000705057c10 */ /* 0x000fc60008ffe4ff */
[----:B------:R3:W-:Y:S04]  /*1dd0*/  LDGSTS.E.BYPASS.LTC128B.128 [R12+0x1000], [R8.64] ;  /* 0x01000000080c7fae */ /* 0x0007e8000b901d5c */
[----:B------:R4:W-:Y:S04]  /*1de0*/  LDGSTS.E.BYPASS.LTC128B.128 [R0+0x6000], [R6.64] ;  /* 0x0600000006007fae */ /* 0x0009e8000b901d5c */
[----:B------:R4:W-:Y:S04]  /*1df0*/  LDGSTS.E.BYPASS.LTC128B.128 [R0+0x7000], [R14.64] ;  /* 0x070000000e007fae */ /* 0x0009e8000b901d5c */
[----:B------:R-:W0:Y:S04]  /*1e00*/  LDGDEPBAR ;  /* 0x00000000000079af */ /* 0x000e280000000000 */
[----:B-1----:R1:W5:Y:S04]  /*1e10*/  LDG.E R10, [R4.64+0x100] ;  /* 0x0001001c040a7981 */ /* 0x002368000c1e1900 */
[----:B------:R1:W5:Y:S04]  /*1e20*/  LDG.E R11, [R4.64+0x120] ;  /* 0x0001201c040b7981 */ /* 0x000368000c1e1900 */
[----:B---3--:R1:W5:Y:S04]  /*1e30*/  LDG.E R8, [R4.64] ;  /* 0x0000001c04087981 */ /* 0x008368000c1e1900 */
[----:B------:R1:W5:Y:S01]  /*1e40*/  LDG.E R9, [R4.64+0x20] ;  /* 0x0000201c04097981 */ /* 0x000362000c1e1900 */
[----:B----4-:R-:W-:Y:S01]  /*1e50*/  LEA.HI R0, R24, R23, RZ, 0x5 ;  /* 0x0000001718007211 */ /* 0x010fe200078f28ff */
[----:B------:R-:W-:Y:S01]  /*1e60*/  UIADD3 UR9, UP0, UR32, UR49, URZ ;  /* 0x0000003120097290 */ /* 0x000fe2000ff1e03f */
[----:B------:R-:W-:Y:S01]  /*1e70*/  IMAD.U32 R6, RZ, RZ, UR46 ;  /* 0x0000002eff067e24 */ /* 0x000fe2000f8e00ff */
[----:B------:R-:W-:-:S04]  /*1e80*/  DEPBAR.LE SB0, 0x1 ;  /* 0x000080400000791a */ /* 0x000fc80000000000 */
[----:B------:R-:W-:Y:S01]  /*1e90*/  LOP3.LUT R3, R0, 0xffffffe0, RZ, 0xc0, !PT ;  /* 0xffffffe000037812 */ /* 0x000fe200078ec0ff */
[----:B-1----:R-:W-:Y:S01]  /*1ea0*/  IMAD.U32 R4, RZ, RZ, UR36 ;  /* 0x00000024ff047e24 */ /* 0x002fe2000f8e00ff */
[----:B------:R-:W-:-:S03]  /*1eb0*/  SHF.R.S32.HI R0, RZ, 0x5, R0 ;  /* 0x00000005ff007819 */ /* 0x000fc60000011400 */
[----:B------:R-:W-:Y:S01]  /*1ec0*/  IMAD.IADD R3, R23, 0x1, -R3 ;  /* 0x0000000117037824 */ /* 0x000fe200078e0a03 */
[----:B------:R-:W-:Y:S01]  /*1ed0*/  UIADD3.X UR32, UR33, UR48, URZ, UP0, !UPT ;  /* 0x0000003021207290 */ /* 0x000fe200087fe43f */
[----:B------:R-:W-:Y:S02]  /*1ee0*/  BAR.SYNC.DEFER_BLOCKING 0x0 ;  /* 0x0000000000007b1d */ /* 0x000fe40000010000 */
[----:B------:R-:W-:Y:S01]  /*1ef0*/  IMAD R0, R0, UR51, R3 ;  /* 0x0000003300007c24 */ /* 0x000fe2000f8e0203 */
[----:B------:R-:W-:-:S04]  /*1f00*/  MOV R3, UR45 ;  /* 0x0000002d00037c02 */ /* 0x000fc80008000f00 */
[----:B------:R-:W-:Y:S02]  /*1f10*/  IADD3 R4, P2, P1, R0, UR53, R4 ;  /* 0x0000003500047c10 */ /* 0x000fe4000f95e004 */
[----:B------:R-:W-:-:S04]  /*1f20*/  SHF.R.S32.HI R0, RZ, 0x1f, R0 ;  /* 0x0000001fff007819 */ /* 0x000fc80000011400 */
[----:B------:R-:W-:Y:S02]  /*1f30*/  IADD3.X R0, R0, UR55, R3, P2, P1 ;  /* 0x0000003700007c10 */ /* 0x000fe400097e2403 */
[----:B------:R-:W-:Y:S01]  /*1f40*/  IADD3 R4, P1, R4, R22, RZ ;  /* 0x0000001604047210 */ /* 0x000fe20007f3e0ff */
[----:B------:R-:W-:-:S04]  /*1f50*/  UIMAD UR11, UR11, UR9, URZ ;  /* 0x000000090b0b72a4 */ /* 0x000fc8000f8e023f */
[----:B------:R-:W-:Y:S01]  /*1f60*/  IMAD.X R5, R0, 0x1, R21, P1 ;  /* 0x0000000100057824 */ /* 0x000fe200008e0615 */
[----:B------:R-:W-:-:S03]  /*1f70*/  UIMAD UR11, UR32, UR46, UR11 ;  /* 0x0000002e200b72a4 */ /* 0x000fc6000f8e020b */
[----:B------:R-:W-:Y:S01]  /*1f80*/  IMAD.WIDE.U32 R4, R6, UR9, R4 ;  /* 0x0000000906047c25 */ /* 0x000fe2000f8e0004 */
[----:B------:R-:W-:Y:S01]  /*1f90*/  UISETP.GE.AND UP0, UPT, UR58, 0x1, UPT ;  /* 0x000000013a00788c */ /* 0x000fe2000bf06270 */
[----:B------:R2:W1:Y:S03]  /*1fa0*/  LDSM.16.M88.4 R116, [R150+0x8000] ;  /* 0x008000009674783b */ /* 0x0004660000000200 */
[----:B------:R-:W-:Y:S01]  /*1fb0*/  IADD3 R0, R5, UR11, RZ ;  /* 0x0000000b05007c10 */ /* 0x000fe2000fffe0ff */
[----:B------:R-:W-:Y:S01]  /*1fc0*/  IMAD.U32 R7, RZ, RZ, UR47 ;  /* 0x0000002fff077e24 */ /* 0x000fe2000f8e00ff */
[C---:B------:R-:W-:Y:S01]  /*1fd0*/  LEA R164, P1, R4.reuse, c[0x0][0x350], 0x2 ;  /* 0x0000d40004a47a11 */ /* 0x040fe200078210ff */
[----:B------:R2:W3:Y:S03]  /*1fe0*/  LDSM.16.M88.4 R120, [R150+0x8400] ;  /* 0x008400009678783b */ /* 0x0004e60000000200 */
[----:B------:R-:W-:Y:S01]  /*1ff0*/  LEA.HI.X R165, R4, c[0x0][0x354], R0, 0x2, P1 ;  /* 0x0000d50004a57a11 */ /* 0x000fe200008f1400 */
[----:B------:R2:W4:Y:S01]  /*2000*/  LDSM.16.M88.4 R124, [R150+0x8800] ;  /* 0x00880000967c783b */ /* 0x0005220000000200 */
[----:B------:R-:W-:Y:S01]  /*2010*/  PLOP3.LUT P1, PT, PT, PT, UP0, 0x80, 0x0 ;  /* 0x000000000000781c */ /* 0x000fe20003f2f008 */
[----:B------:R-:W-:-:S02]  /*2020*/  UIMAD.WIDE UR10, UR10, UR59, UR34 ;  /* 0x0000003b0a0a72a5 */ /* 0x000fc4000f8e0222 */
[----:B------:R2:W1:Y:S01]  /*2030*/  LDSM.16.M88.4 R128, [R150+0x8c00] ;  /* 0x008c00009680783b */ /* 0x0004620000000200 */
[----:B------:R-:W-:-:S03]  /*2040*/  CS2R R74, SRZ ;  /* 0x00000000004a7805 */ /* 0x000fc6000001ff00 */
[----:B------:R2:W1:Y:S01]  /*2050*/  LDSM.16.M88.4 R132, [R149+0x8000] ;  /* 0x008000009584783b */ /* 0x0004620000000200 */
[----:B------:R-:W-:-:S03]  /*2060*/  CS2R R72, SRZ ;  /* 0x0000000000487805 */ /* 0x000fc6000001ff00 */
[----:B------:R2:W1:Y:S01]  /*2070*/  LDSM.16.M88.4 R136, [R149+0x8400] ;  /* 0x008400009588783b */ /* 0x0004620000000200 */
[----:B------:R-:W-:-:S03]  /*2080*/  CS2R R70, SRZ ;  /* 0x0000000000467805 */ /* 0x000fc6000001ff00 */
[----:B------:R2:W1:Y:S01]  /*2090*/  LDSM.16.M88.4 R140, [R149+0x8800] ;  /* 0x00880000958c783b */ /* 0x0004620000000200 */
[----:B------:R-:W-:-:S03]  /*20a0*/  CS2R R68, SRZ ;  /* 0x0000000000447805 */ /* 0x000fc6000001ff00 */
[----:B------:R2:W1:Y:S01]  /*20b0*/  LDSM.16.M88.4 R144, [R149+0x8c00] ;  /* 0x008c00009590783b */ /* 0x0004620000000200 */
[----:B------:R-:W-:Y:S05]  /*20c0*/  @!P1 BRA `(.L_x_527) ;  /* 0x00004e5000009947 */ /* 0x000fea0003800000 */
[----:B------:R2:W-:Y:S01]  /*20d0*/  STL [R1], R12 ;  /* 0x0000000c01007387 */ /* 0x0005e20000100800 */
[----:B------:R-:W-:Y:S01]  /*20e0*/  IADD3 R3, R156, 0x1000, RZ ;  /* 0x000010009c037810 */ /* 0x000fe20007ffe0ff */
[----:B------:R-:W-:Y:S01]  /*20f0*/  IMAD.MOV.U32 R95, RZ, RZ, RZ ;  /* 0x000000ffff5f7224 */ /* 0x000fe200078e00ff */
[----:B------:R-:W-:Y:S01]  /*2100*/  IADD3 R0, R162, 0x1000, RZ ;  /* 0x00001000a2007810 */ /* 0x000fe20007ffe0ff */
[----:B-----5:R2:W-:Y:S01]  /*2110*/  STL [R1+0x10], R8 ;  /* 0x0000100801007387 */ /* 0x0205e20000100800 */
[----:B------:R-:W-:Y:S01]  /*2120*/  SEL R3, R3, R156, !P0 ;  /* 0x0000009c03037207 */ /* 0x000fe20004000000 */
[----:B------:R-:W-:Y:S01]  /*2130*/  UMOV UR9, UR11 ;  /* 0x0000000b00097c82 */ /* 0x000fe20008000000 */
[----:B------:R-:W-:Y:S01]  /*2140*/  SEL R0, R0, R162, !P0 ;  /* 0x000000a200007207 */ /* 0x000fe20004000000 */
[----:B------:R2:W-:Y:S02]  /*2150*/  STL [R1+0xc], R9 ;  /* 0x00000c0901007387 */ /* 0x0005e40000100800 */
[----:B------:R-:W-:-:S02]  /*2160*/  IMAD.SHL.U32 R3, R3, 0x2, RZ ;  /* 0x0000000203037824 */ /* 0x000fc400078e00ff */
[----:B------:R2:W-:Y:S01]  /*2170*/  STL [R1+0x8], R10 ;  /* 0x0000080a01007387 */ /* 0x0005e20000100800 */
[----:B------:R-:W-:-:S03]  /*2180*/  IMAD.SHL.U32 R148, R0, 0x2, RZ ;  /* 0x0000000200947824 */ /* 0x000fc600078e00ff */
[----:B------:R2:W-:Y:S04]  /*2190*/  STL [R1+0x4], R11 ;  /* 0x0000040b01007387 */ /* 0x0005e80000100800 */
[C---:B------:R-:W-:Y:S01]  /*21a0*/  IADD3 R0, R25.reuse, -0x80, RZ ;  /* 0xffffff8019007810 */ /* 0x040fe20007ffe0ff */
[C---:B------:R-:W-:Y:S01]  /*21b0*/  IMAD.SHL.U32 R4, R25.reuse, 0x4, RZ ;  /* 0x0000000419047824 */ /* 0x040fe200078e00ff */
[----:B------:R-:W-:Y:S01]  /*21c0*/  SHF.L.U64.HI R5, R25, 0x2, R13 ;  /* 0x0000000219057819 */ /* 0x000fe2000001020d */
[----:B------:R-:W-:Y:S01]  /*21d0*/  IMAD.SHL.U32 R154, R162, 0x2, RZ ;  /* 0x00000002a29a7824 */ /* 0x000fe200078e00ff */
[----:B------:R-:W-:-:S03]  /*21e0*/  SHF.L.U32 R0, R0, 0x2, RZ ;  /* 0x0000000200007819 */ /* 0x000fc600000006ff */
[----:B------:R2:W-:Y:S01]  /*21f0*/  STL [R1+0x20], R5 ;  /* 0x0000200501007387 */ /* 0x0005e20000100800 */
[----:B------:R-:W-:-:S03]  /*2200*/  IMAD.IADD R155, R154, 0x1, R157 ;  /* 0x000000019a9b7824 */ /* 0x000fc600078e029d */
[----:B------:R2:W-:Y:S04]  /*2210*/  STL [R1+0x1c], R4 ;  /* 0x00001c0401007387 */ /* 0x0005e80000100800 */
[----:B------:R2:W-:Y:S02]  /*2220*/  STL [R1+0x18], R0 ;  /* 0x0000180001007387 */ /* 0x0005e40000100800 */
.L_x_530:
[----:B--2---:R-:W2:Y:S01]  /*2230*/  LDL R0, [R1+0x10] ;  /* 0x0000100001007983 */ /* 0x004ea20000100800 */
[----:B------:R-:W-:Y:S01]  /*2240*/  IADD3 R112, R157, R148, RZ ;  /* 0x000000949d707210 */ /* 0x000fe20007ffe0ff */
[----:B------:R-:W-:Y:S02]  /*2250*/  UISETP.GE.AND UP2, UPT, UR6, 0x1, UPT ;  /* 0x000000010600788c */ /* 0x000fe4000bf46270 */
[----:B----4-:R-:W4:Y:S04]  /*2260*/  LDL R163, [R1+0x8] ;  /* 0x0000080001a37983 */ /* 0x010f280000100800 */
[----:B---3--:R-:W3:Y:S01]  /*2270*/  LDL R166, [R1+0xc] ;  /* 0x00000c0001a67983 */ /* 0x008ee20000100800 */
        /* <DEDUP_REMOVED lines=49> */
[----:B-1----:R-:W4:Y:S04]  /*2590*/  LDL R3, [R1+0x1c] ;  /* 0x00001c0001037983 */ /* 0x002f280000100800 */
[----:B------:R-:W4:Y:S01]  /*25a0*/  LDL R2, [R1+0x4] ;  /* 0x0000040001027983 */ /* 0x000f220000100800 */
[----:B------:R-:W-:Y:S04]  /*25b0*/  DEPBAR.LE SB0, 0x0 ;  /* 0x000080000000791a */ /* 0x000fe80000000000 */
[----:B------:R-:W-:Y:S08]  /*25c0*/  BAR.SYNC.DEFER_BLOCKING 0x0 ;  /* 0x0000000000007b1d */ /* 0x000ff00000010000 */
[----:B------:R-:W-:Y:S08]  /*25d0*/  LDSM.16.M88.4 R64, [R148] ;  /* 0x000000009440783b */ /* 0x000ff00000000200 */
[----:B------:R-:W1:Y:S08]  /*25e0*/  LDSM.16.M88.4 R16, [R150+0x6000] ;  /* 0x006000009610783b */ /* 0x000e700000000200 */
[----:B------:R-:W3:Y:S08]  /*25f0*/  LDSM.16.M88.4 R60, [R148+0x1000] ;  /* 0x00100000943c783b */ /* 0x000ef00000000200 */
[----:B------:R-:W3:Y:S08]  /*2600*/  LDSM.16.M88.4 R32, [R150+0x6400] ;  /* 0x006400009620783b */ /* 0x000ef00000000200 */
[----:B------:R-:W3:Y:S08]  /*2610*/  LDSM.16.M88.4 R48, [R150+0x6800] ;  /* 0x006800009630783b */ /* 0x000ef00000000200 */
[----:B------:R-:W3:Y:S01]  /*2620*/  LDSM.16.M88.4 R100, [R150+0x6c00] ;  /* 0x006c00009664783b */ /* 0x000ee20000000200 */
[----:B--2---:R-:W-:Y:S01]  /*2630*/  FSETP.NEU.FTZ.AND P0, PT, R0, -INF , PT ;  /* 0xff8000000000780b */ /* 0x004fe20003f1d000 */
[-C--:B-1----:R-:W-:Y:S06]  /*2640*/  HMMA.16816.F32 R4, R64, R16.reuse, RZ ;  /* 0x000000104004723c */ /* 0x082fec00000018ff */
[----:B------:R-:W-:Y:S02]  /*2650*/  LDSM.16.M88.4 R104, [R112] ;  /* 0x000000007068783b */ /* 0x000fe40000000200 */
[C---:B---3--:R-:W-:Y:S06]  /*2660*/  HMMA.16816.F32 R8, R60.reuse, R16, RZ ;  /* 0x000000103c08723c */ /* 0x048fec00000018ff */
        /* <DEDUP_REMOVED lines=26> */
[----:B------:R2:W-:Y:S01]  /*2810*/  MUFU.TANH R81, R10 ;  /* 0x0000000a00517308 */ /* 0x0005e20000002400 */
        /* <DEDUP_REMOVED lines=12> */
[----:B------:R-:W-:Y:S02]  /*28e0*/  FMUL.FTZ R19, R19, c[0x0][0x2ec] ;  /* 0x0000bb0013137a20 */ /* 0x000fe40000410000 */
[----:B--2---:R-:W-:Y:S05]  /*28f0*/  FMUL.FTZ R10, R0, 1.4426950216293334961 ;  /* 0x3fb8aa3b000a7820 */ /* 0x004fea0000410000 */
[----:B------:R-:W-:Y:S02]  /*2900*/  FSEL R10, R10, RZ, P0 ;  /* 0x000000ff0a0a7208 */ /* 0x000fe40000000000 */
[----:B------:R-:W-:Y:S01]  /*2910*/  MUFU.TANH R95, R12 ;  /* 0x0000000c005f7308 */ /* 0x000fe20000002400 */
[----:B------:R-:W-:Y:S02]  /*2920*/  FSETP.NEU.FTZ.AND P0, PT, R166, -INF , PT ;  /* 0xff800000a600780b */ /* 0x000fe40003f1d000 */
[--C-:B-1----:R-:W-:Y:S02]  /*2930*/  FFMA.FTZ R0, R234, c[0x0][0x23c], -R10.reuse ;  /* 0x00008f00ea007a23 */ /* 0x102fe4000001080a */
[----:B----4-:R-:W-:Y:S05]  /*2940*/  FMUL.FTZ R8, R163, 1.4426950216293334961 ;  /* 0x3fb8aa3ba3087820 */ /* 0x010fea0000410000 */
[----:B------:R3:W-:Y:S10]  /*2950*/  MUFU.EX2 R191, R0 ;  /* 0x0000000000bf7308 */ /* 0x0007f40000000800 */
[----:B------:R-:W-:Y:S10]  /*2960*/  MUFU.TANH R79, R14 ;  /* 0x0000000e004f7308 */ /* 0x000ff40000002400 */
[----:B------:R-:W1:Y:S01]  /*2970*/  MUFU.TANH R236, R6 ;  /* 0x0000000600ec7308 */ /* 0x000e620000002400 */
[----:B---3--:R-:W-:Y:S09]  /*2980*/  FFMA.FTZ R0, R231, c[0x0][0x23c], -R10 ;  /* 0x00008f00e7007a23 */ /* 0x008ff2000001080a */
[----:B------:R-:W-:Y:S10]  /*2990*/  MUFU.TANH R78, R15 ;  /* 0x0000000f004e7308 */ /* 0x000ff40000002400 */
[----:B------:R2:W-:Y:S10]  /*29a0*/  MUFU.TANH R162, R7 ;  /* 0x0000000700a27308 */ /* 0x0005f40000002400 */
[----:B------:R-:W-:Y:S10]  /*29b0*/  MUFU.TANH R80, R11 ;  /* 0x0000000b00507308 */ /* 0x000ff40000002400 */
[----:B------:R3:W4:Y:S01]  /*29c0*/  MUFU.TANH R96, R9 ;  /* 0x0000000900607308 */ /* 0x0007220000002400 */
[----:B--2---:R-:W2:Y:S09]  /*29d0*/  LDSM.16.M88.4 R4, [R149+0x6400] ;  /* 0x006400009504783b */ /* 0x004eb20000000200 */
[----:B------:R1:W-:Y:S10]  /*29e0*/  MUFU.EX2 R188, R0 ;  /* 0x0000000000bc7308 */ /* 0x0003f40000000800 */
[----:B------:R-:W2:Y:S01]  /*29f0*/  MUFU.TANH R94, R13 ;  /* 0x0000000d005e7308 */ /* 0x000ea20000002400 */
[----:B---3--:R-:W-:Y:S05]  /*2a00*/  FMUL.FTZ R9, R166, 1.4426950216293334961 ;  /* 0x3fb8aa3ba6097820 */ /* 0x008fea0000410000 */
[----:B------:R-:W-:Y:S04]  /*2a10*/  FSEL R9, R9, RZ, P0 ;  /* 0x000000ff09097208 */ /* 0x000fe80000000000 */
[----:B------:R-:W3:Y:S01]  /*2a20*/  MUFU.TANH R239, R16 ;  /* 0x0000001000ef7308 */ /* 0x000ee20000002400 */
[----:B------:R-:W-:Y:S01]  /*2a30*/  FSETP.NEU.FTZ.AND P0, PT, R163, -INF , PT ;  /* 0xff800000a300780b */ /* 0x000fe20003f1d000 */
[--C-:B-1----:R-:W-:Y:S03]  /*2a40*/  FFMA.FTZ R0, R236, c[0x0][0x23c], -R9.reuse ;  /* 0x00008f00ec007a23 */ /* 0x102fe60000010809 */
[----:B------:R-:W-:Y:S02]  /*2a50*/  FSEL R8, R8, RZ, P0 ;  /* 0x000000ff08087208 */ /* 0x000fe40000000000 */
[----:B------:R-:W-:Y:S03]  /*2a60*/  FSETP.NEU.FTZ.AND P0, PT, R2, -INF , PT ;  /* 0xff8000000200780b */ /* 0x000fe60003f1d000 */
[----:B------:R1:W-:Y:S01]  /*2a70*/  MUFU.EX2 R205, R0 ;  /* 0x0000000000cd7308 */ /* 0x0003e20000000800 */
[--C-:B----4-:R-:W-:Y:S01]  /*2a80*/  FFMA.FTZ R11, R96, c[0x0][0x23c], -R8.reuse ;  /* 0x00008f00600b7a23 */ /* 0x110fe20000010808 */
[-C--:B--2---:R-:W-:Y:S08]  /*2a90*/  HMMA.16816.F32 R20, R104, R4.reuse, R20 ;  /* 0x000000046814723c */ /* 0x084ff00000001814 */
[----:B------:R-:W2:Y:S01]  /*2aa0*/  MUFU.TANH R238, R17 ;  /* 0x0000001100ee7308 */ /* 0x000ea20000002400 */
[C---:B------:R-:W-:Y:S07]  /*2ab0*/  HMMA.16816.F32 R24, R112.reuse, R4, R24 ;  /* 0x000000047018723c */ /* 0x040fee0000001818 */
[--C-:B------:R-:W-:Y:S02]  /*2ac0*/  FFMA.FTZ R4, R95, c[0x0][0x23c], -R8.reuse ;  /* 0x00008f005f047a23 */ /* 0x100fe40000010808 */
[----:B------:R-:W2:Y:S01]  /*2ad0*/  MUFU.TANH R161, R18 ;  /* 0x0000001200a17308 */ /* 0x000ea20000002400 */
[-C--:B------:R-:W-:Y:S03]  /*2ae0*/  HMMA.16816.F32 R28, R112, R6.reuse, R28 ;  /* 0x00000006701c723c */ /* 0x080fe6000000181c */
[--C-:B-1----:R-:W-:Y:S02]  /*2af0*/  FFMA.FTZ R0, R162, c[0x0][0x23c], -R9.reuse ;  /* 0x00008f00a2007a23 */ /* 0x102fe40000010809 */
[----:B------:R-:W-:Y:S03]  /*2b00*/  FMUL.FTZ R20, R20, c[0x0][0x2ec] ;  /* 0x0000bb0014147a20 */ /* 0x000fe60000410000 */
[C---:B------:R-:W-:Y:S01]  /*2b10*/  HMMA.16816.F32 R32, R104.reuse, R6, R32 ;  /* 0x000000066820723c */ /* 0x040fe20000001820 */
[----:B------:R1:W-:Y:S03]  /*2b20*/  MUFU.EX2 R204, R0 ;  /* 0x0000000000cc7308 */ /* 0x0003e60000000800 */
[----:B------:R-:W-:Y:S02]  /*2b30*/  FMUL.FTZ R22, R22, c[0x0][0x2ec] ;  /* 0x0000bb0016167a20 */ /* 0x000fe40000410000 */
[----:B------:R-:W-:Y:S02]  /*2b40*/  FMUL.FTZ R23, R23, c[0x0][0x2ec] ;  /* 0x0000bb0017177a20 */ /* 0x000fe40000410000 */
[----:B------:R-:W-:Y:S03]  /*2b50*/  FMUL.FTZ R5, R24, c[0x0][0x2ec] ;  /* 0x0000bb0018057a20 */ /* 0x000fe60000410000 */
        /* <DEDUP_REMOVED lines=9> */
[--C-:B-1----:R-:W-:Y:S02]  /*2bf0*/  FFMA.FTZ R0, R97, c[0x0][0x23c], -R8.reuse ;  /* 0x00008f0061007a23 */ /* 0x102fe40000010808 */
[----:B------:R-:W-:Y:S02]  /*2c00*/  FMUL.FTZ R35, R35, c[0x0][0x2ec] ;  /* 0x0000bb0023237a20 */ /* 0x000fe40000410000 */
[----:B------:R-:W-:Y:S01]  /*2c10*/  FMUL.FTZ R21, R21, c[0x0][0x2ec] ;  /* 0x0000bb0015157a20 */ /* 0x000fe20000410000 */
[----:B------:R1:W-:Y:S01]  /*2c20*/  MUFU.EX2 R223, R0 ;  /* 0x0000000000df7308 */ /* 0x0003e20000000800 */
[----:B------:R-:W-:Y:S02]  /*2c30*/  FMUL.FTZ R33, R33, c[0x0][0x2ec] ;  /* 0x0000bb0021217a20 */ /* 0x000fe40000410000 */
[----:B------:R-:W-:Y:S02]  /*2c40*/  FMUL.FTZ R32, R32, c[0x0][0x2ec] ;  /* 0x0000bb0020207a20 */ /* 0x000fe40000410000 */
[----:B--2---:R-:W-:Y:S05]  /*2c50*/  FFMA.FTZ R4, R94, c[0x0][0x23c], -R8 ;  /* 0x00008f005e047a23 */ /* 0x004fea0000010808 */
[----:B------:R-:W-:Y:S10]  /*2c60*/  MUFU.TANH R74, R31 ;  /* 0x0000001f004a7308 */ /* 0x000ff40000002400 */
[----:B------:R2:W-:Y:S01]  /*2c70*/  MUFU.EX2 R212, R4 ;  /* 0x0000000400d47308 */ /* 0x0005e20000000800 */
[----:B-1----:R-:W-:Y:S02]  /*2c80*/  FMUL.FTZ R0, R2, 1.4426950216293334961 ;  /* 0x3fb8aa3b02007820 */ /* 0x002fe40000410000 */
[----:B------:R-:W4:Y:S03]  /*2c90*/  LDL R2, [R1+0x20] ;  /* 0x0000200001027983 */ /* 0x000f260000100800 */
[----:B------:R-:W-:Y:S04]  /*2ca0*/  FSEL R0, R0, RZ, P0 ;  /* 0x000000ff00007208 */ /* 0x000fe80000000000 */
[----:B------:R-:W-:Y:S10]  /*2cb0*/  MUFU.TANH R77, R26 ;  /* 0x0000001a004d7308 */ /* 0x000ff40000002400 */
[----:B------:R-:W-:Y:S01]  /*2cc0*/  MUFU.TANH R160, R19 ;  /* 0x0000001300a07308 */ /* 0x000fe20000002400 */
[--C-:B--2---:R-:W-:Y:S09]  /*2cd0*/  FFMA.FTZ R4, R79, c[0x0][0x23c], -R0.reuse ;  /* 0x00008f004f047a23 */ /* 0x104ff20000010800 */
[----:B------:R-:W-:Y:S10]  /*2ce0*/  MUFU.TANH R76, R27 ;  /* 0x0000001b004c7308 */ /* 0x000ff40000002400 */
[----:B------:R1:W-:Y:S10]  /*2cf0*/  MUFU.EX2 R230, R4 ;  /* 0x0000000400e67308 */ /* 0x0003f40000000800 */
[----:B------:R2:W-:Y:S10]  /*2d00*/  MUFU.EX2 R222, R11 ;  /* 0x0000000b00de7308 */ /* 0x0005f40000000800 */
[----:B------:R-:W-:Y:S01]  /*2d10*/  MUFU.TANH R237, R20 ;  /* 0x0000001400ed7308 */ /* 0x000fe20000002400 */
[--C-:B-1----:R-:W-:Y:S09]  /*2d20*/  FFMA.FTZ R4, R78, c[0x0][0x23c], -R0.reuse ;  /* 0x00008f004e047a23 */ /* 0x102ff20000010800 */
[----:B------:R3:W-:Y:S01]  /*2d30*/  MUFU.EX2 R229, R4 ;  /* 0x0000000400e57308 */ /* 0x0007e20000000800 */
[----:B--2---:R-:W-:Y:S09]  /*2d40*/  FFMA.FTZ R11, R81, c[0x0][0x23c], -R0 ;  /* 0x00008f00510b7a23 */ /* 0x004ff20000010800 */
[----:B------:R1:W-:Y:S10]  /*2d50*/  MUFU.EX2 R233, R11 ;  /* 0x0000000b00e97308 */ /* 0x0003f40000000800 */
[----:B------:R-:W-:Y:S01]  /*2d60*/  MUFU.TANH R93, R5 ;  /* 0x00000005005d7308 */ /* 0x000fe20000002400 */
[----:B---3--:R-:W-:Y:S09]  /*2d70*/  FFMA.FTZ R4, R239, c[0x0][0x23c], -R10 ;  /* 0x00008f00ef047a23 */ /* 0x008ff2000001080a */
[----:B------:R2:W-:Y:S01]  /*2d80*/  MUFU.EX2 R181, R4 ;  /* 0x0000000400b57308 */ /* 0x0005e20000000800 */
[----:B-1----:R-:W-:Y:S09]  /*2d90*/  FFMA.FTZ R11, R80, c[0x0][0x23c], -R0 ;  /* 0x00008f00500b7a23 */ /* 0x002ff20000010800 */
[----:B------:R1:W-:Y:S10]  /*2da0*/  MUFU.EX2 R232, R11 ;  /* 0x0000000b00e87308 */ /* 0x0003f40000000800 */
[----:B------:R-:W3:Y:S01]  /*2db0*/  MUFU.TANH R228, R21 ;  /* 0x0000001500e47308 */ /* 0x000ee20000002400 */
[--C-:B--2---:R-:W-:Y:S09]  /*2dc0*/  FFMA.FTZ R4, R238, c[0x0][0x23c], -R10.reuse ;  /* 0x00008f00ee047a23 */ /* 0x104ff2000001080a */
[----:B------:R2:W-:Y:S01]  /*2dd0*/  MUFU.EX2 R180, R4 ;  /* 0x0000000400b47308 */ /* 0x0005e20000000800 */
[----:B-1----:R-:W-:Y:S09]  /*2de0*/  FMUL.FTZ R11, R28, c[0x0][0x2ec] ;  /* 0x0000bb001c0b7a20 */ /* 0x002ff20000410000 */
[----:B------:R3:W-:Y:S10]  /*2df0*/  MUFU.TANH R91, R11 ;  /* 0x0000000b005b7308 */ /* 0x0007f40000002400 */
[----:B------:R-:W-:Y:S01]  /*2e00*/  MUFU.TANH R90, R29 ;  /* 0x0000001d005a7308 */ /* 0x000fe20000002400 */
[--C-:B--2---:R-:W-:Y:S09]  /*2e10*/  FFMA.FTZ R4, R161, c[0x0][0x23c], -R9.reuse ;  /* 0x00008f00a1047a23 */ /* 0x104ff20000010809 */
[----:B------:R1:W-:Y:S01]  /*2e20*/  MUFU.EX2 R195, R4 ;  /* 0x0000000400c37308 */ /* 0x0003e20000000800 */
[--C-:B---3--:R-:W-:Y:S09]  /*2e30*/  FFMA.FTZ R11, R228, c[0x0][0x23c], -R10.reuse ;  /* 0x00008f00e40b7a23 */ /* 0x108ff2000001080a */
[----:B------:R-:W2:Y:S10]  /*2e40*/  MUFU.TANH R159, R22 ;  /* 0x00000016009f7308 */ /* 0x000eb40000002400 */
[----:B------:R2:W-:Y:S01]  /*2e50*/  MUFU.EX2 R176, R11 ;  /* 0x0000000b00b07308 */ /* 0x0005e20000000800 */
[--C-:B-1----:R-:W-:Y:S09]  /*2e60*/  FFMA.FTZ R4, R160, c[0x0][0x23c], -R9.reuse ;  /* 0x00008f00a0047a23 */ /* 0x102ff20000010809 */
[----:B------:R1:W-:Y:S10]  /*2e70*/  MUFU.EX2 R194, R4 ;  /* 0x0000000400c27308 */ /* 0x0003f40000000800 */
[----:B------:R-:W3:Y:S01]  /*2e80*/  MUFU.TANH R158, R23 ;  /* 0x00000017009e7308 */ /* 0x000ee20000002400 */
[--C-:B--2---:R-:W-:Y:S09]  /*2e90*/  FFMA.FTZ R11, R159, c[0x0][0x23c], -R9.reuse ;  /* 0x00008f009f0b7a23 */ /* 0x104ff20000010809 */
[----:B------:R3:W-:Y:S01]  /*2ea0*/  MUFU.EX2 R190, R11 ;  /* 0x0000000b00be7308 */ /* 0x0007e20000000800 */
[----:B-1----:R-:W-:Y:S09]  /*2eb0*/  FFMA.FTZ R4, R237, c[0x0][0x23c], -R10 ;  /* 0x00008f00ed047a23 */ /* 0x002ff2000001080a */
[----:B------:R1:W-:Y:S10]  /*2ec0*/  MUFU.EX2 R177, R4 ;  /* 0x0000000400b17308 */ /* 0x0003f40000000800 */
[----:B------:R-:W-:Y:S01]  /*2ed0*/  MUFU.TANH R250, R32 ;  /* 0x0000002000fa7308 */ /* 0x000fe20000002400 */
[--C-:B---3--:R-:W-:Y:S09]  /*2ee0*/  FFMA.FTZ R11, R158, c[0x0][0x23c], -R9.reuse ;  /* 0x00008f009e0b7a23 */ /* 0x108ff20000010809 */
[----:B------:R2:W-:Y:S01]  /*2ef0*/  MUFU.EX2 R189, R11 ;  /* 0x0000000b00bd7308 */ /* 0x0005e20000000800 */
[----:B-1----:R-:W1:Y:S09]  /*2f00*/  LDSM.16.M88.4 R4, [R149+0x6800] ;  /* 0x006800009504783b */ /* 0x002e720000000200 */
[----:B------:R-:W3:Y:S10]  /*2f10*/  MUFU.TANH R92, R25 ;  /* 0x00000019005c7308 */ /* 0x000ef40000002400 */
[----:B------:R-:W-:Y:S01]  /*2f20*/  MUFU.TANH R156, R34 ;  /* 0x00000022009c7308 */ /* 0x000fe20000002400 */
[--C-:B--2---:R-:W-:Y:S09]  /*2f30*/  FFMA.FTZ R11, R93, c[0x0][0x23c], -R8.reuse ;  /* 0x00008f005d0b7a23 */ /* 0x104ff20000010808 */
[----:B------:R3:W-:Y:S10]  /*2f40*/  MUFU.EX2 R207, R11 ;  /* 0x0000000b00cf7308 */ /* 0x0007f40000000800 */
[----:B------:R-:W2:Y:S01]  /*2f50*/  MUFU.TANH R249, R33 ;  /* 0x0000002100f97308 */ /* 0x000ea20000002400 */
[-C--:B-1----:R-:W-:Y:S09]  /*2f60*/  HMMA.16816.F32 R36, R104, R4.reuse, R36 ;  /* 0x000000046824723c */ /* 0x082ff20000001824 */
[----:B------:R-:W1:Y:S01]  /*2f70*/  MUFU.TANH R153, R35 ;  /* 0x0000002300997308 */ /* 0x000e620000002400 */
[C---:B------:R-:W-:Y:S04]  /*2f80*/  HMMA.16816.F32 R40, R112.reuse, R4, R40 ;  /* 0x000000047028723c */ /* 0x040fe80000001828 */
[--C-:B---3--:R-:W-:Y:S03]  /*2f90*/  FFMA.FTZ R11, R92, c[0x0][0x23c], -R8.reuse ;  /* 0x00008f005c0b7a23 */ /* 0x108fe60000010808 */
[----:B------:R-:W-:Y:S02]  /*2fa0*/  FFMA.FTZ R4, R91, c[0x0][0x23c], -R8 ;  /* 0x00008f005b047a23 */ /* 0x000fe40000010808 */
[----:B------:R3:W-:Y:S01]  /*2fb0*/  MUFU.EX2 R206, R11 ;  /* 0x0000000b00ce7308 */ /* 0x0007e20000000800 */
[-C--:B------:R-:W-:Y:S04]  /*2fc0*/  HMMA.16816.F32 R44, R112, R6.reuse, R44 ;  /* 0x00000006702c723c */ /* 0x080fe8000000182c */
[----:B------:R-:W-:Y:S04]  /*2fd0*/  FMUL.FTZ R36, R36, c[0x0][0x2ec] ;  /* 0x0000bb0024247a20 */ /* 0x000fe80000410000 */
[C---:B------:R-:W-:Y:S01]  /*2fe0*/  HMMA.16816.F32 R48, R104.reuse, R6, R48 ;  /* 0x000000066830723c */ /* 0x040fe20000001830 */
[----:B------:R1:W-:Y:S03]  /*2ff0*/  MUFU.EX2 R203, R4 ;  /* 0x0000000400cb7308 */ /* 0x0003e60000000800 */
[----:B------:R-:W-:Y:S02]  /*3000*/  FMUL.FTZ R37, R37, c[0x0][0x2ec] ;  /* 0x0000bb0025257a20 */ /* 0x000fe40000410000 */
[----:B------:R-:W-:Y:S02]  /*3010*/  FMUL.FTZ R38, R38, c[0x0][0x2ec] ;  /* 0x0000bb0026267a20 */ /* 0x000fe40000410000 */
[----:B------:R-:W-:Y:S03]  /*3020*/  FMUL.FTZ R42, R42, c[0x0][0x2ec] ;  /* 0x0000bb002a2a7a20 */ /* 0x000fe60000410000 */
[----:B------:R-:W-:Y:S01]  /*3030*/  MUFU.TANH R152, R38 ;  /* 0x0000002600987308 */ /* 0x000fe20000002400 */
[----:B------:R-:W-:Y:S02]  /*3040*/  FMUL.FTZ R5, R40, c[0x0][0x2ec] ;  /* 0x0000bb0028057a20 */ /* 0x000fe40000410000 */
[----:B------:R-:W-:Y:S02]  /*3050*/  FMUL.FTZ R43, R43, c[0x0][0x2ec] ;  /* 0x0000bb002b2b7a20 */ /* 0x000fe40000410000 */
[----:B------:R-:W-:Y:S02]  /*3060*/  FMUL.FTZ R39, R39, c[0x0][0x2ec] ;  /* 0x0000bb0027277a20 */ /* 0x000fe40000410000 */
[----:B---3--:R-:W-:Y:S02]  /*3070*/  FFMA.FTZ R11, R77, c[0x0][0x23c], -R0 ;  /* 0x00008f004d0b7a23 */ /* 0x008fe40000010800 */
[----:B------:R-:W-:Y:S01]  /*3080*/  FMUL.FTZ R41, R41, c[0x0][0x2ec] ;  /* 0x0000bb0029297a20 */ /* 0x000fe20000410000 */
[----:B------:R-:W-:Y:S01]  /*3090*/  MUFU.TANH R73, R42 ;  /* 0x0000002a00497308 */ /* 0x000fe20000002400 */
[----:B------:R-:W-:Y:S02]  /*30a0*/  FMUL.FTZ R45, R45, c[0x0][0x2ec] ;  /* 0x0000bb002d2d7a20 */ /* 0x000fe40000410000 */
[----:B------:R-:W-:Y:S02]  /*30b0*/  FMUL.FTZ R48, R48, c[0x0][0x2ec] ;  /* 0x0000bb0030307a20 */ /* 0x000fe40000410000 */
[----:B------:R-:W-:Y:S02]  /*30c0*/  FMUL.FTZ R46, R46, c[0x0][0x2ec] ;  /* 0x0000bb002e2e7a20 */ /* 0x000fe40000410000 */
[----:B-1----:R-:W-:Y:S02]  /*30d0*/  FFMA.FTZ R4, R90, c[0x0][0x23c], -R8 ;  /* 0x00008f005a047a23 */ /* 0x002fe40000010808 */
[----:B------:R-:W-:Y:S01]  /*30e0*/  FMUL.FTZ R47, R47, c[0x0][0x2ec] ;  /* 0x0000bb002f2f7a20 */ /* 0x000fe20000410000 */
[----:B------:R1:W-:Y:S01]  /*30f0*/  MUFU.EX2 R227, R11 ;  /* 0x0000000b00e37308 */ /* 0x0003e20000000800 */
[----:B------:R-:W-:Y:S02]  /*3100*/  FMUL.FTZ R49, R49, c[0x0][0x2ec] ;  /* 0x0000bb0031317a20 */ /* 0x000fe40000410000 */
[----:B------:R-:W-:Y:S02]  /*3110*/  FMUL.FTZ R50, R50, c[0x0][0x2ec] ;  /* 0x0000bb0032327a20 */ /* 0x000fe40000410000 */
[----:B------:R-:W-:Y:S05]  /*3120*/  FMUL.FTZ R51, R51, c[0x0][0x2ec] ;  /* 0x0000bb0033337a20 */ /* 0x000fea0000410000 */
[----:B------:R3:W-:Y:S10]  /*3130*/  MUFU.EX2 R202, R4 ;  /* 0x0000000400ca7308 */ /* 0x0007f40000000800 */
[----:B------:R-:W-:Y:S01]  /*3140*/  MUFU.TANH R72, R43 ;  /* 0x0000002b00487308 */ /* 0x000fe20000002400 */
[--C-:B-1----:R-:W-:Y:S09]  /*3150*/  FFMA.FTZ R11, R76, c[0x0][0x23c], -R0.reuse ;  /* 0x00008f004c0b7a23 */ /* 0x102ff20000010800 */
[----:B------:R-:W-:Y:S01]  /*3160*/  MUFU.TANH R89, R5 ;  /* 0x0000000500597308 */ /* 0x000fe20000002400 */
[--C-:B---3--:R-:W-:Y:S09]  /*3170*/  FFMA.FTZ R4, R75, c[0x0][0x23c], -R0.reuse ;  /* 0x00008f004b047a23 */ /* 0x108ff20000010800 */
[----:B------:R1:W-:Y:S10]  /*3180*/  MUFU.EX2 R225, R4 ;  /* 0x0000000400e17308 */ /* 0x0003f40000000800 */
[----:B------:R-:W-:Y:S10]  /*3190*/  MUFU.TANH R86, R45 ;  /* 0x0000002d00567308 */ /* 0x000ff40000002400 */
[----:B------:R-:W-:Y:S01]  /*31a0*/  MUFU.TANH R151, R39 ;  /* 0x0000002700977308 */ /* 0x000fe20000002400 */
[----:B-1----:R-:W-:Y:S09]  /*31b0*/  FFMA.FTZ R4, R74, c[0x0][0x23c], -R0 ;  /* 0x00008f004a047a23 */ /* 0x002ff20000010800 */
[----:B------:R1:W-:Y:S10]  /*31c0*/  MUFU.EX2 R224, R4 ;  /* 0x0000000400e07308 */ /* 0x0003f40000000800 */
[----:B------:R-:W-:Y:S10]  /*31d0*/  MUFU.TANH R71, R46 ;  /* 0x0000002e00477308 */ /* 0x000ff40000002400 */
[----:B------:R-:W-:Y:S01]  /*31e0*/  MUFU.TANH R88, R41 ;  /* 0x0000002900587308 */ /* 0x000fe20000002400 */
[--C-:B-1----:R-:W-:Y:S09]  /*31f0*/  FFMA.FTZ R4, R250, c[0x0][0x23c], -R10.reuse ;  /* 0x00008f00fa047a23 */ /* 0x102ff2000001080a */
[----:B------:R2:W-:Y:S10]  /*3200*/  MUFU.EX2 R173, R4 ;  /* 0x0000000400ad7308 */ /* 0x0005f40000000800 */
[----:B------:R-:W-:Y:S10]  /*3210*/  MUFU.TANH R70, R47 ;  /* 0x0000002f00467308 */ /* 0x000ff40000002400 */
[----:B------:R-:W-:Y:S01]  /*3220*/  MUFU.TANH R99, R50 ;  /* 0x0000003200637308 */ /* 0x000fe20000002400 */
[--C-:B--2---:R-:W-:Y:S09]  /*3230*/  FFMA.FTZ R4, R249, c[0x0][0x23c], -R10.reuse ;  /* 0x00008f00f9047a23 */ /* 0x104ff2000001080a */
[----:B------:R1:W-:Y:S10]  /*3240*/  MUFU.EX2 R172, R4 ;  /* 0x0000000400ac7308 */ /* 0x0003f40000000800 */
[----:B------:R-:W-:Y:S10]  /*3250*/  MUFU.TANH R98, R51 ;  /* 0x0000003300627308 */ /* 0x000ff40000002400 */
[----:B------:R2:W-:Y:S01]  /*3260*/  MUFU.EX2 R226, R11 ;  /* 0x0000000b00e27308 */ /* 0x0005e20000000800 */
[--C-:B-1----:R-:W-:Y:S09]  /*3270*/  FFMA.FTZ R4, R156, c[0x0][0x23c], -R9.reuse ;  /* 0x00008f009c047a23 */ /* 0x102ff20000010809 */
[----:B------:R1:W-:Y:S10]  /*3280*/  MUFU.EX2 R183, R4 ;  /* 0x0000000400b77308 */ /* 0x0003f40000000800 */
[----:B------:R-:W3:Y:S01]  /*3290*/  MUFU.TANH R248, R36 ;  /* 0x0000002400f87308 */ /* 0x000ee20000002400 */
[----:B--2---:R-:W-:Y:S09]  /*32a0*/  FMUL.FTZ R11, R44, c[0x0][0x2ec] ;  /* 0x0000bb002c0b7a20 */ /* 0x004ff20000410000 */
[----:B------:R-:W-:Y:S01]  /*32b0*/  MUFU.TANH R87, R11 ;  /* 0x0000000b00577308 */ /* 0x000fe20000002400 */
[--C-:B-1----:R-:W-:Y:S09]  /*32c0*/  FFMA.FTZ R4, R153, c[0x0][0x23c], -R9.reuse ;  /* 0x00008f0099047a23 */ /* 0x102ff20000010809 */
[----:B------:R3:W-:Y:S10]  /*32d0*/  MUFU.EX2 R182, R4 ;  /* 0x0000000400b67308 */ /* 0x0007f40000000800 */
[----:B------:R-:W1:Y:S10]  /*32e0*/  MUFU.TANH R247, R37 ;  /* 0x0000002500f77308 */ /* 0x000e740000002400 */
[----:B------:R-:W-:Y:S01]  /*32f0*/  MUFU.TANH R243, R49 ;  /* 0x0000003100f37308 */ /* 0x000fe20000002400 */
[--C-:B---3--:R-:W-:Y:S09]  /*3300*/  FFMA.FTZ R4, R248, c[0x0][0x23c], -R10.reuse ;  /* 0x00008f00f8047a23 */ /* 0x108ff2000001080a */
[----:B------:R2:W-:Y:S01]  /*3310*/  MUFU.EX2 R169, R4 ;  /* 0x0000000400a97308 */ /* 0x0005e20000000800 */
[----:B-1----:R-:W-:Y:S09]  /*3320*/  FFMA.FTZ R11, R247, c[0x0][0x23c], -R10 ;  /* 0x00008f00f70b7a23 */ /* 0x002ff2000001080a */
[----:B------:R1:W-:Y:S10]  /*3330*/  MUFU.EX2 R168, R11 ;  /* 0x0000000b00a87308 */ /* 0x0003f40000000800 */
[----:B------:R-:W-:Y:S01]  /*3340*/  MUFU.TANH R244, R48 ;  /* 0x0000003000f47308 */ /* 0x000fe20000002400 */
[----:B--2---:R-:W2:Y:S01]  /*3350*/  LDSM.16.M88.4 R4, [R149+0x6c00] ;  /* 0x006c00009504783b */ /* 0x004ea20000000200 */
[--C-:B-1----:R-:W-:Y:S08]  /*3360*/  FFMA.FTZ R11, R152, c[0x0][0x23c], -R9.reuse ;  /* 0x00008f00980b7a23 */ /* 0x102ff00000010809 */
[----:B------:R1:W-:Y:S02]  /*3370*/  MUFU.EX2 R179, R11 ;  /* 0x0000000b00b37308 */ /* 0x0003e40000000800 */
[--C-:B-1----:R-:W-:Y:S01]  /*3380*/  FFMA.FTZ R11, R151, c[0x0][0x23c], -R9.reuse ;  /* 0x00008f00970b7a23 */ /* 0x102fe20000010809 */
[-C--:B--2---:R-:W-:Y:S07]  /*3390*/  HMMA.16816.F32 R52, R104, R4.reuse, R52 ;  /* 0x000000046834723c */ /* 0x084fee0000001834 */
[----:B------:R1:W-:Y:S01]  /*33a0*/  MUFU.EX2 R178, R11 ;  /* 0x0000000b00b27308 */ /* 0x0003e20000000800 */
[C---:B------:R-:W-:Y:S07]  /*33b0*/  HMMA.16816.F32 R56, R112.reuse, R4, R56 ;  /* 0x000000047038723c */ /* 0x040fee0000001838 */
[--C-:B------:R-:W-:Y:S01]  /*33c0*/  FFMA.FTZ R4, R87, c[0x0][0x23c], -R8.reuse ;  /* 0x00008f0057047a23 */ /* 0x100fe20000010808 */
[-C--:B------:R-:W-:Y:S03]  /*33d0*/  HMMA.16816.F32 R60, R112, R6.reuse, R60 ;  /* 0x00000006703c723c */ /* 0x080fe6000000183c */
[----:B------:R2:W-:Y:S05]  /*33e0*/  MUFU.EX2 R193, R4 ;  /* 0x0000000400c17308 */ /* 0x0005ea0000000800 */
[----:B------:R-:W-:Y:S01]  /*33f0*/  FMUL.FTZ R52, R52, c[0x0][0x2ec] ;  /* 0x0000bb0034347a20 */ /* 0x000fe20000410000 */
[----:B------:R-:W-:Y:S04]  /*3400*/  HMMA.16816.F32 R64, R104, R6, R64 ;  /* 0x000000066840723c */ /* 0x000fe80000001840 */
[--C-:B-1----:R-:W-:Y:S01]  /*3410*/  FFMA.FTZ R11, R89, c[0x0][0x23c], -R8.reuse ;  /* 0x00008f00590b7a23 */ /* 0x102fe20000010808 */
[----:B------:R-:W1:Y:S01]  /*3420*/  MUFU.TANH R242, R52 ;  /* 0x0000003400f27308 */ /* 0x000e620000002400 */
[----:B------:R-:W-:Y:S01]  /*3430*/  FMUL.FTZ R53, R53, c[0x0][0x2ec] ;  /* 0x0000bb0035357a20 */ /* 0x000fe20000410000 */
[----:B------:R-:W-:Y:S01]  /*3440*/  F2FP.PACK_AB R7, R180, R181 ;  /* 0x000000b5b407723e */ /* 0x000fe200000000ff */
[----:B------:R-:W-:Y:S04]  /*3450*/  FMUL.FTZ R58, R58, c[0x0][0x2ec] ;  /* 0x0000bb003a3a7a20 */ /* 0x000fe80000410000 */
[----:B------:R-:W-:Y:S02]  /*3460*/  FMUL.FTZ R54, R54, c[0x0][0x2ec] ;  /* 0x0000bb0036367a20 */ /* 0x000fe40000410000 */
[----:B------:R-:W-:Y:S01]  /*3470*/  FMUL.FTZ R59, R59, c[0x0][0x2ec] ;  /* 0x0000bb003b3b7a20 */ /* 0x000fe20000410000 */
[----:B------:R3:W-:Y:S01]  /*3480*/  MUFU.EX2 R198, R11 ;  /* 0x0000000b00c67308 */ /* 0x0007e20000000800 */
[----:B------:R-:W-:Y:S02]  /*3490*/  FMUL.FTZ R55, R55, c[0x0][0x2ec] ;  /* 0x0000bb0037377a20 */ /* 0x000fe40000410000 */
[----:B--2---:R-:W-:Y:S02]  /*34a0*/  FFMA.FTZ R4, R86, c[0x0][0x23c], -R8 ;  /* 0x00008f0056047a23 */ /* 0x004fe40000010808 */
[----:B------:R-:W-:Y:S02]  /*34b0*/  FMUL.FTZ R57, R57, c[0x0][0x2ec] ;  /* 0x0000bb0039397a20 */ /* 0x000fe40000410000 */
[----:B------:R-:W-:Y:S02]  /*34c0*/  FMUL.FTZ R60, R60, c[0x0][0x2ec] ;  /* 0x0000bb003c3c7a20 */ /* 0x000fe40000410000 */
[----:B------:R-:W-:Y:S01]  /*34d0*/  FMUL.FTZ R61, R61, c[0x0][0x2ec] ;  /* 0x0000bb003d3d7a20 */ /* 0x000fe20000410000 */
[----:B------:R-:W-:Y:S01]  /*34e0*/  MUFU.TANH R69, R58 ;  /* 0x0000003a00457308 */ /* 0x000fe20000002400 */
[----:B------:R-:W-:Y:S02]  /*34f0*/  FMUL.FTZ R62, R62, c[0x0][0x2ec] ;  /* 0x0000bb003e3e7a20 */ /* 0x000fe40000410000 */
[----:B------:R-:W-:Y:S02]  /*3500*/  FMUL.FTZ R64, R64, c[0x0][0x2ec] ;  /* 0x0000bb0040407a20 */ /* 0x000fe40000410000 */
[----:B-1----:R-:W-:Y:S02]  /*3510*/  FFMA.FTZ R6, R242, c[0x0][0x23c], -R10 ;  /* 0x00008f00f2067a23 */ /* 0x002fe4000001080a */
[----:B------:R-:W-:Y:S02]  /*3520*/  FMUL.FTZ R65, R65, c[0x0][0x2ec] ;  /* 0x0000bb0041417a20 */ /* 0x000fe40000410000 */
[----:B------:R-:W-:Y:S01]  /*3530*/  FMUL.FTZ R66, R66, c[0x0][0x2ec] ;  /* 0x0000bb0042427a20 */ /* 0x000fe20000410000 */
[----:B------:R-:W-:Y:S01]  /*3540*/  MUFU.TANH R84, R57 ;  /* 0x0000003900547308 */ /* 0x000fe20000002400 */
[----:B------:R-:W-:Y:S02]  /*3550*/  FMUL.FTZ R67, R67, c[0x0][0x2ec] ;  /* 0x0000bb0043437a20 */ /* 0x000fe40000410000 */
[----:B------:R-:W-:Y:S02]  /*3560*/  FMUL.FTZ R63, R63, c[0x0][0x2ec] ;  /* 0x0000bb003f3f7a20 */ /* 0x000fe40000410000 */
[----:B---3--:R-:W-:Y:S05]  /*3570*/  FFMA.FTZ R11, R88, c[0x0][0x23c], -R8 ;  /* 0x00008f00580b7a23 */ /* 0x008fea0000010808 */
[----:B------:R1:W-:Y:S10]  /*3580*/  MUFU.EX2 R197, R11 ;  /* 0x0000000b00c57308 */ /* 0x0003f40000000800 */
[----:B------:R-:W-:Y:S10]  /*3590*/  MUFU.EX2 R114, R6 ;  /* 0x0000000600727308 */ /* 0x000ff40000000800 */
[----:B------:R-:W2:Y:S01]  /*35a0*/  MUFU.TANH R241, R53 ;  /* 0x0000003500f17308 */ /* 0x000ea20000002400 */
[----:B-1----:R-:W-:Y:S09]  /*35b0*/  FFMA.FTZ R11, R73, c[0x0][0x23c], -R0 ;  /* 0x00008f00490b7a23 */ /* 0x002ff20000010800 */
[----:B------:R-:W-:Y:S10]  /*35c0*/  MUFU.TANH R68, R59 ;  /* 0x0000003b00447308 */ /* 0x000ff40000002400 */
[----:B------:R-:W-:Y:S01]  /*35d0*/  MUFU.TANH R83, R60 ;  /* 0x0000003c00537308 */ /* 0x000fe20000002400 */
[----:B--2---:R-:W-:Y:S09]  /*35e0*/  FFMA.FTZ R6, R241, c[0x0][0x23c], -R10 ;  /* 0x00008f00f1067a23 */ /* 0x004ff2000001080a */
[----:B------:R1:W-:Y:S10]  /*35f0*/  MUFU.EX2 R211, R11 ;  /* 0x0000000b00d37308 */ /* 0x0003f40000000800 */
[----:B------:R-:W-:Y:S10]  /*3600*/  MUFU.EX2 R113, R6 ;  /* 0x0000000600717308 */ /* 0x000ff40000000800 */
[----:B------:R-:W2:Y:S01]  /*3610*/  MUFU.TANH R252, R54 ;  /* 0x0000003600fc7308 */ /* 0x000ea20000002400 */
[----:B-1----:R-:W-:Y:S09]  /*3620*/  FFMA.FTZ R11, R72, c[0x0][0x23c], -R0 ;  /* 0x00008f00480b7a23 */ /* 0x002ff20000010800 */
[----:B------:R-:W-:Y:S10]  /*3630*/  MUFU.TANH R82, R61 ;  /* 0x0000003d00527308 */ /* 0x000ff40000002400 */
[----:B------:R-:W1:Y:S01]  /*3640*/  MUFU.TANH R240, R64 ;  /* 0x0000004000f07308 */ /* 0x000e620000002400 */
[--C-:B--2---:R-:W-:Y:S09]  /*3650*/  FFMA.FTZ R6, R252, c[0x0][0x23c], -R9.reuse ;  /* 0x00008f00fc067a23 */ /* 0x104ff20000010809 */
[----:B------:R2:W-:Y:S10]  /*3660*/  MUFU.EX2 R210, R11 ;  /* 0x0000000b00d27308 */ /* 0x0005f40000000800 */
[----:B------:R-:W-:Y:S01]  /*3670*/  MUFU.EX2 R171, R6 ;  /* 0x0000000600ab7308 */ /* 0x000fe20000000800 */
[--C-:B-1----:R-:W-:Y:S09]  /*3680*/  FFMA.FTZ R12, R240, c[0x0][0x23c], -R10.reuse ;  /* 0x00008f00f00c7a23 */ /* 0x102ff2000001080a */
[----:B------:R-:W1:Y:S01]  /*3690*/  MUFU.TANH R251, R55 ;  /* 0x0000003700fb7308 */ /* 0x000e620000002400 */
[----:B--2---:R-:W-:Y:S09]  /*36a0*/  FMUL.FTZ R11, R56, c[0x0][0x2ec] ;  /* 0x0000bb00380b7a20 */ /* 0x004ff20000410000 */
[----:B------:R2:W3:Y:S10]  /*36b0*/  MUFU.TANH R85, R11 ;  /* 0x0000000b00557308 */ /* 0x0004f40000002400 */
[----:B------:R-:W3:Y:S01]  /*36c0*/  MUFU.TANH R235, R65 ;  /* 0x0000004100eb7308 */ /* 0x000ee20000002400 */
[--C-:B-1----:R-:W-:Y:S09]  /*36d0*/  FFMA.FTZ R6, R251, c[0x0][0x23c], -R9.reuse ;  /* 0x00008f00fb067a23 */ /* 0x102ff20000010809 */
[----:B------:R3:W-:Y:S01]  /*36e0*/  MUFU.EX2 R170, R6 ;  /* 0x0000000600aa7308 */ /* 0x0007e20000000800 */
[----:B--2---:R-:W-:Y:S09]  /*36f0*/  FFMA.FTZ R11, R244, c[0x0][0x23c], -R10 ;  /* 0x00008f00f40b7a23 */ /* 0x004ff2000001080a */
[----:B------:R-:W1:Y:S10]  /*3700*/  MUFU.TANH R246, R66 ;  /* 0x0000004200f67308 */ /* 0x000e740000002400 */
[----:B------:R-:W2:Y:S01]  /*3710*/  MUFU.TANH R245, R67 ;  /* 0x0000004300f57308 */ /* 0x000ea20000002400 */
[--C-:B---3--:R-:W-:Y:S09]  /*3720*/  FFMA.FTZ R6, R85, c[0x0][0x23c], -R8.reuse ;  /* 0x00008f0055067a23 */ /* 0x108ff20000010808 */
[----:B------:R3:W-:Y:S10]  /*3730*/  MUFU.EX2 R187, R6 ;  /* 0x0000000600bb7308 */ /* 0x0007f40000000800 */
[----:B------:R-:W-:Y:S10]  /*3740*/  MUFU.EX2 R112, R12 ;  /* 0x0000000c00707308 */ /* 0x000ff40000000800 */
[----:B------:R1:W-:Y:S01]  /*3750*/  MUFU.EX2 R192, R4 ;  /* 0x0000000400c07308 */ /* 0x0003e20000000800 */
[----:B---3--:R-:W-:Y:S09]  /*3760*/  FFMA.FTZ R6, R84, c[0x0][0x23c], -R8 ;  /* 0x00008f0054067a23 */ /* 0x008ff20000010808 */
[----:B------:R3:W-:Y:S10]  /*3770*/  MUFU.EX2 R186, R6 ;  /* 0x0000000600ba7308 */ /* 0x0007f40000000800 */
[----:B------:R2:W-:Y:S01]  /*3780*/  MUFU.EX2 R163, R11 ;  /* 0x0000000b00a37308 */ /* 0x0005e20000000800 */
[--C-:B-1----:R-:W-:Y:S09]  /*3790*/  FFMA.FTZ R4, R71, c[0x0][0x23c], -R0.reuse ;  /* 0x00008f0047047a23 */ /* 0x102ff20000010800 */
[----:B------:R1:W-:Y:S01]  /*37a0*/  MUFU.EX2 R209, R4 ;  /* 0x0000000400d17308 */ /* 0x0003e20000000800 */
[----:B---3--:R-:W-:Y:S09]  /*37b0*/  FFMA.FTZ R6, R69, c[0x0][0x23c], -R0 ;  /* 0x00008f0045067a23 */ /* 0x008ff20000010800 */
[----:B------:R3:W-:Y:S01]  /*37c0*/  MUFU.EX2 R201, R6 ;  /* 0x0000000600c97308 */ /* 0x0007e20000000800 */
[--C-:B--2---:R-:W-:Y:S02]  /*37d0*/  FFMA.FTZ R11, R243, c[0x0][0x23c], -R10.reuse ;  /* 0x00008f00f30b7a23 */ /* 0x104fe4000001080a */
[----:B------:R-:W-:Y:S07]  /*37e0*/  FFMA.FTZ R10, R235, c[0x0][0x23c], -R10 ;  /* 0x00008f00eb0a7a23 */ /* 0x000fee000001080a */
[----:B------:R2:W-:Y:S01]  /*37f0*/  MUFU.EX2 R111, R10 ;  /* 0x0000000a006f7308 */ /* 0x0005e20000000800 */
[--C-:B-1----:R-:W-:Y:S09]  /*3800*/  FFMA.FTZ R4, R70, c[0x0][0x23c], -R0.reuse ;  /* 0x00008f0046047a23 */ /* 0x102ff20000010800 */
[----:B------:R1:W-:Y:S01]  /*3810*/  MUFU.EX2 R115, R11 ;  /* 0x0000000b00737308 */ /* 0x0003e20000000800 */
[----:B---3--:R-:W-:Y:S09]  /*3820*/  FFMA.FTZ R6, R68, c[0x0][0x23c], -R0 ;  /* 0x00008f0044067a23 */ /* 0x008ff20000010800 */
[----:B------:R3:W-:Y:S01]  /*3830*/  MUFU.EX2 R200, R6 ;  /* 0x0000000600c87308 */ /* 0x0007e20000000800 */
[--C-:B--2---:R-:W-:Y:S09]  /*3840*/  FFMA.FTZ R10, R246, c[0x0][0x23c], -R9.reuse ;  /* 0x00008f00f60a7a23 */ /* 0x104ff20000010809 */
[----:B------:R2:W-:Y:S01]  /*3850*/  MUFU.EX2 R208, R4 ;  /* 0x0000000400d07308 */ /* 0x0005e20000000800 */
[--C-:B-1----:R-:W-:Y:S09]  /*3860*/  FFMA.FTZ R11, R99, c[0x0][0x23c], -R9.reuse ;  /* 0x00008f00630b7a23 */ /* 0x102ff20000010809 */
[----:B------:R1:W-:Y:S01]  /*3870*/  MUFU.EX2 R175, R11 ;  /* 0x0000000b00af7308 */ /* 0x0003e20000000800 */
[--C-:B---3--:R-:W-:Y:S02]  /*3880*/  FFMA.FTZ R6, R83, c[0x0][0x23c], -R8.reuse ;  /* 0x00008f0053067a23 */ /* 0x108fe40000010808 */
[----:B------:R-:W-:Y:S07]  /*3890*/  FFMA.FTZ R8, R82, c[0x0][0x23c], -R8 ;  /* 0x00008f0052087a23 */ /* 0x000fee0000010808 */
[----:B------:R-:W-:Y:S01]  /*38a0*/  MUFU.EX2 R185, R6 ;  /* 0x0000000600b97308 */ /* 0x000fe20000000800 */
[----:B--2---:R-:W-:Y:S04]  /*38b0*/  IADD3 R4, P0, R3, UR10, RZ ;  /* 0x0000000a03047c10 */ /* 0x004fe8000ff1e0ff */
[----:B----4-:R-:W-:Y:S05]  /*38c0*/  IADD3.X R5, R2, UR9, RZ, P0, !PT ;  /* 0x0000000902057c10 */ /* 0x010fea00087fe4ff */
[----:B------:R-:W2:Y:S01]  /*38d0*/  MUFU.TANH R3, R62 ;  /* 0x0000003e00037308 */ /* 0x000ea20000002400 */
[----:B------:R3:W4:Y:S01]  /*38e0*/  LDG.E R110, [R4.64] ;  /* 0x0000001c046e7981 */ /* 0x000722000c1e1900 */
[--C-:B-1----:R-:W-:Y:S02]  /*38f0*/  FFMA.FTZ R11, R98, c[0x0][0x23c], -R9.reuse ;  /* 0x00008f00620b7a23 */ /* 0x102fe40000010809 */
[----:B------:R-:W-:Y:S01]  /*3900*/  FFMA.FTZ R9, R245, c[0x0][0x23c], -R9 ;  /* 0x00008f00f5097a23 */ /* 0x000fe20000010809 */
[----:B------:R3:W3:Y:S05]  /*3910*/  LDG.E R109, [R4.64+0x20] ;  /* 0x0000201c046d7981 */ /* 0x0006ea000c1e1900 */
[----:B------:R-:W1:Y:S01]  /*3920*/  MUFU.TANH R2, R63 ;  /* 0x0000003f00027308 */ /* 0x000e620000002400 */
[----:B------:R3:W3:Y:S09]  /*3930*/  LDG.E R108, [R4.64+0x100] ;  /* 0x0001001c046c7981 */ /* 0x0006f2000c1e1900 */
[----:B------:R1:W1:Y:S01]  /*3940*/  MUFU.EX2 R174, R11 ;  /* 0x0000000b00ae7308 */ /* 0x0002620000000800 */
[--C-:B--2---:R-:W-:Y:S09]  /*3950*/  FFMA.FTZ R6, R3, c[0x0][0x23c], -R0.reuse ;  /* 0x00008f0003067a23 */ /* 0x104ff20000010800 */
[----:B------:R2:W-:Y:S01]  /*3960*/  MUFU.EX2 R184, R8 ;  /* 0x0000000800b87308 */ /* 0x0005e20000000800 */
[----:B-1----:R-:W-:Y:S09]  /*3970*/  FFMA.FTZ R0, R2, c[0x0][0x23c], -R0 ;  /* 0x00008f0002007a23 */ /* 0x002ff20000010800 */
[----:B------:R1:W-:Y:S01]  /*3980*/  MUFU.EX2 R199, R6 ;  /* 0x0000000600c77308 */ /* 0x0003e20000000800 */
[----:B------:R-:W-:Y:S05]  /*3990*/  F2FP.PACK_AB R11, R188, R191 ;  /* 0x000000bfbc0b723e */ /* 0x000fea00000000ff */
[----:B------:R1:W-:Y:S04]  /*39a0*/  STS [R221+0x10000], R11 ;  /* 0x0100000bdd007388 */ /* 0x0003e80000000800 */
[----:B------:R1:W-:Y:S01]  /*39b0*/  MUFU.EX2 R167, R10 ;  /* 0x0000000a00a77308 */ /* 0x0003e20000000800 */
[----:B--2---:R-:W-:Y:S05]  /*39c0*/  F2FP.PACK_AB R8, R204, R205 ;  /* 0x000000cdcc08723e */ /* 0x004fea00000000ff */
[----:B------:R2:W-:Y:S04]  /*39d0*/  STS [R221+0x10400], R8 ;  /* 0x01040008dd007388 */ /* 0x0005e80000000800 */
[----:B------:R2:W2:Y:S01]  /*39e0*/  MUFU.EX2 R166, R9 ;  /* 0x0000000900a67308 */ /* 0x0004a20000000800 */
[----:B------:R2:W-:Y:S01]  /*39f0*/  STS [R219+0x10000], R7 ;  /* 0x01000007db007388 */ /* 0x0005e20000000800 */
[----:B-1----:R-:W-:Y:S05]  /*3a00*/  F2FP.PACK_AB R6, R194, R195 ;  /* 0x000000c3c206723e */ /* 0x002fea00000000ff */
[----:B------:R1:W-:Y:S03]  /*3a10*/  STS [R219+0x10400], R6 ;  /* 0x01040006db007388 */ /* 0x0003e60000000800 */
[----:B------:R1:W1:Y:S01]  /*3a20*/  MUFU.EX2 R196, R0 ;  /* 0x0000000000c47308 */ /* 0x0002620000000800 */
[----:B------:R-:W-:Y:S02]  /*3a30*/  F2FP.PACK_AB R11, R222, R223 ;  /* 0x000000dfde0b723e */ /* 0x000fe400000000ff */
[----:B------:R-:W-:Y:S03]  /*3a40*/  F2FP.PACK_AB R10, R226, R227 ;  /* 0x000000e3e20a723e */ /* 0x000fe600000000ff */
[----:B------:R-:W-:Y:S01]  /*3a50*/  STS [R221+0x12000], R11 ;  /* 0x0120000bdd007388 */ /* 0x000fe20000000800 */
[----:B--2---:R-:W-:Y:S02]  /*3a60*/  F2FP.PACK_AB R8, R232, R233 ;  /* 0x000000e9e808723e */ /* 0x004fe400000000ff */
[----:B------:R-:W-:Y:S02]  /*3a70*/  F2FP.PACK_AB R9, R178, R179 ;  /* 0x000000b3b209723e */ /* 0x000fe400000000ff */
[----:B------:R-:W-:Y:S01]  /*3a80*/  F2FP.PACK_AB R7, R212, R213 ;  /* 0x000000d5d407723e */ /* 0x000fe200000000ff */
[----:B------:R2:W-:Y:S04]  /*3a90*/  STS [R221+0x12400], R8 ;  /* 0x01240008dd007388 */ /* 0x0005e80000000800 */
[----:B------:R2:W-:Y:S01]  /*3aa0*/  STS [R219+0x12000], R7 ;  /* 0x01200007db007388 */ /* 0x0005e20000000800 */
[----:B-1----:R-:W-:Y:S02]  /*3ab0*/  F2FP.PACK_AB R6, R229, R230 ;  /* 0x000000e6e506723e */ /* 0x002fe400000000ff */
[----:B------:R-:W-:Y:S03]  /*3ac0*/  F2FP.PACK_AB R0, R174, R175 ;  /* 0x000000afae00723e */ /* 0x000fe600000000ff */
[----:B------:R1:W-:Y:S01]  /*3ad0*/  STS [R219+0x12400], R6 ;  /* 0x01240006db007388 */ /* 0x0003e20000000800 */
[----:B--2---:R-:W-:Y:S02]  /*3ae0*/  F2FP.PACK_AB R8, R189, R190 ;  /* 0x000000bebd08723e */ /* 0x004fe400000000ff */
[----:B------:R-:W-:Y:S03]  /*3af0*/  F2FP.PACK_AB R7, R172, R173 ;  /* 0x000000adac07723e */ /* 0x000fe600000000ff */
[----:B------:R2:W-:Y:S01]  /*3b00*/  STS [R220+0x10400], R8 ;  /* 0x01040008dc007388 */ /* 0x0005e20000000800 */
[----:B-1----:R-:W-:Y:S05]  /*3b10*/  F2FP.PACK_AB R6, R176, R177 ;  /* 0x000000b1b006723e */ /* 0x002fea00000000ff */
[----:B------:R1:W-:Y:S04]  /*3b20*/  STS [R220+0x10000], R6 ;  /* 0x01000006dc007388 */ /* 0x0003e80000000800 */
[----:B------:R1:W-:Y:S01]  /*3b30*/  STS [R218+0x10000], R7 ;  /* 0x01000007da007388 */ /* 0x0003e20000000800 */
[----:B--2---:R-:W-:Y:S02]  /*3b40*/  F2FP.PACK_AB R8, R202, R203 ;  /* 0x000000cbca08723e */ /* 0x004fe400000000ff */
[----:B-1----:R-:W-:Y:S02]  /*3b50*/  F2FP.PACK_AB R6, R182, R183 ;  /* 0x000000b7b606723e */ /* 0x002fe400000000ff */
[----:B------:R-:W-:Y:S03]  /*3b60*/  F2FP.PACK_AB R7, R206, R207 ;  /* 0x000000cfce07723e */ /* 0x000fe600000000ff */
[----:B------:R1:W-:Y:S04]  /*3b70*/  STS [R218+0x10400], R6 ;  /* 0x01040006da007388 */ /* 0x0003e80000000800 */
[----:B------:R2:W-:Y:S04]  /*3b80*/  STS [R220+0x12000], R7 ;  /* 0x01200007dc007388 */ /* 0x0005e80000000800 */
[----:B------:R-:W-:Y:S04]  /*3b90*/  STS [R220+0x12400], R10 ;  /* 0x0124000adc007388 */ /* 0x000fe80000000800 */
[----:B------:R2:W-:Y:S01]  /*3ba0*/  STS [R218+0x12000], R8 ;  /* 0x01200008da007388 */ /* 0x0005e20000000800 */
[----:B-1----:R-:W-:Y:S02]  /*3bb0*/  F2FP.PACK_AB R6, R168, R169 ;  /* 0x000000a9a806723e */ /* 0x002fe400000000ff */
[----:B--2---:R-:W-:Y:S05]  /*3bc0*/  F2FP.PACK_AB R7, R224, R225 ;  /* 0x000000e1e007723e */ /* 0x004fea00000000ff */
[----:B------:R1:W-:Y:S01]  /*3bd0*/  STS [R218+0x12400], R7 ;  /* 0x01240007da007388 */ /* 0x0003e20000000800 */
[----:B------:R-:W-:Y:S03]  /*3be0*/  F2FP.PACK_AB R8, R197, R198 ;  /* 0x000000c6c508723e */ /* 0x000fe600000000ff */
[----:B------:R2:W-:Y:S04]  /*3bf0*/  STS [R214+0x10000], R6 ;  /* 0x01000006d6007388 */ /* 0x0005e80000000800 */
[----:B------:R2:W-:Y:S04]  /*3c00*/  STS [R214+0x10400], R9 ;  /* 0x01040009d6007388 */ /* 0x0005e80000000800 */
[----:B------:R2:W-:Y:S01]  /*3c10*/  STS [R215+0x10400], R0 ;  /* 0x01040000d7007388 */ /* 0x0005e20000000800 */
[----:B-1----:R-:W-:Y:S02]  /*3c20*/  F2FP.PACK_AB R7, R210, R211 ;  /* 0x000000d3d207723e */ /* 0x002fe400000000ff */
[----:B--2---:R-:W-:Y:S02]  /*3c30*/  F2FP.PACK_AB R6, R115, R163 ;  /* 0x000000a37306723e */ /* 0x004fe400000000ff */
[----:B------:R-:W-:Y:S03]  /*3c40*/  F2FP.PACK_AB R9, R192, R193 ;  /* 0x000000c1c009723e */ /* 0x000fe600000000ff */
        /* <DEDUP_REMOVED lines=16> */
[----:B------:R-:W-:Y:S01]  /*3d50*/  STS [R216+0x10400], R7 ;  /* 0x01040007d8007388 */ /* 0x000fe20000000800 */
[----:B------:R-:W-:Y:S03]  /*3d60*/  F2FP.PACK_AB R0, R196, R199 ;  /* 0x000000c7c400723e */ /* 0x000fe600000000ff */
[----:B------:R-:W-:Y:S04]  /*3d70*/  STS [R217+0x12000], R9 ;  /* 0x01200009d9007388 */ /* 0x000fe80000000800 */
[----:B------:R-:W-:Y:S04]  /*3d80*/  STS [R217+0x12400], R8 ;  /* 0x01240008d9007388 */ /* 0x000fe80000000800 */
[----:B------:R1:W-:Y:S04]  /*3d90*/  STS [R216+0x12400], R0 ;  /* 0x01240000d8007388 */ /* 0x0003e80000000800 */
[----:B------:R-:W-:Y:S04]  /*3da0*/  STS [R216+0x12000], R6 ;  /* 0x01200006d8007388 */ /* 0x000fe80000000800 */
[----:B------:R-:W3:Y:S08]  /*3db0*/  LDSM.16.M88.4 R64, [R154+0x4000] ;  /* 0x004000009a40783b */ /* 0x000ef00000000200 */
[----:B------:R-:W2:Y:S08]  /*3dc0*/  LDSM.16.M88.4 R60, [R154+0x5000] ;  /* 0x005000009a3c783b */ /* 0x000eb00000000200 */
[----:B------:R-:W2:Y:S08]  /*3dd0*/  LDSM.16.M88.4 R100, [R155+0x4000] ;  /* 0x004000009b64783b */ /* 0x000eb00000000200 */
[----:B-1----:R3:W4:Y:S04]  /*3de0*/  LDG.E R0, [R4.64+0x120] ;  /* 0x0001201c04007981 */ /* 0x002728000c1e1900 */
[----:B------:R-:W1:Y:S01]  /*3df0*/  LDSM.16.M88.4 R104, [R155+0x5000] ;  /* 0x005000009b68783b */ /* 0x000e620000000200 */
[-C--:B---3--:R-:W-:Y:S08]  /*3e00*/  HMMA.16816.F32 R4, R64, R116.reuse, RZ ;  /* 0x000000744004723c */ /* 0x088ff000000018ff */
        /* <DEDUP_REMOVED lines=21> */
[C---:B------:R-:W-:Y:S01]  /*3f60*/  FADD.FTZ R18, -R109.reuse, R18 ;  /* 0x000000126d127221 */ /* 0x040fe20000010100 */
[-C--:B------:R-:W-:Y:S03]  /*3f70*/  HMMA.16816.F32 R28, R104, R138.reuse, R28 ;  /* 0x0000008a681c723c */ /* 0x080fe6000000181c */
[C---:B------:R-:W-:Y:S05]  /*3f80*/  FADD.FTZ R19, -R109.reuse, R19 ;  /* 0x000000136d137221 */ /* 0x040fea0000010100 */
[C---:B------:R-:W-:Y:S08]  /*3f90*/  HMMA.16816.F32 R32, R100.reuse, R138, R32 ;  /* 0x0000008a6420723c */ /* 0x040ff00000001820 */
[-C--:B------:R-:W-:Y:S08]  /*3fa0*/  HMMA.16816.F32 R36, R100, R140.reuse, R36 ;  /* 0x0000008c6424723c */ /* 0x080ff00000001824 */
[C---:B------:R-:W-:Y:S08]  /*3fb0*/  HMMA.16816.F32 R40, R104.reuse, R140, R40 ;  /* 0x0000008c6828723c */ /* 0x040ff00000001828 */
[C---:B----4-:R-:W-:Y:S01]  /*3fc0*/  FADD.FTZ R33, -R110.reuse, R33 ;  /* 0x000000216e217221 */ /* 0x050fe20000010100 */
[-C--:B------:R-:W-:Y:S03]  /*3fd0*/  HMMA.16816.F32 R44, R104, R142.reuse, R44 ;  /* 0x0000008e682c723c */ /* 0x080fe6000000182c */
[C---:B------:R-:W-:Y:S02]  /*3fe0*/  FADD.FTZ R32, -R110.reuse, R32 ;  /* 0x000000206e207221 */ /* 0x040fe40000010100 */
[C---:B------:R-:W-:Y:S02]  /*3ff0*/  FADD.FTZ R35, -R109.reuse, R35 ;  /* 0x000000236d237221 */ /* 0x040fe40000010100 */
[C---:B------:R-:W-:Y:S01]  /*4000*/  FADD.FTZ R34, -R109.reuse, R34 ;  /* 0x000000226d227221 */ /* 0x040fe20000010100 */
[C---:B------:R-:W-:Y:S08]  /*4010*/  HMMA.16816.F32 R48, R100.reuse, R142, R48 ;  /* 0x0000008e6430723c */ /* 0x040ff00000001830 */
[-C--:B------:R-:W-:Y:S08]  /*4020*/  HMMA.16816.F32 R52, R100, R144.reuse, R52 ;  /* 0x000000906434723c */ /* 0x080ff00000001834 */
[C---:B------:R-:W-:Y:S08]  /*4030*/  HMMA.16816.F32 R56, R104.reuse, R144, R56 ;  /* 0x000000906838723c */ /* 0x040ff00000001838 */
[C---:B------:R-:W-:Y:S01]  /*4040*/  FADD.FTZ R49, -R110.reuse, R49 ;  /* 0x000000316e317221 */ /* 0x040fe20000010100 */
[-C--:B------:R-:W-:Y:S03]  /*4050*/  HMMA.16816.F32 R60, R104, R146.reuse, R60 ;  /* 0x00000092683c723c */ /* 0x080fe6000000183c */
[C---:B------:R-:W-:Y:S02]  /*4060*/  FADD.FTZ R48, -R110.reuse, R48 ;  /* 0x000000306e307221 */ /* 0x040fe40000010100 */
[C---:B------:R-:W-:Y:S02]  /*4070*/  FADD.FTZ R51, -R109.reuse, R51 ;  /* 0x000000336d337221 */ /* 0x040fe40000010100 */
[----:B------:R-:W-:Y:S01]  /*4080*/  FADD.FTZ R50, -R109, R50 ;  /* 0x000000326d327221 */ /* 0x000fe20000010100 */
[----:B------:R-:W-:Y:S01]  /*4090*/  HMMA.16816.F32 R64, R100, R146, R64 ;  /* 0x000000926440723c */ /* 0x000fe20000001840 */
[----:B------:R-:W-:Y:S05]  /*40a0*/  MOV R107, c[0x0][0x22c] ;  /* 0x00008b00006b7a02 */ /* 0x000fea0000000f00 */
[----:B------:R-:W-:Y:S02]  /*40b0*/  IMAD R107, R107, c[0x0][0x1c0], RZ ;  /* 0x000070006b6b7a24 */ /* 0x000fe400078e02ff */
[----:B------:R-:W-:Y:S04]  /*40c0*/  FADD.FTZ R102, -R110, R4 ;  /* 0x000000046e667221 */ /* 0x000fe80000010100 */
[----:B------:R-:W-:Y:S01]  /*40d0*/  FFMA.FTZ R101, -R234, R234, 1 ;  /* 0x3f800000ea657423 */ /* 0x000fe200000101ea */
[----:B------:R-:W-:Y:S01]  /*40e0*/  LEA R107, -R107, RZ, 0x7 ;  /* 0x000000ff6b6b7211 */ /* 0x000fe200078e39ff */
[----:B------:R-:W-:Y:S02]  /*40f0*/  FADD.FTZ R4, -R110, R5 ;  /* 0x000000056e047221 */ /* 0x000fe40000010100 */
[----:B------:R-:W-:Y:S01]  /*4100*/  FFMA.FTZ R100, -R231, R231, 1 ;  /* 0x3f800000e7647423 */ /* 0x000fe200000101e7 */
[----:B------:R-:W-:Y:S01]  /*4110*/  LEA R164, P0, R107, R164, 0x2 ;  /* 0x000000a46ba47211 */ /* 0x000fe200078010ff */
[----:B------:R-:W-:Y:S02]  /*4120*/  FMUL.FTZ R5, R191, R102 ;  /* 0x00000066bf057220 */ /* 0x000fe40000410000 */
[----:B------:R-:W-:Y:S01]  /*4130*/  FMUL.FTZ R101, R101, c[0x0][0x2ec] ;  /* 0x0000bb0065657a20 */ /* 0x000fe20000410000 */
[----:B------:R-:W-:Y:S01]  /*4140*/  LEA.HI.X.SX32 R165, R107, R165, 0x2, P0 ;  /* 0x000000a56ba57211 */ /* 0x000fe200000f16ff */
[----:B------:R-:W-:Y:S02]  /*4150*/  FMUL.FTZ R4, R188, R4 ;  /* 0x00000004bc047220 */ /* 0x000fe40000410000 */
[----:B------:R-:W-:Y:S02]  /*4160*/  FMUL.FTZ R100, R100, c[0x0][0x2ec] ;  /* 0x0000bb0064647a20 */ /* 0x000fe40000410000 */
[C---:B------:R-:W-:Y:S02]  /*4170*/  FADD.FTZ R102, -R110.reuse, R16 ;  /* 0x000000106e667221 */ /* 0x040fe40000010100 */
[C---:B------:R-:W-:Y:S02]  /*4180*/  FADD.FTZ R16, -R110.reuse, R17 ;  /* 0x000000116e107221 */ /* 0x040fe40000010100 */
[----:B------:R-:W-:Y:S02]  /*4190*/  FMUL.FTZ R234, R101, R5 ;  /* 0x0000000565ea7220 */ /* 0x000fe40000410000 */
[----:B------:R-:W-:Y:S02]  /*41a0*/  FADD.FTZ R5, -R110, R20 ;  /* 0x000000146e057221 */ /* 0x000fe40000010100 */
[----:B------:R-:W-:Y:S02]  /*41b0*/  FFMA.FTZ R20, -R238, R238, 1 ;  /* 0x3f800000ee147423 */ /* 0x000fe400000101ee */
[----:B------:R-:W-:Y:S02]  /*41c0*/  FMUL.FTZ R231, R100, R4 ;  /* 0x0000000464e77220 */ /* 0x000fe40000410000 */
[----:B------:R-:W-:Y:S02]  /*41d0*/  FMUL.FTZ R16, R180, R16 ;  /* 0x00000010b4107220 */ /* 0x000fe40000410000 */
[----:B------:R-:W-:Y:S02]  /*41e0*/  FADD.FTZ R4, -R110, R21 ;  /* 0x000000156e047221 */ /* 0x000fe40000010100 */
[----:B------:R-:W-:Y:S02]  /*41f0*/  FFMA.FTZ R21, -R239, R239, 1 ;  /* 0x3f800000ef157423 */ /* 0x000fe400000101ef */
[----:B------:R-:W-:Y:S01]  /*4200*/  FMUL.FTZ R20, R20, c[0x0][0x2ec] ;  /* 0x0000bb0014147a20 */ /* 0x000fe20000410000 */
[----:B------:R1:W5:Y:S01]  /*4210*/  LDL.LU R239, [R1+0xec] ;  /* 0x0000ec0001ef7983 */ /* 0x0003620000300800 */
[----:B------:R-:W-:Y:S02]  /*4220*/  FFMA.FTZ R101, -R228, R228, 1 ;  /* 0x3f800000e4657423 */ /* 0x000fe400000101e4 */
[----:B------:R-:W-:Y:S01]  /*4230*/  FMUL.FTZ R17, R181, R102 ;  /* 0x00000066b5117220 */ /* 0x000fe20000410000 */
[----:B------:R1:W5:Y:S01]  /*4240*/  LDL.LU R238, [R1+0xe8] ;  /* 0x0000e80001ee7983 */ /* 0x0003620000300800 */
[----:B------:R-:W-:Y:S02]  /*4250*/  FMUL.FTZ R4, R176, R4 ;  /* 0x00000004b0047220 */ /* 0x000fe40000410000 */
[----:B------:R-:W-:Y:S02]  /*4260*/  FMUL.FTZ R21, R21, c[0x0][0x2ec] ;  /* 0x0000bb0015157a20 */ /* 0x000fe40000410000 */
[----:B------:R-:W-:Y:S02]  /*4270*/  FFMA.FTZ R100, -R237, R237, 1 ;  /* 0x3f800000ed647423 */ /* 0x000fe400000101ed */
[----:B------:R-:W-:Y:S01]  /*4280*/  FMUL.FTZ R191, R20, R16 ;  /* 0x0000001014bf7220 */ /* 0x000fe20000410000 */
[----:B------:R1:W5:Y:S01]  /*4290*/  LDL.LU R237, [R1+0xe4] ;  /* 0x0000e40001ed7983 */ /* 0x0003620000300800 */
[----:B------:R-:W-:Y:S02]  /*42a0*/  FMUL.FTZ R16, R101, c[0x0][0x2ec] ;  /* 0x0000bb0065107a20 */ /* 0x000fe40000410000 */
[----:B------:R-:W-:Y:S02]  /*42b0*/  FFMA.FTZ R20, -R249, R249, 1 ;  /* 0x3f800000f9147423 */ /* 0x000fe400000101f9 */
[----:B------:R-:W-:Y:S02]  /*42c0*/  FMUL.FTZ R5, R177, R5 ;  /* 0x00000005b1057220 */ /* 0x000fe40000410000 */
[----:B------:R-:W-:Y:S02]  /*42d0*/  FMUL.FTZ R228, R21, R17 ;  /* 0x0000001115e47220 */ /* 0x000fe40000410000 */
[----:B------:R-:W-:Y:S02]  /*42e0*/  FMUL.FTZ R17, R100, c[0x0][0x2ec] ;  /* 0x0000bb0064117a20 */ /* 0x000fe40000410000 */
[----:B------:R-:W-:Y:S02]  /*42f0*/  FMUL.FTZ R181, R16, R4 ;  /* 0x0000000410b57220 */ /* 0x000fe40000410000 */
[----:B------:R-:W-:Y:S02]  /*4300*/  FMUL.FTZ R16, R172, R33 ;  /* 0x00000021ac107220 */ /* 0x000fe40000410000 */
[----:B------:R-:W-:Y:S02]  /*4310*/  FADD.FTZ R4, -R110, R37 ;  /* 0x000000256e047221 */ /* 0x000fe40000010100 */
[----:B------:R-:W-:Y:S02]  /*4320*/  FFMA.FTZ R21, -R250, R250, 1 ;  /* 0x3f800000fa157423 */ /* 0x000fe400000101fa */
[----:B------:R-:W-:Y:S02]  /*4330*/  FMUL.FTZ R20, R20, c[0x0][0x2ec] ;  /* 0x0000bb0014147a20 */ /* 0x000fe40000410000 */
[----:B------:R-:W-:Y:S02]  /*4340*/  FFMA.FTZ R33, -R247, R247, 1 ;  /* 0x3f800000f7217423 */ /* 0x000fe400000101f7 */
[----:B------:R-:W-:Y:S02]  /*4350*/  FMUL.FTZ R188, R17, R5 ;  /* 0x0000000511bc7220 */ /* 0x000fe40000410000 */
[----:B------:R-:W-:Y:S02]  /*4360*/  FMUL.FTZ R17, R173, R32 ;  /* 0x00000020ad117220 */ /* 0x000fe40000410000 */
[----:B------:R-:W-:Y:S02]  /*4370*/  FADD.FTZ R5, -R110, R36 ;  /* 0x000000246e057221 */ /* 0x000fe40000010100 */
[----:B------:R-:W-:Y:S02]  /*4380*/  FMUL.FTZ R4, R168, R4 ;  /* 0x00000004a8047220 */ /* 0x000fe40000410000 */
[----:B------:R-:W-:Y:S02]  /*4390*/  FMUL.FTZ R21, R21, c[0x0][0x2ec] ;  /* 0x0000bb0015157a20 */ /* 0x000fe40000410000 */
[----:B------:R-:W-:Y:S02]  /*43a0*/  FFMA.FTZ R32, -R248, R248, 1 ;  /* 0x3f800000f8207423 */ /* 0x000fe400000101f8 */
[----:B------:R-:W-:Y:S02]  /*43b0*/  FMUL.FTZ R177, R20, R16 ;  /* 0x0000001014b17220 */ /* 0x000fe40000410000 */
[----:B------:R-:W-:Y:S02]  /*43c0*/  FMUL.FTZ R16, R33, c[0x0][0x2ec] ;  /* 0x0000bb0021107a20 */ /* 0x000fe40000410000 */
[----:B------:R-:W-:Y:S02]  /*43d0*/  FFMA.FTZ R20, -R243, R243, 1 ;  /* 0x3f800000f3147423 */ /* 0x000fe400000101f3 */
[----:B------:R-:W-:Y:S02]  /*43e0*/  FMUL.FTZ R5, R169, R5 ;  /* 0x00000005a9057220 */ /* 0x000fe40000410000 */
[----:B------:R-:W-:Y:S02]  /*43f0*/  FMUL.FTZ R180, R21, R17 ;  /* 0x0000001115b47220 */ /* 0x000fe40000410000 */
[----:B------:R-:W-:Y:S02]  /*4400*/  FMUL.FTZ R17, R32, c[0x0][0x2ec] ;  /* 0x0000bb0020117a20 */ /* 0x000fe40000410000 */
[----:B------:R-:W-:Y:S02]  /*4410*/  FMUL.FTZ R173, R16, R4 ;  /* 0x0000000410ad7220 */ /* 0x000fe40000410000 */
[----:B------:R-:W-:Y:S02]  /*4420*/  FMUL.FTZ R4, R115, R49 ;  /* 0x0000003173047220 */ /* 0x000fe40000410000 */
[----:B------:R-:W-:Y:S02]  /*4430*/  FFMA.FTZ R21, -R244, R244, 1 ;  /* 0x3f800000f4157423 */ /* 0x000fe400000101f4 */
[----:B------:R-:W-:Y:S02]  /*4440*/  FMUL.FTZ R20, R20, c[0x0][0x2ec] ;  /* 0x0000bb0014147a20 */ /* 0x000fe40000410000 */
[----:B------:R-:W-:Y:S02]  /*4450*/  FMUL.FTZ R176, R17, R5 ;  /* 0x0000000511b07220 */ /* 0x000fe40000410000 */
        /* <DEDUP_REMOVED lines=12> */
[----:B------:R-:W-:Y:S02]  /*4520*/  FMUL.FTZ R5, R112, R64 ;  /* 0x0000004070057220 */ /* 0x000fe40000410000 */
[----:B------:R-:W-:Y:S02]  /*4530*/  FFMA.FTZ R33, -R242, R242, 1 ;  /* 0x3f800000f2217423 */ /* 0x000fe400000101f2 */
[----:B------:R-:W-:Y:S02]  /*4540*/  FMUL.FTZ R21, R21, c[0x0][0x2ec] ;  /* 0x0000bb0015157a20 */ /* 0x000fe40000410000 */
[----:B------:R-:W-:Y:S02]  /*4550*/  FMUL.FTZ R114, R20, R4 ;  /* 0x0000000414727220 */ /* 0x000fe40000410000 */
[----:B------:R-:W-:Y:S02]  /*4560*/  FADD.FTZ R4, -R109, R7 ;  /* 0x000000076d047221 */ /* 0x000fe40000010100 */
[----:B------:R-:W-:Y:S02]  /*4570*/  FFMA.FTZ R7, -R236, R236, 1 ;  /* 0x3f800000ec077423 */ /* 0x000fe400000101ec */
[----:B------:R-:W-:Y:S01]  /*4580*/  FADD.FTZ R16, -R110, R53 ;  /* 0x000000356e107221 */ /* 0x000fe20000010100 */
[----:B------:R1:W5:Y:S01]  /*4590*/  LDL.LU R236, [R1+0xe0] ;  /* 0x0000e00001ec7983 */ /* 0x0003620000300800 */
[----:B------:R-:W-:Y:S02]  /*45a0*/  FFMA.FTZ R32, -R241, R241, 1 ;  /* 0x3f800000f1207423 */ /* 0x000fe400000101f1 */
[----:B------:R-:W-:Y:S02]  /*45b0*/  FMUL.FTZ R33, R33, c[0x0][0x2ec] ;  /* 0x0000bb0021217a20 */ /* 0x000fe40000410000 */
[----:B------:R-:W-:Y:S02]  /*45c0*/  FMUL.FTZ R115, R21, R5 ;  /* 0x0000000515737220 */ /* 0x000fe40000410000 */
[----:B------:R-:W-:Y:S02]  /*45d0*/  FADD.FTZ R5, -R109, R6 ;  /* 0x000000066d057221 */ /* 0x000fe40000010100 */
[----:B------:R-:W-:Y:S02]  /*45e0*/  FFMA.FTZ R6, -R162, R162, 1 ;  /* 0x3f800000a2067423 */ /* 0x000fe400000101a2 */
[----:B------:R-:W-:Y:S01]  /*45f0*/  FMUL.FTZ R16, R113, R16 ;  /* 0x0000001071107220 */ /* 0x000fe20000410000 */
[----:B------:R1:W5:Y:S01]  /*4600*/  LDL.LU R162, [R1+0xdc] ;  /* 0x0000dc0001a27983 */ /* 0x0003620000300800 */
[----:B------:R-:W-:Y:S02]  /*4610*/  FMUL.FTZ R32, R32, c[0x0][0x2ec] ;  /* 0x0000bb0020207a20 */ /* 0x000fe40000410000 */
[----:B------:R-:W-:Y:S02]  /*4620*/  FMUL.FTZ R168, R33, R17 ;  /* 0x0000001121a87220 */ /* 0x000fe40000410000 */
        /* <DEDUP_REMOVED lines=9> */
[----:B------:R-:W-:Y:S02]  /*46c0*/  FMUL.FTZ R113, R7, R5 ;  /* 0x0000000507717220 */ /* 0x000fe40000410000 */
[----:B------:R-:W-:Y:S02]  /*46d0*/  FMUL.FTZ R7, R195, R18 ;  /* 0x00000012c3077220 */ /* 0x000fe40000410000 */
[----:B------:R-:W-:Y:S02]  /*46e0*/  FFMA.FTZ R18, -R159, R159, 1 ;  /* 0x3f8000009f127423 */ /* 0x000fe4000001019f */
[----:B------:R-:W-:Y:S01]  /*46f0*/  FMUL.FTZ R112, R6, R4 ;  /* 0x0000000406707220 */ /* 0x000fe20000410000 */
[----:B------:R1:W5:Y:S01]  /*4700*/  LDL.LU R159, [R1+0xd0] ;  /* 0x0000d000019f7983 */ /* 0x0003620000300800 */
[----:B------:R-:W-:Y:S02]  /*4710*/  FMUL.FTZ R6, R194, R19 ;  /* 0x00000013c2067220 */ /* 0x000fe40000410000 */
[----:B------:R-:W-:Y:S02]  /*4720*/  FADD.FTZ R4, -R109, R23 ;  /* 0x000000176d047221 */ /* 0x000fe40000010100 */
[----:B------:R-:W-:Y:S02]  /*4730*/  FMUL.FTZ R17, R17, c[0x0][0x2ec] ;  /* 0x0000bb0011117a20 */ /* 0x000fe40000410000 */
[----:B------:R-:W-:Y:S02]  /*4740*/  FMUL.FTZ R16, R16, c[0x0][0x2ec] ;  /* 0x0000bb0010107a20 */ /* 0x000fe40000410000 */
[----:B------:R-:W-:Y:S02]  /*4750*/  FFMA.FTZ R19, -R158, R158, 1 ;  /* 0x3f8000009e137423 */ /* 0x000fe4000001019e */
[----:B------:R-:W-:Y:S01]  /*4760*/  FADD.FTZ R5, -R109, R22 ;  /* 0x000000166d057221 */ /* 0x000fe20000010100 */
[----:B------:R1:W5:Y:S01]  /*4770*/  LDL.LU R158, [R1+0xcc] ;  /* 0x0000cc00019e7983 */ /* 0x0003620000300800 */
[----:B------:R-:W-:Y:S02]  /*4780*/  FMUL.FTZ R4, R189, R4 ;  /* 0x00000004bd047220 */ /* 0x000fe40000410000 */
[----:B------:R-:W-:Y:S02]  /*4790*/  FMUL.FTZ R111, R17, R7 ;  /* 0x00000007116f7220 */ /* 0x000fe40000410000 */
[----:B------:R-:W-:Y:S02]  /*47a0*/  FMUL.FTZ R110, R16, R6 ;  /* 0x00000006106e7220 */ /* 0x000fe40000410000 */
[----:B------:R-:W-:Y:S02]  /*47b0*/  FMUL.FTZ R6, R19, c[0x0][0x2ec] ;  /* 0x0000bb0013067a20 */ /* 0x000fe40000410000 */
[----:B------:R-:W-:Y:S02]  /*47c0*/  FFMA.FTZ R17, -R156, R156, 1 ;  /* 0x3f8000009c117423 */ /* 0x000fe4000001019c */
[----:B------:R-:W-:Y:S01]  /*47d0*/  FFMA.FTZ R16, -R153, R153, 1 ;  /* 0x3f80000099107423 */ /* 0x000fe20000010199 */
[----:B------:R1:W5:Y:S01]  /*47e0*/  LDL.LU R156, [R1+0xc8] ;  /* 0x0000c800019c7983 */ /* 0x0003620000300800 */
[----:B------:R-:W-:Y:S02]  /*47f0*/  FMUL.FTZ R5, R190, R5 ;  /* 0x00000005be057220 */ /* 0x000fe40000410000 */
[----:B------:R-:W-:Y:S01]  /*4800*/  FMUL.FTZ R7, R18, c[0x0][0x2ec] ;  /* 0x0000bb0012077a20 */ /* 0x000fe20000410000 */
[----:B------:R1:W5:Y:S01]  /*4810*/  LDL.LU R153, [R1+0xc4] ;  /* 0x0000c40001997983 */ /* 0x0003620000300800 */
[----:B------:R-:W-:Y:S02]  /*4820*/  FMUL.FTZ R106, R6, R4 ;  /* 0x00000004066a7220 */ /* 0x000fe40000410000 */
[----:B------:R-:W-:Y:S02]  /*4830*/  FMUL.FTZ R6, R182, R35 ;  /* 0x00000023b6067220 */ /* 0x000fe40000410000 */
[----:B------:R-:W-:Y:S02]  /*4840*/  FADD.FTZ R4, -R109, R39 ;  /* 0x000000276d047221 */ /* 0x000fe40000010100 */
        /* <DEDUP_REMOVED lines=8> */
[----:B------:R-:W-:Y:S01]  /*48d0*/  FMUL.FTZ R104, R16, R6 ;  /* 0x0000000610687220 */ /* 0x000fe20000410000 */
[----:B------:R1:W5:Y:S01]  /*48e0*/  LDL.LU R152, [R1+0xc0] ;  /* 0x0000c00001987983 */ /* 0x0003620000300800 */
[----:B------:R-:W-:Y:S02]  /*48f0*/  FMUL.FTZ R6, R19, c[0x0][0x2ec] ;  /* 0x0000bb0013067a20 */ /* 0x000fe40000410000 */
[----:B------:R-:W-:Y:S01]  /*4900*/  FFMA.FTZ R16, -R98, R98, 1 ;  /* 0x3f80000062107423 */ /* 0x000fe20000010162 */
[----:B------:R1:W5:Y:S01]  /*4910*/  LDL.LU R151, [R1+0xbc] ;  /* 0x0000bc0001977983 */ /* 0x0003620000300800 */
[----:B------:R-:W-:Y:S02]  /*4920*/  FMUL.FTZ R5, R179, R5 ;  /* 0x00000005b3057220 */ /* 0x000fe40000410000 */
[----:B------:R-:W-:Y:S02]  /*4930*/  FMUL.FTZ R105, R17, R7 ;  /* 0x0000000711697220 */ /* 0x000fe40000410000 */
[----:B------:R-:W-:Y:S02]  /*4940*/  FMUL.FTZ R7, R18, c[0x0][0x2ec] ;  /* 0x0000bb0012077a20 */ /* 0x000fe40000410000 */
[----:B------:R-:W-:Y:S02]  /*4950*/  FMUL.FTZ R102, R6, R4 ;  /* 0x0000000406667220 */ /* 0x000fe40000410000 */
[----:B------:R-:W-:Y:S02]  /*4960*/  FMUL.FTZ R4, R174, R51 ;  /* 0x00000033ae047220 */ /* 0x000fe40000410000 */
[----:B------:R-:W-:Y:S02]  /*4970*/  FFMA.FTZ R17, -R99, R99, 1 ;  /* 0x3f80000063117423 */ /* 0x000fe40000010163 */
[----:B------:R-:W-:Y:S01]  /*4980*/  FMUL.FTZ R16, R16, c[0x0][0x2ec] ;  /* 0x0000bb0010107a20 */ /* 0x000fe20000410000 */
[----:B------:R1:W5:Y:S01]  /*4990*/  LDL.LU R99, [R1+0xb8] ;  /* 0x0000b80001637983 */ /* 0x0003620000300800 */
[----:B------:R-:W-:Y:S02]  /*49a0*/  FMUL.FTZ R103, R7, R5 ;  /* 0x0000000507677220 */ /* 0x000fe40000410000 */
[----:B------:R-:W-:Y:S01]  /*49b0*/  FMUL.FTZ R5, R175, R50 ;  /* 0x00000032af057220 */ /* 0x000fe20000410000 */
[----:B------:R1:W5:Y:S01]  /*49c0*/  LDL.LU R98, [R1+0xb4] ;  /* 0x0000b40001627983 */ /* 0x0003620000300800 */
        /* <DEDUP_REMOVED lines=9> */
[C---:B------:R-:W-:Y:S02]  /*4a60*/  FADD.FTZ R7, -R109.reuse, R54 ;  /* 0x000000366d077221 */ /* 0x040fe40000010100 */
[----:B------:R-:W-:Y:S02]  /*4a70*/  FADD.FTZ R6, -R109, R55 ;  /* 0x000000376d067221 */ /* 0x000fe40000010100 */
[----:B------:R-:W-:Y:S02]  /*4a80*/  FMUL.FTZ R5, R167, R66 ;  /* 0x00000042a7057220 */ /* 0x000fe40000410000 */
[----:B------:R-:W-:Y:S02]  /*4a90*/  FFMA.FTZ R19, -R252, R252, 1 ;  /* 0x3f800000fc137423 */ /* 0x000fe400000101fc */
[----:B------:R-:W-:Y:S02]  /*4aa0*/  FFMA.FTZ R18, -R251, R251, 1 ;  /* 0x3f800000fb127423 */ /* 0x000fe400000101fb */
[----:B------:R-:W-:Y:S02]  /*4ab0*/  FMUL.FTZ R17, R17, c[0x0][0x2ec] ;  /* 0x0000bb0011117a20 */ /* 0x000fe40000410000 */
[----:B------:R-:W-:Y:S02]  /*4ac0*/  FMUL.FTZ R55, R16, R4 ;  /* 0x0000000410377220 */ /* 0x000fe40000410000 */
[----:B------:R-:W-:Y:S02]  /*4ad0*/  FADD.FTZ R4, -R108, R13 ;  /* 0x0000000d6c047221 */ /* 0x000fe40000010100 */
[----:B------:R-:W-:Y:S02]  /*4ae0*/  FFMA.FTZ R13, -R97, R97, 1 ;  /* 0x3f800000610d7423 */ /* 0x000fe40000010161 */
[----:B------:R-:W-:Y:S01]  /*4af0*/  FMUL.FTZ R7, R171, R7 ;  /* 0x00000007ab077220 */ /* 0x000fe20000410000 */
[----:B------:R1:W5:Y:S01]  /*4b00*/  LDL.LU R97, [R1+0xb0] ;  /* 0x0000b00001617983 */ /* 0x0003620000300800 */
[----:B------:R-:W-:Y:S02]  /*4b10*/  FMUL.FTZ R6, R170, R6 ;  /* 0x00000006aa067220 */ /* 0x000fe40000410000 */
[----:B------:R-:W-:Y:S02]  /*4b20*/  FMUL.FTZ R19, R19, c[0x0][0x2ec] ;  /* 0x0000bb0013137a20 */ /* 0x000fe40000410000 */
[----:B------:R-:W-:Y:S02]  /*4b30*/  FMUL.FTZ R18, R18, c[0x0][0x2ec] ;  /* 0x0000bb0012127a20 */ /* 0x000fe40000410000 */
[----:B------:R-:W-:Y:S02]  /*4b40*/  FMUL.FTZ R64, R17, R5 ;  /* 0x0000000511407220 */ /* 0x000fe40000410000 */
[----:B------:R-:W-:Y:S02]  /*4b50*/  FADD.FTZ R5, -R108, R12 ;  /* 0x0000000c6c057221 */ /* 0x000fe40000010100 */
[----:B------:R-:W-:Y:S02]  /*4b60*/  FFMA.FTZ R12, -R96, R96, 1 ;  /* 0x3f800000600c7423 */ /* 0x000fe40000010160 */
[----:B------:R-:W-:Y:S01]  /*4b70*/  FMUL.FTZ R66, R19, R7 ;  /* 0x0000000713427220 */ /* 0x000fe20000410000 */
[----:B------:R1:W5:Y:S01]  /*4b80*/  LDL.LU R96, [R1+0xac] ;  /* 0x0000ac0001607983 */ /* 0x0003620000300800 */
[----:B------:R-:W-:Y:S02]  /*4b90*/  FMUL.FTZ R65, R18, R6 ;  /* 0x0000000612417220 */ /* 0x000fe40000410000 */
[C---:B------:R-:W-:Y:S02]  /*4ba0*/  FADD.FTZ R7, -R108.reuse, R8 ;  /* 0x000000086c077221 */ /* 0x040fe40000010100 */
[----:B------:R-:W-:Y:S02]  /*4bb0*/  FADD.FTZ R6, -R108, R9 ;  /* 0x000000096c067221 */ /* 0x000fe40000010100 */
[----:B------:R-:W-:Y:S02]  /*4bc0*/  FFMA.FTZ R9, -R95, R95, 1 ;  /* 0x3f8000005f097423 */ /* 0x000fe4000001015f */
[----:B------:R-:W-:Y:S01]  /*4bd0*/  FMUL.FTZ R7, R223, R7 ;  /* 0x00000007df077220 */ /* 0x000fe20000410000 */
[----:B------:R1:W5:Y:S01]  /*4be0*/  LDL.LU R95, [R1+0xa8] ;  /* 0x0000a800015f7983 */ /* 0x0003620000300800 */
[----:B------:R-:W-:Y:S02]  /*4bf0*/  FFMA.FTZ R8, -R94, R94, 1 ;  /* 0x3f8000005e087423 */ /* 0x000fe4000001015e */
[----:B------:R-:W-:Y:S01]  /*4c00*/  FMUL.FTZ R13, R13, c[0x0][0x2ec] ;  /* 0x0000bb000d0d7a20 */ /* 0x000fe20000410000 */
[----:B------:R1:W5:Y:S01]  /*4c10*/  LDL.LU R94, [R1+0xa4] ;  /* 0x0000a400015e7983 */ /* 0x0003620000300800 */
[----:B------:R-:W-:Y:S02]  /*4c20*/  FMUL.FTZ R6, R222, R6 ;  /* 0x00000006de067220 */ /* 0x000fe40000410000 */
[----:B------:R-:W-:Y:S02]  /*4c30*/  FMUL.FTZ R12, R12, c[0x0][0x2ec] ;  /* 0x0000bb000c0c7a20 */ /* 0x000fe40000410000 */
[----:B------:R-:W-:Y:S02]  /*4c40*/  FMUL.FTZ R54, R13, R7 ;  /* 0x000000070d367220 */ /* 0x000fe40000410000 */
        /* <DEDUP_REMOVED lines=8> */
[----:B------:R-:W-:Y:S02]  /*4cd0*/  FMUL.FTZ R8, R8, c[0x0][0x2ec] ;  /* 0x0000bb0008087a20 */ /* 0x000fe40000410000 */
[----:B------:R-:W-:Y:S02]  /*4ce0*/  FMUL.FTZ R20, R9, R5 ;  /* 0x0000000509147220 */ /* 0x000fe40000410000 */
[----:B------:R-:W-:Y:S02]  /*4cf0*/  FADD.FTZ R7, -R108, R24 ;  /* 0x000000186c077221 */ /* 0x000fe40000010100 */
[----:B------:R-:W-:Y:S02]  /*4d00*/  FFMA.FTZ R9, -R91, R91, 1 ;  /* 0x3f8000005b097423 */ /* 0x000fe4000001015b */
[----:B------:R-:W-:Y:S01]  /*4d10*/  FMUL.FTZ R19, R8, R4 ;  /* 0x0000000408137220 */ /* 0x000fe20000410000 */
[----:B------:R1:W5:Y:S01]  /*4d20*/  LDL.LU R91, [R1+0x98] ;  /* 0x00009800015b7983 */ /* 0x0003620000300800 */
[----:B------:R-:W-:Y:S02]  /*4d30*/  FADD.FTZ R6, -R108, R25 ;  /* 0x000000196c067221 */ /* 0x000fe40000010100 */
[----:B------:R-:W-:Y:S02]  /*4d40*/  FMUL.FTZ R7, R207, R7 ;  /* 0x00000007cf077220 */ /* 0x000fe40000410000 */
[----:B------:R-:W-:Y:S02]  /*4d50*/  FFMA.FTZ R8, -R90, R90, 1 ;  /* 0x3f8000005a087423 */ /* 0x000fe4000001015a */
[----:B------:R-:W-:Y:S01]  /*4d60*/  FMUL.FTZ R13, R13, c[0x0][0x2ec] ;  /* 0x0000bb000d0d7a20 */ /* 0x000fe20000410000 */
[----:B------:R1:W5:Y:S01]  /*4d70*/  LDL.LU R90, [R1+0x94] ;  /* 0x00009400015a7983 */ /* 0x0003620000300800 */
[----:B------:R-:W-:Y:S02]  /*4d80*/  FADD.FTZ R5, -R108, R28 ;  /* 0x0000001c6c057221 */ /* 0x000fe40000010100 */
[----:B------:R-:W-:Y:S02]  /*4d90*/  FMUL.FTZ R6, R206, R6 ;  /* 0x00000006ce067220 */ /* 0x000fe40000410000 */
[----:B------:R-:W-:Y:S02]  /*4da0*/  FMUL.FTZ R12, R12, c[0x0][0x2ec] ;  /* 0x0000bb000c0c7a20 */ /* 0x000fe40000410000 */
[----:B------:R-:W-:Y:S02]  /*4db0*/  FMUL.FTZ R53, R13, R7 ;  /* 0x000000070d357220 */ /* 0x000fe40000410000 */
[----:B------:R-:W-:Y:S02]  /*4dc0*/  FFMA.FTZ R13, -R89, R89, 1 ;  /* 0x3f800000590d7423 */ /* 0x000fe40000010159 */
[----:B------:R-:W-:Y:S01]  /*4dd0*/  FADD.FTZ R4, -R108, R29 ;  /* 0x0000001d6c047221 */ /* 0x000fe20000010100 */
        /* <DEDUP_REMOVED lines=46> */
[----:B------:R-:W-:Y:S02]  /*50c0*/  FADD.FTZ R6, -R0, R11 ;  /* 0x0000000b00067221 */ /* 0x000fe40000010100 */
[----:B------:R-:W-:Y:S02]  /*50d0*/  FFMA.FTZ R11, -R81, R81, 1 ;  /* 0x3f800000510b7423 */ /* 0x000fe40000010151 */
[----:B------:R-:W-:Y:S01]  /*50e0*/  FADD.FTZ R4, -R108, R61 ;  /* 0x0000003d6c047221 */ /* 0x000fe20000010100 */
[----:B------:R1:W5:Y:S01]  /*50f0*/  LDL.LU R81, [R1+0x70] ;  /* 0x0000700001517983 */ /* 0x0003620000300800 */
[----:B------:R-:W-:Y:S02]  /*5100*/  FMUL.FTZ R5, R185, R5 ;  /* 0x00000005b9057220 */ /* 0x000fe40000410000 */
        /* <DEDUP_REMOVED lines=85> */
[C---:B------:R-:W-:Y:S02]  /*5660*/  FADD.FTZ R4, -R0.reuse, R62 ;  /* 0x0000003e00047221 */ /* 0x040fe40000010100 */
[----:B------:R-:W-:Y:S02]  /*5670*/  FADD.FTZ R0, -R0, R63 ;  /* 0x0000003f00007221 */ /* 0x000fe40000010100 */
[----:B------:R-:W-:Y:S02]  /*5680*/  FMUL.FTZ R6, R201, R6 ;  /* 0x00000006c9067220 */ /* 0x000fe40000410000 */
[----:B------:R-:W-:Y:S02]  /*5690*/  FMUL.FTZ R5, R200, R5 ;  /* 0x00000005c8057220 */ /* 0x000fe40000410000 */
[----:B------:R-:W-:Y:S02]  /*56a0*/  FMUL.FTZ R4, R199, R4 ;  /* 0x00000004c7047220 */ /* 0x000fe40000410000 */
        /* <DEDUP_REMOVED lines=10> */
[----:B-1----:R-:W2:Y:S01]  /*5750*/  LDL.LU R24, [R1] ;  /* 0x0000000001187983 */ /* 0x002ea20000300800 */
[----:B------:R-:W-:Y:S01]  /*5760*/  IMAD.MOV.U32 R5, RZ, RZ, c[0x0][0x190] ;  /* 0x00006400ff057624 */ /* 0x000fe200078e00ff */
[----:B------:R-:W-:Y:S01]  /*5770*/  ULOP3.LUT UR11, UR6, 0x1, URZ, 0xc0, !UPT ;  /* 0x00000001060b7892 */ /* 0x000fe2000f8ec03f */
[----:B------:R-:W-:Y:S02]  /*5780*/  IMAD.MOV.U32 R6, RZ, RZ, c[0x0][0x194] ;  /* 0x00006500ff067624 */ /* 0x000fe400078e00ff */
[C---:B------:R-:W-:Y:S01]  /*5790*/  IMAD.U32 R0, R5.reuse, -0x80, RZ ;  /* 0xffffff8005007824 */ /* 0x040fe200078e00ff */
[----:B------:R-:W-:Y:S04]  /*57a0*/  UISETP.NE.U32.AND UP0, UPT, UR11, 0x1, UPT ;  /* 0x000000010b00788c */ /* 0x000fe8000bf05070 */
[C---:B-----5:R-:W-:Y:S01]  /*57b0*/  LEA R4, P0, R0.reuse, R238, 0x1 ;  /* 0x000000ee00047211 */ /* 0x060fe200078008ff */
[----:B------:R-:W-:Y:S03]  /*57c0*/  USEL UR11, UR50, 0x2000, !UP0 ;  /* 0x00002000320b7887 */ /* 0x000fe6000c000000 */
[----:B------:R-:W-:Y:S01]  /*57d0*/  LEA.HI.X.SX32 R0, R0, R239, 0x1, P0 ;  /* 0x000000ef00007211 */ /* 0x000fe200000f0eff */
[----:B------:R-:W-:Y:S02]  /*57e0*/  IMAD.MOV.U32 R238, RZ, RZ, R4 ;  /* 0x000000ffffee7224 */ /* 0x000fe400078e0004 */
[----:B------:R-:W-:Y:S02]  /*57f0*/  IADD3 R148, R148, UR11, RZ ;  /* 0x0000000b94947c10 */ /* 0x000fe4000fffe0ff */
[----:B------:R-:W-:Y:S01]  /*5800*/  IMAD.MOV.U32 R239, RZ, RZ, R0 ;  /* 0x000000ffffef7224 */ /* 0x000fe200078e0000 */
[C---:B------:R-:W-:Y:S04]  /*5810*/  LEA R4, P0, R5.reuse, R238, 0x7 ;  /* 0x000000ee05047211 */ /* 0x040fe800078038ff */
[----:B------:R-:W-:Y:S02]  /*5820*/  LEA.HI.X R5, R5, R239, R6, 0x7, P0 ;  /* 0x000000ef05057211 */ /* 0x000fe400000f3c06 */
[----:B--2---:R-:W-:Y:S05]  /*5830*/  IADD3 R24, R24, UR11, RZ ;  /* 0x0000000b18187c10 */ /* 0x004fea000fffe0ff */
[----:B------:R-:W-:Y:S01]  /*5840*/  @!PT LDS RZ, [RZ] ;  /* 0x00000000fffff984 */ /* 0x000fe20000000800 */
[----:B------:R-:W-:Y:S01]  /*5850*/  @!PT LDS RZ, [RZ] ;  /* 0x00000000fffff984 */ /* 0x000fe20000000800 */
[----:B------:R-:W-:Y:S01]  /*5860*/  @!PT LDS RZ, [RZ] ;  /* 0x00000000fffff984 */ /* 0x000fe20000000800 */
[----:B------:R1:W-:Y:S04]  /*5870*/  LDGSTS.E.BYPASS.LTC128B.128 [R24], [R238.64] ;  /* 0x00000000ee187fae */ /* 0x0003e8000b901d44 */
[----:B------:R1:W-:Y:S04]  /*5880*/  LDGSTS.E.BYPASS.LTC128B.128 [R24+0x1000], [R4.64] ;  /* 0x0100000004187fae */ /* 0x0003e8000b901d44 */
[----:B------:R1:W-:Y:S04]  /*5890*/  STL [R1], R24 ;  /* 0x0000001801007387 */ /* 0x0003e80000100800 */
[----:B------:R-:W0:Y:S02]  /*58a0*/  LDGDEPBAR ;  /* 0x00000000000079af */ /* 0x000e240000000000 */
.L_x_528:
[----:B-1----:R-:W-:Y:S02]  /*58b0*/  F2FP.PACK_AB R32, R231, R234 ;  /* 0x000000eae720723e */ /* 0x002fe400000000ff */
        /* <DEDUP_REMOVED lines=123> */
[----:B------:R-:W2:Y:S01]  /*6070*/  LDL R42, [R1+0x14] ;  /* 0x00001400012a7983 */ /* 0x000ea20000100800 */
[----:B------:R-:W-:Y:S02]  /*6080*/  IMAD.MOV.U32 R7, RZ, RZ, c[0x0][0x370] ;  /* 0x0000dc00ff077624 */ /* 0x000fe400078e00ff */
[----:B------:R-:W-:Y:S02]  /*6090*/  IMAD.MOV.U32 R8, RZ, RZ, c[0x0][0x374] ;  /* 0x0000dd00ff087624 */ /* 0x000fe400078e00ff */
[C---:B------:R-:W-:Y:S05]  /*60a0*/  IMAD.U32 R4, R7.reuse, -0x80, RZ ;  /* 0xffffff8007047824 */ /* 0x040fea00078e00ff */
[C---:B------:R-:W-:Y:S04]  /*60b0*/  LEA R5, P0, R4.reuse, R236, 0x1 ;  /* 0x000000ec04057211 */ /* 0x040fe800078008ff */
[----:B------:R-:W-:Y:S02]  /*60c0*/  LEA.HI.X.SX32 R4, R4, R237, 0x1, P0 ;  /* 0x000000ed04047211 */ /* 0x000fe400000f0eff */
[----:B------:R-:W-:Y:S03]  /*60d0*/  MOV R236, R5 ;  /* 0x0000000500ec7202 */ /* 0x000fe60000000f00 */
[----:B------:R-:W-:Y:S01]  /*60e0*/  IMAD.MOV.U32 R237, RZ, RZ, R4 ;  /* 0x000000ffffed7224 */ /* 0x000fe200078e0004 */
[C---:B------:R-:W-:Y:S04]  /*60f0*/  LEA R4, P0, R7.reuse, R236, 0x7 ;  /* 0x000000ec07047211 */ /* 0x040fe800078038ff */
[----:B------:R-:W-:Y:S02]  /*6100*/  LEA.HI.X R5, R7, R237, R8, 0x7, P0 ;  /* 0x000000ed07057211 */ /* 0x000fe400000f3c08 */
[----:B--2---:R-:W-:Y:S05]  /*6110*/  SHF.L.U32 R6, R42, 0x1, RZ ;  /* 0x000000012a067819 */ /* 0x004fea00000006ff */
[----:B------:R-:W-:Y:S01]  /*6120*/  @!PT LDS RZ, [RZ] ;  /* 0x00000000fffff984 */ /* 0x000fe20000000800 */
[----:B------:R-:W-:Y:S01]  /*6130*/  @!PT LDS RZ, [RZ] ;  /* 0x00000000fffff984 */ /* 0x000fe20000000800 */
[----:B------:R-:W-:Y:S01]  /*6140*/  @!PT LDS RZ, [RZ] ;  /* 0x00000000fffff984 */ /* 0x000fe20000000800 */
[----:B------:R1:W-:Y:S04]  /*6150*/  LDGSTS.E.BYPASS.LTC128B.128 [R6+0x4000], [R236.64] ;  /* 0x04000000ec067fae */ /* 0x0003e8000b901d44 */
[----:B------:R1:W-:Y:S04]  /*6160*/  LDGSTS.E.BYPASS.LTC128B.128 [R6+0x5000], [R4.64] ;  /* 0x0500000004067fae */ /* 0x0003e8000b901d44 */
[----:B------:R-:W0:Y:S02]  /*6170*/  LDGDEPBAR ;  /* 0x00000000000079af */ /* 0x000e240000000000 */
.L_x_529:
[----:B------:R-:W2:Y:S01]  /*6180*/  LDL R57, [R1+0x18] ;  /* 0x0000180001397983 */ /* 0x000ea20000100800 */
[----:B------:R-:W-:Y:S03]  /*6190*/  ULOP3.LUT UR11, UR6, 0x1, URZ, 0xc0, !UPT ;  /* 0x00000001060b7892 */ /* 0x000fe6000f8ec03f */
[----:B------:R-:W3:Y:S01]  /*61a0*/  LDL R56, [R1+0x24] ;  /* 0x0000240001387983 */ /* 0x000ee20000100800 */
[----:B------:R-:W-:Y:S02]  /*61b0*/  UISETP.NE.U32.AND UP0, UPT, UR11, 0x1, UPT ;  /* 0x000000010b00788c */ /* 0x000fe4000bf05070 */
[----:B------:R-:W-:Y:S01]  /*61c0*/  UIADD3 UR11, UR6, -0x1, URZ ;  /* 0xffffffff060b7890 */ /* 0x000fe2000fffe03f */
[----:B------:R4:W5:Y:S04]  /*61d0*/  LDL R52, [R1+0x4] ;  /* 0x0000040001347983 */ /* 0x0009680000100800 */
[----:B------:R4:W3:Y:S04]  /*61e0*/  LDL R53, [R1+0x8] ;  /* 0x0000080001357983 */ /* 0x0008e80000100800 */
[----:B------:R4:W4:Y:S04]  /*61f0*/  LDL R54, [R1+0xc] ;  /* 0x00000c0001367983 */ /* 0x0009280000100800 */
        /* <DEDUP_REMOVED lines=45> */
[C---:B-1----:R-:W-:Y:S08]  /*64d0*/  HMMA.16816.F32 R8, R32.reuse, R40, R8 ;  /* 0x000000282008723c */ /* 0x042ff00000001808 */
[-C--:B------:R-:W-:Y:S01]  /*64e0*/  HMMA.16816.F32 R12, R32, R42.reuse, R12 ;  /* 0x0000002a200c723c */ /* 0x080fe2000000180c */
[----:B------:R-:W1:Y:S03]  /*64f0*/  LDSM.16.M88.4 R32, [R152+0x6000] ;  /* 0x006000009820783b */ /* 0x000e660000000200 */
[----:B------:R-:W-:Y:S04]  /*6500*/  IMAD.U32 R0, RZ, RZ, UR25 ;  /* 0x00000019ff007e24 */ /* 0x000fe8000f8e00ff */
[----:B------:R-:W-:Y:S08]  /*6510*/  HMMA.16816.F32 R16, R36, R42, R16 ;  /* 0x0000002a2410723c */ /* 0x000ff00000001810 */
[-C--:B------:R-:W-:Y:S08]  /*6520*/  HMMA.16816.F32 R4, R20, R48.reuse, R4 ;  /* 0x000000301404723c */ /* 0x080ff00000001804 */
[C---:B------:R-:W-:Y:S08]  /*6530*/  HMMA.16816.F32 R8, R44.reuse, R48, R8 ;  /* 0x000000302c08723c */ /* 0x040ff00000001808 */
[-C--:B------:R-:W-:Y:S08]  /*6540*/  HMMA.16816.F32 R12, R44, R50.reuse, R12 ;  /* 0x000000322c0c723c */ /* 0x080ff0000000180c */
[----:B------:R-:W-:Y:S07]  /*6550*/  HMMA.16816.F32 R16, R20, R50, R16 ;  /* 0x000000321410723c */ /* 0x000fee0000001810 */
[----:B------:R-:W-:Y:S01]  /*6560*/  IMAD.U32 R22, RZ, RZ, UR26 ;  /* 0x0000001aff167e24 */ /* 0x000fe2000f8e00ff */
[-C--:B--2---:R-:W-:Y:S01]  /*6570*/  HMMA.16816.F32 R4, R24, R28.reuse, R4 ;  /* 0x0000001c1804723c */ /* 0x084fe20000001804 */
[----:B------:R-:W-:Y:S04]  /*6580*/  IMAD.U32 R23, RZ, RZ, UR26 ;  /* 0x0000001aff177e24 */ /* 0x000fe8000f8e00ff */
[-C--:B------:R-:W-:Y:S03]  /*6590*/  LEA R22, P1, R22, R164.reuse, 0x2 ;  /* 0x000000a416167211 */ /* 0x080fe600078210ff */
[C---:B-1----:R-:W-:Y:S04]  /*65a0*/  HMMA.16816.F32 R8, R32.reuse, R28, R8 ;  /* 0x0000001c2008723c */ /* 0x042fe80000001808 */
[----:B------:R-:W-:Y:S01]  /*65b0*/  @P2 IADD3 R20, P0, R57, UR8, RZ ;  /* 0x0000000839142c10 */ /* 0x000fe2000ff1e0ff */
[----:B------:R-:W-:Y:S01]  /*65c0*/  @UP2 UIADD3 UR8, UP1, UR8, -0x200, URZ ;  /* 0xfffffe0008082890 */ /* 0x000fe2000ff3e03f */
[-C--:B------:R-:W-:Y:S01]  /*65d0*/  LEA.HI.X.SX32 R23, R23, R165.reuse, 0x2, P1 ;  /* 0x000000a517177211 */ /* 0x080fe200008f16ff */
[----:B------:R-:W-:Y:S01]  /*65e0*/  IMAD.U32 R28, RZ, RZ, UR25 ;  /* 0x00000019ff1c7e24 */ /* 0x000fe2000f8e00ff */
[-C--:B------:R-:W-:Y:S01]  /*65f0*/  HMMA.16816.F32 R12, R32, R30.reuse, R12 ;  /* 0x0000001e200c723c */ /* 0x080fe2000000180c */
[----:B------:R-:W-:Y:S03]  /*6600*/  LDSM.16.MT88.4 R32, [R2+0xd000] ;  /* 0x00d000000220783b */ /* 0x000fe60000004200 */
[----:B---3--:R-:W-:Y:S01]  /*6610*/  @P2 IADD3.X R21, R56, UR7, RZ, P0, !PT ;  /* 0x0000000738152c10 */ /* 0x008fe200087fe4ff */
[----:B------:R-:W-:Y:S01]  /*6620*/  @UP2 UIADD3.X UR7, UR7, -0x1, URZ, UP1, !UPT ;  /* 0xffffffff07072890 */ /* 0x000fe20008ffe43f */
[-C--:B------:R-:W-:Y:S02]  /*6630*/  LEA R28, P0, R28, R164.reuse, 0x2 ;  /* 0x000000a41c1c7211 */ /* 0x080fe400078010ff */
[----:B------:R-:W-:Y:S01]  /*6640*/  HMMA.16816.F32 R16, R24, R30, R16 ;  /* 0x0000001e1810723c */ /* 0x000fe20000001810 */
[----:B-----5:R1:W2:Y:S03]  /*6650*/  @P2 LDG.E R52, [R20.64+0x120] ;  /* 0x0001200414342981 */ /* 0x0202a6000c1e1900 */
[-C--:B------:R-:W-:Y:S01]  /*6660*/  LEA.HI.X.SX32 R29, R0, R165.reuse, 0x2, P0 ;  /* 0x000000a5001d7211 */ /* 0x080fe200000f16ff */
[----:B------:R1:W3:Y:S01]  /*6670*/  @P2 LDG.E R53, [R20.64+0x100] ;  /* 0x0001000414352981 */ /* 0x0002e2000c1e1900 */
[----:B------:R-:W-:Y:S02]  /*6680*/  IMAD.U32 R0, RZ, RZ, UR24 ;  /* 0x00000018ff007e24 */ /* 0x000fe4000f8e00ff */
[----:B------:R-:W-:Y:S01]  /*6690*/  IMAD.U32 R24, RZ, RZ, UR24 ;  /* 0x00000018ff187e24 */ /* 0x000fe2000f8e00ff */
[----:B----4-:R1:W4:Y:S04]  /*66a0*/  @P2 LDG.E R54, [R20.64+0x20] ;  /* 0x0000200414362981 */ /* 0x010328000c1e1900 */
[----:B------:R1:W5:Y:S01]  /*66b0*/  @P2 LDG.E R55, [R20.64] ;  /* 0x0000000414372981 */ /* 0x000362000c1e1900 */
[-C--:B------:R-:W-:Y:S03]  /*66c0*/  LEA R24, P0, R24, R164.reuse, 0x2 ;  /* 0x000000a418187211 */ /* 0x080fe600078010ff */
[----:B------:R1:W-:Y:S01]  /*66d0*/  RED.E.ADD.F32.FTZ.RN.STRONG.GPU [R164.64], R4 ;  /* 0x00000004a400798e */ /* 0x0003e2000c10e784 */
[-C--:B------:R-:W-:Y:S01]  /*66e0*/  LEA.HI.X.SX32 R25, R0, R165.reuse, 0x2, P0 ;  /* 0x000000a500197211 */ /* 0x080fe200000f16ff */
[----:B------:R-:W-:Y:S02]  /*66f0*/  IMAD.U32 R0, RZ, RZ, UR21 ;  /* 0x00000015ff007e24 */ /* 0x000fe4000f8e00ff */
[----:B------:R1:W-:Y:S04]  /*6700*/  RED.E.ADD.F32.FTZ.RN.STRONG.GPU [R22.64], R5 ;  /* 0x000000051600798e */ /* 0x0003e8000c10e784 */
[----:B------:R1:W-:Y:S04]  /*6710*/  RED.E.ADD.F32.FTZ.RN.STRONG.GPU [R28.64], R6 ;  /* 0x000000061c00798e */ /* 0x0003e8000c10e784 */
[----:B------:R1:W-:Y:S04]  /*6720*/  RED.E.ADD.F32.FTZ.RN.STRONG.GPU [R24.64], R7 ;  /* 0x000000071800798e */ /* 0x0003e8000c10e784 */
[----:B------:R-:W-:Y:S04]  /*6730*/  LDSM.16.MT88.4 R24, [R2+0xc800] ;  /* 0x00c800000218783b */ /* 0x000fe80000004200 */
[----:B------:R-:W-:Y:S01]  /*6740*/  LDSM.16.MT88.4 R28, [R3+0x800] ;  /* 0x00080000031c783b */ /* 0x000fe20000004200 */
[----:B-1----:R-:W-:Y:S05]  /*6750*/  IMAD.U32 R20, RZ, RZ, UR22 ;  /* 0x00000016ff147e24 */ /* 0x002fea000f8e00ff */
[-C--:B------:R-:W-:Y:S01]  /*6760*/  LEA R20, P1, R20, R164.reuse, 0x2 ;  /* 0x000000a414147211 */ /* 0x080fe200078210ff */
[----:B------:R-:W-:Y:S02]  /*6770*/  IMAD.U32 R4, RZ, RZ, UR21 ;  /* 0x00000015ff047e24 */ /* 0x000fe4000f8e00ff */
[----:B------:R-:W-:Y:S03]  /*6780*/  IMAD.U32 R22, RZ, RZ, UR23 ;  /* 0x00000017ff167e24 */ /* 0x000fe6000f8e00ff */
[-C--:B------:R-:W-:Y:S01]  /*6790*/  LEA R4, P0, R4, R164.reuse, 0x2 ;  /* 0x000000a404047211 */ /* 0x080fe200078010ff */
[----:B------:R-:W-:Y:S02]  /*67a0*/  IMAD.U32 R5, RZ, RZ, UR22 ;  /* 0x00000016ff057e24 */ /* 0x000fe4000f8e00ff */
[----:B------:R-:W-:Y:S03]  /*67b0*/  IMAD.U32 R6, RZ, RZ, UR23 ;  /* 0x00000017ff067e24 */ /* 0x000fe6000f8e00ff */
[-C--:B------:R-:W-:Y:S01]  /*67c0*/  LEA.HI.X.SX32 R21, R5, R165.reuse, 0x2, P1 ;  /* 0x000000a505157211 */ /* 0x080fe200008f16ff */
[----:B------:R-:W-:Y:S01]  /*67d0*/  IMAD.U32 R7, RZ, RZ, UR19 ;  /* 0x00000013ff077e24 */ /* 0x000fe2000f8e00ff */
[-C--:B------:R-:W-:Y:S01]  /*67e0*/  LEA.HI.X.SX32 R5, R0, R165.reuse, 0x2, P0 ;  /* 0x000000a500057211 */ /* 0x080fe200000f16ff */
[----:B------:R-:W-:Y:S01]  /*67f0*/  IMAD.U32 R0, RZ, RZ, UR20 ;  /* 0x00000014ff007e24 */ /* 0x000fe2000f8e00ff */
[----:B--2---:R-:W-:Y:S04]  /*6800*/  @P2 STL [R1+0x4], R52 ;  /* 0x0000043401002387 */ /* 0x004fe80000100800 */
[----:B---3--:R-:W-:Y:S04]  /*6810*/  @P2 STL [R1+0x8], R53 ;  /* 0x0000083501002387 */ /* 0x008fe80000100800 */
[----:B----4-:R-:W-:Y:S04]  /*6820*/  @P2 STL [R1+0xc], R54 ;  /* 0x00000c3601002387 */ /* 0x010fe80000100800 */
[----:B-----5:R-:W-:Y:S01]  /*6830*/  @P2 STL [R1+0x10], R55 ;  /* 0x0000103701002387 */ /* 0x020fe20000100800 */
[-C--:B------:R-:W-:Y:S04]  /*6840*/  LEA R22, P2, R22, R164.reuse, 0x2 ;  /* 0x000000a416167211 */ /* 0x080fe800078410ff */
[-C--:B------:R-:W-:Y:S01]  /*6850*/  LEA.HI.X.SX32 R23, R6, R165.reuse, 0x2, P2 ;  /* 0x000000a506177211 */ /* 0x080fe200010f16ff */
[----:B------:R-:W-:Y:S04]  /*6860*/  IMAD.U32 R6, RZ, RZ, UR18 ;  /* 0x00000012ff067e24 */ /* 0x000fe8000f8e00ff */
[----:B------:R1:W-:Y:S01]  /*6870*/  RED.E.ADD.F32.FTZ.RN.STRONG.GPU [R22.64], R8 ;  /* 0x000000081600798e */ /* 0x0003e2000c10e784 */
[-C--:B------:R-:W-:Y:S03]  /*6880*/  LEA R6, P1, R6, R164.reuse, 0x2 ;  /* 0x000000a406067211 */ /* 0x080fe600078210ff */
[----:B------:R2:W-:Y:S04]  /*6890*/  RED.E.ADD.F32.FTZ.RN.STRONG.GPU [R20.64], R9 ;  /* 0x000000091400798e */ /* 0x0005e8000c10e784 */
[----:B------:R3:W-:Y:S01]  /*68a0*/  RED.E.ADD.F32.FTZ.RN.STRONG.GPU [R4.64], R10 ;  /* 0x0000000a0400798e */ /* 0x0007e2000c10e784 */
[----:B-1----:R-:W-:Y:S02]  /*68b0*/  IMAD.U32 R8, RZ, RZ, UR19 ;  /* 0x00000013ff087e24 */ /* 0x002fe4000f8e00ff */
[----:B--2---:R-:W-:Y:S03]  /*68c0*/  IMAD.U32 R20, RZ, RZ, UR20 ;  /* 0x00000014ff147e24 */ /* 0x004fe6000f8e00ff */
[-C--:B------:R-:W-:Y:S01]  /*68d0*/  LEA R8, P2, R8, R164.reuse, 0x2 ;  /* 0x000000a408087211 */ /* 0x080fe200078410ff */
[----:B---3--:R-:W-:Y:S01]  /*68e0*/  IMAD.U32 R5, RZ, RZ, UR18 ;  /* 0x00000012ff057e24 */ /* 0x008fe2000f8e00ff */
[-C--:B------:R-:W-:Y:S01]  /*68f0*/  LEA R20, P0, R20, R164.reuse, 0x2 ;  /* 0x000000a414147211 */ /* 0x080fe200078010ff */
[----:B------:R-:W-:Y:S01]  /*6900*/  IMAD.U32 R4, RZ, RZ, UR17 ;  /* 0x00000011ff047e24 */ /* 0x000fe2000f8e00ff */
[-C--:B------:R-:W-:Y:S01]  /*6910*/  LEA.HI.X.SX32 R9, R7, R165.reuse, 0x2, P2 ;  /* 0x000000a507097211 */ /* 0x080fe200010f16ff */
[----:B------:R-:W-:Y:S01]  /*6920*/  IMAD.U32 R10, RZ, RZ, UR15 ;  /* 0x0000000fff0a7e24 */ /* 0x000fe2000f8e00ff */
[-C--:B------:R-:W-:Y:S01]  /*6930*/  LEA.HI.X.SX32 R21, R0, R165.reuse, 0x2, P0 ;  /* 0x000000a500157211 */ /* 0x080fe200000f16ff */
[----:B------:R-:W-:Y:S01]  /*6940*/  IMAD.U32 R0, RZ, RZ, UR17 ;  /* 0x00000011ff007e24 */ /* 0x000fe2000f8e00ff */
[-C--:B------:R-:W-:Y:S02]  /*6950*/  LEA.HI.X.SX32 R7, R5, R165.reuse, 0x2, P1 ;  /* 0x000000a505077211 */ /* 0x080fe400008f16ff */
[-C--:B------:R-:W-:Y:S01]  /*6960*/  LEA R4, P0, R4, R164.reuse, 0x2 ;  /* 0x000000a404047211 */ /* 0x080fe200078010ff */
[----:B------:R1:W-:Y:S01]  /*6970*/  RED.E.ADD.F32.FTZ.RN.STRONG.GPU [R20.64], R11 ;  /* 0x0000000b1400798e */ /* 0x0003e2000c10e784 */
[-C--:B------:R-:W-:Y:S02]  /*6980*/  LEA R10, P3, R10, R164.reuse, 0x2 ;  /* 0x000000a40a0a7211 */ /* 0x080fe400078610ff */
[-C--:B------:R-:W-:Y:S01]  /*6990*/  LEA.HI.X.SX32 R5, R0, R165.reuse, 0x2, P0 ;  /* 0x000000a500057211 */ /* 0x080fe200000f16ff */
[----:B------:R2:W-:Y:S01]  /*69a0*/  RED.E.ADD.F32.FTZ.RN.STRONG.GPU [R8.64], R16 ;  /* 0x000000100800798e */ /* 0x0005e2000c10e784 */
[----:B------:R-:W-:Y:S03]  /*69b0*/  IMAD.U32 R0, RZ, RZ, UR16 ;  /* 0x00000010ff007e24 */ /* 0x000fe6000f8e00ff */
[----:B------:R3:W-:Y:S04]  /*69c0*/  RED.E.ADD.F32.FTZ.RN.STRONG.GPU [R6.64], R17 ;  /* 0x000000110600798e */ /* 0x0007e8000c10e784 */
[----:B------:R4:W-:Y:S04]  /*69d0*/  RED.E.ADD.F32.FTZ.RN.STRONG.GPU [R4.64], R18 ;  /* 0x000000120400798e */ /* 0x0009e8000c10e784 */
[----:B------:R-:W-:Y:S01]  /*69e0*/  LDSM.16.MT88.4 R20, [R3+0x400] ;  /* 0x000400000314783b */ /* 0x000fe20000004200 */
[----:B-1----:R-:W-:Y:S02]  /*69f0*/  IMAD.U32 R11, RZ, RZ, UR15 ;  /* 0x0000000fff0b7e24 */ /* 0x002fe4000f8e00ff */
[----:B--2---:R-:W-:Y:S03]  /*6a00*/  IMAD.U32 R16, RZ, RZ, UR16 ;  /* 0x00000010ff107e24 */ /* 0x004fe6000f8e00ff */
[-C--:B------:R-:W-:Y:S01]  /*6a10*/  LEA.HI.X.SX32 R11, R11, R165.reuse, 0x2, P3 ;  /* 0x000000a50b0b7211 */ /* 0x080fe200018f16ff */
[----:B------:R-:W-:Y:S02]  /*6a20*/  IMAD.U32 R8, RZ, RZ, UR14 ;  /* 0x0000000eff087e24 */ /* 0x000fe4000f8e00ff */
[----:B---3--:R-:W-:Y:S01]  /*6a30*/  IMAD.U32 R6, RZ, RZ, UR13 ;  /* 0x0000000dff067e24 */ /* 0x008fe2000f8e00ff */
[-C--:B------:R-:W-:Y:S01]  /*6a40*/  LEA R16, P0, R16, R164.reuse, 0x2 ;  /* 0x000000a410107211 */ /* 0x080fe200078010ff */
[----:B------:R-:W-:Y:S01]  /*6a50*/  IMAD.U32 R9, RZ, RZ, UR14 ;  /* 0x0000000eff097e24 */ /* 0x000fe2000f8e00ff */
[-C--:B------:R-:W-:Y:S01]  /*6a60*/  LEA R8, P2, R8, R164.reuse, 0x2 ;  /* 0x000000a408087211 */ /* 0x080fe200078410ff */
[----:B----4-:R-:W-:Y:S01]  /*6a70*/  IMAD.U32 R4, RZ, RZ, UR12 ;  /* 0x0000000cff047e24 */ /* 0x010fe2000f8e00ff */
[-C--:B------:R-:W-:Y:S01]  /*6a80*/  LEA.HI.X.SX32 R17, R0, R165.reuse, 0x2, P0 ;  /* 0x000000a500117211 */ /* 0x080fe200000f16ff */
[----:B------:R-:W-:Y:S01]  /*6a90*/  IMAD.U32 R7, RZ, RZ, UR13 ;  /* 0x0000000dff077e24 */ /* 0x000fe2000f8e00ff */
[-C--:B------:R-:W-:Y:S01]  /*6aa0*/  LEA R6, P1, R6, R164.reuse, 0x2 ;  /* 0x000000a406067211 */ /* 0x080fe200078210ff */
[----:B------:R-:W-:Y:S01]  /*6ab0*/  IMAD.U32 R5, RZ, RZ, UR12 ;  /* 0x0000000cff057e24 */ /* 0x000fe2000f8e00ff */
[-C--:B------:R-:W-:Y:S01]  /*6ac0*/  LEA.HI.X.SX32 R9, R9, R165.reuse, 0x2, P2 ;  /* 0x000000a509097211 */ /* 0x080fe200010f16ff */
[----:B------:R-:W-:Y:S01]  /*6ad0*/  RED.E.ADD.F32.FTZ.RN.STRONG.GPU [R16.64], R19 ;  /* 0x000000131000798e */ /* 0x000fe2000c10e784 */
[----:B------:R-:W-:Y:S02]  /*6ae0*/  LEA R4, P0, R4, R164, 0x2 ;  /* 0x000000a404047211 */ /* 0x000fe400078010ff */
[-C--:B------:R-:W-:Y:S01]  /*6af0*/  LEA.HI.X.SX32 R7, R7, R165.reuse, 0x2, P1 ;  /* 0x000000a507077211 */ /* 0x080fe200008f16ff */
[----:B------:R-:W-:Y:S01]  /*6b00*/  RED.E.ADD.F32.FTZ.RN.STRONG.GPU [R10.64], R12 ;  /* 0x0000000c0a00798e */ /* 0x000fe2000c10e784 */
[----:B------:R-:W-:Y:S02]  /*6b10*/  LEA.HI.X.SX32 R5, R5, R165, 0x2, P0 ;  /* 0x000000a505057211 */ /* 0x000fe400000f16ff */
[----:B------:R-:W-:Y:S01]  /*6b20*/  PLOP3.LUT P0, PT, PT, PT, UP0, 0x80, 0x0 ;  /* 0x000000000000781c */ /* 0x000fe20003f0f008 */
[----:B------:R-:W-:Y:S01]  /*6b30*/  RED.E.ADD.F32.FTZ.RN.STRONG.GPU [R8.64], R13 ;  /* 0x0000000d0800798e */ /* 0x000fe2000c10e784 */
[----:B------:R-:W-:Y:S01]  /*6b40*/  ISETP.LT.AND P1, PT, RZ, UR6, PT ;  /* 0x00000006ff007c0c */ /* 0x000fe2000bf21270 */
[----:B------:R-:W-:Y:S01]  /*6b50*/  @UP2 UIADD3 UR10, UP0, UR10, -0x200, URZ ;  /* 0xfffffe000a0a2890 */ /* 0x000fe2000ff1e03f */
[C---:B------:R-:W-:Y:S01]  /*6b60*/  IADD3 R0, R3.reuse, -0x2000, RZ ;  /* 0xffffe00003007810 */ /* 0x040fe20007ffe0ff */
[----:B------:R-:W-:Y:S01]  /*6b70*/  RED.E.ADD.F32.FTZ.RN.STRONG.GPU [R6.64], R14 ;  /* 0x0000000e0600798e */ /* 0x000fe2000c10e784 */
[----:B------:R-:W-:Y:S02]  /*6b80*/  UMOV UR6, UR11 ;  /* 0x0000000b00067c82 */ /* 0x000fe40008000000 */
[----:B------:R-:W-:Y:S01]  /*6b90*/  @UP2 UIADD3.X UR9, UR9, -0x1, URZ, UP0, !UPT ;  /* 0xffffffff09092890 */ /* 0x000fe200087fe43f */
[----:B------:R-:W-:Y:S04]  /*6ba0*/  LDSM.16.MT88.4 R8, [R3] ;  /* 0x000000000308783b */ /* 0x000fe80000004200 */
[----:B------:R-:W-:Y:S01]  /*6bb0*/  RED.E.ADD.F32.FTZ.RN.STRONG.GPU [R4.64], R15 ;  /* 0x0000000f0400798e */ /* 0x000fe2000c10e784 */
[----:B------:R-:W-:Y:S03]  /*6bc0*/  @P0 IADD3 R0, R3, 0x2000, RZ ;  /* 0x0000200003000810 */ /* 0x000fe60007ffe0ff */
[----:B------:R-:W1:Y:S04]  /*6bd0*/  LDSM.16.MT88.4 R4, [R2+0x8000] ;  /* 0x008000000204783b */ /* 0x000e680000004200 */
[----:B------:R-:W2:Y:S04]  /*6be0*/  LDSM.16.MT88.4 R12, [R2+0xc000] ;  /* 0x00c00000020c783b */ /* 0x000ea80000004200 */
[----:B------:R-:W3:Y:S01]  /*6bf0*/  LDSM.16.MT88.4 R16, [R2+0x8800] ;  /* 0x008800000210783b */ /* 0x000ee20000004200 */
[-C--:B-1----:R-:W-:Y:S08]  /*6c00*/  HMMA.16816.F32 R84, R4, R8.reuse, R84 ;  /* 0x000000080454723c */ /* 0x082ff00000001854 */
[C---:B--2---:R-:W-:Y:S08]  /*6c10*/  HMMA.16816.F32 R88, R12.reuse, R8, R88 ;  /* 0x000000080c58723c */ /* 0x044ff00000001858 */
[-C--:B------:R-:W-:Y:S01]  /*6c20*/  HMMA.16816.F32 R92, R12, R10.reuse, R92 ;  /* 0x0000000a0c5c723c */ /* 0x080fe2000000185c */
[----:B------:R-:W1:Y:S07]  /*6c30*/  LDSM.16.MT88.4 R12, [R2+0x9000] ;  /* 0x00900000020c783b */ /* 0x000e6e0000004200 */
[----:B------:R-:W-:Y:S01]  /*6c40*/  HMMA.16816.F32 R96, R4, R10, R96 ;  /* 0x0000000a0460723c */ /* 0x000fe20000001860 */
[----:B------:R-:W-:Y:S04]  /*6c50*/  LDSM.16.MT88.4 R4, [R2+0x9800] ;  /* 0x009800000204783b */ /* 0x000fe80000004200 */
[----:B------:R-:W2:Y:S03]  /*6c60*/  LDSM.16.MT88.4 R8, [R3+0xc00] ;  /* 0x000c00000308783b */ /* 0x000ea60000004200 */
[-C--:B---3--:R-:W-:Y:S08]  /*6c70*/  HMMA.16816.F32 R84, R16, R20.reuse, R84 ;  /* 0x000000141054723c */ /* 0x088ff00000001854 */
[C---:B------:R-:W-:Y:S08]  /*6c80*/  HMMA.16816.F32 R88, R24.reuse, R20, R88 ;  /* 0x000000141858723c */ /* 0x040ff00000001858 */
[-C--:B------:R-:W-:Y:S01]  /*6c90*/  HMMA.16816.F32 R92, R24, R22.reuse, R92 ;  /* 0x00000016185c723c */ /* 0x080fe2000000185c */
[----:B------:R-:W3:Y:S07]  /*6ca0*/  LDSM.16.MT88.4 R24, [R2+0xd800] ;  /* 0x00d800000218783b */ /* 0x000eee0000004200 */
        /* <DEDUP_REMOVED lines=9> */
[----:B------:R-:W-:Y:S03]  /*6d40*/  LDSM.16.MT88.4 R28, [R2+0xe800] ;  /* 0x00e80000021c783b */ /* 0x000fe60000004200 */
[-C--:B--2---:R-:W-:Y:S08]  /*6d50*/  HMMA.16816.F32 R84, R4, R8.reuse, R84 ;  /* 0x000000080454723c */ /* 0x084ff00000001854 */
[C---:B---3--:R-:W-:Y:S08]  /*6d60*/  HMMA.16816.F32 R88, R24.reuse, R8, R88 ;  /* 0x000000081858723c */ /* 0x048ff00000001858 */
        /* <DEDUP_REMOVED lines=11> */
[----:B------:R4:W5:Y:S03]  /*6e20*/  LDSM.16.MT88.4 R20, [R3+0x1c00] ;  /* 0x001c00000314783b */ /* 0x0009660000004200 */
[-C--:B--2---:R-:W-:Y:S08]  /*6e30*/  HMMA.16816.F32 R84, R12, R24.reuse, R84 ;  /* 0x000000180c54723c */ /* 0x084ff00000001854 */
[C---:B------:R-:W-:Y:S08]  /*6e40*/  HMMA.16816.F32 R88, R28.reuse, R24, R88 ;  /* 0x000000181c58723c */ /* 0x040ff00000001858 */
[-C--:B------:R-:W-:Y:S01]  /*6e50*/  HMMA.16816.F32 R92, R28, R26.reuse, R92 ;  /* 0x0000001a1c5c723c */ /* 0x080fe2000000185c */
[----:B------:R-:W2:Y:S03]  /*6e60*/  LDSM.16.MT88.4 R28, [R2+0xf800] ;  /* 0x00f80000021c783b */ /* 0x000ea60000004200 */
[----:B----4-:R-:W-:Y:S04]  /*6e70*/  IMAD.MOV.U32 R3, RZ, RZ, R0 ;  /* 0x000000ffff037224 */ /* 0x010fe800078e0000 */
[----:B------:R-:W-:Y:S08]  /*6e80*/  HMMA.16816.F32 R96, R12, R26, R96 ;  /* 0x0000001a0c60723c */ /* 0x000ff00000001860 */
[-C--:B---3--:R-:W-:Y:S08]  /*6e90*/  HMMA.16816.F32 R84, R4, R8.reuse, R84 ;  /* 0x000000080454723c */ /* 0x088ff00000001854 */
[C---:B-1----:R-:W-:Y:S08]  /*6ea0*/  HMMA.16816.F32 R88, R32.reuse, R8, R88 ;  /* 0x000000082058723c */ /* 0x042ff00000001858 */
[-C--:B------:R-:W-:Y:S08]  /*6eb0*/  HMMA.16816.F32 R92, R32, R10.reuse, R92 ;  /* 0x0000000a205c723c */ /* 0x080ff0000000185c */
[----:B------:R-:W-:Y:S08]  /*6ec0*/  HMMA.16816.F32 R96, R4, R10, R96 ;  /* 0x0000000a0460723c */ /* 0x000ff00000001860 */
[-C--:B-----5:R-:W-:Y:S08]  /*6ed0*/  HMMA.16816.F32 R84, R16, R20.reuse, R84 ;  /* 0x000000141054723c */ /* 0x0a0ff00000001854 */
[C---:B--2---:R-:W-:Y:S08]  /*6ee0*/  HMMA.16816.F32 R88, R28.reuse, R20, R88 ;  /* 0x000000141c58723c */ /* 0x044ff00000001858 */
[-C--:B------:R-:W-:Y:S08]  /*6ef0*/  HMMA.16816.F32 R92, R28, R22.reuse, R92 ;  /* 0x000000161c5c723c */ /* 0x080ff0000000185c */
[----:B------:R-:W-:Y:S01]  /*6f00*/  HMMA.16816.F32 R96, R16, R22, R96 ;  /* 0x000000161060723c */ /* 0x000fe20000001860 */
[----:B------:R-:W-:-:S07]  /*6f10*/  @P1 BRA `(.L_x_530) ;  /* 0xffffb31000001947 */ /* 0x000fce000383ffff */
.L_x_527:
[----:B--2---:R-:W2:Y:S04]  /*6f20*/  LDL R13, [R1+0x28] ;  /* 0x00002800010d7983 */ /* 0x004ea80000100800 */
[----:B----4-:R-:W4:Y:S04]  /*6f30*/  LDL R16, [R1+0x2c] ;  /* 0x00002c0001107983 */ /* 0x010f280000100800 */
[----:B---3--:R-:W3:Y:S04]  /*6f40*/  LDL R15, [R1+0x14] ;  /* 0x00001400010f7983 */ /* 0x008ee80000100800 */
[----:B-----5:R-:W1:Y:S01]  /*6f50*/  S2R R11, SR_TID.X ;  /* 0x00000000000b7919 */ /* 0x020e620000002100 */
[----:B------:R-:W-:Y:S01]  /*6f60*/  FMUL.FTZ R84, R84, c[0x0][0x2e0] ;  /* 0x0000b80054547a20 */ /* 0x000fe20000410000 */
[----:B------:R-:W-:Y:S01]  /*6f70*/  F2FP.PACK_AB R68, R69, R68 ;  /* 0x000000444544723e */ /* 0x000fe200000000ff */
[----:B------:R-:W-:-:S02]  /*6f80*/  FMUL.FTZ R7, R85, c[0x0][0x2e0] ;  /* 0x0000b80055077a20 */ /* 0x000fc40000410000 */
[----:B------:R-:W-:Y:S02]  /*6f90*/  FMUL.FTZ R86, R86, c[0x0][0x2e0] ;  /* 0x0000b80056567a20 */ /* 0x000fe40000410000 */
[----:B------:R-:W-:Y:S02]  /*6fa0*/  FMUL.FTZ R6, R87, c[0x0][0x2e0] ;  /* 0x0000b80057067a20 */ /* 0x000fe40000410000 */
[----:B------:R-:W-:Y:S02]  /*6fb0*/  FMUL.FTZ R96, R96, c[0x0][0x2e0] ;  /* 0x0000b80060607a20 */ /* 0x000fe40000410000 */
[----:B------:R-:W-:Y:S01]  /*6fc0*/  FMUL.FTZ R3, R97, c[0x0][0x2e0] ;  /* 0x0000b80061037a20 */ /* 0x000fe20000410000 */
[----:B------:R-:W2:Y:S01]  /*6fd0*/  S2R R12, SR_CTAID.Y ;  /* 0x00000000000c7919 */ /* 0x000ea20000002600 */
[----:B------:R-:W-:Y:S02]  /*6fe0*/  FMUL.FTZ R98, R98, c[0x0][0x2e0] ;  /* 0x0000b80062627a20 */ /* 0x000fe40000410000 */
[----:B------:R-:W-:Y:S01]  /*6ff0*/  FMUL.FTZ R0, R99, c[0x0][0x2e0] ;  /* 0x0000b80063007a20 */ /* 0x000fe20000410000 */
[----:B------:R-:W-:Y:S01]  /*7000*/  F2FP.PACK_AB R7, R7, R84 ;  /* 0x000000540707723e */ /* 0x000fe200000000ff */
[----:B------:R-:W-:Y:S01]  /*7010*/  BAR.SYNC.DEFER_BLOCKING 0x0 ;  /* 0x0000000000007b1d */ /* 0x000fe20000010000 */
[----:B------:R-:W-:Y:S01]  /*7020*/  FMUL.FTZ R88, R88, c[0x0][0x2e0] ;  /* 0x0000b80058587a20 */ /* 0x000fe20000410000 */
[----:B------:R-:W-:Y:S01]  /*7030*/  F2FP.PACK_AB R6, R6, R86 ;  /* 0x000000560606723e */ /* 0x000fe200000000ff */
[----:B------:R-:W-:Y:S01]  /*7040*/  FMUL.FTZ R5, R89, c[0x0][0x2e0] ;  /* 0x0000b80059057a20 */ /* 0x000fe20000410000 */
[----:B------:R-:W-:Y:S01]  /*7050*/  F2FP.PACK_AB R3, R3, R96 ;  /* 0x000000600303723e */ /* 0x000fe200000000ff */
[----:B------:R-:W-:-:S02]  /*7060*/  FMUL.FTZ R90, R90, c[0x0][0x2e0] ;  /* 0x0000b8005a5a7a20 */ /* 0x000fc40000410000 */
[----:B------:R-:W-:Y:S01]  /*7070*/  FMUL.FTZ R4, R91, c[0x0][0x2e0] ;  /* 0x0000b8005b047a20 */ /* 0x000fe20000410000 */
[----:B-1----:R-:W-:Y:S01]  /*7080*/  SHF.R.S32.HI R10, RZ, 0x1f, R11 ;  /* 0x0000001fff0a7819 */ /* 0x002fe2000001140b */
[----:B------:R-:W-:Y:S01]  /*7090*/  FMUL.FTZ R92, R92, c[0x0][0x2e0] ;  /* 0x0000b8005c5c7a20 */ /* 0x000fe20000410000 */
[----:B------:R-:W-:Y:S01]  /*70a0*/  F2FP.PACK_AB R0, R0, R98 ;  /* 0x000000620000723e */ /* 0x000fe200000000ff */
[----:B------:R-:W-:Y:S01]  /*70b0*/  FMUL.FTZ R9, R93, c[0x0][0x2e0] ;  /* 0x0000b8005d097a20 */ /* 0x000fe20000410000 */
[----:B------:R-:W-:Y:S01]  /*70c0*/  LEA.HI R10, R10, R11, RZ, 0x2 ;  /* 0x0000000b0a0a7211 */ /* 0x000fe200078f10ff */
[----:B------:R-:W-:Y:S02]  /*70d0*/  FMUL.FTZ R94, R94, c[0x0][0x2e0] ;  /* 0x0000b8005e5e7a20 */ /* 0x000fe40000410000 */
[----:B------:R-:W-:Y:S01]  /*70e0*/  FMUL.FTZ R8, R95, c[0x0][0x2e0] ;  /* 0x0000b8005f087a20 */ /* 0x000fe20000410000 */
[----:B------:R-:W-:Y:S02]  /*70f0*/  F2FP.PACK_AB R5, R5, R88 ;  /* 0x000000580505723e */ /* 0x000fe400000000ff */
[----:B------:R-:W-:-:S02]  /*7100*/  F2FP.PACK_AB R70, R71, R70 ;  /* 0x000000464746723e */ /* 0x000fc400000000ff */
[----:B------:R-:W-:Y:S02]  /*7110*/  F2FP.PACK_AB R80, R81, R80 ;  /* 0x000000505150723e */ /* 0x000fe400000000ff */
[----:B------:R-:W-:Y:S02]  /*7120*/  F2FP.PACK_AB R82, R83, R82 ;  /* 0x000000525352723e */ /* 0x000fe400000000ff */
[----:B------:R-:W-:Y:S02]  /*7130*/  F2FP.PACK_AB R72, R73, R72 ;  /* 0x000000484948723e */ /* 0x000fe400000000ff */
[----:B------:R-:W-:Y:S02]  /*7140*/  F2FP.PACK_AB R74, R75, R74 ;  /* 0x0000004a4b4a723e */ /* 0x000fe400000000ff */
[----:B------:R-:W-:Y:S02]  /*7150*/  F2FP.PACK_AB R76, R77, R76 ;  /* 0x0000004c4d4c723e */ /* 0x000fe400000000ff */
[----:B------:R-:W-:Y:S01]  /*7160*/  F2FP.PACK_AB R78, R79, R78 ;  /* 0x0000004e4f4e723e */ /* 0x000fe200000000ff */
[----:B------:R-:W1:Y:S01]  /*7170*/  S2R R14, SR_CTAID.Z ;  /* 0x00000000000e7919 */ /* 0x000e620000002700 */
[----:B------:R-:W-:Y:S01]  /*7180*/  F2FP.PACK_AB R4, R4, R90 ;  /* 0x0000005a0404723e */ /* 0x000fe200000000ff */
[----:B------:R-:W-:Y:S01]  /*7190*/  ULDC.64 UR6, c[0x0][0x3a0] ;  /* 0x0000e80000067ab9 */ /* 0x000fe20000000a00 */
[----:B------:R-:W-:Y:S01]  /*71a0*/  F2FP.PACK_AB R9, R9, R92 ;  /* 0x0000005c0909723e */ /* 0x000fe200000000ff */
[----:B------:R-:W-:Y:S01]  /*71b0*/  ULDC.64 UR8, c[0x0][0x3a8] ;  /* 0x0000ea0000087ab9 */ /* 0x000fe20000000a00 */
[----:B------:R-:W-:Y:S01]  /*71c0*/  F2FP.PACK_AB R8, R8, R94 ;  /* 0x0000005e0808723e */ /* 0x000fe200000000ff */
[----:B------:R-:W-:-:S02]  /*71d0*/  UIMAD UR6, UR30, UR6, URZ ;  /* 0x000000061e0672a4 */ /* 0x000fc4000f8e023f */
[----:B------:R-:W-:Y:S02]  /*71e0*/  UIMAD UR30, UR30, UR8, URZ ;  /* 0x000000081e1e72a4 */ /* 0x000fe4000f8e023f */
[----:B------:R-:W-:Y:S01]  /*71f0*/  UIMAD UR6, UR27, UR7, UR6 ;  /* 0x000000071b0672a4 */ /* 0x000fe2000f8e0206 */
[----:B--2---:R-:W-:Y:S04]  /*7200*/  STS [R13], R7 ;  /* 0x000000070d007388 */ /* 0x004fe80000000800 */
[----:B------:R-:W-:Y:S04]  /*7210*/  STS [R13+0x200], R6 ;  /* 0x000200060d007388 */ /* 0x000fe80000000800 */
[----:B----4-:R2:W-:Y:S04]  /*7220*/  STS [R16], R3 ;  /* 0x0000000310007388 */ /* 0x0105e80000000800 */
[----:B------:R4:W-:Y:S04]  /*7230*/  STS [R16+0x200], R0 ;  /* 0x0002000010007388 */ /* 0x0009e80000000800 */
[----:B------:R1:W-:Y:S04]  /*7240*/  STS [R13+0x1000], R5 ;  /* 0x001000050d007388 */ /* 0x0003e80000000800 */
[----:B------:R3:W-:Y:S04]  /*7250*/  STS [R13+0x1200], R4 ;  /* 0x001200040d007388 */ /* 0x0007e80000000800 */
[----:B------:R-:W-:Y:S04]  /*7260*/  STS [R16+0x1000], R9 ;  /* 0x0010000910007388 */ /* 0x000fe80000000800 */
[----:B------:R3:W-:Y:S01]  /*7270*/  STS [R16+0x1200], R8 ;  /* 0x0012000810007388 */ /* 0x0007e20000000800 */
[----:B--2---:R-:W-:-:S02]  /*7280*/  LOP3.LUT R3, R10, 0xfffffffc, RZ, 0xc0, !PT ;  /* 0xfffffffc0a037812 */ /* 0x004fc400078ec0ff */
[----:B----4-:R-:W-:Y:S01]  /*7290*/  SHF.R.S32.HI R0, RZ, 0x2, R10 ;  /* 0x00000002ff007819 */ /* 0x010fe2000001140a */
[----:B------:R-:W-:Y:S03]  /*72a0*/  STS [R13+0x2000], R68 ;  /* 0x002000440d007388 */ /* 0x000fe60000000800 */
[----:B-1----:R-:W-:Y:S01]  /*72b0*/  SHF.R.S32.HI R5, RZ, 0x1f, R0 ;  /* 0x0000001fff057819 */ /* 0x002fe20000011400 */
[----:B------:R-:W-:Y:S01]  /*72c0*/  STS [R13+0x2200], R70 ;  /* 0x002200460d007388 */ /* 0x000fe20000000800 */
[----:B---3--:R-:W-:-:S03]  /*72d0*/  IADD3 R4, -R3, R11, RZ ;  /* 0x0000000b03047210 */ /* 0x008fc60007ffe1ff */
[----:B------:R-:W-:Y:S01]  /*72e0*/  STS [R16+0x2000], R80 ;  /* 0x0020005010007388 */ /* 0x000fe20000000800 */
[----:B------:R-:W-:-:S03]  /*72f0*/  IMAD R3, R5, c[0x0][0x3a0], RZ ;  /* 0x0000e80005037a24 */ /* 0x000fc600078e02ff */
[----:B------:R-:W-:Y:S01]  /*7300*/  STS [R16+0x2200], R82 ;  /* 0x0022005210007388 */ /* 0x000fe20000000800 */
[----:B------:R-:W-:-:S03]  /*7310*/  IMAD R3, R0, c[0x0][0x3a4], R3 ;  /* 0x0000e90000037a24 */ /* 0x000fc600078e0203 */
[----:B------:R-:W-:Y:S01]  /*7320*/  STS [R13+0x3000], R72 ;  /* 0x003000480d007388 */ /* 0x000fe20000000800 */
[----:B------:R-:W-:-:S03]  /*7330*/  IMAD.WIDE.U32 R8, R0, c[0x0][0x3a0], RZ ;  /* 0x0000e80000087a25 */ /* 0x000fc600078e00ff */
[----:B------:R1:W-:Y:S01]  /*7340*/  STS [R13+0x3200], R74 ;  /* 0x0032004a0d007388 */ /* 0x0003e20000000800 */
[----:B------:R-:W-:Y:S01]  /*7350*/  SHF.R.S32.HI R10, RZ, 0x1f, R12 ;  /* 0x0000001fff0a7819 */ /* 0x000fe2000001140c */
[----:B------:R-:W-:Y:S02]  /*7360*/  IMAD R5, R5, c[0x0][0x3a8], RZ ;  /* 0x0000ea0005057a24 */ /* 0x000fe400078e02ff */
[----:B------:R-:W-:Y:S01]  /*7370*/  STS [R16+0x3000], R76 ;  /* 0x0030004c10007388 */ /* 0x000fe20000000800 */
[----:B------:R-:W-:-:S03]  /*7380*/  SHF.L.U32 R4, R4, 0x3, RZ ;  /* 0x0000000304047819 */ /* 0x000fc600000006ff */
[----:B------:R-:W-:Y:S01]  /*7390*/  STS [R16+0x3200], R78 ;  /* 0x0032004e10007388 */ /* 0x000fe20000000800 */
[----:B------:R-:W-:Y:S02]  /*73a0*/  IMAD.IADD R9, R9, 0x1, R3 ;  /* 0x0000000109097824 */ /* 0x000fe400078e0203 */
[C---:B------:R-:W-:Y:S02]  /*73b0*/  IMAD R3, R0.reuse, c[0x0][0x3ac], R5 ;  /* 0x0000eb0000037a24 */ /* 0x040fe400078e0205 */
[----:B------:R-:W-:Y:S01]  /*73c0*/  IMAD.WIDE.U32 R6, R0, c[0x0][0x3a8], RZ ;  /* 0x0000ea0000067a25 */ /* 0x000fe200078e00ff */
[----:B------:R-:W-:-:S04]  /*73d0*/  SHF.R.S32.HI R5, RZ, 0x1f, R4 ;  /* 0x0000001fff057819 */ /* 0x000fc80000011404 */
[----:B------:R-:W-:Y:S01]  /*73e0*/  IADD3 R7, R7, R3, RZ ;  /* 0x0000000307077210 */ /* 0x000fe20007ffe0ff */
[C---:B-1----:R-:W-:Y:S02]  /*73f0*/  IMAD R13, R10.reuse, c[0x0][0x388], RZ ;  /* 0x0000e2000a0d7a24 */ /* 0x042fe400078e02ff */
[----:B------:R-:W-:Y:S01]  /*7400*/  IMAD R10, R10, c[0x0][0x390], RZ ;  /* 0x0000e4000a0a7a24 */ /* 0x000fe200078e02ff */
[----:B------:R-:W-:Y:S01]  /*7410*/  MOV R0, UR27 ;  /* 0x0000001b00007c02 */ /* 0x000fe20008000f00 */
[C---:B------:R-:W-:Y:S02]  /*7420*/  IMAD R13, R12.reuse, c[0x0][0x38c], R13 ;  /* 0x0000e3000c0d7a24 */ /* 0x040fe400078e020d */
[C---:B------:R-:W-:Y:S02]  /*7430*/  IMAD R3, R12.reuse, c[0x0][0x394], R10 ;  /* 0x0000e5000c037a24 */ /* 0x040fe400078e020a */
[----:B------:R-:W-:-:S04]  /*7440*/  IMAD.WIDE.U32 R10, R12, c[0x0][0x388], R4 ;  /* 0x0000e2000c0a7a25 */ /* 0x000fc800078e0004 */
[----:B------:R-:W-:-:S04]  /*7450*/  IMAD.WIDE.U32 R4, R12, c[0x0][0x390], R4 ;  /* 0x0000e4000c047a25 */ /* 0x000fc800078e0004 */
[----:B------:R-:W-:Y:S02]  /*7460*/  IMAD.U32 R12, RZ, RZ, UR27 ;  /* 0x0000001bff0c7e24 */ /* 0x000fe4000f8e00ff */
[----:B------:R-:W-:Y:S02]  /*7470*/  IMAD.IADD R11, R11, 0x1, R13 ;  /* 0x000000010b0b7824 */ /* 0x000fe400078e020d */
[----:B------:R-:W-:-:S04]  /*7480*/  IMAD.WIDE.U32 R12, R12, c[0x0][0x3a0], R8 ;  /* 0x0000e8000c0c7a25 */ /* 0x000fc800078e0008 */
[----:B------:R-:W-:Y:S01]  /*7490*/  IMAD.WIDE.U32 R8, R0, c[0x0][0x3a8], R6 ;  /* 0x0000ea0000087a25 */ /* 0x000fe200078e0006 */
[----:B------:R-:W-:Y:S01]  /*74a0*/  SHF.L.U32 R0, R15, 0x1, RZ ;  /* 0x000000010f007819 */ /* 0x000fe200000006ff */
[----:B------:R-:W-:Y:S01]  /*74b0*/  BAR.SYNC.DEFER_BLOCKING 0x0 ;  /* 0x0000000000007b1d */ /* 0x000fe20000010000 */
[----:B------:R-:W-:Y:S01]  /*74c0*/  SHF.R.S32.HI R6, RZ, 0x1f, R14 ;  /* 0x0000001fff067819 */ /* 0x000fe2000001140e */
[----:B------:R-:W-:-:S04]  /*74d0*/  IMAD.IADD R5, R5, 0x1, R3 ;  /* 0x0000000105057824 */ /* 0x000fc800078e0203 */
[----:B------:R-:W-:Y:S02]  /*74e0*/  IMAD R3, R6, c[0x0][0x3b8], RZ ;  /* 0x0000ee0006037a24 */ /* 0x000fe400078e02ff */
[----:B------:R-:W-:-:S04]  /*74f0*/  IMAD.WIDE.U32 R4, R14, c[0x0][0x3c0], R4 ;  /* 0x0000f0000e047a25 */ /* 0x000fc800078e0004 */
[----:B------:R-:W-:Y:S01]  /*7500*/  IMAD R3, R14, c[0x0][0x3bc], R3 ;  /* 0x0000ef000e037a24 */ /* 0x000fe200078e0203 */
[----:B------:R-:W1:Y:S04]  /*7510*/  LDS.128 R28, [R0+0x6000] ;  /* 0x00600000001c7984 */ /* 0x000e680000000c00 */
[----:B------:R-:W2:Y:S04]  /*7520*/  LDS.128 R24, [R0+0x7000] ;  /* 0x0070000000187984 */ /* 0x000ea80000000c00 */
[----:B------:R-:W3:Y:S04]  /*7530*/  LDS.128 R20, [R0+0x8000] ;  /* 0x0080000000147984 */ /* 0x000ee80000000c00 */
[----:B------:R4:W1:Y:S01]  /*7540*/  LDS.128 R16, [R0+0x9000] ;  /* 0x0090000000107984 */ /* 0x0008620000000c00 */
[----:B------:R-:W-:Y:S01]  /*7550*/  UIMAD UR27, UR27, UR9, UR30 ;  /* 0x000000091b1b72a4 */ /* 0x000fe2000f8e021e */
[----:B----4-:R-:W-:-:S02]  /*7560*/  IMAD R0, R6, c[0x0][0x3c0], RZ ;  /* 0x0000f00006007a24 */ /* 0x010fc400078e02ff */
[----:B------:R-:W-:-:S04]  /*7570*/  IMAD.WIDE.U32 R6, R14, c[0x0][0x3b8], R10 ;  /* 0x0000ee000e067a25 */ /* 0x000fc800078e000a */
[----:B------:R-:W-:Y:S01]  /*7580*/  IMAD R0, R14, c[0x0][0x3c4], R0 ;  /* 0x0000f1000e007a24 */ /* 0x000fe200078e0200 */
[----:B------:R-:W-:Y:S02]  /*7590*/  IADD3 R7, R7, R3, RZ ;  /* 0x0000000307077210 */ /* 0x000fe40007ffe0ff */
[----:B------:R-:W-:Y:S01]  /*75a0*/  IADD3 R3, P1, R6, R12, RZ ;  /* 0x0000000c06037210 */ /* 0x000fe20007f3e0ff */
[----:B------:R-:W-:Y:S01]  /*75b0*/  IMAD.IADD R5, R5, 0x1, R0 ;  /* 0x0000000105057824 */ /* 0x000fe200078e0200 */
[----:B------:R-:W-:Y:S02]  /*75c0*/  IADD3 R0, P0, R4, R8, RZ ;  /* 0x0000000804007210 */ /* 0x000fe40007f1e0ff */
[----:B------:R-:W-:Y:S02]  /*75d0*/  IADD3.X R12, R7, UR6, R13, P1, !PT ;  /* 0x00000006070c7c10 */ /* 0x000fe40008ffe40d */
[----:B------:R-:W-:Y:S02]  /*75e0*/  LEA R6, P1, R3, c[0x0][0x340], 0x1 ;  /* 0x0000d00003067a11 */ /* 0x000fe400078208ff */
[----:B------:R-:W-:-:S02]  /*75f0*/  IADD3.X R5, R5, UR27, R9, P0, !PT ;  /* 0x0000001b05057c10 */ /* 0x000fc400087fe409 */
[C---:B------:R-:W-:Y:S02]  /*7600*/  LEA R4, P0, R0.reuse, c[0x0][0x348], 0x1 ;  /* 0x0000d20000047a11 */ /* 0x040fe400078008ff */
[----:B------:R-:W-:Y:S02]  /*7610*/  LEA.HI.X R7, R3, c[0x0][0x344], R12, 0x1, P1 ;  /* 0x0000d10003077a11 */ /* 0x000fe400008f0c0c */
[----:B------:R-:W-:Y:S02]  /*7620*/  MOV R3, c[0x0][0x3a0] ;  /* 0x0000e80000037a02 */ /* 0x000fe40000000f00 */
[----:B------:R-:W-:Y:S01]  /*7630*/  LEA.HI.X R5, R0, c[0x0][0x34c], R5, 0x1, P0 ;  /* 0x0000d30000057a11 */ /* 0x000fe200000f0c05 */
[----:B------:R-:W-:Y:S01]  /*7640*/  IMAD.MOV.U32 R0, RZ, RZ, c[0x0][0x3a8] ;  /* 0x0000ea00ff007624 */ /* 0x000fe200078e00ff */
[----:B------:R-:W-:Y:S01]  /*7650*/  MOV R11, c[0x0][0x3a4] ;  /* 0x0000e900000b7a02 */ /* 0x000fe20000000f00 */
[----:B------:R-:W-:Y:S01]  /*7660*/  IMAD.MOV.U32 R9, RZ, RZ, c[0x0][0x3ac] ;  /* 0x0000eb00ff097624 */ /* 0x000fe200078e00ff */
[----:B------:R-:W-:-:S02]  /*7670*/  LEA R10, P1, R3, R6, 0x7 ;  /* 0x00000006030a7211 */ /* 0x000fc400078238ff */
[C---:B------:R-:W-:Y:S02]  /*7680*/  LEA R8, P0, R0.reuse, R4, 0x7 ;  /* 0x0000000400087211 */ /* 0x040fe400078038ff */
[----:B------:R-:W-:Y:S02]  /*7690*/  LEA.HI.X R11, R3, R7, R11, 0x7, P1 ;  /* 0x00000007030b7211 */ /* 0x000fe400008f3c0b */
[----:B------:R-:W-:Y:S01]  /*76a0*/  LEA.HI.X R9, R0, R5, R9, 0x7, P0 ;  /* 0x0000000500097211 */ /* 0x000fe200000f3c09 */
[----:B-1----:R1:W-:Y:S04]  /*76b0*/  STG.E.128 [R6.64], R28 ;  /* 0x0000001c06007986 */ /* 0x0023e8000c101d3c */
[----:B--2---:R1:W-:Y:S04]  /*76c0*/  STG.E.128 [R10.64], R24 ;  /* 0x000000180a007986 */ /* 0x0043e8000c101d3c */
[----:B---3--:R1:W-:Y:S04]  /*76d0*/  STG.E.128 [R4.64], R20 ;  /* 0x0000001404007986 */ /* 0x0083e8000c101d3c */
[----:B------:R1:W-:Y:S02]  /*76e0*/  STG.E.128 [R8.64], R16 ;  /* 0x0000001008007986 */ /* 0x0003e4000c101d3c */
.L_x_524:
        /* <DEDUP_REMOVED lines=11> */
.L_x_531:
[----:B------:R-:W-:Y:S05]  /*77a0*/  EXIT ;  /* 0x000000000000794d */ /* 0x000fea0003800000 */
.L_x_533:
        /* <DEDUP_REMOVED lines=13> */
.L_x_1339:


//--------------------- .text._ZN5flash44flash_bwd_dq_dk_dv_loop_seqk_parallel_kernelI23Flash_bwd_kernel_traitsILi32ELi128ELi128ELi8ELi4ELi4ELi4ELb1ELb0EN7cutlass6half_tE19Flash_kernel_traitsILi32ELi128ELi128ELi8ES3_EELb1ELb0ELb0ELb1ELb0ELb0ELb0EEEvNS_16Flash_bwd_paramsE --------------------------
	.section	.text._ZN5flash44flash_bwd_dq_dk_dv_loop_seqk_parallel_kernelI23Flash_bwd_kernel_traitsILi32ELi128ELi128ELi8ELi4ELi4ELi4ELb1ELb0EN7cutlass6half_tE19Flash_kernel_traitsILi32ELi128ELi128ELi8ES3_EELb1ELb0ELb0ELb1ELb0ELb0ELb0EEEvNS_16Flash_bwd_paramsE,"ax",@progbits
	.sectioninfo	@"SHI_REGISTERS=255"
	.align	128
        .global         _ZN5flash44flash_bwd_dq_dk_dv_loop_seqk_parallel_kernelI23Flash_bwd_kernel_traitsILi32ELi128ELi128ELi8ELi4ELi4ELi4ELb1ELb0EN7cutlass6half_tE19Flash_kernel_traitsILi32ELi128ELi128ELi8ES3_EELb1ELb0ELb0ELb1ELb0ELb0ELb0EEEvNS_16Flash_bwd_paramsE
        .type           _ZN5flash44flash_bwd_dq_dk_dv_loop_seqk_parallel_kernelI23Flash_bwd_kernel_traitsILi32ELi128ELi128ELi8ELi4ELi4ELi4ELb1ELb0EN7cutlass6half_tE19Flash_kernel_traitsILi32ELi128ELi128ELi8ES3_EELb1ELb0ELb0ELb1ELb0ELb0ELb0EEEvNS_16Flash_bwd_paramsE,@function
        .size           _ZN5flash44flash_bwd_dq_dk_dv_loop_seqk_parallel_kernelI23Flash_bwd_kernel_traitsILi32ELi128ELi128ELi8ELi4ELi4ELi4ELb1ELb0EN7cutlass6half_tE19Flash_kernel_traitsILi32ELi128ELi128ELi8ES3_EELb1ELb0ELb0ELb1ELb0ELb0ELb0EEEvNS_16Flash_bwd_paramsE,(.L_x_1340 - _ZN5flash44flash_bwd_dq_dk_dv_loop_seqk_parallel_kernelI23Flash_bwd_kernel_traitsILi32ELi128ELi128ELi8ELi4ELi4ELi4ELb1ELb0EN7cutlass6half_tE19Flash_kernel_traitsILi32ELi128ELi128ELi8ES3_EELb1ELb0ELb0ELb1ELb0ELb0ELb0EEEvNS_16Flash_bwd_paramsE)
        .other          _ZN5flash44flash_bwd_dq_dk_dv_loop_seqk_parallel_kernelI23Flash_bwd_kernel_traitsILi32ELi128ELi128ELi8ELi4ELi4ELi4ELb1ELb0EN7cutlass6half_tE19Flash_kernel_traitsILi32ELi128ELi128ELi8ES3_EELb1ELb0ELb0ELb1ELb0ELb0ELb0EEEvNS_16Flash_bwd_paramsE,@"STO_CUDA_ENTRY STV_DEFAULT"
_ZN5flash44flash_bwd_dq_dk_dv_loop_seqk_parallel_kernelI23Flash_bwd_kernel_traitsILi32ELi128ELi128ELi8ELi4ELi4ELi4ELb1ELb0EN7cutlass6half_tE19Flash_kernel_traitsILi32ELi128ELi128ELi8ES3_EELb1ELb0ELb0ELb1ELb0ELb0ELb0EEEvNS_16Flash_bwd_paramsE:
.text._ZN5flash44flash_bwd_dq_dk_dv_loop_seqk_parallel_kernelI23Flash_bwd_kernel_traitsILi32ELi128ELi128ELi8ELi4ELi4ELi4ELb1ELb0EN7cutlass6half_tE19Flash_kernel_traitsILi32ELi128ELi128ELi8ES3_EELb1ELb0ELb0ELb1ELb0ELb0ELb0EEEvNS_16Flash_bwd_paramsE:
        /* <DEDUP_REMOVED lines=25> */
[----:B------:R-:W-:Y:S02]  /*0190*/  ULDC UR14, c[0x0][0x1c0] ;  /* 0x00007000000e7ab9 */ /* 0x000fe40000000800 */
[----:B------:R4:W-:Y:S01]  /*01a0*/  STL [R1+0x44], R0 ;  /* 0x0000440001007387 */ /* 0x0009e20000100800 */
[----:B------:R-:W-:Y:S02]  /*01b0*/  ULDC.U8 UR9, c[0x0][0x328] ;  /* 0x0000ca0000097ab9 */ /* 0x000fe40000000000 */
[----:B------:R-:W-:Y:S02]  /*01c0*/  ULDC UR21, c[0x0][0x224] ;  /* 0x0000890000157ab9 */ /* 0x000fe40000000800 */
[----:B------:R-:W-:Y:S01]  /*01d0*/  UIMAD.WIDE UR54, UR60, UR54, URZ ;  /* 0x000000363c3672a5 */ /* 0x000fe2000f8e023f */
[----:B-1----:R-:W-:Y:S01]  /*01e0*/  SHF.R.S32.HI R6, RZ, 0x1f, R11 ;  /* 0x0000001fff067819 */ /* 0x002fe2000001140b */
[----:B------:R-:W-:-:S02]  /*01f0*/  ULDC UR8, c[0x0][0x1c0] ;  /* 0x0000700000087ab9 */ /* 0x000fc40000000800 */
[----:B--2---:R-:W-:Y:S01]  /*0200*/  UIMAD UR20, UR52, UR60, URZ ;  /* 0x0000003c341472a4 */ /* 0x004fe2000f8e023f */
[CC--:B------:R-:W-:Y:S01]  /*0210*/  LEA.HI R7, R6.reuse, R11.reuse, RZ, 0x2 ;  /* 0x0000000b06077211 */ /* 0x0c0fe200078f10ff */
[----:B------:R-:W-:Y:S01]  /*0220*/  ULOP3.LUT UR4, UR52, UR15, URZ, 0x3c, !UPT ;  /* 0x0000000f34047292 */ /* 0x000fe2000f8e3c3f */
[CC--:B------:R-:W-:Y:S01]  /*0230*/  LEA.HI R5, R6.reuse, R11.reuse, RZ, 0x5 ;  /* 0x0000000b06057211 */ /* 0x0c0fe200078f28ff */
[----:B------:R-:W-:Y:S01]  /*0240*/  UIMAD UR60, UR60, UR14, URZ ;  /* 0x0000000e3c3c72a4 */ /* 0x000fe2000f8e023f */
[--C-:B------:R-:W-:Y:S01]  /*0250*/  SHF.R.S32.HI R2, RZ, 0x1f, R7.reuse ;  /* 0x0000001fff027819 */ /* 0x100fe20000011407 */
[----:B------:R-:W-:Y:S01]  /*0260*/  UISETP.NE.AND UP2, UPT, UR9, URZ, UPT ;  /* 0x0000003f0900728c */ /* 0x000fe2000bf45270 */
[CC--:B------:R-:W-:Y:S01]  /*0270*/  LEA.HI R14, R6.reuse, R11.reuse, RZ, 0x7 ;  /* 0x0000000b060e7211 */ /* 0x0c0fe200078f38ff */
[----:B---3--:R-:W-:Y:S01]  /*0280*/  UIMAD.WIDE.U32 UR14, UR50, UR21, URZ ;  /* 0x00000015320e72a5 */ /* 0x008fe2000f8e003f */
[CC--:B------:R-:W-:Y:S01]  /*0290*/  LEA.HI R149, R6.reuse, R11.reuse, RZ, 0x3 ;  /* 0x0000000b06957211 */ /* 0x0c0fe200078f18ff */
[----:B------:R-:W-:Y:S01]  /*02a0*/  UIMAD UR5, UR50, UR8, UR52 ;  /* 0x00000008320572a4 */ /* 0x000fe2000f8e0234 */
[----:B------:R-:W-:Y:S01]  /*02b0*/  LEA.HI R6, R6, R11, RZ, 0x4 ;  /* 0x0000000b06067211 */ /* 0x000fe200078f20ff */
[----:B------:R-:W-:Y:S01]  /*02c0*/  USHF.L.U32 UR9, UR50, 0x7, URZ ;  /* 0x0000000732097899 */ /* 0x000fe2000800063f */
[----:B------:R-:W-:Y:S01]  /*02d0*/  LOP3.LUT R3, R7, 0xfffffffc, RZ, 0xc0, !PT ;  /* 0xfffffffc07037812 */ /* 0x000fe200078ec0ff */
[----:B------:R-:W-:Y:S01]  /*02e0*/  USHF.R.S32.HI UR8, URZ, 0x1f, UR52 ;  /* 0x0000001f3f087899 */ /* 0x000fe20008011434 */
[----:B------:R-:W-:Y:S01]  /*02f0*/  LOP3.LUT R4, R5, 0xffffffe0, RZ, 0xc0, !PT ;  /* 0xffffffe005047812 */ /* 0x000fe200078ec0ff */
[----:B------:R-:W-:Y:S01]  /*0300*/  ULDC.U8 UR13, c[0x0][0x3d0] ;  /* 0x0000f400000d7ab9 */ /* 0x000fe20000000000 */
[----:B----4-:R-:W-:Y:S01]  /*0310*/  SHF.R.S32.HI R0, RZ, 0x2, R7 ;  /* 0x00000002ff007819 */ /* 0x010fe20000011407 */
[C---:B------:R-:W-:Y:S01]  /*0320*/  IMAD.IADD R13, R11.reuse, 0x1, -R3 ;  /* 0x000000010b0d7824 */ /* 0x040fe200078e0a03 */
        /* <DEDUP_REMOVED lines=19> */
[----:B------:R-:W-:Y:S01]  /*0460*/  @UP2 UIMAD UR13, UR50, UR17, URZ ;  /* 0x00000011320d22a4 */ /* 0x000fe2000f8e023f */
[----:B------:R-:W-:Y:S01]  /*0470*/  LEA.HI R5, R6, R2, RZ, 0x1 ;  /* 0x0000000206057211 */ /* 0x000fe200078f08ff */
[----:B------:R-:W-:Y:S01]  /*0480*/  IMAD.U32 R6, RZ, RZ, UR4 ;  /* 0x00000004ff067e24 */ /* 0x000fe2000f8e00ff */
[----:B------:R-:W-:Y:S01]  /*0490*/  LEA.HI R18, R10, R4, RZ, 0x2 ;  /* 0x000000040a127211 */ /* 0x000fe200078f10ff */
[----:B------:R-:W-:Y:S01]  /*04a0*/  USHF.R.S32.HI UR7, URZ, 0x1f, UR21 ;  /* 0x0000001f3f077899 */ /* 0x000fe20008011415 */
[----:B------:R-:W-:Y:S01]  /*04b0*/  LEA.HI R4, R3, R0, RZ, 0x2 ;  /* 0x0000000003047211 */ /* 0x000fe200078f10ff */
[----:B------:R-:W-:Y:S01]  /*04c0*/  ULDC UR16, c[0x0][0x1c0] ;  /* 0x0000700000107ab9 */ /* 0x000fe20000000800 */
[----:B------:R-:W-:Y:S01]  /*04d0*/  LOP3.LUT R3, R5, 0xfffffffe, RZ, 0xc0, !PT ;  /* 0xfffffffe05037812 */ /* 0x000fe200078ec0ff */
[----:B------:R-:W-:Y:S01]  /*04e0*/  UIMAD UR4, UR50, UR16, UR52 ;  /* 0x00000010320472a4 */ /* 0x000fe2000f8e0234 */
[----:B------:R-:W-:Y:S01]  /*04f0*/  SHF.R.S32.HI R5, RZ, 0x3, R149 ;  /* 0x00000003ff057819 */ /* 0x000fe20000011495 */
[----:B------:R-:W-:Y:S01]  /*0500*/  ULDC UR18, c[0x0][0x1c0] ;  /* 0x0000700000127ab9 */ /* 0x000fe20000000800 */
[----:B------:R-:W-:Y:S01]  /*0510*/  LOP3.LUT R4, R4, 0xfffffffc, RZ, 0xc0, !PT ;  /* 0xfffffffc04047812 */ /* 0x000fe200078ec0ff */
[----:B------:R-:W-:Y:S01]  /*0520*/  IMAD.IADD R12, R2, 0x1, -R3 ;  /* 0x00000001020c7824 */ /* 0x000fe200078e0a03 */
[----:B------:R-:W-:Y:S01]  /*0530*/  SHF.R.S32.HI R20, RZ, 0x7, R14 ;  /* 0x00000007ff147819 */ /* 0x000fe2000001140e */
[----:B------:R-:W-:Y:S01]  /*0540*/  IMAD.SHL.U32 R2, R5, 0x40, RZ ;  /* 0x0000004005027824 */ /* 0x000fe200078e00ff */
[----:B------:R-:W-:Y:S01]  /*0550*/  SHF.R.S32.HI R10, RZ, 0x1f, R8 ;  /* 0x0000001fff0a7819 */ /* 0x000fe20000011408 */
[C---:B------:R-:W-:Y:S01]  /*0560*/  IMAD.IADD R19, R0.reuse, 0x1, -R4 ;  /* 0x0000000100137824 */ /* 0x040fe200078e0a04 */
[----:B------:R-:W-:Y:S01]  /*0570*/  LOP3.LUT P5, RZ, R7, 0x2, RZ, 0xc0, !PT ;  /* 0x0000000207ff7812 */ /* 0x000fe200078ac0ff */
[----:B------:R-:W-:Y:S01]  /*0580*/  IMAD R5, R0, 0x8, R9 ;  /* 0x0000000800057824 */ /* 0x000fe200078e0209 */
[----:B------:R-:W-:Y:S01]  /*0590*/  LEA.HI R9, R11, R11, RZ, 0x1 ;  /* 0x0000000b0b097211 */ /* 0x000fe200078f08ff */
[----:B------:R-:W-:Y:S01]  /*05a0*/  IMAD.U32 R0, RZ, RZ, UR20 ;  /* 0x00000014ff007e24 */ /* 0x000fe2000f8e00ff */
[----:B------:R-:W-:Y:S01]  /*05b0*/  STL [R1+0x10], R19 ;  /* 0x0000101301007387 */ /* 0x000fe20000100800 */
[----:B------:R-:W-:Y:S01]  /*05c0*/  LEA.HI R10, R10, R8, RZ, 0x3 ;  /* 0x000000080a0a7211 */ /* 0x000fe200078f18ff */
[----:B------:R-:W-:Y:S01]  /*05d0*/  USHF.L.U32 UR4, UR4, 0x5, URZ ;  /* 0x0000000504047899 */ /* 0x000fe2000800063f */
[----:B------:R-:W-:Y:S01]  /*05e0*/  LOP3.LUT P4, RZ, R7, 0x4, RZ, 0xc0, !PT ;  /* 0x0000000407ff7812 */ /* 0x000fe2000788c0ff */
[----:B------:R1:W-:Y:S01]  /*05f0*/  STL [R1+0x40], R0 ;  /* 0x0000400001007387 */ /* 0x0003e20000100800 */
[----:B------:R-:W-:Y:S01]  /*0600*/  USHF.L.U32 UR61, UR60, 0x7, URZ ;  /* 0x000000073c3d7899 */ /* 0x000fe2000800063f */
[----:B------:R-:W-:Y:S01]  /*0610*/  SEL R232, R157, 0xffffffe0, !P5 ;  /* 0xffffffe09de87807 */ /* 0x000fe20006800000 */
[----:B------:R-:W-:Y:S01]  /*0620*/  ULDC.U8 UR6, c[0x0][0x2d8] ;  /* 0x0000b60000067ab9 */ /* 0x000fe20000000000 */
[----:B------:R2:W-:Y:S01]  /*0630*/  STL [R1+0x3c], R6 ;  /* 0x00003c0601007387 */ /* 0x0005e20000100800 */
[----:B------:R-:W-:-:S02]  /*0640*/  ULDC.64 UR10, c[0x0][0x118] ;  /* 0x00004600000a7ab9 */ /* 0x000fc40000000a00 */
[----:B------:R-:W-:Y:S02]  /*0650*/  UIMAD.WIDE.U32 UR58, UR54, UR14, URZ ;  /* 0x0000000e363a72a5 */ /* 0x000fe4000f8e003f */
[----:B------:R-:W-:Y:S02]  /*0660*/  USHF.L.U32 UR44, UR60, 0x3, URZ ;  /* 0x000000033c2c7899 */ /* 0x000fe4000800063f */
[----:B------:R-:W-:Y:S02]  /*0670*/  USHF.L.U32 UR43, UR60, 0x4, URZ ;  /* 0x000000043c2b7899 */ /* 0x000fe4000800063f */
[----:B------:R-:W-:Y:S02]  /*0680*/  UIMAD UR42, UR60, 0x18, URZ ;  /* 0x000000183c2a78a4 */ /* 0x000fe4000f8e023f */
[----:B------:R-:W-:Y:S02]  /*0690*/  USHF.L.U32 UR41, UR60, 0x5, URZ ;  /* 0x000000053c297899 */ /* 0x000fe4000800063f */
[----:B------:R-:W-:-:S02]  /*06a0*/  UIMAD UR40, UR60, 0x28, URZ ;  /* 0x000000283c2878a4 */ /* 0x000fc4000f8e023f */
[----:B------:R-:W-:Y:S02]  /*06b0*/  UIMAD UR39, UR60, 0x30, URZ ;  /* 0x000000303c2778a4 */ /* 0x000fe4000f8e023f */
[----:B------:R-:W-:Y:S02]  /*06c0*/  UIMAD UR38, UR60, 0x38, URZ ;  /* 0x000000383c2678a4 */ /* 0x000fe4000f8e023f */
[----:B------:R-:W-:Y:S01]  /*06d0*/  USHF.L.U32 UR37, UR60, 0x6, URZ ;  /* 0x000000063c257899 */ /* 0x000fe2000800063f */
[----:B-1----:R-:W-:Y:S01]  /*06e0*/  LOP3.LUT R0, R2, 0xc0, RZ, 0xc0, !PT ;  /* 0x000000c002007812 */ /* 0x002fe200078ec0ff */
[----:B------:R-:W-:Y:S01]  /*06f0*/  UIMAD UR36, UR60, 0x48, URZ ;  /* 0x000000483c2478a4 */ /* 0x000fe2000f8e023f */
[----:B------:R-:W-:Y:S01]  /*0700*/  LOP3.LUT R2, R9, 0x7fffffe, RZ, 0xc0, !PT ;  /* 0x07fffffe09027812 */ /* 0x000fe200078ec0ff */
[----:B------:R-:W-:Y:S01]  /*0710*/  UIMAD UR35, UR60, 0x50, URZ ;  /* 0x000000503c2378a4 */ /* 0x000fe2000f8e023f */
[----:B------:R-:W-:Y:S01]  /*0720*/  SHF.R.U32.HI R4, RZ, 0x3, R0 ;  /* 0x00000003ff047819 */ /* 0x000fe20000011600 */
[----:B--2---:R-:W-:Y:S01]  /*0730*/  IMAD.SHL.U32 R6, R13, 0x2, RZ ;  /* 0x000000020d067824 */ /* 0x004fe200078e00ff */
[----:B------:R-:W-:Y:S01]  /*0740*/  LOP3.LUT R3, R0, 0x18, R246, 0xf8, !PT ;  /* 0x0000001800037812 */ /* 0x000fe200078ef8f6 */
[----:B------:R-:W-:Y:S01]  /*0750*/  IMAD.IADD R2, R11, 0x1, -R2 ;  /* 0x000000010b027824 */ /* 0x000fe200078e0a02 */
[----:B------:R-:W-:Y:S01]  /*0760*/  UIMAD UR34, UR60, 0x58, URZ ;  /* 0x000000583c2278a4 */ /* 0x000fe2000f8e023f */
[C---:B------:R-:W-:Y:S01]  /*0770*/  IMAD R0, R20.reuse, 0x8, R12 ;  /* 0x0000000814007824 */ /* 0x040fe200078e020c */
[----:B------:R-:W-:Y:S01]  /*0780*/  LOP3.LUT R3, R3, R4, RZ, 0x3c, !PT ;  /* 0x0000000403037212 */ /* 0x000fe200078e3cff */
[----:B------:R-:W-:Y:S01]  /*0790*/  IMAD R235, R20, 0x2000, R6 ;  /* 0x0000200014eb7824 */ /* 0x000fe200078e0206 */
[----:B------:R-:W-:Y:S01]  /*07a0*/  UIMAD UR33, UR60, 0x60, URZ ;  /* 0x000000603c2178a4 */ /* 0x000fe2000f8e023f */
[----:B------:R-:W-:Y:S01]  /*07b0*/  IMAD R17, R0, 0x8, R2 ;  /* 0x0000000800117824 */ /* 0x000fe200078e0202 */
[----:B------:R-:W-:Y:S01]  /*07c0*/  LEA.HI R0, R8, R8, RZ, 0x1 ;  /* 0x0000000808007211 */ /* 0x000fe200078f08ff */
[----:B------:R-:W-:Y:S01]  /*07d0*/  IMAD.U32 R2, R5, 0x20, R3 ;  /* 0x0000002005027824 */ /* 0x000fe200078e0003 */
[----:B------:R-:W-:Y:S01]  /*07e0*/  UIMAD UR32, UR60, 0x68, URZ ;  /* 0x000000683c2078a4 */ /* 0x000fe2000f8e023f */
[----:B------:R-:W-:Y:S01]  /*07f0*/  IMAD.U32 R5, RZ, RZ, UR8 ;  /* 0x00000008ff057e24 */ /* 0x000fe2000f8e00ff */
[----:B------:R-:W-:Y:S01]  /*0800*/  LOP3.LUT R4, R0, 0x7fffffe, RZ, 0xc0, !PT ;  /* 0x07fffffe00047812 */ /* 0x000fe200078ec0ff */
[----:B------:R-:W-:Y:S01]  /*0810*/  USHF.R.S32.HI UR8, URZ, 0x1f, UR50 ;  /* 0x0000001f3f087899 */ /* 0x000fe20008011432 */
[--C-:B------:R-:W-:Y:S01]  /*0820*/  SHF.R.S32.HI R3, RZ, 0x1, R0.reuse ;  /* 0x00000001ff037819 */ /* 0x100fe20000011400 */
[----:B------:R1:W-:Y:S01]  /*0830*/  STL [R1+0xc], R2 ;  /* 0x00000c0201007387 */ /* 0x0003e20000100800 */
[----:B------:R-:W-:Y:S01]  /*0840*/  SHF.R.S32.HI R0, RZ, 0x1f, R0 ;  /* 0x0000001fff007819 */ /* 0x000fe20000011400 */
[----:B------:R-:W-:Y:S01]  /*0850*/  IMAD.IADD R16, R8, 0x1, -R4 ;  /* 0x0000000108107824 */ /* 0x000fe200078e0a04 */
[----:B------:R-:W-:Y:S01]  /*0860*/  UIMAD UR31, UR60, 0x70, URZ ;  /* 0x000000703c1f78a4 */ /* 0x000fe2000f8e023f */
[----:B------:R-:W-:Y:S01]  /*0870*/  IMAD.U32 R4, RZ, RZ, UR14 ;  /* 0x0000000eff047e24 */ /* 0x000fe2000f8e00ff */
[----:B------:R-:W-:Y:S01]  /*0880*/  LEA.HI R0, R0, R3, RZ, 0x2 ;  /* 0x0000000300007211 */ /* 0x000fe200078f10ff */
[----:B------:R-:W-:Y:S01]  /*0890*/  IMAD.U32 R4, RZ, RZ, UR9 ;  /* 0x00000009ff047e24 */ /* 0x000fe2000f8e00ff */
[----:B------:R-:W-:Y:S01]  /*08a0*/  USHF.R.S32.HI UR9, URZ, 0x1f, UR52 ;  /* 0x0000001f3f097899 */ /* 0x000fe20008011434 */
[----:B------:R-:W-:Y:S01]  /*08b0*/  IMAD.U32 R4, RZ, RZ, UR8 ;  /* 0x00000008ff047e24 */ /* 0x000fe2000f8e00ff */
[----:B------:R-:W-:Y:S01]  /*08c0*/  LOP3.LUT R0, R0, 0xfffffffc, RZ, 0xc0, !PT ;  /* 0xfffffffc00007812 */ /* 0x000fe200078ec0ff */
[----:B------:R-:W-:Y:S01]  /*08d0*/  IMAD.U32 R5, RZ, RZ, UR15 ;  /* 0x0000000fff057e24 */ /* 0x000fe2000f8e00ff */
[----:B------:R-:W-:Y:S01]  /*08e0*/  UIMAD UR30, UR60, 0x78, URZ ;  /* 0x000000783c1e78a4 */ /* 0x000fe2000f8e023f */
[----:B------:R-:W-:Y:S01]  /*08f0*/  IMAD.SHL.U32 R4, R7, 0x40, RZ ;  /* 0x0000004007047824 */ /* 0x000fe200078e00ff */
[----:B------:R-:W-:Y:S01]  /*0900*/  UIADD3 UR29, -UR61, URZ, URZ ;  /* 0x0000003f3d1d7290 */ /* 0x000fe2000fffe13f */
[----:B------:R-:W-:Y:S01]  /*0910*/  IMAD.IADD R14, R3, 0x1, -R0 ;  /* 0x00000001030e7824 */ /* 0x000fe200078e0a00 */
[----:B------:R-:W-:Y:S01]  /*0920*/  UMOV UR57, 0xffffe000 ;  /* 0xffffe00000397882 */ /* 0x000fe20000000000 */
[----:B------:R-:W-:Y:S01]  /*0930*/  IMAD.U32 R0, RZ, RZ, UR8 ;  /* 0x00000008ff007e24 */ /* 0x000fe2000f8e00ff */
[----:B------:R-:W-:Y:S01]  /*0940*/  SHF.R.S32.HI R0, RZ, 0x1, R9 ;  /* 0x00000001ff007819 */ /* 0x000fe20000011409 */
[----:B------:R-:W-:Y:S01]  /*0950*/  IMAD.U32 R3, RZ, RZ, UR9 ;  /* 0x00000009ff037e24 */ /* 0x000fe2000f8e00ff */
[----:B------:R-:W-:Y:S01]  /*0960*/  LEA.HI R9, R7, R7, RZ, 0x1 ;  /* 0x0000000707097211 */ /* 0x000fe200078f08ff */
[----:B------:R-:W-:Y:S01]  /*0970*/  @!UP2 UIMAD UR8, UR50, UR18, UR52 ;  /* 0x000000123208a2a4 */ /* 0x000fe2000f8e0234 */
[----:B------:R-:W-:-:S02]  /*0980*/  LOP3.LUT P0, RZ, R0, 0x2, RZ, 0xc0, !PT ;  /* 0x0000000200ff7812 */ /* 0x000fc4000780c0ff */
[----:B------:R-:W-:Y:S02]  /*0990*/  SHF.R.S32.HI R3, RZ, 0x3, R10 ;  /* 0x00000003ff037819 */ /* 0x000fe4000001140a */
[----:B-1----:R-:W-:Y:S02]  /*09a0*/  LOP3.LUT R2, R10, 0xfffffff8, RZ, 0xc0, !PT ;  /* 0xfffffff80a027812 */ /* 0x002fe400078ec0ff */
[----:B------:R-:W-:Y:S01]  /*09b0*/  LOP3.LUT R4, R4, 0x1c0, RZ, 0xc0, !PT ;  /* 0x000001c004047812 */ /* 0x000fe200078ec0ff */
[----:B------:R-:W-:Y:S01]  /*09c0*/  IMAD R16, R3, 0x8, R16 ;  /* 0x0000000803107824 */ /* 0x000fe200078e0210 */
[----:B------:R-:W-:Y:S01]  /*09d0*/  SEL R150, R157, 0xffffffe0, !P0 ;  /* 0xffffffe09d967807 */ /* 0x000fe20004000000 */
[----:B------:R-:W-:Y:S01]  /*09e0*/  IMAD.IADD R15, R8, 0x1, -R2 ;  /* 0x00000001080f7824 */ /* 0x000fe200078e0a02 */
[----:B------:R-:W-:Y:S02]  /*09f0*/  LOP3.LUT R2, R7, 0x1, RZ, 0xc0, !PT ;  /* 0x0000000107027812 */ /* 0x000fe400078ec0ff */
[----:B------:R-:W-:-:S02]  /*0a00*/  LEA.HI R4, R4, R4, RZ, 0x1d ;  /* 0x0000000404047211 */ /* 0x000fc400078fe8ff */
[----:B------:R-:W-:Y:S01]  /*0a10*/  ISETP.NE.U32.AND P6, PT, R2, 0x1, PT ;  /* 0x000000010200780c */ /* 0x000fe20003fc5070 */
[----:B------:R-:W-:Y:S01]  /*0a20*/  IMAD.U32 R2, RZ, RZ, UR9 ;  /* 0x00000009ff027e24 */ /* 0x000fe2000f8e00ff */
[----:B------:R-:W-:Y:S01]  /*0a30*/  UIMAD UR9, UR5, UR19, URZ ;  /* 0x00000013050972a4 */ /* 0x000fe2000f8e023f */
[----:B------:R-:W-:Y:S01]  /*0a40*/  IMAD.SHL.U32 R2, R11, 0x40, RZ ;  /* 0x000000400b027824 */ /* 0x000fe200078e00ff */
[----:B------:R-:W-:Y:S01]  /*0a50*/  UIMAD UR5, UR7, UR50, URZ ;  /* 0x00000032070572a4 */ /* 0x000fe2000f8e023f */
[----:B------:R-:W-:Y:S01]  /*0a60*/  IMAD.SHL.U32 R11, R0, 0x40, RZ ;  /* 0x00000040000b7824 */ /* 0x000fe200078e00ff */
[----:B------:R-:W-:Y:S01]  /*0a70*/  @!UP2 UIMAD UR7, UR8, UR17, URZ ;  /* 0x000000110807a2a4 */ /* 0x000fe2000f8e023f */
[----:B------:R-:W-:Y:S01]  /*0a80*/  IMAD.SHL.U32 R0, R19, 0x10, RZ ;  /* 0x0000001013007824 */ /* 0x000fe200078e00ff */
[----:B------:R-:W-:Y:S02]  /*0a90*/  LOP3.LUT R8, R2, 0x1c0, RZ, 0xc0, !PT ;  /* 0x000001c002087812 */ /* 0x000fe400078ec0ff */
[----:B------:R-:W-:-:S02]  /*0aa0*/  LOP3.LUT R2, R9, 0x3fffffe, RZ, 0xc0, !PT ;  /* 0x03fffffe09027812 */ /* 0x000fc400078ec0ff */
[----:B------:R-:W-:Y:S02]  /*0ab0*/  LOP3.LUT R5, R8, 0x30, R0, 0xf8, !PT ;  /* 0x0000003008057812 */ /* 0x000fe400078ef800 */
[----:B------:R-:W-:Y:S01]  /*0ac0*/  SEL R231, R231, 0x10, !P6 ;  /* 0x00000010e7e77807 */ /* 0x000fe20007000000 */
[----:B------:R-:W-:Y:S01]  /*0ad0*/  IMAD.IADD R13, R7, 0x1, -R2 ;  /* 0x00000001070d7824 */ /* 0x000fe200078e0a02 */
[----:B------:R-:W-:Y:S01]  /*0ae0*/  LEA.HI.SX32 R7, R18, R0, 0x1e ;  /* 0x0000000012077211 */ /* 0x000fe200078ff2ff */
[----:B------:R-:W-:Y:S01]  /*0af0*/  IMAD.SHL.U32 R2, R19, 0x400, RZ ;  /* 0x0000040013027824 */ /* 0x000fe200078e00ff */
[----:B------:R-:W-:Y:S02]  /*0b00*/  LOP3.LUT R0, R11, 0xc0, RZ, 0xc0, !PT ;  /* 0x000000c00b007812 */ /* 0x000fe400078ec0ff */
[--C-:B------:R-:W-:Y:S01]  /*0b10*/  LOP3.LUT R5, R5, 0x8, R149.reuse, 0xf8, !PT ;  /* 0x0000000805057812 */ /* 0x100fe200078ef895 */
[----:B------:R-:W-:Y:S01]  /*0b20*/  IMAD R151, R3, 0x200, R2 ;  /* 0x0000020003977824 */ /* 0x000fe200078e0202 */
[----:B------:R-:W-:Y:S01]  /*0b30*/  LOP3.LUT R149, R0, 0x8, R149, 0xf8, !PT ;  /* 0x0000000800957812 */ /* 0x000fe200078ef895 */
[----:B------:R-:W-:Y:S01]  /*0b40*/  IMAD.U32 R3, RZ, RZ, UR9 ;  /* 0x00000009ff037e24 */ /* 0x000fe2000f8e00ff */
[----:B------:R-:W-:Y:S01]  /*0b50*/  SHF.R.U32.HI R0, RZ, 0x3, R0 ;  /* 0x00000003ff007819 */ /* 0x000fe20000011600 */
[----:B------:R-:W-:Y:S01]  /*0b60*/  STL [R1], R7 ;  /* 0x0000000701007387 */ /* 0x000fe20000100800 */
[----:B------:R-:W-:Y:S01]  /*0b70*/  IADD3 R235, R4, R235, R2 ;  /* 0x000000eb04eb7210 */ /* 0x000fe20007ffe002 */
[----:B------:R-:W-:Y:S01]  /*0b80*/  IMAD.SHL.U32 R4, R12, 0x10, RZ ;  /* 0x000000100c047824 */ /* 0x000fe200078e00ff */
[----:B------:R-:W-:Y:S01]  /*0b90*/  LOP3.LUT R149, R149, R0, RZ, 0x3c, !PT ;  /* 0x0000000095957212 */ /* 0x000fe200078e3cff */
[----:B------:R-:W-:Y:S01]  /*0ba0*/  IMAD.U32 R0, RZ, RZ, UR13 ;  /* 0x0000000dff007e24 */ /* 0x000fe2000f8e00ff */
[----:B------:R-:W-:Y:S01]  /*0bb0*/  SHF.R.U32.HI R2, RZ, 0x3, R8 ;  /* 0x00000003ff027819 */ /* 0x000fe20000011608 */
[----:B------:R-:W-:-:S02]  /*0bc0*/  IMAD.SHL.U32 R235, R235, 0x2, RZ ;  /* 0x00000002ebeb7824 */ /* 0x000fc400078e00ff */
[----:B------:R-:W-:Y:S01]  /*0bd0*/  IMAD.U32 R149, R17, 0x20, R149 ;  /* 0x0000002011957824 */ /* 0x000fe200078e0095 */
[----:B------:R1:W-:Y:S01]  /*0be0*/  STL [R1+0x38], R0 ;  /* 0x0000380001007387 */ /* 0x0003e20000100800 */
[----:B------:R-:W-:Y:S01]  /*0bf0*/  LOP3.LUT R5, R5, R2, RZ, 0x3c, !PT ;  /* 0x0000000205057212 */ /* 0x000fe200078e3cff */
[C---:B------:R-:W-:Y:S01]  /*0c00*/  IMAD.IADD R236, R235.reuse, 0x1, R231 ;  /* 0x00000001ebec7824 */ /* 0x040fe200078e02e7 */
[C---:B------:R-:W-:Y:S01]  /*0c10*/  IADD3 R230, R235.reuse, 0x40, RZ ;  /* 0x00000040ebe67810 */ /* 0x040fe20007ffe0ff */
[----:B------:R2:W-:Y:S01]  /*0c20*/  STL [R1+0x34], R3 ;  /* 0x0000340301007387 */ /* 0x0005e20000100800 */
[----:B------:R-:W-:Y:S01]  /*0c30*/  @P4 IADD3 R230, R235, -0x40, RZ ;  /* 0xffffffc0ebe64810 */ /* 0x000fe20007ffe0ff */
[----:B------:R-:W-:Y:S02]  /*0c40*/  IMAD.SHL.U32 R149, R149, 0x2, RZ ;  /* 0x0000000295957824 */ /* 0x000fe400078e00ff */
[----:B------:R-:W-:Y:S02]  /*0c50*/  IMAD.IADD R237, R235, 0x1, R232 ;  /* 0x00000001ebed7824 */ /* 0x000fe400078e02e8 */
[----:B------:R-:W-:-:S02]  /*0c60*/  IMAD.IADD R231, R231, 0x1, R230 ;  /* 0x00000001e7e77824 */ /* 0x000fc400078e02e6 */
[----:B------:R-:W-:Y:S02]  /*0c70*/  IMAD.IADD R234, R236, 0x1, R232 ;  /* 0x00000001ecea7824 */ /* 0x000fe400078e02e8 */
[C---:B------:R-:W-:Y:S02]  /*0c80*/  IMAD.IADD R233, R232.reuse, 0x1, R230 ;  /* 0x00000001e8e97824 */ /* 0x040fe400078e02e6 */
[----:B------:R-:W-:Y:S02]  /*0c90*/  IMAD.IADD R150, R149, 0x1, R150 ;  /* 0x0000000195967824 */ /* 0x000fe400078e0296 */
[----:B------:R-:W-:Y:S02]  /*0ca0*/  IMAD.IADD R232, R232, 0x1, R231 ;  /* 0x00000001e8e87824 */ /* 0x000fe400078e02e7 */
[----:B-1----:R-:W-:Y:S02]  /*0cb0*/  IMAD R0, R19, 0x200, R6 ;  /* 0x0000020013007824 */ /* 0x002fe400078e0206 */
[----:B--2---:R-:W-:Y:S01]  /*0cc0*/  IMAD.U32 R3, RZ, RZ, UR5 ;  /* 0x00000005ff037e24 */ /* 0x004fe2000f8e00ff */
[----:B------:R-:W-:Y:S01]  /*0cd0*/  UIMAD UR5, UR55, UR14, URZ ;  /* 0x0000000e370572a4 */ /* 0x000fe2000f8e023f */
[----:B------:R-:W-:-:S02]  /*0ce0*/  IMAD R13, R13, 0x20, R0 ;  /* 0x000000200d0d7824 */ /* 0x000fc400078e0200 */
[----:B------:R-:W-:Y:S01]  /*0cf0*/  IMAD.U32 R0, RZ, RZ, UR4 ;  /* 0x00000004ff007e24 */ /* 0x000fe2000f8e00ff */
[----:B------:R-:W-:Y:S01]  /*0d00*/  STL [R1+0x24], R3 ;  /* 0x0000240301007387 */ /* 0x000fe20000100800 */
[----:B------:R-:W-:Y:S01]  /*0d10*/  USHF.R.S32.HI UR4, URZ, 0x1f, UR4 ;  /* 0x0000001f3f047899 */ /* 0x000fe20008011404 */
[----:B------:R-:W-:Y:S01]  /*0d20*/  IMAD.U32 R2, RZ, RZ, UR5 ;  /* 0x00000005ff027e24 */ /* 0x000fe2000f8e00ff */
[----:B------:R-:W-:Y:S01]  /*0d30*/  USHF.R.S32.HI UR5, URZ, 0x1f, UR20 ;  /* 0x0000001f3f057899 */ /* 0x000fe20008011414 */
[----:B------:R1:W-:Y:S04]  /*0d40*/  STL [R1+0x20], R0 ;  /* 0x0000200001007387 */ /* 0x0003e80000100800 */
        /* <DEDUP_REMOVED lines=10> */
[----:B------:R-:W-:-:S02]  /*0df0*/  SHF.R.U32.HI R3, RZ, 0x3, R0 ;  /* 0x00000003ff037819 */ /* 0x000fc40000011600 */
[----:B------:R-:W-:Y:S02]  /*0e00*/  SEL R152, R152, 0xffffffc0, !P2 ;  /* 0xffffffc098987807 */ /* 0x000fe40005000000 */
[----:B------:R-:W-:Y:S01]  /*0e10*/  SEL R157, R157, 0xffffffe0, !P0 ;  /* 0xffffffe09d9d7807 */ /* 0x000fe20004000000 */
        /* <DEDUP_REMOVED lines=33> */
[----:B------:R3:W-:Y:S01]  /*1030*/  STL [R1+0x14], R4 ;  /* 0x0000140401007387 */ /* 0x0007e20000100800 */
[----:B------:R-:W-:Y:S01]  /*1040*/  IMAD.IADD R152, R152, 0x1, R158 ;  /* 0x0000000198987824 */ /* 0x000fe200078e029e */
[C---:B------:R-:W-:Y:S02]  /*1050*/  IADD3 R160, R158.reuse, 0x4000, RZ ;  /* 0x000040009ea07810 */ /* 0x040fe40007ffe0ff */
[----:B------:R-:W-:Y:S01]  /*1060*/  IADD3 R159, R158, 0x6000, RZ ;  /* 0x000060009e9f7810 */ /* 0x000fe20007ffe0ff */
[----:B-1----:R-:W-:Y:S01]  /*1070*/  IMAD.SHL.U32 R2, R3, 0x2, RZ ;  /* 0x0000000203027824 */ /* 0x002fe200078e00ff */
[C---:B--2---:R-:W-:Y:S02]  /*1080*/  IADD3 R0, R4.reuse, 0x20, RZ ;  /* 0x0000002004007810 */ /* 0x044fe40007ffe0ff */
[----:B------:R-:W-:-:S05]  /*1090*/  @P3 IADD3 R0, R4, -0x20, RZ ;  /* 0xffffffe004003810 */ /* 0x000fca0007ffe0ff */
[----:B------:R3:W-:Y:S02]  /*10a0*/  STL [R1+0x18], R0 ;  /* 0x0000180001007387 */ /* 0x0007e40000100800 */
.L_x_578:
        /* <DEDUP_REMOVED lines=28> */
[----:B---3--:R-:W-:Y:S02]  /*1270*/  MOV R4, UR8 ;  /* 0x0000000800047c02 */ /* 0x008fe40008000f00 */
[----:B------:R-:W-:Y:S02]  /*1280*/  PLOP3.LUT P1, PT, PT, PT, UP1, 0x80, 0x0 ;  /* 0x000000000000781c */ /* 0x000fe40003f2f018 */
[----:B------:R1:W3:Y:S01]  /*1290*/  @P2 LDG.E R3, [R6.64] ;  /* 0x0000003006032981 */ /* 0x0002e2000c1e1900 */
[----:B------:R-:W-:-:S10]  /*12a0*/  MOV R5, UR9 ;  /* 0x0000000900057c02 */ /* 0x000fd40008000f00 */
[----:B----4-:R-:W4:Y:S04]  /*12b0*/  @!P1 LDG.E R0, [R4.64] ;  /* 0x0000003004009981 */ /* 0x010f28000c1e1900 */
[----:B-1---5:R-:W5:Y:S01]  /*12c0*/  @P2 LDG.E R6, [R6.64+0x4] ;  /* 0x0000043006062981 */ /* 0x022f62000c1e1900 */
[----:B------:R-:W-:Y:S02]  /*12d0*/  UMOV UR4, 0xffffffff ;  /* 0xffffffff00047882 */ /* 0x000fe40000000000 */
[----:B------:R-:W-:Y:S02]  /*12e0*/  UMOV UR45, URZ ;  /* 0x0000003f002d7c82 */ /* 0x000fe40008000000 */
[----:B------:R-:W-:Y:S02]  /*12f0*/  UMOV UR47, 0xffffffff ;  /* 0xffffffff002f7882 */ /* 0x000fe40000000000 */
[----:B--2---:R1:W2:Y:S01]  /*1300*/  @P0 R2UR UR45, R8 ;  /* 0x00000000082d03c2 */ /* 0x0042a200000e0000 */
[----:B------:R-:W-:-:S07]  /*1310*/  ISETP.NE.U32.AND P0, PT, RZ, c[0x0][0x248], PT ;  /* 0x00009200ff007a0c */ /* 0x000fce0003f05070 */
[----:B---3--:R-:W3:Y:S01]  /*1320*/  @P2 R2UR UR4, R3 ;  /* 0x00000000030423c2 */ /* 0x008ee200000e0000 */
[----:B------:R-:W-:-:S07]  /*1330*/  ISETP.NE.AND.EX P0, PT, RZ, c[0x0][0x24c], PT, P0 ;  /* 0x00009300ff007a0c */ /* 0x000fce0003f05300 */
[----:B-----5:R-:W3:Y:S08]  /*1340*/  @P2 R2UR UR7, R6 ;  /* 0x00000000060723c2 */ /* 0x020ef000000e0000 */
[----:B----4-:R1:W4:Y:S01]  /*1350*/  @!P1 R2UR UR47, R0 ;  /* 0x00000000002f93c2 */ /* 0x01032200000e0000 */
[----:B---3--:R-:W-:-:S03]  /*1360*/  @UP6 UIADD3 UR20, UR7, -UR4, URZ ;  /* 0x8000000407146290 */ /* 0x008fc6000fffe03f */
        /* <DEDUP_REMOVED lines=10> */
.L_x_534:
        /* <DEDUP_REMOVED lines=58> */
.L_x_536:
        /* <DEDUP_REMOVED lines=18> */
.L_x_537:
[----:B------:R-:W2:Y:S01]  /*18d0*/  LDL R0, [R1+0x1c] ;  /* 0x00001c0001007983 */ /* 0x000ea20000100800 */
[----:B------:R-:W-:-:S03]  /*18e0*/  ULDC.64 UR14, c[0x0][0x370] ;  /* 0x0000dc00000e7ab9 */ /* 0x000fc60000000a00 */
[----:B------:R-:W3:Y:S04]  /*18f0*/  LDL R3, [R1+0x24] ;  /* 0x0000240001037983 */ /* 0x000ee80000100800 */
[----:B------:R-:W2:Y:S01]  /*1900*/  LDL R4, [R1+0x3c] ;  /* 0x00003c0001047983 */ /* 0x000ea20000100800 */
[----:B------:R-:W-:-:S04]  /*1910*/  @UP1 UIMAD.WIDE.U32 UR8, UR4, UR14, URZ ;  /* 0x0000000e040812a5 */ /* 0x000fc8000f8e003f */
[----:B------:R-:W-:-:S03]  /*1920*/  @UP1 UIMAD UR25, UR4, UR15, UR9 ;  /* 0x0000000f041912a4 */ /* 0x000fc6000f8e0209 */
[----:B------:R-:W-:Y:S02]  /*1930*/  @UP1 UMOV UR23, UR8 ;  /* 0x0000000800171c82 */ /* 0x000fe40008000000 */
[----:B------:R-:W-:Y:S02]  /*1940*/  ULDC.64 UR8, c[0x0][0x368] ;  /* 0x0000da0000087ab9 */ /* 0x000fe40000000a00 */
[----:B------:R-:W-:-:S04]  /*1950*/  @!UP1 UIMAD UR13, UR56, UR8, URZ ;  /* 0x00000008380d92a4 */ /* 0x000fc8000f8e023f */
[----:B------:R-:W-:Y:S02]  /*1960*/  @!UP1 UIMAD UR13, UR50, UR9, UR13 ;  /* 0x00000009320d92a4 */ /* 0x000fe4000f8e020d */
[----:B------:R-:W-:Y:S02]  /*1970*/  @!UP1 UIMAD.WIDE.U32 UR8, UR50, UR8, URZ ;  /* 0x00000008320892a5 */ /* 0x000fe4000f8e003f */
[----:B------:R-:W-:Y:S02]  /*1980*/  ULDC UR17, c[0x0][0x224] ;  /* 0x0000890000117ab9 */ /* 0x000fe40000000800 */
[----:B------:R-:W-:-:S03]  /*1990*/  UIMAD.WIDE.U32 UR14, UR50, UR17, URZ ;  /* 0x00000011320e72a5 */ /* 0x000fc6000f8e003f */
[----:B------:R-:W-:Y:S02]  /*19a0*/  @!UP1 UMOV UR23, UR8 ;  /* 0x0000000800179c82 */ /* 0x000fe40008000000 */
[----:B------:R-:W-:Y:S02]  /*19b0*/  @!UP1 UIADD3 UR25, UR9, UR13, URZ ;  /* 0x0000000d09199290 */ /* 0x000fe4000fffe03f */
[----:B------:R-:W-:Y:S01]  /*19c0*/  UIMAD UR13, UR55, UR4, URZ ;  /* 0x00000004370d72a4 */ /* 0x000fe2000f8e023f */
[----:B------:R-:W-:Y:S01]  /*19d0*/  IABS R6, c[0x0][0x1c8] ;  /* 0x0000720000067a13 */ /* 0x000fe20000000000 */
[----:B--2---:R1:W2:Y:S08]  /*19e0*/  R2UR UR16, R0 ;  /* 0x00000000001073c2 */ /* 0x0042b000000e0000 */
[----:B---3--:R3:W5:Y:S01]  /*19f0*/  R2UR UR19, R3 ;  /* 0x00000000031373c2 */ /* 0x00876200000e0000 */
[----:B-1----:R-:W4:Y:S04]  /*1a00*/  LDL R0, [R1+0x38] ;  /* 0x0000380001007983 */ /* 0x002f280000100800 */
[----:B---3--:R-:W3:Y:S01]  /*1a10*/  LDL R3, [R1+0x2c] ;  /* 0x00002c0001037983 */ /* 0x008ee20000100800 */
[----:B-----5:R-:W-:-:S02]  /*1a20*/  UIMAD UR8, UR56, UR17, UR19 ;  /* 0x00000011380872a4 */ /* 0x020fc4000f8e0213 */
[----:B------:R-:W1:Y:S02]  /*1a30*/  S2UR UR17, SR_CTAID.X ;  /* 0x00000000001179c3 */ /* 0x000e640000002500 */
[----:B------:R-:W-:-:S03]  /*1a40*/  UIADD3 UR8, UR15, UR8, URZ ;  /* 0x000000080f087290 */ /* 0x000fc6000fffe03f */
[----:B------:R-:W-:Y:S02]  /*1a50*/  ULDC.64 UR14, c[0x0][0x3d8] ;  /* 0x0000f600000e7ab9 */ /* 0x000fe40000000a00 */
[----:B--2---:R-:W-:-:S04]  /*1a60*/  UIMAD UR8, UR54, UR8, UR16 ;  /* 0x00000008360872a4 */ /* 0x004fc8000f8e0210 */
[----:B------:R-:W-:Y:S02]  /*1a70*/  UIADD3 UR16, UR59, UR8, URZ ;  /* 0x000000083b107290 */ /* 0x000fe4000fffe03f */
[----:B------:R-:W-:-:S04]  /*1a80*/  UIMAD.WIDE.U32 UR8, UR54, UR4, URZ ;  /* 0x00000004360872a5 */ /* 0x000fc8000f8e003f */
[----:B------:R-:W-:Y:S02]  /*1a90*/  @UP1 UIADD3 UR16, UR9, UR13, URZ ;  /* 0x0000000d09101290 */ /* 0x000fe4000fffe03f */
[----:B------:R-:W-:Y:S02]  /*1aa0*/  USEL UR24, UR58, UR8, !UP1 ;  /* 0x000000083a187287 */ /* 0x000fe4000c800000 */
[----:B-1----:R-:W-:Y:S01]  /*1ab0*/  UIMAD.WIDE.U32 UR8, UR17, UR14, URZ ;  /* 0x0000000e110872a5 */ /* 0x002fe2000f8e003f */
[----:B------:R1:W2:Y:S02]  /*1ac0*/  R2UR UR14, R4 ;  /* 0x00000000040e73c2 */ /* 0x0002a400000e0000 */
[----:B-1----:R-:W1:Y:S01]  /*1ad0*/  I2F.RP R4, R6 ;  /* 0x0000000600047306 */ /* 0x002e620000209400 */
[----:B------:R-:W-:Y:S02]  /*1ae0*/  USEL UR19, UR8, URZ, UP3 ;  /* 0x0000003f08137287 */ /* 0x000fe40009800000 */
[----:B------:R-:W-:-:S02]  /*1af0*/  UIMAD UR15, UR17, UR15, UR9 ;  /* 0x0000000f110f72a4 */ /* 0x000fc4000f8e0209 */
[----:B------:R-:W-:-:S03]  /*1b00*/  USHF.L.U64.HI UR8, UR50, 0x7, UR56 ;  /* 0x0000000732087899 */ /* 0x000fc60008010238 */
[----:B-1----:R-:W1:Y:S01]  /*1b10*/  MUFU.RCP R4, R4 ;  /* 0x0000000400047308 */ /* 0x002e620000001000 */
[----:B------:R-:W-:Y:S02]  /*1b20*/  USHF.L.U32 UR17, UR50, 0x7, URZ ;  /* 0x0000000732117899 */ /* 0x000fe4000800063f */
[----:B------:R-:W-:Y:S02]  /*1b30*/  USEL UR9, UR8, URZ, UP6 ;  /* 0x0000003f08097287 */ /* 0x000fe4000b000000 */
[----:B------:R-:W-:-:S04]  /*1b40*/  USEL UR8, UR17, URZ, UP6 ;  /* 0x0000003f11087287 */ /* 0x000fc8000b000000 */
[----:B------:R-:W-:Y:S01]  /*1b50*/  UIADD3 UR8, UP0, UR7, UR8, URZ ;  /* 0x0000000807087290 */ /* 0x000fe2000ff1e03f */
[----:B-1----:R-:W-:-:S03]  /*1b60*/  IADD3 R4, R4, 0xffffffe, RZ ;  /* 0x0ffffffe04047810 */ /* 0x002fc60007ffe0ff */
[----:B------:R-:W-:Y:S01]  /*1b70*/  UIADD3.X UR13, UR26, UR9, URZ, UP0, !UPT ;  /* 0x000000091a0d7290 */ /* 0x000fe200087fe43f */
[----:B------:R1:W5:Y:S01]  /*1b80*/  F2I.FTZ.U32.TRUNC.NTZ R5, R4 ;  /* 0x0000000400057305 */ /* 0x000362000021f000 */
[----:B------:R-:W-:-:S04]  /*1b90*/  UIMAD UR9, UR55, UR8, URZ ;  /* 0x00000008370972a4 */ /* 0x000fc8000f8e023f */
[----:B------:R-:W-:Y:S01]  /*1ba0*/  UIMAD UR13, UR54, UR13, UR9 ;  /* 0x0000000d360d72a4 */ /* 0x000fe2000f8e0209 */
[----:B-1----:R-:W-:Y:S01]  /*1bb0*/  IMAD.MOV.U32 R4, RZ, RZ, RZ ;  /* 0x000000ffff047224 */ /* 0x002fe200078e00ff */
[----:B------:R-:W-:-:S05]  /*1bc0*/  ISETP.NE.AND P1, PT, RZ, c[0x0][0x1c8], PT ;  /* 0x00007200ff007a0c */ /* 0x000fca0003f25270 */
[----:B----4-:R5:W1:Y:S08]  /*1bd0*/  R2UR UR9, R0 ;  /* 0x00000000000973c2 */ /* 0x010a7000000e0000 */
[----:B---3--:R3:W4:Y:S01]  /*1be0*/  R2UR UR17, R3 ;  /* 0x00000000031173c2 */ /* 0x00872200000e0000 */
[----:B-----5:R-:W-:-:S04]  /*1bf0*/  IMAD.MOV R0, RZ, RZ, -R5 ;  /* 0x000000ffff007224 */ /* 0x020fc800078e0a05 */
[----:B------:R-:W-:Y:S01]  /*1c00*/  IMAD R0, R0, R6, RZ ;  /* 0x0000000600007224 */ /* 0x000fe200078e02ff */
[----:B---3--:R-:W-:-:S03]  /*1c10*/  IABS R3, UR52 ;  /* 0x0000003400037c13 */ /* 0x008fc60008000000 */
        /* <DEDUP_REMOVED lines=12> */
[----:B------:R-:W-:Y:S01]  /*1ce0*/  @P2 IADD3 R4, R4, 0x1, RZ ;  /* 0x0000000104042810 */ /* 0x000fe20007ffe0ff */
[----:B------:R-:W-:-:S04]  /*1cf0*/  @UP2 UIMAD UR14, UR52, UR14, UR9 ;  /* 0x0000000e340e22a4 */ /* 0x000fc8000f8e0209 */
[----:B------:R-:W-:Y:S01]  /*1d00*/  @!P0 IMAD.MOV R4, RZ, RZ, -R4 ;  /* 0x000000ffff048224 */ /* 0x000fe200078e0a04 */
[----:B------:R-:W-:Y:S01]  /*1d10*/  PLOP3.LUT P0, PT, PT, PT, UP2, 0x80, 0x0 ;  /* 0x000000000000781c */ /* 0x000fe20003f0f028 */
[----:B------:R-:W-:Y:S02]  /*1d20*/  UIMAD.WIDE.U32 UR8, UR54, UR8, URZ ;  /* 0x00000008360872a5 */ /* 0x000fe4000f8e003f */
[----:B----4-:R-:W-:Y:S01]  /*1d30*/  @!UP2 UMOV UR14, UR17 ;  /* 0x00000011000eac82 */ /* 0x010fe20008000000 */
[----:B------:R-:W-:Y:S01]  /*1d40*/  @!P1 LOP3.LUT R4, RZ, c[0x0][0x1c8], RZ, 0x33, !PT ;  /* 0x00007200ff049a12 */ /* 0x000fe200078e33ff */
[----:B------:R-:W-:Y:S02]  /*1d50*/  USEL UR17, UR15, URZ, UP3 ;  /* 0x0000003f0f117287 */ /* 0x000fe40009800000 */
        /* <DEDUP_REMOVED lines=11> */
[----:B------:R-:W-:Y:S01]  /*1e10*/  ULDC.U8 UR6, c[0x0][0x2d8] ;  /* 0x0000b60000067ab9 */ /* 0x000fe20000000000 */
[----:B------:R-:W-:Y:S05]  /*1e20*/  BRA `(.L_x_539) ;  /* 0x0000003000007947 */ /* 0x000fea0003800000 */
.L_x_538:
[----:B------:R-:W2:Y:S02]  /*1e30*/  LDL R0, [R1+0x34] ;  /* 0x0000340001007983 */ /* 0x000ea40000100800 */
[----:B--2---:R1:W2:Y:S01]  /*1e40*/  R2UR UR4, R0 ;  /* 0x00000000000473c2 */ /* 0x0042a200000e0000 */
[----:B------:R-:W-:-:S07]  /*1e50*/  DEPBAR.LE SB1, 0x0, {2} ;  /* 0x000090040000791a */ /* 0x000fce0000000000 */
.L_x_539:
        /* <DEDUP_REMOVED lines=9> */
[----:B--2---:R-:W-:-:S03]  /*1ef0*/  UIADD3 UR8, UP5, UP4, UR8, UR61, UR6 ;  /* 0x0000003d08087290 */ /* 0x004fc6000fcbe006 */
[----:B------:R-:W-:Y:S01]  /*1f00*/  SHF.R.S32.HI R3, RZ, 0x2, R3 ;  /* 0x00000002ff037819 */ /* 0x000fe20000011403 */
[----:B------:R-:W-:Y:S02]  /*1f10*/  UIADD3 UR19, UP1, UP0, UR19, UR8, UR24 ;  /* 0x0000000813137290 */ /* 0x000fe4000f83e018 */
[----:B------:R-:W-:Y:S01]  /*1f20*/  USHF.R.S32.HI UR24, URZ, 0x1f, UR52 ;  /* 0x0000001f3f187899 */ /* 0x000fe20008011434 */
[----:B------:R-:W-:Y:S01]  /*1f30*/  SHF.R.S32.HI R18, RZ, 0x1f, R3 ;  /* 0x0000001fff127819 */ /* 0x000fe20000011403 */
[----:B------:R-:W-:-:S03]  /*1f40*/  ULDC.U8 UR6, c[0x0][0x2d8] ;  /* 0x0000b60000067ab9 */ /* 0x000fc60000000000 */
[----:B---3--:R1:W2:Y:S02]  /*1f50*/  R2UR UR8, R0 ;  /* 0x00000000000873c2 */ /* 0x0082a400000e0000 */
        /* <DEDUP_REMOVED lines=10> */
[----:B------:R-:W-:Y:S02]  /*2000*/  IMAD R0, R0, c[0x0][0x194], R5 ;  /* 0x0000650000007a24 */ /* 0x000fe400078e0205 */
        /* <DEDUP_REMOVED lines=10> */
[----:B------:R-:W-:Y:S01]  /*20b0*/  UMOV UR24, 0x4 ;  /* 0x0000000400187882 */ /* 0x000fe20000000000 */
        /* <DEDUP_REMOVED lines=11> */
[----:B------:R-:W-:Y:S01]  /*2170*/  ULEA.HI.SX32 UR7, UR46, 0xffffffff, 0x19 ;  /* 0xffffffff2e077891 */ /* 0x000fe2000f8fca3f */
        /* <DEDUP_REMOVED lines=8> */
[----:B------:R-:W-:Y:S02]  /*2200*/  ULDC.64 UR14, c[0x0][0x3c8] ;  /* 0x0000f200000e7ab9 */ /* 0x000fe40000000a00 */
[----:B------:R-:W-:Y:S01]  /*2210*/  IMAD R0, R18, c[0x0][0x370], RZ ;  /* 0x0000dc0012007a24 */ /* 0x000fe200078e02ff */
[----:B------:R-:W-:Y:S01]  /*2220*/  IADD3 R9, R9, UR16, RZ ;  /* 0x0000001009097c10 */ /* 0x000fe2000fffe0ff */
[C---:B------:R-:W-:Y:S01]  /*2230*/  IMAD.WIDE.U32 R6, R3.reuse, c[0x0][0x370], R6 ;  /* 0x0000dc0003067a25 */ /* 0x040fe200078e0006 */
[----:B------:R-:W-:Y:S01]  /*2240*/  ULDC.64 UR16, c[0x0][0x200] ;  /* 0x0000800000107ab9 */ /* 0x000fe20000000a00 */
[----:B------:R-:W-:Y:S01]  /*2250*/  LEA R12, P2, R8, c[0x0][0x160], 0x1 ;  /* 0x00005800080c7a11 */ /* 0x000fe200078408ff */
[----:B------:R-:W-:Y:S01]  /*2260*/  UIMAD.WIDE UR16, UR4, UR24, UR16 ;  /* 0x00000018041072a5 */ /* 0x000fe2000f8e0210 */
[----:B------:R-:W-:Y:S01]  /*2270*/  IMAD R0, R3, c[0x0][0x374], R0 ;  /* 0x0000dd0003007a24 */ /* 0x000fe200078e0200 */
[----:B------:R-:W-:Y:S01]  /*2280*/  LEA R10, P1, R6, c[0x0][0x330], 0x1 ;  /* 0x0000cc00060a7a11 */ /* 0x000fe200078208ff */
[----:B------:R-:W-:Y:S01]  /*2290*/  UIMAD.WIDE UR8, UR8, UR24, UR14 ;  /* 0x00000018080872a5 */ /* 0x000fe2000f8e020e */
[----:B------:R-:W-:Y:S01]  /*22a0*/  LEA.HI.X R13, R8, c[0x0][0x164], R9, 0x1, P2 ;  /* 0x00005900080d7a11 */ /* 0x000fe200010f0c09 */
[----:B------:R-:W-:-:S05]  /*22b0*/  IMAD.IADD R0, R7, 0x1, R0 ;  /* 0x0000000107007824 */ /* 0x000fca00078e0200 */
[----:B------:R-:W-:Y:S01]  /*22c0*/  LEA.HI.X R11, R6, c[0x0][0x334], R0, 0x1, P1 ;  /* 0x0000cd00060b7a11 */ /* 0x000fe200008f0c00 */
[----:B------:R-:W-:Y:S05]  /*22d0*/  @!P0 BRA `(.L_x_540) ;  /* 0x00008bb000008947 */ /* 0x000fea0003800000 */
[----:B------:R-:W2:Y:S01]  /*22e0*/  LDL R19, [R1+0xc] ;  /* 0x00000c0001137983 */ /* 0x000ea20000100800 */
        /* <DEDUP_REMOVED lines=13> */
[----:B------:R-:W-:Y:S01]  /*23c0*/  UMOV UR9, UR17 ;  /* 0x0000001100097c82 */ /* 0x000fe20008000000 */
[----:B------:R-:W-:Y:S01]  /*23d0*/  MOV R0, UR4 ;  /* 0x0000000400007c02 */ /* 0x000fe20008000f00 */
        /* <DEDUP_REMOVED lines=10> */
[----:B------:R-:W-:Y:S01]  /*2480*/  UISETP.NE.AND UP0, UPT, UR4, 0x1, UPT ;  /* 0x000000010400788c */ /* 0x000fe2000bf05270 */
[----:B------:R-:W-:Y:S01]  /*2490*/  IMAD.IADD R12, R7, 0x1, R5 ;  /* 0x00000001070c7824 */ /* 0x000fe200078e0205 */
[----:B------:R-:W-:-:S04]  /*24a0*/  UIMAD UR4, UR12, -0x80, UR5 ;  /* 0xffffff800c0478a4 */ /* 0x000fc8000f8e0205 */
[----:B------:R-:W-:Y:S02]  /*24b0*/  @P0 BAR.SYNC.DEFER_BLOCKING 0x0 ;  /* 0x0000000000000b1d */ /* 0x000fe40000010000 */
[----:B------:R-:W-:Y:S01]  /*24c0*/  ISETP.GE.AND P2, PT, R3, UR4, PT ;  /* 0x0000000403007c0c */ /* 0x000fe2000bf46270 */
[----:B--2---:R-:W-:-:S12]  /*24d0*/  IMAD.SHL.U32 R0, R19, 0x2, RZ ;  /* 0x0000000213007824 */ /* 0x004fd800078e00ff */
        /* <DEDUP_REMOVED lines=21> */
.L_x_542:
[----:B------:R-:W-:Y:S05]  /*2630*/  BSYNC B0 ;  /* 0x0000000000007941 */ /* 0x000fea0003800000 */
.L_x_541:
        /* <DEDUP_REMOVED lines=21> */
.L_x_544:
[----:B------:R-:W-:Y:S05]  /*2790*/  BSYNC B0 ;  /* 0x0000000000007941 */ /* 0x000fea0003800000 */
.L_x_543:
        /* <DEDUP_REMOVED lines=17> */
.L_x_546:
[----:B------:R-:W-:Y:S05]  /*28b0*/  BSYNC B0 ;  /* 0x0000000000007941 */ /* 0x000fea0003800000 */
.L_x_545:
        /* <DEDUP_REMOVED lines=15> */
.L_x_548:
[----:B------:R-:W-:Y:S05]  /*29b0*/  BSYNC B0 ;  /* 0x0000000000007941 */ /* 0x000fea0003800000 */
.L_x_547:
        /* <DEDUP_REMOVED lines=20> */
.L_x_550:
[----:B------:R-:W-:Y:S05]  /*2b00*/  BSYNC B0 ;  /* 0x0000000000007941 */ /* 0x000fea0003800000 */
.L_x_549:
        /* <DEDUP_REMOVED lines=20> */
.L_x_552:
[----:B------:R-:W-:Y:S05]  /*2c50*/  BSYNC B0 ;  /* 0x0000000000007941 */ /* 0x000fea0003800000 */
.L_x_551:
[----:B--2---:R-:W2:Y:S01]  /*2c60*/  LDL R12, [R1] ;  /* 0x00000000010c7983 */ /* 0x004ea20000100800 */
[----:B------:R-:W-:Y:S01]  /*2c70*/  ULDC.64 UR14, c[0x0][0x198] ;  /* 0x00006600000e7ab9 */ /* 0x000fe20000000a00 */
[----:B---3--:R-:W-:Y:S01]  /*2c80*/  IMAD.WIDE.U32 R6, R15, c[0x0][0x198], R246 ;  /* 0x000066000f067a25 */ /* 0x008fe200078e00f6 */
[----:B------:R-:W-:Y:S01]  /*2c90*/  UIMAD UR13, UR13, UR14, URZ ;  /* 0x0000000e0d0d72a4 */ /* 0x000fe2000f8e023f */
[----:B------:R-:W-:Y:S02]  /*2ca0*/  MOV R251, 0x7f800000 ;  /* 0x7f80000000fb7802 */ /* 0x000fe40000000f00 */
[----:B------:R-:W-:Y:S01]  /*2cb0*/  IMAD.MOV.U32 R252, RZ, RZ, 0x7f800000 ;  /* 0x7f800000fffc7424 */ /* 0x000fe200078e00ff */
[----:B------:R-:W-:Y:S01]  /*2cc0*/  UIMAD UR13, UR18, UR15, UR13 ;  /* 0x0000000f120d72a4 */ /* 0x000fe2000f8e020d */
[----:B------:R-:W-:Y:S01]  /*2cd0*/  IADD3 R8, P3, R6, UR21, RZ ;  /* 0x0000001506087c10 */ /* 0x000fe2000ff7e0ff */
[----:B------:R-:W-:Y:S01]  /*2ce0*/  IMAD.MOV.U32 R250, RZ, RZ, 0x7f800000 ;  /* 0x7f800000fffa7424 */ /* 0x000fe200078e00ff */
[----:B------:R-:W-:-:S02]  /*2cf0*/  MOV R245, 0x7f800000 ;  /* 0x7f80000000f57802 */ /* 0x000fc40000000f00 */
[----:B------:R-:W-:Y:S01]  /*2d00*/  MOV R10, 0x4 ;  /* 0x00000004000a7802 */ /* 0x000fe20000000f00 */
[----:B------:R-:W-:-:S05]  /*2d10*/  IMAD.U32 R5, RZ, RZ, UR13 ;  /* 0x0000000dff057e24 */ /* 0x000fca000f8e00ff */
[----:B------:R-:W-:Y:S02]  /*2d20*/  IADD3.X R9, R7, UR22, R5, P3, !PT ;  /* 0x0000001607097c10 */ /* 0x000fe40009ffe405 */
[C---:B--2---:R-:W-:Y:S02]  /*2d30*/  IADD3 R7, R12.reuse, 0x8, RZ ;  /* 0x000000080c077810 */ /* 0x044fe40007ffe0ff */
[C---:B------:R-:W-:Y:S02]  /*2d40*/  IADD3 R6, R12.reuse, 0x40, RZ ;  /* 0x000000400c067810 */ /* 0x040fe40007ffe0ff */
[----:B------:R-:W-:Y:S02]  /*2d50*/  ISETP.GE.AND P6, PT, R12, UR4, PT ;  /* 0x000000040c007c0c */ /* 0x000fe4000bfc6270 */
[----:B------:R-:W-:Y:S02]  /*2d60*/  ISETP.GE.AND P5, PT, R7, UR4, PT ;  /* 0x0000000407007c0c */ /* 0x000fe4000bfa6270 */
[----:B------:R-:W-:Y:S01]  /*2d70*/  ISETP.GE.AND P4, PT, R6, UR4, PT ;  /* 0x0000000406007c0c */ /* 0x000fe2000bf86270 */
[----:B------:R-:W-:Y:S01]  /*2d80*/  IMAD.MOV.U32 R6, RZ, RZ, 0x4 ;  /* 0x00000004ff067424 */ /* 0x000fe200078e00ff */
[----:B------:R-:W-:-:S03]  /*2d90*/  IADD3 R5, R12, 0x48, RZ ;  /* 0x000000480c057810 */ /* 0x000fc60007ffe0ff */
        /* <DEDUP_REMOVED lines=33> */
.L_x_554:
[----:B--2---:R-:W-:Y:S05]  /*2fb0*/  BSYNC B0 ;  /* 0x0000000000007941 */ /* 0x004fea0003800000 */
.L_x_553:
        /* <DEDUP_REMOVED lines=19> */
.L_x_556:
[----:B------:R-:W-:Y:S05]  /*30f0*/  BSYNC B0 ;  /* 0x0000000000007941 */ /* 0x000fea0003800000 */
.L_x_555:
[----:B--2---:R-:W2:Y:S01]  /*3100*/  LDL R3, [R1+0x20] ;  /* 0x0000200001037983 */ /* 0x004ea20000100800 */
[----:B------:R-:W-:Y:S02]  /*3110*/  ULDC.64 UR16, c[0x0][0x318] ;  /* 0x0000c60000107ab9 */ /* 0x000fe40000000a00 */
[----:B------:R-:W-:Y:S01]  /*3120*/  USHF.R.S32.HI UR13, URZ, 0x1f, UR52 ;  /* 0x0000001f3f0d7899 */ /* 0x000fe20008011434 */
[----:B------:R-:W0:Y:S01]  /*3130*/  LDGDEPBAR ;  /* 0x00000000000079af */ /* 0x000e220000000000 */
[----:B------:R-:W-:Y:S02]  /*3140*/  UISETP.NE.U32.AND UP1, UPT, URZ, UR16, UPT ;  /* 0x000000103f00728c */ /* 0x000fe4000bf25070 */
[----:B------:R-:W-:Y:S01]  /*3150*/  ULDC.64 UR18, c[0x0][0x320] ;  /* 0x0000c80000127ab9 */ /* 0x000fe20000000a00 */
[----:B-1-34-:R-:W3:Y:S01]  /*3160*/  LDL R0, [R1+0x28] ;  /* 0x0000280001007983 */ /* 0x01aee20000100800 */
[----:B------:R-:W-:-:S03]  /*3170*/  UISETP.NE.AND.EX UP1, UPT, URZ, UR17, UPT, UP1 ;  /* 0x000000113f00728c */ /* 0x000fc6000bf25310 */
[----:B------:R-:W1:Y:S03]  /*3180*/  S2R R6, SR_TID.X ;  /* 0x0000000000067919 */ /* 0x000e660000002100 */
[----:B------:R-:W-:Y:S01]  /*3190*/  PLOP3.LUT P1, PT, PT, PT, UP1, 0x80, 0x0 ;  /* 0x000000000000781c */ /* 0x000fe20003f2f018 */
[----:B------:R-:W4:Y:S04]  /*31a0*/  S2R R7, SR_TID.X ;  /* 0x0000000000077919 */ /* 0x000f280000002100 */
[----:B------:R-:W-:Y:S02]  /*31b0*/  @UP1 UIMAD UR4, UR56, UR18, URZ ;  /* 0x00000012380412a4 */ /* 0x000fe4000f8e023f */
[----:B------:R-:W-:-:S02]  /*31c0*/  @UP1 UMOV UR14, UR52 ;  /* 0x00000034000e1c82 */ /* 0x000fc40008000000 */
[----:B------:R-:W-:Y:S02]  /*31d0*/  @UP1 UMOV UR15, UR13 ;  /* 0x0000000d000f1c82 */ /* 0x000fe40008000000 */
[----:B------:R-:W-:Y:S01]  /*31e0*/  @UP1 UIMAD.WIDE.U32 UR14, UR50, UR18, UR14 ;  /* 0x00000012320e12a5 */ /* 0x000fe2000f8e000e */
[----:B------:R-:W-:-:S04]  /*31f0*/  DEPBAR.LE SB0, 0x1 ;  /* 0x000080400000791a */ /* 0x000fc80000000000 */
[----:B------:R-:W-:Y:S01]  /*3200*/  BAR.SYNC.DEFER_BLOCKING 0x0 ;  /* 0x0000000000007b1d */ /* 0x000fe20000010000 */
[----:B------:R-:W-:Y:S02]  /*3210*/  @UP1 UIMAD UR19, UR50, UR19, UR4 ;  /* 0x00000013321312a4 */ /* 0x000fe4000f8e0204 */
[----:B------:R-:W-:Y:S01]  /*3220*/  @UP1 ULEA UR16, UP0, UR14, UR16, 0x2 ;  /* 0x000000100e101291 */ /* 0x000fe2000f80103f */
[----:B-1----:R-:W-:Y:S01]  /*3230*/  SHF.R.S32.HI R6, RZ, 0x1f, R6 ;  /* 0x0000001fff067819 */ /* 0x002fe20000011406 */
[----:B------:R-:W-:-:S03]  /*3240*/  @UP1 UIADD3 UR19, UR15, UR19, URZ ;  /* 0x000000130f131290 */ /* 0x000fc6000fffe03f */
[----:B----4-:R-:W-:Y:S01]  /*3250*/  LEA.HI R6, R6, R7, RZ, 0x7 ;  /* 0x0000000706067211 */ /* 0x010fe200078f38ff */
[----:B------:R-:W-:Y:S01]  /*3260*/  @UP1 ULEA.HI.X UR17, UR14, UR17, UR19, 0x2, UP0 ;  /* 0x000000110e111291 */ /* 0x000fe200080f1413 */
[----:B------:R-:W-:Y:S02]  /*3270*/  IMAD.U32 R4, RZ, RZ, UR16 ;  /* 0x00000010ff047e24 */ /* 0x000fe4000f8e00ff */
[----:B------:R-:W-:-:S03]  /*3280*/  SHF.R.S32.HI R6, RZ, 0x7, R6 ;  /* 0x00000007ff067819 */ /* 0x000fc60000011406 */
[----:B------:R-:W-:-:S05]  /*3290*/  IMAD.U32 R5, RZ, RZ, UR17 ;  /* 0x00000011ff057e24 */ /* 0x000fca000f8e00ff */
[----:B------:R-:W4:Y:S01]  /*32a0*/  @P1 LDG.E R4, [R4.64] ;  /* 0x0000003004041981 */ /* 0x000f22000c1e1900 */
[----:B------:R-:W-:-:S03]  /*32b0*/  IMAD.MOV.U32 R7, RZ, RZ, c[0x0][0x30c] ;  /* 0x0000c300ff077624 */ /* 0x000fc600078e00ff */
[----:B------:R-:W1:Y:S04]  /*32c0*/  LDSM.16.M88.4 R116, [R149+0x8000] ;  /* 0x008000009574783b */ /* 0x000e680000000200 */
[----:B------:R-:W1:Y:S04]  /*32d0*/  LDSM.16.M88.4 R120, [R149+0x8400] ;  /* 0x008400009578783b */ /* 0x000e680000000200 */
[----:B------:R-:W1:Y:S04]  /*32e0*/  LDSM.16.M88.4 R124, [R149+0x8800] ;  /* 0x00880000957c783b */ /* 0x000e680000000200 */
[----:B------:R-:W1:Y:S04]  /*32f0*/  LDSM.16.M88.4 R128, [R149+0x8c00] ;  /* 0x008c00009580783b */ /* 0x000e680000000200 */
[----:B------:R-:W1:Y:S04]  /*3300*/  LDSM.16.M88.4 R132, [R150+0x8000] ;  /* 0x008000009684783b */ /* 0x000e680000000200 */
[----:B------:R-:W1:Y:S04]  /*3310*/  LDSM.16.M88.4 R136, [R150+0x8400] ;  /* 0x008400009688783b */ /* 0x000e680000000200 */
[----:B------:R-:W1:Y:S04]  /*3320*/  LDSM.16.M88.4 R140, [R150+0x8800] ;  /* 0x00880000968c783b */ /* 0x000e680000000200 */
[----:B------:R-:W1:Y:S01]  /*3330*/  LDSM.16.M88.4 R144, [R150+0x8c00] ;  /* 0x008c00009690783b */ /* 0x000e620000000200 */
[----:B--2---:R2:W1:Y:S08]  /*3340*/  R2UR UR22, R3 ;  /* 0x00000000031673c2 */ /* 0x00447000000e0000 */
[----:B---3--:R3:W1:Y:S01]  /*3350*/  R2UR UR21, R0 ;  /* 0x00000000001573c2 */ /* 0x00866200000e0000 */
[----:B--2---:R-:W2:Y:S01]  /*3360*/  S2R R3, SR_TID.X ;  /* 0x0000000000037919 */ /* 0x004ea20000002100 */
[----:B---3--:R-:W-:-:S02]  /*3370*/  IMAD.U32 R0, RZ, RZ, UR12 ;  /* 0x0000000cff007e24 */ /* 0x008fc4000f8e00ff */
[----:B--2---:R-:W-:-:S05]  /*3380*/  IMAD.SHL.U32 R3, R3, 0x2, RZ ;  /* 0x0000000203037824 */ /* 0x004fca00078e00ff */
[----:B------:R-:W-:-:S05]  /*3390*/  LOP3.LUT R3, R3, 0x6, RZ, 0xc0, !PT ;  /* 0x0000000603037812 */ /* 0x000fca00078ec0ff */
[----:B------:R-:W-:-:S04]  /*33a0*/  IMAD R3, R6, 0x40, R3 ;  /* 0x0000004006037824 */ /* 0x000fc800078e0203 */
[----:B------:R-:W-:-:S05]  /*33b0*/  IMAD R0, R0, 0x80, R3 ;  /* 0x0000008000007824 */ /* 0x000fca00078e0203 */
[----:B------:R-:W-:Y:S02]  /*33c0*/  IADD3 R8, R12, -UR20, -R0 ;  /* 0x800000140c087c10 */ /* 0x000fe4000fffe800 */
[----:B------:R-:W4:Y:S01]  /*33d0*/  @P1 MUFU.RCP R0, c[0x0][0x238] ;  /* 0x00008e0000001b08 */ /* 0x000f220000001000 */
[----:B------:R-:W-:Y:S02]  /*33e0*/  IMAD.MOV.U32 R6, RZ, RZ, c[0x0][0x308] ;  /* 0x0000c200ff067624 */ /* 0x000fe400078e00ff */
[----:B----4-:R-:W-:-:S04]  /*33f0*/  @P1 FMUL.FTZ R4, R4, R0 ;  /* 0x0000000004041220 */ /* 0x010fc80000410000 */
[----:B------:R2:W3:Y:S02]  /*3400*/  @P1 R2UR UR13, R4 ;  /* 0x00000000040d13c2 */ /* 0x0004e400000e0000 */
[----:B--2---:R2:W1:Y:S04]  /*3410*/  LDG.E.64 R4, [R6.64+0x8] ;  /* 0x0000083006047981 */ /* 0x004468000c1e1b00 */
[----:B--2---:R-:W2:Y:S01]  /*3420*/  LDG.E.64 R6, [R6.64] ;  /* 0x0000003006067981 */ /* 0x004ea2000c1e1b00 */
[----:B------:R-:W-:Y:S02]  /*3430*/  SHF.R.S32.HI R0, RZ, 0x1f, R16 ;  /* 0x0000001fff007819 */ /* 0x000fe40000011410 */
[----:B------:R-:W-:-:S04]  /*3440*/  IADD3 R3, R162, 0x1000, RZ ;  /* 0x00001000a2037810 */ /* 0x000fc80007ffe0ff */
[----:B------:R-:W-:Y:S01]  /*3450*/  SEL R148, R3, R162, !P0 ;  /* 0x000000a203947207 */ /* 0x000fe20004000000 */
        /* <DEDUP_REMOVED lines=19> */
[----:B------:R-:W-:Y:S01]  /*3590*/  UMOV UR4, URZ ;  /* 0x0000003f00047c82 */ /* 0x000fe20008000000 */
[----:B------:R-:W-:Y:S01]  /*35a0*/  IMAD.IADD R155, R154, 0x1, R157 ;  /* 0x000000019a9b7824 */ /* 0x000fe200078e029d */
[----:B---3--:R-:W-:Y:S01]  /*35b0*/  @UP1 UMOV UR4, UR13 ;  /* 0x0000000d00041c82 */ /* 0x008fe20008000000 */
[----:B-1----:R-:W-:-:S04]  /*35c0*/  IADD3 R248, P2, P1, R4, UR22, R16 ;  /* 0x0000001604f87c10 */ /* 0x002fc8000f95e010 */
[----:B------:R-:W-:Y:S02]  /*35d0*/  IADD3.X R4, R5, UR21, R0, P2, P1 ;  /* 0x0000001505047c10 */ /* 0x000fe400097e2400 */
[----:B------:R-:W-:Y:S01]  /*35e0*/  IADD3 R0, R156, 0x1000, RZ ;  /* 0x000010009c007810 */ /* 0x000fe20007ffe0ff */
[----:B--2---:R-:W1:Y:S03]  /*35f0*/  R2UR UR14, R6 ;  /* 0x00000000060e73c2 */ /* 0x004e6600000e0000 */
[----:B------:R-:W-:-:S05]  /*3600*/  SEL R0, R0, R156, !P0 ;  /* 0x0000009c00007207 */ /* 0x000fca0004000000 */
[----:B------:R-:W-:Y:S01]  /*3610*/  IMAD.SHL.U32 R3, R0, 0x2, RZ ;  /* 0x0000000200037824 */ /* 0x000fe200078e00ff */
[----:B------:R-:W2:Y:S01]  /*3620*/  R2UR UR28, R7 ;  /* 0x00000000071c73c2 */ /* 0x000ea200000e0000 */
[----:B-1----:R-:W-:-:S05]  /*3630*/  LOP3.LUT R0, R4, UR14, RZ, 0x3c, !PT ;  /* 0x0000000e04007c12 */ /* 0x002fca000f8e3cff */
[----:B------:R1:W-:Y:S02]  /*3640*/  STL [R1+0x4], R0 ;  /* 0x0000040001007387 */ /* 0x0003e40000100800 */
[----:B-1----:R-:W-:-:S05]  /*3650*/  IADD3 R0, R8, UR5, RZ ;  /* 0x0000000508007c10 */ /* 0x002fca000fffe0ff */
[----:B------:R1:W-:Y:S01]  /*3660*/  STL [R1+0x8], R0 ;  /* 0x0000080001007387 */ /* 0x0003e20000100800 */
[----:B------:R-:W-:Y:S01]  /*3670*/  IMAD.WIDE.U32 R248, R248, -0x2daee0ad, RZ ;  /* 0xd2511f53f8f87825 */ /* 0x000fe200078e00ff */
        /* <DEDUP_REMOVED lines=12> */
.L_x_559:
[----:B------:R-:W2:Y:S01]  /*3740*/  LDL R4, [R1+0x8] ;  /* 0x0000080001047983 */ /* 0x000ea20000100800 */
[----:B-1----:R-:W-:Y:S01]  /*3750*/  IMAD.U32 R0, RZ, RZ, UR7 ;  /* 0x00000007ff007e24 */ /* 0x002fe2000f8e00ff */
[----:B------:R-:W-:Y:S01]  /*3760*/  USHF.L.U32 UR24, UR12, 0x7, URZ ;  /* 0x000000070c187899 */ /* 0x000fe2000800063f */
[----:B------:R-:W-:Y:S01]  /*3770*/  IMAD.IADD R112, R157, 0x1, R148 ;  /* 0x000000019d707824 */ /* 0x000fe200078e0294 */
[----:B------:R-:W3:Y:S01]  /*3780*/  LDL R167, [R1+0x10] ;  /* 0x0000100001a77983 */ /* 0x000ee20000100800 */
[----:B------:R-:W-:Y:S02]  /*3790*/  UISETP.GE.AND UP1, UPT, UR7, 0x1, UPT ;  /* 0x000000010700788c */ /* 0x000fe4000bf26270 */
[----:B------:R-:W-:Y:S01]  /*37a0*/  UIADD3 UR24, UR24, 0x80, URZ ;  /* 0x0000008018187890 */ /* 0x000fe2000fffe03f */
[----:B------:R-:W4:Y:S03]  /*37b0*/  LDL R170, [R1+0x4] ;  /* 0x0000040001aa7983 */ /* 0x000f260000100800 */
[----:B------:R-:W-:Y:S01]  /*37c0*/  UISETP.GE.AND UP0, UPT, UR24, UR5, UPT ;  /* 0x000000051800728c */ /* 0x000fe2000bf06270 */
[----:B------:R-:W0:Y:S08]  /*37d0*/  LDGDEPBAR ;  /* 0x00000000000079af */ /* 0x000e300000000000 */
[----:B------:R-:W1:Y:S08]  /*37e0*/  S2R R187, SR_TID.X ;  /* 0x0000000000bb7919 */ /* 0x000e700000002100 */
[----:B------:R-:W1:Y:S02]  /*37f0*/  S2R R188, SR_TID.X ;  /* 0x0000000000bc7919 */ /* 0x000e640000002100 */
[----:B-1----:R-:W-:Y:S01]  /*3800*/  SHF.R.S32.HI R187, RZ, 0x1f, R187 ;  /* 0x0000001fffbb7819 */ /* 0x002fe200000114bb */
[----:B------:R-:W-:Y:S05]  /*3810*/  DEPBAR.LE SB0, 0x0 ;  /* 0x000080000000791a */ /* 0x000fea0000000000 */
[----:B------:R-:W-:Y:S01]  /*3820*/  BAR.SYNC.DEFER_BLOCKING 0x0 ;  /* 0x0000000000007b1d */ /* 0x000fe20000010000 */
[----:B------:R-:W-:Y:S04]  /*3830*/  LEA.HI R187, R187, R188, RZ, 0x7 ;  /* 0x000000bcbbbb7211 */ /* 0x000fe800078f38ff */
[----:B------:R-:W-:Y:S03]  /*3840*/  SHF.R.S32.HI R187, RZ, 0x7, R187 ;  /* 0x00000007ffbb7819 */ /* 0x000fe600000114bb */
[----:B------:R-:W-:Y:S08]  /*3850*/  LDSM.16.M88.4 R64, [R148] ;  /* 0x000000009440783b */ /* 0x000ff00000000200 */
[----:B------:R-:W1:Y:S08]  /*3860*/  LDSM.16.M88.4 R16, [R149+0x6000] ;  /* 0x006000009510783b */ /* 0x000e700000000200 */
[----:B------:R-:W1:Y:S08]  /*3870*/  LDSM.16.M88.4 R60, [R148+0x1000] ;  /* 0x00100000943c783b */ /* 0x000e700000000200 */
[----:B------:R-:W1:Y:S08]  /*3880*/  LDSM.16.M88.4 R32, [R149+0x6400] ;  /* 0x006400009520783b */ /* 0x000e700000000200 */
[----:B------:R-:W1:Y:S08]  /*3890*/  LDSM.16.M88.4 R48, [R149+0x6800] ;  /* 0x006800009530783b */ /* 0x000e700000000200 */
[----:B------:R-:W1:Y:S08]  /*38a0*/  LDSM.16.M88.4 R100, [R149+0x6c00] ;  /* 0x006c00009564783b */ /* 0x000e700000000200 */
[----:B------:R-:W-:Y:S08]  /*38b0*/  LDSM.16.M88.4 R104, [R112] ;  /* 0x000000007068783b */ /* 0x000ff00000000200 */
[----:B------:R-:W1:Y:S01]  /*38c0*/  LDSM.16.M88.4 R108, [R150+0x6000] ;  /* 0x00600000966c783b */ /* 0x000e620000000200 */
[----:B--2---:R-:W-:Y:S05]  /*38d0*/  IMAD R0, R0, 0x80, R4 ;  /* 0x0000008000007824 */ /* 0x004fea00078e0204 */
[----:B------:R-:W-:Y:S02]  /*38e0*/  IABS R5, R0 ;  /* 0x0000000000057213 */ /* 0x000fe40000000000 */
[C---:B------:R-:W-:Y:S02]  /*38f0*/  IADD3 R4, R0.reuse, 0x48, RZ ;  /* 0x0000004800047810 */ /* 0x040fe40007ffe0ff */
[----:B------:R-:W-:Y:S01]  /*3900*/  IADD3 R175, R0, 0x20, RZ ;  /* 0x0000002000af7810 */ /* 0x000fe20007ffe0ff */
[----:B------:R2:W-:Y:S01]  /*3910*/  I2F R194, R5 ;  /* 0x0000000500c27306 */ /* 0x0005e20000201400 */
[----:B------:R-:W-:Y:S02]  /*3920*/  ISETP.GE.AND P0, PT, R4, RZ, PT ;  /* 0x000000ff0400720c */ /* 0x000fe40003f06270 */
[C---:B------:R-:W-:Y:S02]  /*3930*/  IADD3 R174, R0.reuse, 0x1f, RZ ;  /* 0x0000001f00ae7810 */ /* 0x040fe40007ffe0ff */
[C---:B------:R-:W-:Y:S02]  /*3940*/  IADD3 R7, R0.reuse, 0x40, RZ ;  /* 0x0000004000077810 */ /* 0x040fe40007ffe0ff */
[C---:B------:R-:W-:Y:S02]  /*3950*/  IADD3 R176, R0.reuse, 0x18, RZ ;  /* 0x0000001800b07810 */ /* 0x040fe40007ffe0ff */
[C---:B------:R-:W-:Y:S02]  /*3960*/  IADD3 R6, R0.reuse, -0x1, RZ ;  /* 0xffffffff00067810 */ /* 0x040fe40007ffe0ff */
[C---:B------:R-:W-:Y:S02]  /*3970*/  IADD3 R181, R0.reuse, 0x10, RZ ;  /* 0x0000001000b57810 */ /* 0x040fe40007ffe0ff */
[C---:B------:R-:W-:Y:S02]  /*3980*/  IADD3 R12, R0.reuse, 0x3f, RZ ;  /* 0x0000003f000c7810 */ /* 0x040fe40007ffe0ff */
[C---:B------:R-:W-:Y:S02]  /*3990*/  IADD3 R182, R0.reuse, -0x31, RZ ;  /* 0xffffffcf00b67810 */ /* 0x040fe40007ffe0ff */
[C---:B------:R-:W-:Y:S02]  /*39a0*/  @!P0 IADD3 R4, -R0.reuse, -0x48, RZ ;  /* 0xffffffb800048810 */ /* 0x040fe40007ffe1ff */
[----:B------:R-:W-:Y:S02]  /*39b0*/  ISETP.GE.AND P0, PT, R7, RZ, PT ;  /* 0x000000ff0700720c */ /* 0x000fe40003f06270 */
[C---:B------:R-:W-:Y:S01]  /*39c0*/  IADD3 R20, R0.reuse, 0x38, RZ ;  /* 0x0000003800147810 */ /* 0x040fe20007ffe0ff */
[----:B------:R1:W-:Y:S01]  /*39d0*/  I2F R212, R4 ;  /* 0x0000000400d47306 */ /* 0x0003e20000201400 */
[C---:B------:R-:W-:Y:S02]  /*39e0*/  IADD3 R21, R0.reuse, -0x8, RZ ;  /* 0xfffffff800157810 */ /* 0x040fe40007ffe0ff */
[C---:B--2---:R-:W-:Y:S02]  /*39f0*/  IADD3 R5, R0.reuse, 0x8, RZ ;  /* 0x0000000800057810 */ /* 0x044fe40007ffe0ff */
[C---:B------:R-:W-:Y:S02]  /*3a00*/  IADD3 R24, R0.reuse, 0x37, RZ ;  /* 0x0000003700187810 */ /* 0x040fe40007ffe0ff */
[----:B------:R-:W-:Y:S02]  /*3a10*/  ISETP.GE.AND P1, PT, R5, RZ, PT ;  /* 0x000000ff0500720c */ /* 0x000fe40003f26270 */
[C---:B------:R-:W-:Y:S02]  /*3a20*/  IADD3 R36, R0.reuse, -0x9, RZ ;  /* 0xfffffff700247810 */ /* 0x040fe40007ffe0ff */
[C---:B------:R-:W-:Y:S02]  /*3a30*/  @!P0 IADD3 R7, -R0.reuse, -0x40, RZ ;  /* 0xffffffc000078810 */ /* 0x040fe40007ffe1ff */
[C---:B------:R-:W-:Y:S02]  /*3a40*/  IADD3 R37, R0.reuse, -0x10, RZ ;  /* 0xfffffff000257810 */ /* 0x040fe40007ffe0ff */
[C---:B------:R-:W-:Y:S01]  /*3a50*/  IADD3 R40, R0.reuse, 0x30, RZ ;  /* 0x0000003000287810 */ /* 0x040fe20007ffe0ff */
[----:B------:R-:W-:Y:S01]  /*3a60*/  I2F R193, R7 ;  /* 0x0000000700c17306 */ /* 0x000fe20000201400 */
[C---:B------:R-:W-:Y:S02]  /*3a70*/  IADD3 R44, R0.reuse, -0x11, RZ ;  /* 0xffffffef002c7810 */ /* 0x040fe40007ffe0ff */
[C---:B------:R-:W-:Y:S02]  /*3a80*/  IADD3 R52, R0.reuse, 0x2f, RZ ;  /* 0x0000002f00347810 */ /* 0x040fe40007ffe0ff */
[----:B------:R-:W-:Y:S02]  /*3a90*/  @!P1 IADD3 R5, -R0, -0x8, RZ ;  /* 0xfffffff800059810 */ /* 0x000fe40007ffe1ff */
[----:B------:R-:W-:Y:S02]  /*3aa0*/  ISETP.GE.AND P1, PT, R6, RZ, PT ;  /* 0x000000ff0600720c */ /* 0x000fe40003f26270 */
[----:B-1----:R-:W-:Y:S01]  /*3ab0*/  IADD3 R4, R0, 0x7, RZ ;  /* 0x0000000700047810 */ /* 0x002fe20007ffe0ff */
[----:B------:R1:W2:Y:S01]  /*3ac0*/  I2F R228, R5 ;  /* 0x0000000500e47306 */ /* 0x0002a20000201400 */
[----:B------:R-:W-:Y:S02]  /*3ad0*/  ISETP.GE.AND P6, PT, R44, RZ, PT ;  /* 0x000000ff2c00720c */ /* 0x000fe40003fc6270 */
[----:B------:R-:W-:Y:S02]  /*3ae0*/  ISETP.GE.AND P0, PT, R4, RZ, PT ;  /* 0x000000ff0400720c */ /* 0x000fe40003f06270 */
[----:B------:R-:W-:Y:S02]  /*3af0*/  IADD3 R113, R0, 0x27, RZ ;  /* 0x0000002700717810 */ /* 0x000fe40007ffe0ff */
[----:B------:R-:W-:Y:S02]  /*3b00*/  ISETP.GE.AND P2, PT, R52, RZ, PT ;  /* 0x000000ff3400720c */ /* 0x000fe40003f46270 */
[C---:B------:R-:W-:Y:S02]  /*3b10*/  IADD3 R165, R0.reuse, -0x20, RZ ;  /* 0xffffffe000a57810 */ /* 0x040fe40007ffe0ff */
[C---:B------:R-:W-:Y:S02]  /*3b20*/  @!P1 IADD3 R6, -R0.reuse, 0x1, RZ ;  /* 0x0000000100069810 */ /* 0x040fe40007ffe1ff */
[C---:B------:R-:W-:Y:S02]  /*3b30*/  IADD3 R56, R0.reuse, 0x28, RZ ;  /* 0x0000002800387810 */ /* 0x040fe40007ffe0ff */
[C---:B------:R-:W-:Y:S01]  /*3b40*/  @!P6 IADD3 R44, -R0.reuse, 0x11, RZ ;  /* 0x00000011002ce810 */ /* 0x040fe20007ffe1ff */
[----:B------:R-:W2:Y:S01]  /*3b50*/  I2F R196, R6 ;  /* 0x0000000600c47306 */ /* 0x000ea20000201400 */
[----:B------:R-:W-:Y:S02]  /*3b60*/  @!P0 IADD3 R4, -R0, -0x7, RZ ;  /* 0xfffffff900048810 */ /* 0x000fe40007ffe1ff */
[----:B------:R-:W-:Y:S02]  /*3b70*/  ISETP.GE.AND P0, PT, R12, RZ, PT ;  /* 0x000000ff0c00720c */ /* 0x000fe40003f06270 */
[C---:B------:R-:W-:Y:S02]  /*3b80*/  IADD3 R163, R0.reuse, -0x18, RZ ;  /* 0xffffffe800a37810 */ /* 0x040fe40007ffe0ff */
[C---:B------:R-:W-:Y:S02]  /*3b90*/  IADD3 R164, R0.reuse, -0x19, RZ ;  /* 0xffffffe700a47810 */ /* 0x040fe40007ffe0ff */
[----:B-1----:R-:W-:Y:S01]  /*3ba0*/  IADD3 R5, R0, 0x47, RZ ;  /* 0x0000004700057810 */ /* 0x002fe20007ffe0ff */
[----:B------:R-:W1:Y:S01]  /*3bb0*/  I2F R229, R4 ;  /* 0x0000000400e57306 */ /* 0x000e620000201400 */
[----:B------:R-:W-:Y:S02]  /*3bc0*/  ISETP.GE.AND P5, PT, R56, RZ, PT ;  /* 0x000000ff3800720c */ /* 0x000fe40003fa6270 */
[----:B------:R-:W-:Y:S02]  /*3bd0*/  ISETP.GE.AND P1, PT, R5, RZ, PT ;  /* 0x000000ff0500720c */ /* 0x000fe40003f26270 */
[----:B------:R-:W-:Y:S02]  /*3be0*/  ISETP.GE.AND P4, PT, R163, RZ, PT ;  /* 0x000000ffa300720c */ /* 0x000fe40003f86270 */
[----:B------:R-:W-:Y:S02]  /*3bf0*/  @!P0 IADD3 R12, -R0, -0x3f, RZ ;  /* 0xffffffc1000c8810 */ /* 0x000fe40007ffe1ff */
[----:B------:R-:W-:Y:S01]  /*3c00*/  ISETP.GE.AND P0, PT, R21, RZ, PT ;  /* 0x000000ff1500720c */ /* 0x000fe20003f06270 */
[----:B------:R-:W-:Y:S01]  /*3c10*/  I2F R205, R44 ;  /* 0x0000002c00cd7306 */ /* 0x000fe20000201400 */
[----:B------:R-:W-:Y:S02]  /*3c20*/  ISETP.GE.AND P3, PT, R164, RZ, PT ;  /* 0x000000ffa400720c */ /* 0x000fe40003f66270 */
[C---:B------:R-:W-:Y:S02]  /*3c30*/  @!P2 IADD3 R52, -R0.reuse, -0x2f, RZ ;  /* 0xffffffd10034a810 */ /* 0x040fe40007ffe1ff */
[----:B------:R-:W-:Y:S02]  /*3c40*/  ISETP.GE.AND P2, PT, R175, RZ, PT ;  /* 0x000000ffaf00720c */ /* 0x000fe40003f46270 */
[----:B------:R-:W-:Y:S02]  /*3c50*/  @!P1 IADD3 R5, -R0, -0x47, RZ ;  /* 0xffffffb900059810 */ /* 0x000fe40007ffe1ff */
[----:B------:R-:W-:Y:S01]  /*3c60*/  ISETP.GE.AND P1, PT, R20, RZ, PT ;  /* 0x000000ff1400720c */ /* 0x000fe20003f26270 */
[----:B------:R-:W1:Y:S01]  /*3c70*/  I2F R192, R12 ;  /* 0x0000000c00c07306 */ /* 0x000e620000201400 */
[C---:B------:R-:W-:Y:S02]  /*3c80*/  IADD3 R177, R0.reuse, -0x29, RZ ;  /* 0xffffffd700b17810 */ /* 0x040fe40007ffe0ff */
[----:B------:R-:W-:Y:S02]  /*3c90*/  @!P0 IADD3 R21, -R0, 0x8, RZ ;  /* 0x0000000800158810 */ /* 0x000fe40007ffe1ff */
[----:B------:R-:W-:Y:S02]  /*3ca0*/  ISETP.GE.AND P0, PT, R36, RZ, PT ;  /* 0x000000ff2400720c */ /* 0x000fe40003f06270 */
[C---:B------:R-:W-:Y:S02]  /*3cb0*/  IADD3 R166, R0.reuse, -0x21, RZ ;  /* 0xffffffdf00a67810 */ /* 0x040fe40007ffe0ff */
[C---:B------:R-:W-:Y:S01]  /*3cc0*/  @!P2 IADD3 R175, -R0.reuse, -0x20, RZ ;  /* 0xffffffe000afa810 */ /* 0x040fe20007ffe1ff */
[----:B------:R1:W1:Y:S01]  /*3cd0*/  I2F R213, R5 ;  /* 0x0000000500d57306 */ /* 0x0002620000201400 */
[C---:B------:R-:W-:Y:S02]  /*3ce0*/  IADD3 R178, R0.reuse, -0x28, RZ ;  /* 0xffffffd800b27810 */ /* 0x040fe40007ffe0ff */
[----:B------:R-:W-:Y:S02]  /*3cf0*/  ISETP.GE.AND P2, PT, R181, RZ, PT ;  /* 0x000000ffb500720c */ /* 0x000fe40003f46270 */
[----:B------:R-:W-:Y:S02]  /*3d00*/  @!P1 IADD3 R20, -R0, -0x38, RZ ;  /* 0xffffffc800149810 */ /* 0x000fe40007ffe1ff */
[----:B------:R-:W-:Y:S02]  /*3d10*/  ISETP.GE.AND P1, PT, R24, RZ, PT ;  /* 0x000000ff1800720c */ /* 0x000fe40003f26270 */
[----:B------:R-:W-:Y:S01]  /*3d20*/  @!P0 IADD3 R36, -R0, 0x9, RZ ;  /* 0x0000000900248810 */ /* 0x000fe20007ffe1ff */
[----:B------:R-:W2:Y:S01]  /*3d30*/  I2F R197, R20 ;  /* 0x0000001400c57306 */ /* 0x000ea20000201400 */
[----:B------:R-:W-:Y:S02]  /*3d40*/  ISETP.GE.AND P0, PT, R40, RZ, PT ;  /* 0x000000ff2800720c */ /* 0x000fe40003f06270 */
[C---:B------:R-:W-:Y:S02]  /*3d50*/  IADD3 R179, R0.reuse, 0x17, RZ ;  /* 0x0000001700b37810 */ /* 0x040fe40007ffe0ff */
[----:B------:R-:W-:Y:S02]  /*3d60*/  @!P5 IADD3 R56, -R0, -0x28, RZ ;  /* 0xffffffd80038d810 */ /* 0x000fe40007ffe1ff */
[----:B------:R-:W-:Y:S02]  /*3d70*/  ISETP.GE.AND P5, PT, R174, RZ, PT ;  /* 0x000000ffae00720c */ /* 0x000fe40003fa6270 */
[----:B------:R-:W-:Y:S01]  /*3d80*/  ISETP.GE.AND P6, PT, R166, RZ, PT ;  /* 0x000000ffa600720c */ /* 0x000fe20003fc6270 */
[----:B------:R2:W2:Y:S01]  /*3d90*/  I2F R195, R21 ;  /* 0x0000001500c37306 */ /* 0x0004a20000201400 */
[C---:B------:R-:W-:Y:S02]  /*3da0*/  @!P2 IADD3 R181, -R0.reuse, -0x10, RZ ;  /* 0xfffffff000b5a810 */ /* 0x040fe40007ffe1ff */
[C---:B------:R-:W-:Y:S01]  /*3db0*/  @!P1 IADD3 R24, -R0.reuse, -0x37, RZ ;  /* 0xffffffc900189810 */ /* 0x040fe20007ffe1ff */
[-C--:B-1----:R-:W-:Y:S01]  /*3dc0*/  HMMA.16816.F32 R4, R64, R16.reuse, RZ ;  /* 0x000000104004723c */ /* 0x082fe200000018ff */
[----:B------:R-:W-:Y:S02]  /*3dd0*/  ISETP.GE.AND P1, PT, R37, RZ, PT ;  /* 0x000000ff2500720c */ /* 0x000fe40003f26270 */
[C---:B------:R-:W-:Y:S02]  /*3de0*/  @!P0 IADD3 R40, -R0.reuse, -0x30, RZ ;  /* 0xffffffd000288810 */ /* 0x040fe40007ffe1ff */
[----:B------:R-:W-:Y:S01]  /*3df0*/  ISETP.GE.AND P0, PT, R165, RZ, PT ;  /* 0x000000ffa500720c */ /* 0x000fe20003f06270 */
[----:B------:R1:W1:Y:S01]  /*3e00*/  I2F R200, R24 ;  /* 0x0000001800c87306 */ /* 0x0002620000201400 */
[C---:B------:R-:W-:Y:S01]  /*3e10*/  @!P5 IADD3 R174, -R0.reuse, -0x1f, RZ ;  /* 0xffffffe100aed810 */ /* 0x040fe20007ffe1ff */
[C---:B------:R-:W-:Y:S01]  /*3e20*/  HMMA.16816.F32 R8, R60.reuse, R16, RZ ;  /* 0x000000103c08723c */ /* 0x040fe200000018ff */
[----:B------:R-:W-:Y:S02]  /*3e30*/  @!P4 IADD3 R163, -R0, 0x18, RZ ;  /* 0x0000001800a3c810 */ /* 0x000fe40007ffe1ff */
[----:B------:R-:W-:Y:S02]  /*3e40*/  ISETP.GE.AND P5, PT, R182, RZ, PT ;  /* 0x000000ffb600720c */ /* 0x000fe40003fa6270 */
[----:B------:R-:W-:Y:S02]  /*3e50*/  ISETP.GE.AND P4, PT, R178, RZ, PT ;  /* 0x000000ffb200720c */ /* 0x000fe40003f86270 */
[C---:B------:R-:W-:Y:S01]  /*3e60*/  @!P1 IADD3 R37, -R0.reuse, 0x10, RZ ;  /* 0x0000001000259810 */ /* 0x040fe20007ffe1ff */
[-C--:B------:R-:W-:Y:S01]  /*3e70*/  HMMA.16816.F32 R12, R60, R18.reuse, RZ ;  /* 0x000000123c0c723c */ /* 0x080fe200000018ff */
[----:B------:R-:W-:Y:S01]  /*3e80*/  ISETP.GE.AND P1, PT, R113, RZ, PT ;  /* 0x000000ff7100720c */ /* 0x000fe20003f26270 */
[----:B------:R-:W3:Y:S01]  /*3e90*/  I2F R198, R36 ;  /* 0x0000002400c67306 */ /* 0x000ee20000201400 */
[----:B------:R-:W-:Y:S02]  /*3ea0*/  PLOP3.LUT P2, PT, PT, PT, UP0, 0x80, 0x0 ;  /* 0x000000000000781c */ /* 0x000fe40003f4f008 */
[C---:B------:R-:W-:Y:S02]  /*3eb0*/  @!P0 IADD3 R165, -R0.reuse, 0x20, RZ ;  /* 0x0000002000a58810 */ /* 0x040fe40007ffe1ff */
[----:B------:R-:W-:Y:S01]  /*3ec0*/  ISETP.GE.AND P0, PT, R177, RZ, PT ;  /* 0x000000ffb100720c */ /* 0x000fe20003f06270 */
[C---:B------:R-:W-:Y:S01]  /*3ed0*/  HMMA.16816.F32 R16, R64.reuse, R18, RZ ;  /* 0x000000124010723c */ /* 0x040fe200000018ff */
[C---:B------:R-:W-:Y:S02]  /*3ee0*/  @!P5 IADD3 R182, -R0.reuse, 0x31, RZ ;  /* 0x0000003100b6d810 */ /* 0x040fe40007ffe1ff */
[----:B------:R-:W-:Y:S01]  /*3ef0*/  PLOP3.LUT P5, PT, PT, PT, UP0, 0x80, 0x0 ;  /* 0x000000000000781c */ /* 0x000fe20003faf008 */
[----:B------:R3:W-:Y:S01]  /*3f00*/  I2F R204, R37 ;  /* 0x0000002500cc7306 */ /* 0x0007e20000201400 */
[C---:B------:R-:W-:Y:S02]  /*3f10*/  @!P3 IADD3 R164, -R0.reuse, 0x19, RZ ;  /* 0x0000001900a4b810 */ /* 0x040fe40007ffe1ff */
[----:B------:R-:W-:Y:S01]  /*3f20*/  @!P1 IADD3 R113, -R0, -0x27, RZ ;  /* 0xffffffd900719810 */ /* 0x000fe20007ffe1ff */
[-C--:B--2---:R-:W-:Y:S01]  /*3f30*/  HMMA.16816.F32 R20, R64, R32.reuse, RZ ;  /* 0x000000204014723c */ /* 0x084fe200000018ff */
[----:B------:R-:W-:Y:S02]  /*3f40*/  ISETP.GE.AND P1, PT, R176, RZ, PT ;  /* 0x000000ffb000720c */ /* 0x000fe40003f26270 */
[----:B------:R-:W-:Y:S02]  /*3f50*/  ISETP.GE.AND P3, PT, R179, RZ, PT ;  /* 0x000000ffb300720c */ /* 0x000fe40003f66270 */
[C---:B------:R-:W-:Y:S01]  /*3f60*/  IADD3 R180, R0.reuse, -0x30, RZ ;  /* 0xffffffd000b47810 */ /* 0x040fe20007ffe0ff */
[----:B------:R2:W2:Y:S01]  /*3f70*/  I2F R203, R40 ;  /* 0x0000002800cb7306 */ /* 0x0004a20000201400 */
[C---:B------:R-:W-:Y:S01]  /*3f80*/  IADD3 R183, R0.reuse, 0xf, RZ ;  /* 0x0000000f00b77810 */ /* 0x040fe20007ffe0ff */
[C---:B-1----:R-:W-:Y:S01]  /*3f90*/  HMMA.16816.F32 R24, R60.reuse, R32, RZ ;  /* 0x000000203c18723c */ /* 0x042fe200000018ff */
[C---:B------:R-:W-:Y:S03]  /*3fa0*/  IADD3 R185, R0.reuse, -0x38, RZ ;  /* 0xffffffc800b97810 */ /* 0x040fe60007ffe0ff */
[C---:B------:R-:W-:Y:S02]  /*3fb0*/  IADD3 R184, R0.reuse, -0x39, RZ ;  /* 0xffffffc700b87810 */ /* 0x040fe40007ffe0ff */
[C---:B------:R-:W-:Y:S02]  /*3fc0*/  @!P1 IADD3 R176, -R0.reuse, -0x18, RZ ;  /* 0xffffffe800b09810 */ /* 0x040fe40007ffe1ff */
[C---:B------:R-:W-:Y:S01]  /*3fd0*/  @!P0 IADD3 R177, -R0.reuse, 0x29, RZ ;  /* 0x0000002900b18810 */ /* 0x040fe20007ffe1ff */
[-C--:B------:R-:W-:Y:S01]  /*3fe0*/  HMMA.16816.F32 R28, R60, R34.reuse, RZ ;  /* 0x000000223c1c723c */ /* 0x080fe200000018ff */
[----:B------:R-:W-:Y:S01]  /*3ff0*/  PLOP3.LUT P0, PT, PT, PT, UP0, 0x80, 0x0 ;  /* 0x000000000000781c */ /* 0x000fe20003f0f008 */
[----:B------:R-:W1:Y:S01]  /*4000*/  I2F R202, R52 ;  /* 0x0000003400ca7306 */ /* 0x000e620000201400 */
[----:B------:R-:W-:Y:S02]  /*4010*/  @!P6 IADD3 R166, -R0, 0x21, RZ ;  /* 0x0000002100a6e810 */ /* 0x000fe40007ffe1ff */
[----:B------:R-:W-:Y:S02]  /*4020*/  ISETP.GE.AND P6, PT, R180, RZ, PT ;  /* 0x000000ffb400720c */ /* 0x000fe40003fc6270 */
[----:B------:R-:W-:Y:S01]  /*4030*/  ISETP.GE.AND P1, PT, R183, RZ, PT ;  /* 0x000000ffb700720c */ /* 0x000fe20003f26270 */
[C---:B------:R-:W-:Y:S01]  /*4040*/  HMMA.16816.F32 R32, R64.reuse, R34, RZ ;  /* 0x000000224020723c */ /* 0x040fe200000018ff */
[C---:B------:R-:W-:Y:S02]  /*4050*/  @!P4 IADD3 R178, -R0.reuse, 0x28, RZ ;  /* 0x0000002800b2c810 */ /* 0x040fe40007ffe1ff */
[----:B------:R-:W-:Y:S01]  /*4060*/  ISETP.GE.AND P4, PT, R185, RZ, PT ;  /* 0x000000ffb900720c */ /* 0x000fe20003f86270 */
[----:B------:R1:W-:Y:S01]  /*4070*/  I2F R206, R113 ;  /* 0x0000007100ce7306 */ /* 0x0003e20000201400 */
[----:B------:R-:W-:Y:S01]  /*4080*/  @!P3 IADD3 R179, -R0, -0x17, RZ ;  /* 0xffffffe900b3b810 */ /* 0x000fe20007ffe1ff */
[----:B------:R-:W4:Y:S01]  /*4090*/  @P0 S2R R169, SR_TID.X ;  /* 0x0000000000a90919 */ /* 0x000f220000002100 */
[----:B------:R-:W-:Y:S01]  /*40a0*/  ISETP.GE.AND P3, PT, R184, RZ, PT ;  /* 0x000000ffb800720c */ /* 0x000fe20003f66270 */
[-C--:B---3--:R-:W-:Y:S01]  /*40b0*/  HMMA.16816.F32 R36, R64, R48.reuse, RZ ;  /* 0x000000304024723c */ /* 0x088fe200000018ff */
[----:B------:R-:W-:Y:S03]  /*40c0*/  PLOP3.LUT P0, PT, PT, PT, UP0, 0x80, 0x0 ;  /* 0x000000000000781c */ /* 0x000fe60003f0f008 */
[C---:B------:R-:W-:Y:S02]  /*40d0*/  @!P6 IADD3 R180, -R0.reuse, 0x30, RZ ;  /* 0x0000003000b4e810 */ /* 0x040fe40007ffe1ff */
[C---:B------:R-:W-:Y:S01]  /*40e0*/  @!P1 IADD3 R183, -R0.reuse, -0xf, RZ ;  /* 0xfffffff100b79810 */ /* 0x040fe20007ffe1ff */
[----:B------:R3:W3:Y:S01]  /*40f0*/  I2F R207, R56 ;  /* 0x0000003800cf7306 */ /* 0x0006e20000201400 */
[C---:B------:R-:W-:Y:S01]  /*4100*/  @!P4 IADD3 R185, -R0.reuse, 0x38, RZ ;  /* 0x0000003800b9c810 */ /* 0x040fe20007ffe1ff */
[C---:B--2---:R-:W-:Y:S01]  /*4110*/  HMMA.16816.F32 R40, R60.reuse, R48, RZ ;  /* 0x000000303c28723c */ /* 0x044fe200000018ff */
[----:B------:R-:W-:Y:S02]  /*4120*/  PLOP3.LUT P1, PT, PT, PT, UP0, 0x80, 0x0 ;  /* 0x000000000000781c */ /* 0x000fe40003f2f008 */
[----:B------:R-:W-:Y:S01]  /*4130*/  @!P3 IADD3 R184, -R0, 0x39, RZ ;  /* 0x0000003900b8b810 */ /* 0x000fe20007ffe1ff */
[----:B------:R-:W-:Y:S01]  /*4140*/  IMAD.U32 R0, RZ, RZ, UR12 ;  /* 0x0000000cff007e24 */ /* 0x000fe2000f8e00ff */
[----:B------:R-:W-:Y:S02]  /*4150*/  PLOP3.LUT P3, PT, PT, PT, UP0, 0x80, 0x0 ;  /* 0x000000000000781c */ /* 0x000fe40003f6f008 */
[----:B------:R-:W-:Y:S01]  /*4160*/  PLOP3.LUT P6, PT, PT, PT, UP0, 0x80, 0x0 ;  /* 0x000000000000781c */ /* 0x000fe20003fcf008 */
[-C--:B------:R-:W-:Y:S01]  /*4170*/  HMMA.16816.F32 R44, R60, R50.reuse, RZ ;  /* 0x000000323c2c723c */ /* 0x080fe200000018ff */
[----:B------:R-:W-:Y:S01]  /*4180*/  PLOP3.LUT P4, PT, PT, PT, UP0, 0x80, 0x0 ;  /* 0x000000000000781c */ /* 0x000fe20003f8f008 */
[----:B------:R-:W-:Y:S01]  /*4190*/  I2F R199, R164 ;  /* 0x000000a400c77306 */ /* 0x000fe20000201400 */
[----:B-1----:R-:W1:Y:S01]  /*41a0*/  LDSM.16.M88.4 R112, [R112+0x1000] ;  /* 0x001000007070783b */ /* 0x002e620000000200 */
[----:B------:R-:W-:Y:S04]  /*41b0*/  IMAD R0, R0, 0x2, R187 ;  /* 0x0000000200007824 */ /* 0x000fe800078e02bb */
[C---:B------:R-:W-:Y:S01]  /*41c0*/  HMMA.16816.F32 R48, R64.reuse, R50, RZ ;  /* 0x000000324030723c */ /* 0x040fe200000018ff */
[----:B------:R-:W-:Y:S03]  /*41d0*/  IMAD.SHL.U32 R0, R0, 0x2, RZ ;  /* 0x0000000200007824 */ /* 0x000fe600078e00ff */
[----:B------:R-:W-:Y:S02]  /*41e0*/  I2F R217, R175 ;  /* 0x000000af00d97306 */ /* 0x000fe40000201400 */
[C---:B------:R-:W-:Y:S02]  /*41f0*/  LOP3.LUT R168, R249.reuse, UR28, R0, 0x96, !PT ;  /* 0x0000001cf9a87c12 */ /* 0x040fe4000f8e9600 */
[-C--:B------:R-:W-:Y:S04]  /*4200*/  HMMA.16816.F32 R52, R64, R100.reuse, RZ ;  /* 0x000000644034723c */ /* 0x080fe800000018ff */
[----:B------:R-:W-:Y:S02]  /*4210*/  IMAD.WIDE.U32 R208, R168, -0x326172a9, RZ ;  /* 0xcd9e8d57a8d07825 */ /* 0x000fe400078e00ff */
[----:B------:R2:W1:Y:S02]  /*4220*/  I2F R201, R163 ;  /* 0x000000a300c97306 */ /* 0x0004640000201400 */
[C---:B---3--:R-:W-:Y:S07]  /*4230*/  HMMA.16816.F32 R56, R60.reuse, R100, RZ ;  /* 0x000000643c38723c */ /* 0x048fee00000018ff */
[----:B------:R-:W-:Y:S01]  /*4240*/  IMAD.U32 R100, RZ, RZ, UR7 ;  /* 0x00000007ff647e24 */ /* 0x000fe2000f8e00ff */
[-C--:B------:R-:W-:Y:S01]  /*4250*/  HMMA.16816.F32 R60, R60, R102.reuse, RZ ;  /* 0x000000663c3c723c */ /* 0x080fe200000018ff */
[----:B------:R3:W-:Y:S03]  /*4260*/  I2F R226, R166 ;  /* 0x000000a600e27306 */ /* 0x0007e60000201400 */
[----:B------:R-:W-:Y:S01]  /*4270*/  IMAD R100, R100, 0x8, R167 ;  /* 0x0000000864647824 */ /* 0x000fe200078e02a7 */
[----:B------:R-:W-:Y:S03]  /*4280*/  IADD3 R167, R0, 0x1, RZ ;  /* 0x0000000100a77810 */ /* 0x000fe60007ffe0ff */
[----:B------:R-:W-:Y:S01]  /*4290*/  HMMA.16816.F32 R64, R64, R102, RZ ;  /* 0x000000664040723c */ /* 0x000fe200000018ff */
[----:B------:R-:W-:Y:S02]  /*42a0*/  LOP3.LUT R0, R249, UR28, R167, 0x96, !PT ;  /* 0x0000001cf9007c12 */ /* 0x000fe4000f8e96a7 */
[----:B------:R-:W-:Y:S01]  /*42b0*/  I2F R183, R183 ;  /* 0x000000b700b77306 */ /* 0x000fe20000201400 */
[----:B--2---:R-:W-:Y:S02]  /*42c0*/  LOP3.LUT R163, R248, UR46, RZ, 0x3c, !PT ;  /* 0x0000002ef8a37c12 */ /* 0x004fe4000f8e3cff */
[----:B------:R-:W-:Y:S01]  /*42d0*/  IMAD.WIDE.U32 R210, R0, -0x326172a9, RZ ;  /* 0xcd9e8d5700d27825 */ /* 0x000fe200078e00ff */
[----:B------:R-:W-:Y:S01]  /*42e0*/  IADD3 R102, R100, 0x4, RZ ;  /* 0x0000000464667810 */ /* 0x000fe20007ffe0ff */
[-C--:B------:R-:W-:Y:S04]  /*42f0*/  HMMA.16816.F32 R4, R104, R108.reuse, R4 ;  /* 0x0000006c6804723c */ /* 0x080fe80000001804 */
[----:B----4-:R-:W-:Y:S01]  /*4300*/  @P3 IMAD.SHL.U32 R0, R169, 0x2, RZ ;  /* 0x00000002a9003824 */ /* 0x010fe200078e00ff */
[----:B------:R-:W-:Y:S01]  /*4310*/  PLOP3.LUT P3, PT, PT, PT, UP0, 0x80, 0x0 ;  /* 0x000000000000781c */ /* 0x000fe20003f6f008 */
[----:B------:R-:W-:Y:S01]  /*4320*/  IMAD.WIDE.U32 R102, R102, -0x326172a9, RZ ;  /* 0xcd9e8d5766667825 */ /* 0x000fe200078e00ff */
[----:B------:R-:W-:Y:S02]  /*4330*/  I2F R184, R184 ;  /* 0x000000b800b87306 */ /* 0x000fe40000201400 */
[----:B------:R-:W-:Y:S03]  /*4340*/  @P2 LOP3.LUT R0, R0, 0x6, RZ, 0xc0, !PT ;  /* 0x0000000600002812 */ /* 0x000fe600078ec0ff */
[----:B------:R-:W-:Y:S01]  /*4350*/  IMAD.WIDE.U32 R100, R100, -0x326172a9, RZ ;  /* 0xcd9e8d5764647825 */ /* 0x000fe200078e00ff */
[----:B------:R-:W-:Y:S01]  /*4360*/  PLOP3.LUT P2, PT, PT, PT, UP0, 0x80, 0x0 ;  /* 0x000000000000781c */ /* 0x000fe20003f4f008 */
[C---:B-1----:R-:W-:Y:S01]  /*4370*/  HMMA.16816.F32 R8, R112.reuse, R108, R8 ;  /* 0x0000006c7008723c */ /* 0x042fe20000001808 */
[----:B------:R-:W-:Y:S01]  /*4380*/  LOP3.LUT R190, R209, UR23, R102, 0x96, !PT ;  /* 0x00000017d1be7c12 */ /* 0x000fe2000f8e9666 */
[----:B------:R-:W-:Y:S01]  /*4390*/  @P1 IMAD R164, R187, 0x40, R0 ;  /* 0x00000040bba41824 */ /* 0x000fe200078e0200 */
[-C--:B------:R-:W-:Y:S02]  /*43a0*/  LOP3.LUT R172, R101, R170.reuse, RZ, 0x3c, !PT ;  /* 0x000000aa65ac7212 */ /* 0x080fe400078e3cff */
[--C-:B------:R-:W-:Y:S01]  /*43b0*/  LOP3.LUT R101, R209, UR23, R100.reuse, 0x96, !PT ;  /* 0x00000017d1657c12 */ /* 0x100fe2000f8e9664 */
[----:B------:R-:W-:Y:S01]  /*43c0*/  IMAD.WIDE.U32 R190, R190, -0x2daee0ad, RZ ;  /* 0xd2511f53bebe7825 */ /* 0x000fe200078e00ff */
[----:B------:R-:W-:Y:S01]  /*43d0*/  LOP3.LUT R186, R211, UR23, R100, 0x96, !PT ;  /* 0x00000017d3ba7c12 */ /* 0x000fe2000f8e9664 */
[----:B------:R1:W2:Y:S01]  /*43e0*/  I2F R221, R165 ;  /* 0x000000a500dd7306 */ /* 0x0002a20000201400 */
[----:B------:R-:W-:Y:S01]  /*43f0*/  LOP3.LUT R170, R103, R170, RZ, 0x3c, !PT ;  /* 0x000000aa67aa7212 */ /* 0x000fe200078e3cff */
[-C--:B------:R-:W-:Y:S01]  /*4400*/  HMMA.16816.F32 R12, R112, R110.reuse, R12 ;  /* 0x0000006e700c723c */ /* 0x080fe2000000180c */
[----:B------:R-:W-:Y:S01]  /*4410*/  PLOP3.LUT P1, PT, PT, PT, UP0, 0x80, 0x0 ;  /* 0x000000000000781c */ /* 0x000fe20003f2f008 */
[----:B------:R-:W-:Y:S01]  /*4420*/  IMAD.U32 R100, RZ, RZ, UR12 ;  /* 0x0000000cff647e24 */ /* 0x000fe2000f8e00ff */
[----:B------:R-:W-:Y:S01]  /*4430*/  LOP3.LUT R188, R211, UR23, R102, 0x96, !PT ;  /* 0x00000017d3bc7c12 */ /* 0x000fe2000f8e9666 */
[----:B------:R-:W-:Y:S02]  /*4440*/  FFMA.FTZ R6, R228, -UR4, R6 ;  /* 0x80000004e4067c23 */ /* 0x000fe40008010006 */
[----:B------:R-:W-:Y:S01]  /*4450*/  @P0 IMAD R164, R100, 0x80, R164 ;  /* 0x0000008064a40824 */ /* 0x000fe200078e02a4 */
[----:B------:R-:W-:Y:S01]  /*4460*/  PLOP3.LUT P0, PT, PT, PT, UP0, 0x80, 0x0 ;  /* 0x000000000000781c */ /* 0x000fe20003f0f008 */
[----:B------:R-:W-:Y:S01]  /*4470*/  IMAD.WIDE.U32 R108, R101, -0x2daee0ad, RZ ;  /* 0xd2511f53656c7825 */ /* 0x000fe200078e00ff */
[C---:B------:R-:W-:Y:S01]  /*4480*/  HMMA.16816.F32 R16, R104.reuse, R110, R16 ;  /* 0x0000006e6810723c */ /* 0x040fe20000001810 */
[----:B------:R-:W4:Y:S01]  /*4490*/  LDSM.16.M88.4 R100, [R150+0x6400] ;  /* 0x006400009664783b */ /* 0x000f220000000200 */
[----:B------:R-:W-:Y:S01]  /*44a0*/  @P5 ISETP.GE.AND P5, PT, R164, UR5, PT ;  /* 0x00000005a4005c0c */ /* 0x000fe2000bfa6270 */
[----:B------:R-:W-:Y:S01]  /*44b0*/  IMAD.WIDE.U32 R170, R170, -0x2daee0ad, RZ ;  /* 0xd2511f53aaaa7825 */ /* 0x000fe200078e00ff */
[----:B------:R-:W-:Y:S03]  /*44c0*/  I2F R220, R178 ;  /* 0x000000b200dc7306 */ /* 0x000fe60000201400 */
[----:B------:R-:W-:Y:S01]  /*44d0*/  FFMA.FTZ R8, R193, -UR4, R8 ;  /* 0x80000004c1087c23 */ /* 0x000fe20008010008 */
[----:B------:R-:W-:Y:S01]  /*44e0*/  LOP3.LUT R167, R163, R171, RZ, 0x3c, !PT ;  /* 0x000000aba3a77212 */ /* 0x000fe200078e3cff */
[----:B------:R-:W-:Y:S03]  /*44f0*/  FFMA.FTZ R10, R212, -UR4, R10 ;  /* 0x80000004d40a7c23 */ /* 0x000fe6000801000a */
[----:B------:R-:W-:Y:S01]  /*4500*/  @P0 IADD3 R0, R164, 0x1, RZ ;  /* 0x00000001a4000810 */ /* 0x000fe20007ffe0ff */
[----:B------:R-:W-:Y:S01]  /*4510*/  FFMA.FTZ R4, R194, -UR4, R4 ;  /* 0x80000004c2047c23 */ /* 0x000fe20008010004 */
[----:B------:R-:W-:Y:S01]  /*4520*/  PLOP3.LUT P0, PT, PT, PT, UP0, 0x80, 0x0 ;  /* 0x000000000000781c */ /* 0x000fe20003f0f008 */
[----:B------:R-:W-:Y:S01]  /*4530*/  FFMA.FTZ R14, R193, -UR4, R14 ;  /* 0x80000004c10e7c23 */ /* 0x000fe2000801000e */
[----:B------:R-:W-:Y:S01]  /*4540*/  @P3 FSEL R6, R6, -INF , !P5 ;  /* 0xff80000006063808 */ /* 0x000fe20006800000 */
[----:B------:R-:W-:Y:S01]  /*4550*/  IMAD.WIDE.U32 R172, R172, -0x2daee0ad, RZ ;  /* 0xd2511f53acac7825 */ /* 0x000fe200078e00ff */
[----:B------:R-:W-:Y:S01]  /*4560*/  PLOP3.LUT P3, PT, PT, PT, UP0, 0x80, 0x0 ;  /* 0x000000000000781c */ /* 0x000fe20003f6f008 */
[----:B------:R2:W-:Y:S01]  /*4570*/  I2F R225, R179 ;  /* 0x000000b300e17306 */ /* 0x0005e20000201400 */
[----:B------:R-:W-:Y:S01]  /*4580*/  @P6 ISETP.GE.AND P6, PT, R0, UR5, PT ;  /* 0x0000000500006c0c */ /* 0x000fe2000bfc6270 */
[----:B---3--:R-:W-:Y:S01]  /*4590*/  IMAD.WIDE.U32 R166, R167, -0x326172a9, RZ ;  /* 0xcd9e8d57a7a67825 */ /* 0x008fe200078e00ff */
[----:B------:R-:W-:Y:S02]  /*45a0*/  @P2 FSEL R8, R8, -INF , !P5 ;  /* 0xff80000008082808 */ /* 0x000fe40006800000 */
[----:B------:R-:W-:Y:S01]  /*45b0*/  PLOP3.LUT P2, PT, PT, PT, UP0, 0x80, 0x0 ;  /* 0x000000000000781c */ /* 0x000fe20003f4f008 */
[----:B------:R-:W-:Y:S01]  /*45c0*/  FFMA.FTZ R5, R196, -UR4, R5 ;  /* 0x80000004c4057c23 */ /* 0x000fe20008010005 */
[----:B------:R-:W-:Y:S01]  /*45d0*/  @P1 FSEL R4, R4, -INF , !P5 ;  /* 0xff80000004041808 */ /* 0x000fe20006800000 */
[----:B------:R-:W-:Y:S01]  /*45e0*/  FFMA.FTZ R7, R229, -UR4, R7 ;  /* 0x80000004e5077c23 */ /* 0x000fe20008010007 */
[----:B------:R-:W-:Y:S01]  /*45f0*/  @P0 FSEL R10, R10, -INF , !P5 ;  /* 0xff8000000a0a0808 */ /* 0x000fe20006800000 */
[----:B------:R-:W-:Y:S01]  /*4600*/  FFMA.FTZ R9, R192, -UR4, R9 ;  /* 0x80000004c0097c23 */ /* 0x000fe20008010009 */
[----:B------:R-:W-:Y:S01]  /*4610*/  PLOP3.LUT P5, PT, PT, PT, UP0, 0x80, 0x0 ;  /* 0x000000000000781c */ /* 0x000fe20003faf008 */
[----:B------:R-:W-:Y:S01]  /*4620*/  FFMA.FTZ R11, R213, -UR4, R11 ;  /* 0x80000004d50b7c23 */ /* 0x000fe2000801000b */
[----:B------:R-:W-:Y:S01]  /*4630*/  PLOP3.LUT P0, PT, PT, PT, UP0, 0x80, 0x0 ;  /* 0x000000000000781c */ /* 0x000fe20003f0f008 */
[----:B------:R-:W-:Y:S01]  /*4640*/  FFMA.FTZ R12, R197, -UR4, R12 ;  /* 0x80000004c50c7c23 */ /* 0x000fe2000801000c */
[----:B------:R-:W-:Y:S01]  /*4650*/  LOP3.LUT R168, R163, R173, RZ, 0x3c, !PT ;  /* 0x000000ada3a87212 */ /* 0x000fe200078e3cff */
[----:B------:R-:W-:Y:S01]  /*4660*/  FFMA.FTZ R16, R195, -UR4, R16 ;  /* 0x80000004c3107c23 */ /* 0x000fe20008010010 */
[C---:B------:R-:W-:Y:S01]  /*4670*/  LOP3.LUT R173, R167.reuse, UR22, R208, 0x96, !PT ;  /* 0x00000016a7ad7c12 */ /* 0x040fe2000f8e96d0 */
[----:B------:R-:W-:Y:S01]  /*4680*/  FFMA.FTZ R13, R200, -UR4, R13 ;  /* 0x80000004c80d7c23 */ /* 0x000fe2000801000d */
[----:B-1----:R-:W-:Y:S01]  /*4690*/  LOP3.LUT R165, R167, UR22, R210, 0x96, !PT ;  /* 0x00000016a7a57c12 */ /* 0x002fe2000f8e96d2 */
[----:B------:R-:W-:Y:S01]  /*46a0*/  FFMA.FTZ R15, R192, -UR4, R15 ;  /* 0x80000004c00f7c23 */ /* 0x000fe2000801000f */
[----:B------:R-:W-:Y:S01]  /*46b0*/  LOP3.LUT R167, R109, UR21, R172, 0x96, !PT ;  /* 0x000000156da77c12 */ /* 0x000fe2000f8e96ac */
[-C--:B----4-:R-:W-:Y:S01]  /*46c0*/  HMMA.16816.F32 R20, R104, R100.reuse, R20 ;  /* 0x000000646814723c */ /* 0x090fe20000001814 */
[----:B------:R-:W-:Y:S01]  /*46d0*/  @P3 IADD3 R109, R164, 0x10, RZ ;  /* 0x00000010a46d3810 */ /* 0x000fe20007ffe0ff */
[----:B------:R-:W-:Y:S01]  /*46e0*/  FFMA.FTZ R18, R194, -UR4, R18 ;  /* 0x80000004c2127c23 */ /* 0x000fe20008010012 */
[----:B------:R-:W-:Y:S01]  /*46f0*/  PLOP3.LUT P3, PT, PT, PT, UP0, 0x80, 0x0 ;  /* 0x000000000000781c */ /* 0x000fe20003f6f008 */
[----:B------:R-:W-:Y:S01]  /*4700*/  FFMA.FTZ R17, R198, -UR4, R17 ;  /* 0x80000004c6117c23 */ /* 0x000fe20008010011 */
[----:B------:R-:W-:Y:S01]  /*4710*/  PLOP3.LUT P1, PT, PT, PT, UP0, 0x80, 0x0 ;  /* 0x000000000000781c */ /* 0x000fe20003f2f008 */
[----:B------:R-:W-:Y:S01]  /*4720*/  IMAD.WIDE.U32 R168, R168, -0x326172a9, RZ ;  /* 0xcd9e8d57a8a87825 */ /* 0x000fe200078e00ff */
[----:B------:R-:W-:Y:S01]  /*4730*/  @P4 IADD3 R0, R164, 0x8, RZ ;  /* 0x00000008a4004810 */ /* 0x000fe20007ffe0ff */
[C---:B------:R-:W-:Y:S01]  /*4740*/  HMMA.16816.F32 R24, R112.reuse, R100, R24 ;  /* 0x000000647018723c */ /* 0x040fe20000001818 */
[----:B------:R-:W-:Y:S01]  /*4750*/  @P2 FSEL R5, R5, -INF , !P6 ;  /* 0xff80000005052808 */ /* 0x000fe20007000000 */
[----:B------:R-:W-:Y:S01]  /*4760*/  I2F R224, R180 ;  /* 0x000000b400e07306 */ /* 0x000fe20000201400 */
[----:B------:R-:W-:Y:S01]  /*4770*/  PLOP3.LUT P2, PT, PT, PT, UP0, 0x80, 0x0 ;  /* 0x000000000000781c */ /* 0x000fe20003f4f008 */
[----:B------:R-:W-:Y:S01]  /*4780*/  FFMA.FTZ R19, R196, -UR4, R19 ;  /* 0x80000004c4137c23 */ /* 0x000fe20008010013 */
[----:B------:R-:W-:Y:S01]  /*4790*/  PLOP3.LUT P4, PT, PT, PT, UP0, 0x80, 0x0 ;  /* 0x000000000000781c */ /* 0x000fe20003f8f008 */
[----:B------:R-:W-:Y:S01]  /*47a0*/  IMAD.WIDE.U32 R188, R188, -0x2daee0ad, RZ ;  /* 0xd2511f53bcbc7825 */ /* 0x000fe200078e00ff */
[----:B------:R-:W-:Y:S01]  /*47b0*/  @P5 ISETP.GE.AND P5, PT, R0, UR5, PT ;  /* 0x0000000500005c0c */ /* 0x000fe2000bfa6270 */
[-C--:B------:R-:W-:Y:S01]  /*47c0*/  HMMA.16816.F32 R28, R112, R102.reuse, R28 ;  /* 0x00000066701c723c */ /* 0x080fe2000000181c */
[----:B------:R-:W-:Y:S02]  /*47d0*/  @P0 FSEL R7, R7, -INF , !P6 ;  /* 0xff80000007070808 */ /* 0x000fe40007000000 */
[----:B------:R-:W-:Y:S01]  /*47e0*/  PLOP3.LUT P0, PT, PT, PT, UP0, 0x80, 0x0 ;  /* 0x000000000000781c */ /* 0x000fe20003f0f008 */
[----:B------:R-:W-:Y:S01]  /*47f0*/  I2F R180, R182 ;  /* 0x000000b600b47306 */ /* 0x000fe20000201400 */
[----:B------:R-:W-:Y:S01]  /*4800*/  @P3 FSEL R9, R9, -INF , !P6 ;  /* 0xff80000009093808 */ /* 0x000fe20007000000 */
[----:B------:R-:W-:Y:S01]  /*4810*/  IMAD.WIDE.U32 R186, R186, -0x2daee0ad, RZ ;  /* 0xd2511f53baba7825 */ /* 0x000fe200078e00ff */
[----:B------:R-:W-:Y:S01]  /*4820*/  PLOP3.LUT P3, PT, PT, PT, UP0, 0x80, 0x0 ;  /* 0x000000000000781c */ /* 0x000fe20003f6f008 */
[C---:B------:R-:W-:Y:S01]  /*4830*/  HMMA.16816.F32 R32, R104.reuse, R102, R32 ;  /* 0x000000666820723c */ /* 0x040fe20000001820 */
[----:B------:R-:W-:Y:S02]  /*4840*/  @P1 IADD3 R110, R164, 0x9, RZ ;  /* 0x00000009a46e1810 */ /* 0x000fe40007ffe0ff */
[----:B------:R-:W-:Y:S01]  /*4850*/  PLOP3.LUT P1, PT, PT, PT, UP0, 0x80, 0x0 ;  /* 0x000000000000781c */ /* 0x000fe20003f2f008 */
[----:B------:R-:W-:Y:S01]  /*4860*/  FFMA.FTZ R21, R205, -UR4, R21 ;  /* 0x80000004cd157c23 */ /* 0x000fe20008010015 */
[----:B------:R-:W-:Y:S01]  /*4870*/  @P2 FSEL R11, R11, -INF , !P6 ;  /* 0xff8000000b0b2808 */ /* 0x000fe20007000000 */
[----:B------:R-:W-:Y:S01]  /*4880*/  FFMA.FTZ R22, R195, -UR4, R22 ;  /* 0x80000004c3167c23 */ /* 0x000fe20008010016 */
[----:B------:R-:W-:Y:S01]  /*4890*/  PLOP3.LUT P6, PT, PT, PT, UP0, 0x80, 0x0 ;  /* 0x000000000000781c */ /* 0x000fe20003fcf008 */
[----:B------:R-:W-:Y:S01]  /*48a0*/  FFMA.FTZ R24, R203, -UR4, R24 ;  /* 0x80000004cb187c23 */ /* 0x000fe20008010018 */
[----:B------:R-:W-:Y:S01]  /*48b0*/  @P4 ISETP.GE.AND P4, PT, R110, UR5, PT ;  /* 0x000000056e004c0c */ /* 0x000fe2000bf86270 */
[----:B------:R-:W-:Y:S01]  /*48c0*/  I2F R185, R185 ;  /* 0x000000b900b97306 */ /* 0x000fe20000201400 */
[----:B------:R-:W-:Y:S01]  /*48d0*/  PLOP3.LUT P2, PT, PT, PT, UP0, 0x80, 0x0 ;  /* 0x000000000000781c */ /* 0x000fe20003f4f008 */
[----:B------:R-:W-:Y:S01]  /*48e0*/  FFMA.FTZ R20, R204, -UR4, R20 ;  /* 0x80000004cc147c23 */ /* 0x000fe20008010014 */
        /* <DEDUP_REMOVED lines=25> */
[----:B------:R-:W-:Y:S01]  /*4a80*/  I2F R223, R176 ;  /* 0x000000b000df7306 */ /* 0x000fe20000201400 */
[----:B------:R-:W-:Y:S02]  /*4a90*/  PLOP3.LUT P6, PT, PT, PT, UP0, 0x80, 0x0 ;  /* 0x000000000000781c */ /* 0x000fe40003fcf008 */
[----:B------:R-:W-:Y:S02]  /*4aa0*/  @P1 ISETP.GE.AND P1, PT, R109, UR5, PT ;  /* 0x000000056d001c0c */ /* 0x000fe4000bf26270 */
[----:B------:R-:W-:Y:S02]  /*4ab0*/  LOP3.LUT R163, R169, UR22, R208, 0x96, !PT ;  /* 0x00000016a9a37c12 */ /* 0x000fe4000f8e96d0 */
[C---:B------:R-:W-:Y:S02]  /*4ac0*/  @P0 IADD3 R100, R164.reuse, 0x11, RZ ;  /* 0x00000011a4640810 */ /* 0x040fe40007ffe0ff */
[----:B------:R-:W-:Y:S01]  /*4ad0*/  PLOP3.LUT P0, PT, PT, PT, UP0, 0x80, 0x0 ;  /* 0x000000000000781c */ /* 0x000fe20003f0f008 */
[----:B--2---:R-:W-:Y:S01]  /*4ae0*/  IMAD.WIDE.U32 R178, R163, -0x2daee0ad, RZ ;  /* 0xd2511f53a3b27825 */ /* 0x004fe200078e00ff */
[----:B------:R-:W-:Y:S01]  /*4af0*/  @P2 FSEL R19, R19, -INF , !P4 ;  /* 0xff80000013132808 */ /* 0x000fe20006000000 */
[----:B------:R1:W-:Y:S01]  /*4b00*/  I2F R222, R177 ;  /* 0x000000b100de7306 */ /* 0x0003e20000201400 */
[----:B------:R-:W-:Y:S01]  /*4b10*/  PLOP3.LUT P4, PT, PT, PT, UP0, 0x80, 0x0 ;  /* 0x000000000000781c */ /* 0x000fe20003f8f008 */
[C---:B-----5:R-:W-:Y:S01]  /*4b20*/  FMUL.FTZ R163, R251.reuse, 1.4426950216293334961 ;  /* 0x3fb8aa3bfba37820 */ /* 0x060fe20000410000 */
[C---:B------:R-:W-:Y:S02]  /*4b30*/  @P3 IADD3 R101, R164.reuse, 0x18, RZ ;  /* 0x00000018a4653810 */ /* 0x040fe40007ffe0ff */
[----:B------:R-:W-:Y:S02]  /*4b40*/  PLOP3.LUT P3, PT, PT, PT, UP0, 0x80, 0x0 ;  /* 0x000000000000781c */ /* 0x000fe40003f6f008 */
[----:B------:R-:W-:Y:S02]  /*4b50*/  FSETP.NEU.FTZ.AND P5, PT, R251, -INF , PT ;  /* 0xff800000fb00780b */ /* 0x000fe40003fbd000 */
[----:B------:R-:W-:Y:S02]  /*4b60*/  PLOP3.LUT P2, PT, PT, PT, UP0, 0x80, 0x0 ;  /* 0x000000000000781c */ /* 0x000fe40003f4f008 */
[----:B------:R-:W-:Y:S02]  /*4b70*/  LOP3.LUT R175, R169, UR22, R210, 0x96, !PT ;  /* 0x00000016a9af7c12 */ /* 0x000fe4000f8e96d2 */
[----:B------:R-:W-:Y:S02]  /*4b80*/  LOP3.LUT R169, R191, UR21, R170, 0x96, !PT ;  /* 0x00000015bfa97c12 */ /* 0x000fe4000f8e96aa */
[----:B------:R-:W-:Y:S02]  /*4b90*/  LOP3.LUT R191, R179, UR19, R108, 0x96, !PT ;  /* 0x00000013b3bf7c12 */ /* 0x000fe4000f8e966c */
[----:B------:R-:W-:Y:S01]  /*4ba0*/  FSEL R163, R163, RZ, P5 ;  /* 0x000000ffa3a37208 */ /* 0x000fe20002800000 */
[----:B------:R-:W-:Y:S01]  /*4bb0*/  I2F R179, R181 ;  /* 0x000000b500b37306 */ /* 0x000fe20000201400 */
[----:B------:R-:W-:Y:S02]  /*4bc0*/  PLOP3.LUT P5, PT, PT, PT, UP0, 0x80, 0x0 ;  /* 0x000000000000781c */ /* 0x000fe40003faf008 */
[----:B------:R-:W-:Y:S01]  /*4bd0*/  @P6 IADD3 R108, R164, 0x19, RZ ;  /* 0x00000019a46c6810 */ /* 0x000fe20007ffe0ff */
[--C-:B------:R-:W-:Y:S01]  /*4be0*/  FFMA.FTZ R4, R4, c[0x0][0x23c], -R163.reuse ;  /* 0x00008f0004047a23 */ /* 0x100fe200000108a3 */
[----:B------:R-:W-:Y:S01]  /*4bf0*/  PLOP3.LUT P6, PT, PT, PT, UP0, 0x80, 0x0 ;  /* 0x000000000000781c */ /* 0x000fe20003fcf008 */
[--C-:B------:R-:W-:Y:S01]  /*4c00*/  FFMA.FTZ R5, R5, c[0x0][0x23c], -R163.reuse ;  /* 0x00008f0005057a23 */ /* 0x100fe200000108a3 */
[----:B------:R-:W-:Y:S01]  /*4c10*/  @P0 FSEL R22, R22, -INF , !P1 ;  /* 0xff80000016160808 */ /* 0x000fe20004800000 */
[--C-:B------:R-:W-:Y:S01]  /*4c20*/  FFMA.FTZ R16, R16, c[0x0][0x23c], -R163.reuse ;  /* 0x00008f0010107a23 */ /* 0x100fe200000108a3 */
[----:B------:R-:W-:Y:S01]  /*4c30*/  PLOP3.LUT P0, PT, PT, PT, UP0, 0x80, 0x0 ;  /* 0x000000000000781c */ /* 0x000fe20003f0f008 */
[--C-:B------:R-:W-:Y:S01]  /*4c40*/  FFMA.FTZ R17, R17, c[0x0][0x23c], -R163.reuse ;  /* 0x00008f0011117a23 */ /* 0x100fe200000108a3 */
[----:B------:R-:W-:Y:S01]  /*4c50*/  @P4 IADD3 R109, R164, 0x21, RZ ;  /* 0x00000021a46d4810 */ /* 0x000fe20007ffe0ff */
[----:B------:R-:W-:Y:S01]  /*4c60*/  MUFU.EX2 R210, R4 ;  /* 0x0000000400d27308 */ /* 0x000fe20000000800 */
[----:B------:R-:W-:Y:S01]  /*4c70*/  PLOP3.LUT P4, PT, PT, PT, UP0, 0x80, 0x0 ;  /* 0x000000000000781c */ /* 0x000fe20003f8f008 */
[----:B-1----:R-:W-:Y:S01]  /*4c80*/  IMAD.WIDE.U32 R176, R165, -0x2daee0ad, RZ ;  /* 0xd2511f53a5b07825 */ /* 0x002fe200078e00ff */
[----:B------:R-:W-:Y:S02]  /*4c90*/  @P3 FSEL R24, R24, -INF , !P1 ;  /* 0xff80000018183808 */ /* 0x000fe40004800000 */
[----:B------:R-:W-:Y:S02]  /*4ca0*/  PLOP3.LUT P3, PT, PT, PT, UP0, 0x80, 0x0 ;  /* 0x000000000000781c */ /* 0x000fe40003f6f008 */
[----:B------:R-:W-:Y:S02]  /*4cb0*/  @P2 IADD3 R0, R164, 0x20, RZ ;  /* 0x00000020a4002810 */ /* 0x000fe40007ffe0ff */
[----:B------:R-:W-:Y:S01]  /*4cc0*/  PLOP3.LUT P2, PT, PT, PT, UP0, 0x80, 0x0 ;  /* 0x000000000000781c */ /* 0x000fe20003f4f008 */
[----:B------:R1:W-:Y:S01]  /*4cd0*/  MUFU.EX2 R209, R5 ;  /* 0x0000000500d17308 */ /* 0x0003e20000000800 */
[----:B------:R-:W-:Y:S02]  /*4ce0*/  @P5 FSEL R20, R20, -INF , !P1 ;  /* 0xff80000014145808 */ /* 0x000fe40004800000 */
[----:B------:R-:W-:Y:S02]  /*4cf0*/  PLOP3.LUT P5, PT, PT, PT, UP0, 0x80, 0x0 ;  /* 0x000000000000781c */ /* 0x000fe40003faf008 */
[----:B------:R-:W-:Y:S01]  /*4d00*/  @P6 ISETP.GE.AND P6, PT, R100, UR5, PT ;  /* 0x0000000564006c0c */ /* 0x000fe2000bfc6270 */
[C---:B------:R-:W-:Y:S01]  /*4d10*/  FMUL.FTZ R100, R245.reuse, 1.4426950216293334961 ;  /* 0x3fb8aa3bf5647820 */ /* 0x040fe20000410000 */
[----:B------:R-:W-:Y:S01]  /*4d20*/  @P0 FSEL R26, R26, -INF , !P1 ;  /* 0xff8000001a1a0808 */ /* 0x000fe20004800000 */
[----:B------:R-:W-:Y:S01]  /*4d30*/  FFMA.FTZ R20, R20, c[0x0][0x23c], -R163 ;  /* 0x00008f0014147a23 */ /* 0x000fe200000108a3 */
[----:B------:R-:W-:Y:S01]  /*4d40*/  FSETP.NEU.FTZ.AND P0, PT, R245, -INF , PT ;  /* 0xff800000f500780b */ /* 0x000fe20003f1d000 */
[----:B------:R-:W-:Y:S01]  /*4d50*/  MUFU.EX2 R202, R16 ;  /* 0x0000001000ca7308 */ /* 0x000fe20000000800 */
[----:B------:R-:W-:Y:S02]  /*4d60*/  @P4 ISETP.GE.AND P4, PT, R108, UR5, PT ;  /* 0x000000056c004c0c */ /* 0x000fe4000bf86270 */
[----:B------:R-:W-:Y:S02]  /*4d70*/  @P3 ISETP.GE.AND P3, PT, R109, UR5, PT ;  /* 0x000000056d003c0c */ /* 0x000fe4000bf66270 */
[----:B------:R-:W-:Y:S01]  /*4d80*/  FSEL R100, R100, RZ, P0 ;  /* 0x000000ff64647208 */ /* 0x000fe20000000000 */
[----:B------:R-:W2:Y:S01]  /*4d90*/  LDSM.16.M88.4 R108, [R150+0x6800] ;  /* 0x00680000966c783b */ /* 0x000ea20000000200 */
[----:B------:R-:W-:Y:S02]  /*4da0*/  PLOP3.LUT P0, PT, PT, PT, UP0, 0x80, 0x0 ;  /* 0x000000000000781c */ /* 0x000fe40003f0f008 */
[----:B------:R-:W-:Y:S01]  /*4db0*/  @P2 ISETP.GE.AND P2, PT, R101, UR5, PT ;  /* 0x0000000565002c0c */ /* 0x000fe2000bf46270 */
[C---:B------:R-:W-:Y:S01]  /*4dc0*/  FMUL.FTZ R101, R252.reuse, 1.4426950216293334961 ;  /* 0x3fb8aa3bfc657820 */ /* 0x040fe20000410000 */
[----:B------:R-:W-:Y:S01]  /*4dd0*/  FSETP.NEU.FTZ.AND P1, PT, R252, -INF , PT ;  /* 0xff800000fc00780b */ /* 0x000fe20003f3d000 */
[--C-:B------:R-:W-:Y:S01]  /*4de0*/  FFMA.FTZ R9, R9, c[0x0][0x23c], -R100.reuse ;  /* 0x00008f0009097a23 */ /* 0x100fe20000010864 */
[----:B------:R-:W-:Y:S01]  /*4df0*/  @P5 ISETP.GE.AND P5, PT, R0, UR5, PT ;  /* 0x0000000500005c0c */ /* 0x000fe2000bfa6270 */
[----:B------:R-:W-:Y:S01]  /*4e00*/  FMUL.FTZ R0, R250, 1.4426950216293334961 ;  /* 0x3fb8aa3bfa007820 */ /* 0x000fe20000410000 */
[----:B------:R-:W-:Y:S01]  /*4e10*/  FSEL R101, R101, RZ, P1 ;  /* 0x000000ff65657208 */ /* 0x000fe20000800000 */
[--C-:B------:R-:W-:Y:S01]  /*4e20*/  FFMA.FTZ R8, R8, c[0x0][0x23c], -R100.reuse ;  /* 0x00008f0008087a23 */ /* 0x100fe20000010864 */
[----:B------:R-:W-:Y:S01]  /*4e30*/  FSETP.NEU.FTZ.AND P1, PT, R250, -INF , PT ;  /* 0xff800000fa00780b */ /* 0x000fe20003f3d000 */
[----:B------:R-:W-:Y:S01]  /*4e40*/  FFMA.FTZ R12, R12, c[0x0][0x23c], -R100 ;  /* 0x00008f000c0c7a23 */ /* 0x000fe20000010864 */
[----:B------:R-:W-:Y:S01]  /*4e50*/  LOP3.LUT R171, R187, UR21, R172, 0x96, !PT ;  /* 0x00000015bbab7c12 */ /* 0x000fe2000f8e96ac */
[--C-:B------:R-:W-:Y:S01]  /*4e60*/  FFMA.FTZ R7, R7, c[0x0][0x23c], -R101.reuse ;  /* 0x00008f0007077a23 */ /* 0x100fe20000010865 */
[----:B------:R-:W-:Y:S01]  /*4e70*/  FSEL R0, R0, RZ, P1 ;  /* 0x000000ff00007208 */ /* 0x000fe20000800000 */
[--C-:B------:R-:W-:Y:S01]  /*4e80*/  FFMA.FTZ R6, R6, c[0x0][0x23c], -R101.reuse ;  /* 0x00008f0006067a23 */ /* 0x100fe20000010865 */
[----:B------:R-:W-:Y:S01]  /*4e90*/  PLOP3.LUT P1, PT, PT, PT, UP0, 0x80, 0x0 ;  /* 0x000000000000781c */ /* 0x000fe20003f2f008 */
[----:B------:R-:W-:Y:S01]  /*4ea0*/  FFMA.FTZ R13, R13, c[0x0][0x23c], -R100 ;  /* 0x00008f000d0d7a23 */ /* 0x000fe20000010864 */
[----:B------:R-:W-:Y:S01]  /*4eb0*/  @P0 FSEL R21, R21, -INF , !P6 ;  /* 0xff80000015150808 */ /* 0x000fe20007000000 */
[----:B------:R-:W-:Y:S01]  /*4ec0*/  FFMA.FTZ R14, R14, c[0x0][0x23c], -R0 ;  /* 0x00008f000e0e7a23 */ /* 0x000fe20000010800 */
[----:B------:R-:W-:Y:S01]  /*4ed0*/  PLOP3.LUT P0, PT, PT, PT, UP0, 0x80, 0x0 ;  /* 0x000000000000781c */ /* 0x000fe20003f0f008 */
[----:B-1----:R-:W-:Y:S01]  /*4ee0*/  IMAD.WIDE.U32 R4, R167, -0x326172a9, RZ ;  /* 0xcd9e8d57a7047825 */ /* 0x002fe200078e00ff */
[----:B------:R-:W-:Y:S01]  /*4ef0*/  LOP3.LUT R189, R189, UR21, R170, 0x96, !PT ;  /* 0x00000015bdbd7c12 */ /* 0x000fe2000f8e96aa */
[----:B------:R-:W-:Y:S01]  /*4f00*/  MUFU.EX2 R211, R7 ;  /* 0x0000000700d37308 */ /* 0x000fe20000000800 */
[----:B------:R-:W-:Y:S01]  /*4f10*/  LOP3.LUT R188, R177, UR19, R188, 0x96, !PT ;  /* 0x00000013b1bc7c12 */ /* 0x000fe2000f8e96bc */
[----:B------:R-:W-:Y:S01]  /*4f20*/  FFMA.FTZ R10, R10, c[0x0][0x23c], -R0 ;  /* 0x00008f000a0a7a23 */ /* 0x000fe20000010800 */
[----:B------:R-:W-:Y:S01]  /*4f30*/  LOP3.LUT R167, R5, UR20, R168, 0x96, !PT ;  /* 0x0000001405a77c12 */ /* 0x000fe2000f8e96a8 */
[----:B------:R-:W-:Y:S02]  /*4f40*/  IMAD.WIDE.U32 R102, R189, -0x326172a9, RZ ;  /* 0xcd9e8d57bd667825 */ /* 0x000fe400078e00ff */
[----:B------:R-:W-:Y:S02]  /*4f50*/  @P1 FSEL R23, R23, -INF , !P6 ;  /* 0xff80000017171808 */ /* 0x000fe40007000000 */
[----:B------:R-:W-:Y:S01]  /*4f60*/  PLOP3.LUT P1, PT, PT, PT, UP0, 0x80, 0x0 ;  /* 0x000000000000781c */ /* 0x000fe20003f2f008 */
[--C-:B------:R-:W-:Y:S01]  /*4f70*/  FFMA.FTZ R11, R11, c[0x0][0x23c], -R0.reuse ;  /* 0x00008f000b0b7a23 */ /* 0x100fe20000010800 */
[----:B------:R-:W-:Y:S01]  /*4f80*/  @P0 FSEL R25, R25, -INF , !P6 ;  /* 0xff80000019190808 */ /* 0x000fe20007000000 */
[--C-:B------:R-:W-:Y:S01]  /*4f90*/  FFMA.FTZ R18, R18, c[0x0][0x23c], -R101.reuse ;  /* 0x00008f0012127a23 */ /* 0x100fe20000010865 */
[----:B------:R-:W-:Y:S01]  /*4fa0*/  PLOP3.LUT P0, PT, PT, PT, UP0, 0x80, 0x0 ;  /* 0x000000000000781c */ /* 0x000fe20003f0f008 */
[--C-:B------:R-:W-:Y:S01]  /*4fb0*/  FFMA.FTZ R19, R19, c[0x0][0x23c], -R101.reuse ;  /* 0x00008f0013137a23 */ /* 0x100fe20000010865 */
[----:B------:R-:W-:Y:S01]  /*4fc0*/  MUFU.EX2 R212, R6 ;  /* 0x0000000600d47308 */ /* 0x000fe20000000800 */
[----:B------:R-:W-:Y:S01]  /*4fd0*/  FFMA.FTZ R15, R15, c[0x0][0x23c], -R0 ;  /* 0x00008f000f0f7a23 */ /* 0x000fe20000010800 */
[-C--:B--2---:R-:W-:Y:S01]  /*4fe0*/  HMMA.16816.F32 R36, R104, R108.reuse, R36 ;  /* 0x0000006c6824723c */ /* 0x084fe20000001824 */
[--C-:B------:R-:W-:Y:S02]  /*4ff0*/  FFMA.FTZ R23, R23, c[0x0][0x23c], -R101.reuse ;  /* 0x00008f0017177a23 */ /* 0x100fe40000010865 */
[--C-:B------:R-:W-:Y:S02]  /*5000*/  FFMA.FTZ R24, R24, c[0x0][0x23c], -R100.reuse ;  /* 0x00008f0018187a23 */ /* 0x100fe40000010864 */
[----:B------:R-:W-:Y:S01]  /*5010*/  @P1 FSEL R27, R27, -INF , !P6 ;  /* 0xff8000001b1b1808 */ /* 0x000fe20007000000 */
[----:B------:R-:W-:Y:S01]  /*5020*/  FFMA.FTZ R22, R22, c[0x0][0x23c], -R101 ;  /* 0x00008f0016167a23 */ /* 0x000fe20000010865 */
[----:B------:R-:W-:Y:S01]  /*5030*/  PLOP3.LUT P1, PT, PT, PT, UP0, 0x80, 0x0 ;  /* 0x000000000000781c */ /* 0x000fe20003f2f008 */
[C---:B------:R-:W-:Y:S01]  /*5040*/  HMMA.16816.F32 R40, R112.reuse, R108, R40 ;  /* 0x0000006c7028723c */ /* 0x040fe20000001828 */
[----:B------:R-:W-:Y:S01]  /*5050*/  PLOP3.LUT P6, PT, PT, PT, UP0, 0x80, 0x0 ;  /* 0x000000000000781c */ /* 0x000fe20003fcf008 */
[----:B------:R-:W-:Y:S02]  /*5060*/  MUFU.EX2 R194, R23 ;  /* 0x0000001700c27308 */ /* 0x000fe40000000800 */
[----:B------:R-:W-:Y:S01]  /*5070*/  @P0 FSEL R28, R28, -INF , !P2 ;  /* 0xff8000001c1c0808 */ /* 0x000fe20005000000 */
[----:B------:R-:W-:Y:S01]  /*5080*/  FFMA.FTZ R25, R25, c[0x0][0x23c], -R100 ;  /* 0x00008f0019197a23 */ /* 0x000fe20000010864 */
[----:B------:R-:W-:Y:S01]  /*5090*/  PLOP3.LUT P0, PT, PT, PT, UP0, 0x80, 0x0 ;  /* 0x000000000000781c */ /* 0x000fe20003f0f008 */
[--C-:B------:R-:W-:Y:S01]  /*50a0*/  FFMA.FTZ R27, R27, c[0x0][0x23c], -R0.reuse ;  /* 0x00008f001b1b7a23 */ /* 0x100fe20000010800 */
[-C--:B------:R-:W-:Y:S01]  /*50b0*/  HMMA.16816.F32 R44, R112, R110.reuse, R44 ;  /* 0x0000006e702c723c */ /* 0x080fe2000000182c */
[----:B------:R-:W-:Y:S03]  /*50c0*/  FFMA.FTZ R26, R26, c[0x0][0x23c], -R0 ;  /* 0x00008f001a1a7a23 */ /* 0x000fe60000010800 */
[----:B------:R-:W-:Y:S01]  /*50d0*/  @P1 FSEL R30, R30, -INF , !P2 ;  /* 0xff8000001e1e1808 */ /* 0x000fe20005000000 */
[----:B------:R-:W-:Y:S01]  /*50e0*/  FFMA.FTZ R28, R28, c[0x0][0x23c], -R100 ;  /* 0x00008f001c1c7a23 */ /* 0x000fe20000010864 */
[----:B------:R-:W-:Y:S01]  /*50f0*/  PLOP3.LUT P1, PT, PT, PT, UP0, 0x80, 0x0 ;  /* 0x000000000000781c */ /* 0x000fe20003f2f008 */
[----:B------:R-:W-:Y:S01]  /*5100*/  MUFU.EX2 R215, R14 ;  /* 0x0000000e00d77308 */ /* 0x000fe20000000800 */
[----:B------:R-:W-:Y:S01]  /*5110*/  @P6 FSEL R32, R32, -INF , !P2 ;  /* 0xff80000020206808 */ /* 0x000fe20005000000 */
[C---:B------:R-:W-:Y:S01]  /*5120*/  HMMA.16816.F32 R48, R104.reuse, R110, R48 ;  /* 0x0000006e6830723c */ /* 0x040fe20000001830 */
[----:B------:R-:W-:Y:S02]  /*5130*/  PLOP3.LUT P6, PT, PT, PT, UP0, 0x80, 0x0 ;  /* 0x000000000000781c */ /* 0x000fe40003fcf008 */
[----:B------:R-:W-:Y:S01]  /*5140*/  @P0 FSEL R34, R34, -INF , !P2 ;  /* 0xff80000022220808 */ /* 0x000fe20005000000 */
[----:B------:R-:W-:Y:S01]  /*5150*/  FFMA.FTZ R30, R30, c[0x0][0x23c], -R0 ;  /* 0x00008f001e1e7a23 */ /* 0x000fe20000010800 */
[----:B------:R-:W-:Y:S01]  /*5160*/  PLOP3.LUT P2, PT, PT, PT, UP0, 0x80, 0x0 ;  /* 0x000000000000781c */ /* 0x000fe20003f4f008 */
[----:B------:R-:W-:Y:S01]  /*5170*/  FFMA.FTZ R32, R32, c[0x0][0x23c], -R163 ;  /* 0x00008f0020207a23 */ /* 0x000fe200000108a3 */
[----:B------:R-:W-:Y:S01]  /*5180*/  PLOP3.LUT P0, PT, PT, PT, UP0, 0x80, 0x0 ;  /* 0x000000000000781c */ /* 0x000fe20003f0f008 */
[----:B------:R-:W-:Y:S01]  /*5190*/  FFMA.FTZ R40, R217, -UR4, R40 ;  /* 0x80000004d9287c23 */ /* 0x000fe20008010028 */
[----:B------:R-:W-:Y:S03]  /*51a0*/  MUFU.EX2 R216, R9 ;  /* 0x0000000900d87308 */ /* 0x000fe60000000800 */
[----:B------:R-:W-:Y:S01]  /*51b0*/  @P1 FSEL R29, R29, -INF , !P4 ;  /* 0xff8000001d1d1808 */ /* 0x000fe20006000000 */
[----:B------:R-:W-:Y:S01]  /*51c0*/  FFMA.FTZ R34, R34, c[0x0][0x23c], -R101 ;  /* 0x00008f0022227a23 */ /* 0x000fe20000010865 */
[----:B------:R-:W-:Y:S01]  /*51d0*/  @P6 FSEL R31, R31, -INF , !P4 ;  /* 0xff8000001f1f6808 */ /* 0x000fe20006000000 */
[----:B------:R-:W-:Y:S01]  /*51e0*/  FFMA.FTZ R46, R217, -UR4, R46 ;  /* 0x80000004d92e7c23 */ /* 0x000fe2000801002e */
[----:B------:R-:W-:Y:S01]  /*51f0*/  PLOP3.LUT P1, PT, PT, PT, UP0, 0x80, 0x0 ;  /* 0x000000000000781c */ /* 0x000fe20003f2f008 */
[----:B------:R-:W2:Y:S01]  /*5200*/  LDL R217, [R1] ;  /* 0x0000000001d97983 */ /* 0x000ea20000100800 */
[----:B------:R-:W-:Y:S01]  /*5210*/  @P2 FSEL R33, R33, -INF , !P4 ;  /* 0xff80000021212808 */ /* 0x000fe20006000000 */
[----:B------:R-:W-:Y:S01]  /*5220*/  FFMA.FTZ R29, R29, c[0x0][0x23c], -R100 ;  /* 0x00008f001d1d7a23 */ /* 0x000fe20000010864 */
[----:B------:R-:W-:Y:S01]  /*5230*/  PLOP3.LUT P2, PT, PT, PT, UP0, 0x80, 0x0 ;  /* 0x000000000000781c */ /* 0x000fe20003f4f008 */
[----:B------:R-:W-:Y:S01]  /*5240*/  FFMA.FTZ R31, R31, c[0x0][0x23c], -R0 ;  /* 0x00008f001f1f7a23 */ /* 0x000fe20000010800 */
[----:B------:R-:W-:Y:S01]  /*5250*/  @P0 FSEL R35, R35, -INF , !P4 ;  /* 0xff80000023230808 */ /* 0x000fe20006000000 */
[----:B------:R-:W-:Y:S01]  /*5260*/  FFMA.FTZ R33, R33, c[0x0][0x23c], -R163 ;  /* 0x00008f0021217a23 */ /* 0x000fe200000108a3 */
[----:B------:R-:W-:Y:S01]  /*5270*/  PLOP3.LUT P4, PT, PT, PT, UP0, 0x80, 0x0 ;  /* 0x000000000000781c */ /* 0x000fe20003f8f008 */
[----:B------:R1:W3:Y:S01]  /*5280*/  I2F R187, R174 ;  /* 0x000000ae00bb7306 */ /* 0x0002e20000201400 */
[----:B------:R-:W-:Y:S01]  /*5290*/  PLOP3.LUT P6, PT, PT, PT, UP0, 0x80, 0x0 ;  /* 0x000000000000781c */ /* 0x000fe20003fcf008 */
[----:B------:R-:W-:Y:S01]  /*52a0*/  FFMA.FTZ R42, R207, -UR4, R42 ;  /* 0x80000004cf2a7c23 */ /* 0x000fe2000801002a */
[----:B------:R-:W-:Y:S01]  /*52b0*/  PLOP3.LUT P0, PT, PT, PT, UP0, 0x80, 0x0 ;  /* 0x000000000000781c */ /* 0x000fe20003f0f008 */
[----:B------:R-:W-:Y:S02]  /*52c0*/  FFMA.FTZ R35, R35, c[0x0][0x23c], -R101 ;  /* 0x00008f0023237a23 */ /* 0x000fe40000010865 */
[----:B------:R-:W-:Y:S02]  /*52d0*/  IMAD.WIDE.U32 R172, R173, -0x2daee0ad, RZ ;  /* 0xd2511f53adac7825 */ /* 0x000fe400078e00ff */
[----:B------:R-:W-:Y:S02]  /*52e0*/  @P2 FSEL R40, R40, -INF , !P5 ;  /* 0xff80000028282808 */ /* 0x000fe40006800000 */
[----:B------:R-:W-:Y:S01]  /*52f0*/  PLOP3.LUT P2, PT, PT, PT, UP0, 0x80, 0x0 ;  /* 0x000000000000781c */ /* 0x000fe20003f4f008 */
[----:B------:R4:W-:Y:S01]  /*5300*/  MUFU.EX2 R213, R8 ;  /* 0x0000000800d57308 */ /* 0x0009e20000000800 */
[----:B------:R-:W-:Y:S01]  /*5310*/  @P4 FSEL R42, R42, -INF , !P5 ;  /* 0xff8000002a2a4808 */ /* 0x000fe20006800000 */
[----:B------:R-:W-:Y:S01]  /*5320*/  FFMA.FTZ R40, R40, c[0x0][0x23c], -R100 ;  /* 0x00008f0028287a23 */ /* 0x000fe20000010864 */
[----:B------:R-:W-:Y:S01]  /*5330*/  PLOP3.LUT P4, PT, PT, PT, UP0, 0x80, 0x0 ;  /* 0x000000000000781c */ /* 0x000fe20003f8f008 */
[----:B------:R-:W-:Y:S01]  /*5340*/  FFMA.FTZ R38, R201, -UR4, R38 ;  /* 0x80000004c9267c23 */ /* 0x000fe20008010026 */
[----:B------:R-:W-:Y:S01]  /*5350*/  LOP3.LUT R190, R173, UR19, R190, 0x96, !PT ;  /* 0x00000013adbe7c12 */ /* 0x000fe2000f8e96be */
[----:B------:R-:W-:Y:S02]  /*5360*/  FFMA.FTZ R36, R221, -UR4, R36 ;  /* 0x80000004dd247c23 */ /* 0x000fe40008010024 */
[----:B------:R-:W-:Y:S01]  /*5370*/  FFMA.FTZ R37, R226, -UR4, R37 ;  /* 0x80000004e2257c23 */ /* 0x000fe20008010025 */
[----:B------:R-:W-:Y:S01]  /*5380*/  @P6 FSEL R38, R38, -INF , !P5 ;  /* 0xff80000026266808 */ /* 0x000fe20006800000 */
[----:B------:R-:W-:Y:S01]  /*5390*/  FFMA.FTZ R42, R42, c[0x0][0x23c], -R0 ;  /* 0x00008f002a2a7a23 */ /* 0x000fe20000010800 */
[----:B------:R-:W-:Y:S01]  /*53a0*/  @P1 FSEL R36, R36, -INF , !P5 ;  /* 0xff80000024241808 */ /* 0x000fe20006800000 */
[----:B------:R-:W-:Y:S01]  /*53b0*/  MUFU.EX2 R181, R33 ;  /* 0x0000002100b57308 */ /* 0x000fe20000000800 */
[----:B------:R-:W-:Y:S01]  /*53c0*/  PLOP3.LUT P1, PT, PT, PT, UP0, 0x80, 0x0 ;  /* 0x000000000000781c */ /* 0x000fe20003f2f008 */
[----:B------:R-:W-:Y:S01]  /*53d0*/  FFMA.FTZ R38, R38, c[0x0][0x23c], -R101 ;  /* 0x00008f0026267a23 */ /* 0x000fe20000010865 */
[----:B------:R-:W-:Y:S01]  /*53e0*/  PLOP3.LUT P6, PT, PT, PT, UP0, 0x80, 0x0 ;  /* 0x000000000000781c */ /* 0x000fe20003fcf008 */
[----:B------:R-:W-:Y:S01]  /*53f0*/  FFMA.FTZ R43, R206, -UR4, R43 ;  /* 0x80000004ce2b7c23 */ /* 0x000fe2000801002b */
[----:B------:R-:W-:Y:S01]  /*5400*/  @P0 FSEL R37, R37, -INF , !P3 ;  /* 0xff80000025250808 */ /* 0x000fe20005800000 */
[--C-:B------:R-:W-:Y:S01]  /*5410*/  FFMA.FTZ R36, R36, c[0x0][0x23c], -R163.reuse ;  /* 0x00008f0024247a23 */ /* 0x100fe200000108a3 */
[----:B------:R-:W-:Y:S01]  /*5420*/  PLOP3.LUT P0, PT, PT, PT, UP0, 0x80, 0x0 ;  /* 0x000000000000781c */ /* 0x000fe20003f0f008 */
[----:B-1----:R-:W-:Y:S01]  /*5430*/  IMAD.WIDE.U32 R174, R175, -0x2daee0ad, RZ ;  /* 0xd2511f53afae7825 */ /* 0x002fe200078e00ff */
[----:B------:R-:W-:Y:S01]  /*5440*/  @P2 FSEL R43, R43, -INF , !P3 ;  /* 0xff8000002b2b2808 */ /* 0x000fe20005800000 */
[----:B------:R-:W-:Y:S01]  /*5450*/  MUFU.EX2 R208, R12 ;  /* 0x0000000c00d07308 */ /* 0x000fe20000000800 */
[----:B------:R-:W-:Y:S01]  /*5460*/  PLOP3.LUT P2, PT, PT, PT, UP0, 0x80, 0x0 ;  /* 0x000000000000781c */ /* 0x000fe20003f4f008 */
[----:B------:R-:W-:Y:S01]  /*5470*/  FFMA.FTZ R37, R37, c[0x0][0x23c], -R163 ;  /* 0x00008f0025257a23 */ /* 0x000fe200000108a3 */
[----:B------:R-:W-:Y:S01]  /*5480*/  LOP3.LUT R186, R175, UR19, R186, 0x96, !PT ;  /* 0x00000013afba7c12 */ /* 0x000fe2000f8e96ba */
[----:B------:R-:W-:Y:S01]  /*5490*/  FFMA.FTZ R43, R43, c[0x0][0x23c], -R0 ;  /* 0x00008f002b2b7a23 */ /* 0x000fe20000010800 */
[----:B------:R-:W-:Y:S01]  /*54a0*/  @P4 IADD3 R7, R164, 0x28, RZ ;  /* 0x00000028a4074810 */ /* 0x000fe20007ffe0ff */
[----:B------:R-:W-:Y:S01]  /*54b0*/  FFMA.FTZ R39, R199, -UR4, R39 ;  /* 0x80000004c7277c23 */ /* 0x000fe20008010027 */
[----:B------:R-:W-:Y:S01]  /*54c0*/  PLOP3.LUT P4, PT, PT, PT, UP0, 0x80, 0x0 ;  /* 0x000000000000781c */ /* 0x000fe20003f8f008 */
[----:B---3--:R-:W-:Y:S01]  /*54d0*/  FFMA.FTZ R41, R187, -UR4, R41 ;  /* 0x80000004bb297c23 */ /* 0x008fe20008010029 */
[----:B------:R-:W-:Y:S01]  /*54e0*/  PLOP3.LUT P5, PT, PT, PT, UP0, 0x80, 0x0 ;  /* 0x000000000000781c */ /* 0x000fe20003faf008 */
[----:B------:R-:W-:Y:S01]  /*54f0*/  MUFU.EX2 R199, R30 ;  /* 0x0000001e00c77308 */ /* 0x000fe20000000800 */
[----:B------:R-:W-:Y:S01]  /*5500*/  @P1 FSEL R39, R39, -INF , !P3 ;  /* 0xff80000027271808 */ /* 0x000fe20005800000 */
[----:B------:R-:W-:Y:S01]  /*5510*/  IMAD.WIDE.U32 R108, R186, -0x326172a9, RZ ;  /* 0xcd9e8d57ba6c7825 */ /* 0x000fe200078e00ff */
[----:B------:R-:W-:Y:S02]  /*5520*/  @P6 FSEL R41, R41, -INF , !P3 ;  /* 0xff80000029296808 */ /* 0x000fe40005800000 */
[----:B------:R-:W-:Y:S01]  /*5530*/  PLOP3.LUT P3, PT, PT, PT, UP0, 0x80, 0x0 ;  /* 0x000000000000781c */ /* 0x000fe20003f6f008 */
[----:B------:R-:W-:Y:S01]  /*5540*/  IMAD.WIDE.U32 R170, R171, -0x326172a9, RZ ;  /* 0xcd9e8d57abaa7825 */ /* 0x000fe200078e00ff */
[----:B------:R-:W-:Y:S02]  /*5550*/  @P0 IADD3 R6, R164, 0x30, RZ ;  /* 0x00000030a4060810 */ /* 0x000fe40007ffe0ff */
[----:B------:R-:W-:Y:S01]  /*5560*/  PLOP3.LUT P6, PT, PT, PT, UP0, 0x80, 0x0 ;  /* 0x000000000000781c */ /* 0x000fe20003fcf008 */
[----:B------:R1:W-:Y:S01]  /*5570*/  MUFU.EX2 R207, R13 ;  /* 0x0000000d00cf7308 */ /* 0x0003e20000000800 */
[----:B------:R-:W-:Y:S01]  /*5580*/  LOP3.LUT R171, R171, UR20, R168, 0x96, !PT ;  /* 0x00000014abab7c12 */ /* 0x000fe2000f8e96a8 */
[----:B------:R-:W-:Y:S01]  /*5590*/  FFMA.FTZ R41, R41, c[0x0][0x23c], -R100 ;  /* 0x00008f0029297a23 */ /* 0x000fe20000010864 */
[----:B------:R-:W-:Y:S01]  /*55a0*/  @P2 ISETP.GE.AND P2, PT, R7, UR5, PT ;  /* 0x0000000507002c0c */ /* 0x000fe2000bf46270 */
[----:B------:R-:W-:Y:S01]  /*55b0*/  FFMA.FTZ R39, R39, c[0x0][0x23c], -R101 ;  /* 0x00008f0027277a23 */ /* 0x000fe20000010865 */
[----:B------:R-:W-:Y:S01]  /*55c0*/  @P4 ISETP.GE.AND P4, PT, R6, UR5, PT ;  /* 0x0000000506004c0c */ /* 0x000fe2000bf86270 */
[----:B------:R-:W-:Y:S01]  /*55d0*/  IMAD.WIDE.U32 R6, R191, -0x326172a9, RZ ;  /* 0xcd9e8d57bf067825 */ /* 0x000fe200078e00ff */
[C---:B------:R-:W-:Y:S02]  /*55e0*/  @P5 IADD3 R5, R164.reuse, 0x29, RZ ;  /* 0x00000029a4055810 */ /* 0x040fe40007ffe0ff */
[----:B------:R-:W-:Y:S01]  /*55f0*/  PLOP3.LUT P1, PT, PT, PT, UP0, 0x80, 0x0 ;  /* 0x000000000000781c */ /* 0x000fe20003f2f008 */
[----:B------:R3:W-:Y:S01]  /*5600*/  MUFU.EX2 R201, R17 ;  /* 0x0000001100c97308 */ /* 0x0007e20000000800 */
[----:B------:R-:W-:Y:S01]  /*5610*/  PLOP3.LUT P0, PT, PT, PT, UP0, 0x80, 0x0 ;  /* 0x000000000000781c */ /* 0x000fe20003f0f008 */
[----:B------:R-:W-:Y:S01]  /*5620*/  IMAD.WIDE.U32 R168, R169, -0x326172a9, RZ ;  /* 0xcd9e8d57a9a87825 */ /* 0x000fe200078e00ff */
[----:B------:R-:W-:Y:S02]  /*5630*/  @P3 ISETP.GE.AND P3, PT, R5, UR5, PT ;  /* 0x0000000505003c0c */ /* 0x000fe4000bf66270 */
[----:B------:R-:W-:Y:S01]  /*5640*/  @P6 IADD3 R9, R164, 0x38, RZ ;  /* 0x00000038a4096810 */ /* 0x000fe20007ffe0ff */
[----:B------:R-:W-:Y:S01]  /*5650*/  FFMA.FTZ R44, R223, -UR4, R44 ;  /* 0x80000004df2c7c23 */ /* 0x000fe2000801002c */
[----:B------:R-:W-:Y:S01]  /*5660*/  LOP3.LUT R165, R169, UR20, R166, 0x96, !PT ;  /* 0x00000014a9a57c12 */ /* 0x000fe2000f8e96a6 */
[----:B------:R-:W-:Y:S01]  /*5670*/  FFMA.FTZ R48, R220, -UR4, R48 ;  /* 0x80000004dc307c23 */ /* 0x000fe20008010030 */
[----:B------:R-:W-:Y:S01]  /*5680*/  LOP3.LUT R166, R103, UR20, R166, 0x96, !PT ;  /* 0x0000001467a67c12 */ /* 0x000fe2000f8e96a6 */
[----:B------:R3:W-:Y:S01]  /*5690*/  MUFU.EX2 R219, R10 ;  /* 0x0000000a00db7308 */ /* 0x0007e20000000800 */
[----:B------:R-:W-:Y:S01]  /*56a0*/  LOP3.LUT R103, R7, UR18, R4, 0x96, !PT ;  /* 0x0000001207677c12 */ /* 0x000fe2000f8e9604 */
[----:B------:R-:W-:Y:S01]  /*56b0*/  IMAD.WIDE.U32 R4, R190, -0x326172a9, RZ ;  /* 0xcd9e8d57be047825 */ /* 0x000fe200078e00ff */
[----:B------:R-:W-:Y:S02]  /*56c0*/  PLOP3.LUT P6, PT, PT, PT, UP0, 0x80, 0x0 ;  /* 0x000000000000781c */ /* 0x000fe40003fcf008 */
[C---:B----4-:R-:W-:Y:S01]  /*56d0*/  @P1 IADD3 R8, R164.reuse, 0x31, RZ ;  /* 0x00000031a4081810 */ /* 0x050fe20007ffe0ff */
[----:B-1----:R-:W-:Y:S01]  /*56e0*/  IMAD.WIDE.U32 R12, R167, -0x2daee0ad, RZ ;  /* 0xd2511f53a70c7825 */ /* 0x002fe200078e00ff */
[----:B------:R-:W-:Y:S02]  /*56f0*/  LOP3.LUT R14, R5, UR18, R168, 0x96, !PT ;  /* 0x00000012050e7c12 */ /* 0x000fe4000f8e96a8 */
[----:B------:R-:W-:Y:S01]  /*5700*/  @P0 IADD3 R164, R164, 0x39, RZ ;  /* 0x00000039a4a40810 */ /* 0x000fe20007ffe0ff */
[----:B------:R1:W-:Y:S01]  /*5710*/  MUFU.EX2 R218, R11 ;  /* 0x0000000b00da7308 */ /* 0x0003e20000000800 */
[----:B------:R-:W-:Y:S01]  /*5720*/  PLOP3.LUT P0, PT, PT, PT, UP0, 0x80, 0x0 ;  /* 0x000000000000781c */ /* 0x000fe20003f0f008 */
[----:B------:R-:W-:Y:S01]  /*5730*/  FFMA.FTZ R5, R21, c[0x0][0x23c], -R163 ;  /* 0x00008f0015057a23 */ /* 0x000fe200000108a3 */
[----:B------:R-:W-:Y:S01]  /*5740*/  PLOP3.LUT P5, PT, PT, PT, UP0, 0x80, 0x0 ;  /* 0x000000000000781c */ /* 0x000fe20003faf008 */
[----:B---3--:R-:W-:Y:S01]  /*5750*/  IMAD.WIDE.U32 R16, R165, -0x2daee0ad, RZ ;  /* 0xd2511f53a5107825 */ /* 0x008fe200078e00ff */
[----:B------:R-:W-:Y:S02]  /*5760*/  PLOP3.LUT P1, PT, PT, PT, UP0, 0x80, 0x0 ;  /* 0x000000000000781c */ /* 0x000fe40003f2f008 */
[----:B------:R-:W-:Y:S01]  /*5770*/  @P6 ISETP.GE.AND P6, PT, R164, UR5, PT ;  /* 0x00000005a4006c0c */ /* 0x000fe2000bfc6270 */
[----:B------:R-:W-:Y:S01]  /*5780*/  IMAD.WIDE.U32 R164, R188, -0x326172a9, RZ ;  /* 0xcd9e8d57bca47825 */ /* 0x000fe200078e00ff */
[----:B------:R-:W-:Y:S01]  /*5790*/  LOP3.LUT R172, R17, UR17, R172, 0x96, !PT ;  /* 0x0000001111ac7c12 */ /* 0x000fe2000f8e96ac */
[----:B------:R-:W-:Y:S01]  /*57a0*/  MUFU.EX2 R206, R18 ;  /* 0x0000001200ce7308 */ /* 0x000fe20000000800 */
[----:B------:R-:W-:Y:S01]  /*57b0*/  LOP3.LUT R170, R109, UR18, R170, 0x96, !PT ;  /* 0x000000126daa7c12 */ /* 0x000fe2000f8e96aa */
[----:B------:R-:W-:Y:S01]  /*57c0*/  FFMA.FTZ R50, R221, -UR4, R50 ;  /* 0x80000004dd327c23 */ /* 0x000fe20008010032 */
[----:B------:R-:W-:Y:S01]  /*57d0*/  LOP3.LUT R7, R165, UR18, R102, 0x96, !PT ;  /* 0x00000012a5077c12 */ /* 0x000fe2000f8e9666 */
[----:B------:R-:W-:Y:S01]  /*57e0*/  IMAD.WIDE.U32 R102, R103, -0x2daee0ad, RZ ;  /* 0xd2511f5367667825 */ /* 0x000fe200078e00ff */
[----:B------:R-:W-:Y:S02]  /*57f0*/  LOP3.LUT R10, R13, UR17, R178, 0x96, !PT ;  /* 0x000000110d0a7c12 */ /* 0x000fe4000f8e96b2 */
[----:B------:R-:W-:Y:S01]  /*5800*/  @P0 FSEL R44, R44, -INF , !P2 ;  /* 0xff8000002c2c0808 */ /* 0x000fe20005000000 */
[----:B------:R-:W-:Y:S01]  /*5810*/  IMAD.WIDE.U32 R110, R7, -0x2daee0ad, RZ ;  /* 0xd2511f53076e7825 */ /* 0x000fe200078e00ff */
[----:B------:R-:W-:Y:S01]  /*5820*/  PLOP3.LUT P0, PT, PT, PT, UP0, 0x80, 0x0 ;  /* 0x000000000000781c */ /* 0x000fe20003f0f008 */
[----:B------:R3:W4:Y:S01]  /*5830*/  MUFU.EX2 R204, R19 ;  /* 0x0000001300cc7308 */ /* 0x0007220000000800 */
[----:B------:R-:W-:Y:S01]  /*5840*/  @P5 ISETP.GE.AND P5, PT, R8, UR5, PT ;  /* 0x0000000508005c0c */ /* 0x000fe2000bfa6270 */
[----:B------:R-:W-:Y:S01]  /*5850*/  FFMA.FTZ R44, R44, c[0x0][0x23c], -R100 ;  /* 0x00008f002c2c7a23 */ /* 0x000fe20000010864 */
[----:B------:R-:W-:Y:S01]  /*5860*/  @P1 ISETP.GE.AND P1, PT, R9, UR5, PT ;  /* 0x0000000509001c0c */ /* 0x000fe2000bf26270 */
[----:B-1----:R-:W-:Y:S04]  /*5870*/  IMAD.WIDE.U32 R10, R10, -0x326172a9, RZ ;  /* 0xcd9e8d570a0a7825 */ /* 0x002fe800078e00ff */
[----:B------:R-:W-:Y:S01]  /*5880*/  IMAD.WIDE.U32 R8, R166, -0x2daee0ad, RZ ;  /* 0xd2511f53a6087825 */ /* 0x000fe200078e00ff */
[----:B------:R-:W-:Y:S01]  /*5890*/  LOP3.LUT R11, R11, UR16, R6, 0x96, !PT ;  /* 0x000000100b0b7c12 */ /* 0x000fe2000f8e9606 */
[----:B------:R1:W-:Y:S02]  /*58a0*/  MUFU.EX2 R195, R20 ;  /* 0x0000001400c37308 */ /* 0x0003e40000000800 */
[----:B------:R-:W-:Y:S01]  /*58b0*/  @P0 FSEL R46, R46, -INF , !P2 ;  /* 0xff8000002e2e0808 */ /* 0x000fe20005000000 */
[----:B------:R-:W-:Y:S01]  /*58c0*/  FFMA.FTZ R45, R225, -UR4, R45 ;  /* 0x80000004e12d7c23 */ /* 0x000fe2000801002d */
[----:B------:R-:W-:Y:S01]  /*58d0*/  PLOP3.LUT P0, PT, PT, PT, UP0, 0x80, 0x0 ;  /* 0x000000000000781c */ /* 0x000fe20003f0f008 */
[----:B------:R-:W-:Y:S01]  /*58e0*/  FFMA.FTZ R47, R187, -UR4, R47 ;  /* 0x80000004bb2f7c23 */ /* 0x000fe2000801002f */
[----:B------:R-:W-:Y:S01]  /*58f0*/  LOP3.LUT R109, R111, UR15, R8, 0x96, !PT ;  /* 0x0000000f6f6d7c12 */ /* 0x000fe2000f8e9608 */
[----:B------:R-:W-:Y:S02]  /*5900*/  FFMA.FTZ R46, R46, c[0x0][0x23c], -R0 ;  /* 0x00008f002e2e7a23 */ /* 0x000fe40000010800 */
[----:B------:R-:W-:Y:S01]  /*5910*/  FFMA.FTZ R49, R222, -UR4, R49 ;  /* 0x80000004de317c23 */ /* 0x000fe20008010031 */
[----:B------:R4:W-:Y:S01]  /*5920*/  MUFU.EX2 R193, R5 ;  /* 0x0000000500c17308 */ /* 0x0009e20000000800 */
[----:B------:R-:W-:Y:S02]  /*5930*/  FFMA.FTZ R51, R226, -UR4, R51 ;  /* 0x80000004e2337c23 */ /* 0x000fe40008010033 */
[----:B---3--:R-:W-:Y:S04]  /*5940*/  IMAD.WIDE.U32 R18, R171, -0x2daee0ad, RZ ;  /* 0xd2511f53ab127825 */ /* 0x008fe800078e00ff */
[----:B------:R-:W-:Y:S01]  /*5950*/  @P0 FSEL R48, R48, -INF , !P2 ;  /* 0xff80000030300808 */ /* 0x000fe20005000000 */
[----:B------:R-:W-:Y:S01]  /*5960*/  IMAD.WIDE.U32 R170, R170, -0x2daee0ad, RZ ;  /* 0xd2511f53aaaa7825 */ /* 0x000fe200078e00ff */
[----:B------:R-:W-:Y:S01]  /*5970*/  LOP3.LUT R17, R19, UR17, R174, 0x96, !PT ;  /* 0x0000001113117c12 */ /* 0x000fe2000f8e96ae */
[----:B------:R-:W-:Y:S01]  /*5980*/  MUFU.EX2 R191, R29 ;  /* 0x0000001d00bf7308 */ /* 0x000fe20000000800 */
[----:B------:R-:W-:Y:S01]  /*5990*/  LOP3.LUT R19, R9, UR17, R176, 0x96, !PT ;  /* 0x0000001109137c12 */ /* 0x000fe2000f8e96b0 */
[----:B------:R-:W-:Y:S01]  /*59a0*/  FFMA.FTZ R48, R48, c[0x0][0x23c], -R163 ;  /* 0x00008f0030307a23 */ /* 0x000fe200000108a3 */
[----:B------:R-:W-:Y:S01]  /*59b0*/  LOP3.LUT R9, R103, UR15, R12, 0x96, !PT ;  /* 0x0000000f67097c12 */ /* 0x000fe2000f8e960c */
[----:B-1----:R-:W-:Y:S01]  /*59c0*/  IMAD.WIDE.U32 R20, R172, -0x326172a9, RZ ;  /* 0xcd9e8d57ac147825 */ /* 0x002fe200078e00ff */
[----:B------:R-:W-:Y:S03]  /*59d0*/  PLOP3.LUT P0, PT, PT, PT, UP0, 0x80, 0x0 ;  /* 0x000000000000781c */ /* 0x000fe60003f0f008 */
[----:B------:R-:W-:Y:S01]  /*59e0*/  IMAD.WIDE.U32 R8, R9, -0x326172a9, RZ ;  /* 0xcd9e8d5709087825 */ /* 0x000fe200078e00ff */
[----:B------:R-:W-:Y:S01]  /*59f0*/  LOP3.LUT R12, R21, UR16, R4, 0x96, !PT ;  /* 0x00000010150c7c12 */ /* 0x000fe2000f8e9604 */
[----:B------:R1:W-:Y:S01]  /*5a00*/  MUFU.EX2 R214, R15 ;  /* 0x0000000f00d67308 */ /* 0x0003e20000000800 */
[----:B------:R-:W-:Y:S01]  /*5a10*/  LOP3.LUT R21, R171, UR15, R18, 0x96, !PT ;  /* 0x0000000fab157c12 */ /* 0x000fe2000f8e9612 */
[----:B------:R-:W-:Y:S01]  /*5a20*/  IMAD.WIDE.U32 R18, R19, -0x326172a9, RZ ;  /* 0xcd9e8d5713127825 */ /* 0x000fe200078e00ff */
[----:B------:R-:W-:Y:S01]  /*5a30*/  LOP3.LUT R13, R9, UR14, R10, 0x96, !PT ;  /* 0x0000000e090d7c12 */ /* 0x000fe2000f8e960a */
[----:B----4-:R-:W3:Y:S01]  /*5a40*/  LDSM.16.M88.4 R4, [R150+0x6c00] ;  /* 0x006c00009604783b */ /* 0x010ee20000000200 */
[----:B------:R-:W-:Y:S01]  /*5a50*/  LOP3.LUT R103, R8, 0xffff, RZ, 0xc0, !PT ;  /* 0x0000ffff08677812 */ /* 0x000fe200078ec0ff */
[----:B------:R-:W-:Y:S01]  /*5a60*/  IMAD.WIDE.U32 R10, R11, -0x2daee0ad, RZ ;  /* 0xd2511f530b0a7825 */ /* 0x000fe200078e00ff */
[----:B------:R-:W-:Y:S02]  /*5a70*/  LOP3.LUT R167, R19, UR16, R164, 0x96, !PT ;  /* 0x0000001013a77c12 */ /* 0x000fe4000f8e96a4 */
[----:B------:R-:W-:Y:S01]  /*5a80*/  @P0 FSEL R50, R50, -INF , !P2 ;  /* 0xff80000032320808 */ /* 0x000fe20005000000 */
[----:B------:R-:W-:Y:S01]  /*5a90*/  MUFU.EX2 R186, R34 ;  /* 0x0000002200ba7308 */ /* 0x000fe20000000800 */
[----:B------:R-:W-:Y:S02]  /*5aa0*/  SHF.R.U32.HI R166, RZ, 0x10, R10 ;  /* 0x00000010ffa67819 */ /* 0x000fe4000001160a */
[----:B------:R-:W-:Y:S01]  /*5ab0*/  PLOP3.LUT P0, PT, PT, PT, UP0, 0x80, 0x0 ;  /* 0x000000000000781c */ /* 0x000fe20003f0f008 */
[----:B------:R-:W-:Y:S01]  /*5ac0*/  FFMA.FTZ R50, R50, c[0x0][0x23c], -R101 ;  /* 0x00008f0032327a23 */ /* 0x000fe20000010865 */
[----:B------:R-:W-:Y:S02]  /*5ad0*/  PLOP3.LUT P2, PT, PT, PT, UP0, 0x80, 0x0 ;  /* 0x000000000000781c */ /* 0x000fe40003f4f008 */
[----:B------:R-:W-:Y:S02]  /*5ae0*/  SHF.R.U32.HI R19, RZ, 0x18, R8 ;  /* 0x00000018ff137819 */ /* 0x000fe40000011608 */
[----:B------:R-:W-:Y:S01]  /*5af0*/  LOP3.LUT R111, R10, 0xffff, RZ, 0xc0, !PT ;  /* 0x0000ffff0a6f7812 */ /* 0x000fe200078ec0ff */
[----:B------:R4:W-:Y:S01]  /*5b00*/  MUFU.EX2 R200, R24 ;  /* 0x0000001800c87308 */ /* 0x0009e20000000800 */
[----:B-1----:R-:W-:Y:S05]  /*5b10*/  IMAD.WIDE.U32 R14, R14, -0x2daee0ad, RZ ;  /* 0xd2511f530e0e7825 */ /* 0x002fea00078e00ff */
[----:B------:R-:W-:Y:S02]  /*5b20*/  @P0 FSEL R45, R45, -INF , !P3 ;  /* 0xff8000002d2d0808 */ /* 0x000fe40005800000 */
[----:B------:R-:W-:Y:S02]  /*5b30*/  PLOP3.LUT P0, PT, PT, PT, UP0, 0x80, 0x0 ;  /* 0x000000000000781c */ /* 0x000fe40003f0f008 */
[----:B------:R-:W-:Y:S01]  /*5b40*/  @P2 FSEL R47, R47, -INF , !P3 ;  /* 0xff8000002f2f2808 */ /* 0x000fe20005800000 */
[----:B------:R-:W-:Y:S01]  /*5b50*/  FFMA.FTZ R45, R45, c[0x0][0x23c], -R100 ;  /* 0x00008f002d2d7a23 */ /* 0x000fe20000010864 */
[----:B------:R-:W-:Y:S01]  /*5b60*/  PLOP3.LUT P2, PT, PT, PT, UP0, 0x80, 0x0 ;  /* 0x000000000000781c */ /* 0x000fe20003f4f008 */
[----:B------:R-:W-:Y:S01]  /*5b70*/  MUFU.EX2 R182, R32 ;  /* 0x0000002000b67308 */ /* 0x000fe20000000800 */
[----:B------:R-:W-:Y:S01]  /*5b80*/  LOP3.LUT R15, R15, UR15, R16, 0x96, !PT ;  /* 0x0000000f0f0f7c12 */ /* 0x000fe2000f8e9610 */
[----:B------:R-:W-:Y:S02]  /*5b90*/  FFMA.FTZ R47, R47, c[0x0][0x23c], -R0 ;  /* 0x00008f002f2f7a23 */ /* 0x000fe40000010800 */
[----:B------:R-:W-:Y:S04]  /*5ba0*/  IMAD.WIDE.U32 R16, R17, -0x326172a9, RZ ;  /* 0xcd9e8d5711107825 */ /* 0x000fe800078e00ff */
[----:B------:R-:W-:Y:S02]  /*5bb0*/  @P0 FSEL R49, R49, -INF , !P3 ;  /* 0xff80000031310808 */ /* 0x000fe40005800000 */
[----:B------:R-:W-:Y:S01]  /*5bc0*/  PLOP3.LUT P0, PT, PT, PT, UP0, 0x80, 0x0 ;  /* 0x000000000000781c */ /* 0x000fe20003f0f008 */
[-C--:B---3--:R-:W-:Y:S01]  /*5bd0*/  HMMA.16816.F32 R52, R104, R4.reuse, R52 ;  /* 0x000000046834723c */ /* 0x088fe20000001834 */
[----:B------:R-:W-:Y:S01]  /*5be0*/  @P2 FSEL R51, R51, -INF , !P3 ;  /* 0xff80000033332808 */ /* 0x000fe20005800000 */
[----:B------:R-:W-:Y:S01]  /*5bf0*/  FFMA.FTZ R49, R49, c[0x0][0x23c], -R163 ;  /* 0x00008f0031317a23 */ /* 0x000fe200000108a3 */
[----:B------:R-:W-:Y:S01]  /*5c00*/  PLOP3.LUT P2, PT, PT, PT, UP0, 0x80, 0x0 ;  /* 0x000000000000781c */ /* 0x000fe20003f4f008 */
[----:B------:R1:W-:Y:S01]  /*5c10*/  MUFU.EX2 R198, R22 ;  /* 0x0000001600c67308 */ /* 0x0003e20000000800 */
[----:B------:R-:W-:Y:S01]  /*5c20*/  PLOP3.LUT P3, PT, PT, PT, UP0, 0x80, 0x0 ;  /* 0x000000000000781c */ /* 0x000fe20003f6f008 */
[----:B------:R-:W-:Y:S01]  /*5c30*/  FFMA.FTZ R51, R51, c[0x0][0x23c], -R101 ;  /* 0x00008f0033337a23 */ /* 0x000fe20000010865 */
[----:B------:R-:W-:Y:S01]  /*5c40*/  LOP3.LUT R165, R17, UR16, R108, 0x96, !PT ;  /* 0x0000001011a57c12 */ /* 0x000fe2000f8e966c */
[C---:B------:R-:W-:Y:S01]  /*5c50*/  HMMA.16816.F32 R56, R112.reuse, R4, R56 ;  /* 0x000000047038723c */ /* 0x040fe20000001838 */
[----:B------:R-:W-:Y:S03]  /*5c60*/  LOP3.LUT R17, R8, 0xff, RZ, 0xc0, !PT ;  /* 0x000000ff08117812 */ /* 0x000fe600078ec0ff */
[----:B------:R-:W-:Y:S01]  /*5c70*/  SHF.R.U32.HI R108, RZ, 0x10, R8 ;  /* 0x00000010ff6c7819 */ /* 0x000fe20000011608 */
[----:B------:R-:W-:Y:S01]  /*5c80*/  IMAD.WIDE.U32 R8, R12, -0x2daee0ad, RZ ;  /* 0xd2511f530c087825 */ /* 0x000fe200078e00ff */
[----:B------:R-:W-:Y:S01]  /*5c90*/  LOP3.LUT R12, R11, UR13, R102, 0x96, !PT ;  /* 0x0000000d0b0c7c12 */ /* 0x000fe2000f8e9666 */
[----:B------:R3:W-:Y:S01]  /*5ca0*/  MUFU.EX2 R197, R25 ;  /* 0x0000001900c57308 */ /* 0x0007e20000000800 */
[-C--:B------:R-:W-:Y:S01]  /*5cb0*/  HMMA.16816.F32 R60, R112, R6.reuse, R60 ;  /* 0x00000006703c723c */ /* 0x080fe2000000183c */
[----:B------:R-:W-:Y:S03]  /*5cc0*/  IMAD.WIDE.U32 R4, R15, -0x326172a9, RZ ;  /* 0xcd9e8d570f047825 */ /* 0x000fe600078e00ff */
[----:B------:R-:W-:Y:S02]  /*5cd0*/  LOP3.LUT R23, R8, 0xff, RZ, 0xc0, !PT ;  /* 0x000000ff08177812 */ /* 0x000fe400078ec0ff */
[----:B------:R-:W-:Y:S02]  /*5ce0*/  LOP3.LUT R14, R9, UR13, R14, 0x96, !PT ;  /* 0x0000000d090e7c12 */ /* 0x000fe4000f8e960e */
[----:B----4-:R-:W-:Y:S01]  /*5cf0*/  SHF.R.U32.HI R24, RZ, 0x18, R8 ;  /* 0x00000018ff187819 */ /* 0x010fe20000011608 */
[----:B------:R-:W-:Y:S01]  /*5d00*/  FFMA.FTZ R52, R224, -UR4, R52 ;  /* 0x80000004e0347c23 */ /* 0x000fe20008010034 */
[----:B------:R-:W-:Y:S01]  /*5d10*/  HMMA.16816.F32 R64, R104, R6, R64 ;  /* 0x000000066840723c */ /* 0x000fe20000001840 */
[----:B------:R-:W4:Y:S01]  /*5d20*/  MUFU.EX2 R196, R31 ;  /* 0x0000001f00c47308 */ /* 0x000f220000000800 */
[----:B------:R-:W-:Y:S01]  /*5d30*/  LOP3.LUT R102, R8, 0xffff, RZ, 0xc0, !PT ;  /* 0x0000ffff08667812 */ /* 0x000fe200078ec0ff */
[----:B------:R-:W-:Y:S01]  /*5d40*/  FFMA.FTZ R54, R220, -UR4, R54 ;  /* 0x80000004dc367c23 */ /* 0x000fe20008010036 */
[----:B------:R-:W-:Y:S01]  /*5d50*/  SHF.R.U32.HI R164, RZ, 0x10, R8 ;  /* 0x00000010ffa47819 */ /* 0x000fe20000011608 */
[----:B------:R-:W-:Y:S01]  /*5d60*/  FFMA.FTZ R53, R180, -UR4, R53 ;  /* 0x80000004b4357c23 */ /* 0x000fe20008010035 */
[----:B------:R-:W-:Y:S01]  /*5d70*/  @P0 FSEL R52, R52, -INF , !P4 ;  /* 0xff80000034340808 */ /* 0x000fe20006000000 */
[----:B------:R-:W-:Y:S01]  /*5d80*/  FFMA.FTZ R57, R183, -UR4, R57 ;  /* 0x80000004b7397c23 */ /* 0x000fe20008010039 */
[----:B-1----:R-:W-:Y:S01]  /*5d90*/  LOP3.LUT R22, R10, 0xff, RZ, 0xc0, !PT ;  /* 0x000000ff0a167812 */ /* 0x002fe200078ec0ff */
[----:B------:R-:W-:Y:S01]  /*5da0*/  FFMA.FTZ R58, R223, -UR4, R58 ;  /* 0x80000004df3a7c23 */ /* 0x000fe2000801003a */
[----:B------:R-:W-:Y:S01]  /*5db0*/  PLOP3.LUT P0, PT, PT, PT, UP0, 0x80, 0x0 ;  /* 0x000000000000781c */ /* 0x000fe20003f0f008 */
[----:B------:R1:W-:Y:S01]  /*5dc0*/  MUFU.EX2 R203, R27 ;  /* 0x0000001b00cb7308 */ /* 0x0003e20000000800 */
[----:B------:R-:W-:Y:S01]  /*5dd0*/  @P2 FSEL R54, R54, -INF , !P4 ;  /* 0xff80000036362808 */ /* 0x000fe20006000000 */
[----:B------:R-:W-:Y:S01]  /*5de0*/  FFMA.FTZ R56, R179, -UR4, R56 ;  /* 0x80000004b3387c23 */ /* 0x000fe20008010038 */
[----:B---3--:R-:W-:Y:S01]  /*5df0*/  SHF.R.U32.HI R25, RZ, 0x18, R10 ;  /* 0x00000018ff197819 */ /* 0x008fe2000001160a */
[----:B------:R-:W-:Y:S01]  /*5e00*/  FFMA.FTZ R63, R183, -UR4, R63 ;  /* 0x80000004b73f7c23 */ /* 0x000fe2000801003f */
[----:B------:R-:W-:Y:S01]  /*5e10*/  PLOP3.LUT P2, PT, PT, PT, UP0, 0x80, 0x0 ;  /* 0x000000000000781c */ /* 0x000fe20003f4f008 */
[----:B------:R-:W-:Y:S01]  /*5e20*/  FFMA.FTZ R61, R229, -UR4, R61 ;  /* 0x80000004e53d7c23 */ /* 0x000fe2000801003d */
[----:B------:R-:W-:Y:S01]  /*5e30*/  SHF.R.U32.HI R10, RZ, 0x18, R4 ;  /* 0x00000018ff0a7819 */ /* 0x000fe20000011604 */
[----:B------:R-:W-:Y:S01]  /*5e40*/  FFMA.FTZ R52, R52, c[0x0][0x23c], -R163 ;  /* 0x00008f0034347a23 */ /* 0x000fe200000108a3 */
[----:B------:R-:W-:Y:S01]  /*5e50*/  @P3 FSEL R56, R56, -INF , !P4 ;  /* 0xff80000038383808 */ /* 0x000fe20006000000 */
[----:B------:R-:W-:Y:S01]  /*5e60*/  FFMA.FTZ R54, R54, c[0x0][0x23c], -R101 ;  /* 0x00008f0036367a23 */ /* 0x000fe20000010865 */
[----:B------:R-:W-:Y:S01]  /*5e70*/  PLOP3.LUT P3, PT, PT, PT, UP0, 0x80, 0x0 ;  /* 0x000000000000781c */ /* 0x000fe20003f6f008 */
[----:B------:R-:W-:Y:S01]  /*5e80*/  MUFU.EX2 R183, R35 ;  /* 0x0000002300b77308 */ /* 0x000fe20000000800 */
[----:B------:R-:W-:Y:S01]  /*5e90*/  @P0 FSEL R58, R58, -INF , !P4 ;  /* 0xff8000003a3a0808 */ /* 0x000fe20006000000 */
[----:B------:R-:W-:Y:S01]  /*5ea0*/  FFMA.FTZ R65, R184, -UR4, R65 ;  /* 0x80000004b8417c23 */ /* 0x000fe20008010041 */
[----:B------:R-:W-:Y:S01]  /*5eb0*/  PLOP3.LUT P4, PT, PT, PT, UP0, 0x80, 0x0 ;  /* 0x000000000000781c */ /* 0x000fe20003f8f008 */
[----:B------:R-:W-:Y:S01]  /*5ec0*/  FFMA.FTZ R67, R180, -UR4, R67 ;  /* 0x80000004b4437c23 */ /* 0x000fe20008010043 */
[----:B------:R-:W-:Y:S01]  /*5ed0*/  PLOP3.LUT P0, PT, PT, PT, UP0, 0x80, 0x0 ;  /* 0x000000000000781c */ /* 0x000fe20003f0f008 */
[----:B------:R-:W-:Y:S01]  /*5ee0*/  FFMA.FTZ R55, R222, -UR4, R55 ;  /* 0x80000004de377c23 */ /* 0x000fe20008010037 */
[----:B------:R-:W-:Y:S01]  /*5ef0*/  @P2 FSEL R53, R53, -INF , !P5 ;  /* 0xff80000035352808 */ /* 0x000fe20006800000 */
[----:B------:R-:W-:Y:S01]  /*5f00*/  FFMA.FTZ R59, R225, -UR4, R59 ;  /* 0x80000004e13b7c23 */ /* 0x000fe2000801003b */
[----:B------:R-:W-:Y:S01]  /*5f10*/  PLOP3.LUT P2, PT, PT, PT, UP0, 0x80, 0x0 ;  /* 0x000000000000781c */ /* 0x000fe20003f4f008 */
[----:B------:R-:W-:Y:S01]  /*5f20*/  FFMA.FTZ R56, R56, c[0x0][0x23c], -R100 ;  /* 0x00008f0038387a23 */ /* 0x000fe20000010864 */
[----:B------:R-:W-:Y:S01]  /*5f30*/  SHF.R.U32.HI R15, RZ, 0x10, R4 ;  /* 0x00000010ff0f7819 */ /* 0x000fe20000011604 */
[----:B------:R-:W-:Y:S01]  /*5f40*/  FFMA.FTZ R53, R53, c[0x0][0x23c], -R163 ;  /* 0x00008f0035357a23 */ /* 0x000fe200000108a3 */
[----:B------:R-:W-:Y:S01]  /*5f50*/  @P3 FSEL R55, R55, -INF , !P5 ;  /* 0xff80000037373808 */ /* 0x000fe20006800000 */
[----:B------:R-:W-:Y:S01]  /*5f60*/  FFMA.FTZ R58, R58, c[0x0][0x23c], -R0 ;  /* 0x00008f003a3a7a23 */ /* 0x000fe20000010800 */
[----:B------:R-:W-:Y:S01]  /*5f70*/  ISETP.LE.U32.AND P3, PT, R17, UR6, PT ;  /* 0x0000000611007c0c */ /* 0x000fe2000bf63070 */
[----:B------:R3:W-:Y:S01]  /*5f80*/  MUFU.EX2 R205, R26 ;  /* 0x0000001a00cd7308 */ /* 0x0007e20000000800 */
[----:B------:R-:W-:Y:S01]  /*5f90*/  @P4 FSEL R57, R57, -INF , !P5 ;  /* 0xff80000039394808 */ /* 0x000fe20006800000 */
[----:B------:R-:W-:Y:S01]  /*5fa0*/  FFMA.FTZ R55, R55, c[0x0][0x23c], -R101 ;  /* 0x00008f0037377a23 */ /* 0x000fe20000010865 */
[----:B------:R-:W-:Y:S01]  /*5fb0*/  PLOP3.LUT P4, PT, PT, PT, UP0, 0x80, 0x0 ;  /* 0x000000000000781c */ /* 0x000fe20003f8f008 */
[----:B------:R-:W-:Y:S01]  /*5fc0*/  FFMA.FTZ R60, R228, -UR4, R60 ;  /* 0x80000004e43c7c23 */ /* 0x000fe2000801003c */
[----:B------:R-:W-:Y:S01]  /*5fd0*/  @P0 FSEL R59, R59, -INF , !P5 ;  /* 0xff8000003b3b0808 */ /* 0x000fe20006800000 */
[----:B------:R-:W-:Y:S01]  /*5fe0*/  FFMA.FTZ R57, R57, c[0x0][0x23c], -R100 ;  /* 0x00008f0039397a23 */ /* 0x000fe20000010864 */
[----:B------:R-:W-:Y:S01]  /*5ff0*/  PLOP3.LUT P5, PT, PT, PT, UP0, 0x80, 0x0 ;  /* 0x000000000000781c */ /* 0x000fe20003faf008 */
[----:B------:R-:W-:Y:S01]  /*6000*/  FFMA.FTZ R62, R179, -UR4, R62 ;  /* 0x80000004b33e7c23 */ /* 0x000fe2000801003e */
[----:B------:R-:W-:Y:S01]  /*6010*/  PLOP3.LUT P0, PT, PT, PT, UP0, 0x80, 0x0 ;  /* 0x000000000000781c */ /* 0x000fe20003f0f008 */
[----:B------:R1:W1:Y:S01]  /*6020*/  MUFU.EX2 R192, R28 ;  /* 0x0000001c00c07308 */ /* 0x0002620000000800 */
[----:B------:R-:W-:Y:S01]  /*6030*/  @P2 FSEL R60, R60, -INF , !P1 ;  /* 0xff8000003c3c2808 */ /* 0x000fe20004800000 */
[----:B------:R-:W-:Y:S01]  /*6040*/  FFMA.FTZ R64, R185, -UR4, R64 ;  /* 0x80000004b9407c23 */ /* 0x000fe20008010040 */
[----:B------:R-:W-:Y:S01]  /*6050*/  ISETP.LE.U32.AND P2, PT, R19, UR6, PT ;  /* 0x0000000613007c0c */ /* 0x000fe2000bf43070 */
[----:B------:R-:W-:Y:S02]  /*6060*/  FFMA.FTZ R66, R224, -UR4, R66 ;  /* 0x80000004e0427c23 */ /* 0x000fe40008010042 */
[----:B------:R-:W-:Y:S01]  /*6070*/  @P4 FSEL R62, R62, -INF , !P1 ;  /* 0xff8000003e3e4808 */ /* 0x000fe20004800000 */
[----:B------:R-:W-:Y:S01]  /*6080*/  FFMA.FTZ R60, R60, c[0x0][0x23c], -R100 ;  /* 0x00008f003c3c7a23 */ /* 0x000fe20000010864 */
[----:B------:R-:W-:Y:S01]  /*6090*/  PLOP3.LUT P4, PT, PT, PT, UP0, 0x80, 0x0 ;  /* 0x000000000000781c */ /* 0x000fe20003f8f008 */
[----:B------:R-:W-:Y:S01]  /*60a0*/  @!P3 FADD.FTZ R202, -R202, -RZ ;  /* 0x800000ffcacab221 */ /* 0x000fe20000010100 */
[----:B------:R-:W-:Y:S01]  /*60b0*/  @P5 FSEL R64, R64, -INF , !P1 ;  /* 0xff80000040405808 */ /* 0x000fe20004800000 */
[----:B------:R-:W-:Y:S01]  /*60c0*/  FFMA.FTZ R62, R62, c[0x0][0x23c], -R0 ;  /* 0x00008f003e3e7a23 */ /* 0x000fe20000010800 */
[----:B------:R-:W-:Y:S01]  /*60d0*/  @P0 FSEL R66, R66, -INF , !P1 ;  /* 0xff80000042420808 */ /* 0x000fe20004800000 */
[----:B------:R-:W-:Y:S01]  /*60e0*/  MUFU.EX2 R112, R60 ;  /* 0x0000003c00707308 */ /* 0x000fe20000000800 */
[----:B------:R-:W-:Y:S01]  /*60f0*/  PLOP3.LUT P1, PT, PT, PT, UP0, 0x80, 0x0 ;  /* 0x000000000000781c */ /* 0x000fe20003f2f008 */
[----:B------:R-:W-:Y:S01]  /*6100*/  IMAD.WIDE.U32 R8, R21, -0x326172a9, RZ ;  /* 0xcd9e8d5715087825 */ /* 0x000fe200078e00ff */
[----:B------:R-:W-:Y:S03]  /*6110*/  PLOP3.LUT P0, PT, PT, PT, UP0, 0x80, 0x0 ;  /* 0x000000000000781c */ /* 0x000fe60003f0f008 */
[----:B------:R-:W-:Y:S01]  /*6120*/  FFMA.FTZ R64, R64, c[0x0][0x23c], -R163 ;  /* 0x00008f0040407a23 */ /* 0x000fe200000108a3 */
[----:B------:R-:W-:Y:S01]  /*6130*/  LOP3.LUT R11, R9, UR14, R16, 0x96, !PT ;  /* 0x0000000e090b7c12 */ /* 0x000fe2000f8e9610 */
[----:B------:R-:W-:Y:S01]  /*6140*/  FFMA.FTZ R66, R66, c[0x0][0x23c], -R101 ;  /* 0x00008f0042427a23 */ /* 0x000fe20000010865 */
[----:B------:R-:W-:Y:S01]  /*6150*/  @P4 FSEL R61, R61, -INF , !P6 ;  /* 0xff8000003d3d4808 */ /* 0x000fe20007000000 */
[----:B------:R-:W-:Y:S01]  /*6160*/  MUFU.EX2 R114, R64 ;  /* 0x0000004000727308 */ /* 0x000fe20000000800 */
[----:B-1----:R-:W-:Y:S01]  /*6170*/  LOP3.LUT R27, R8, 0xffff, RZ, 0xc0, !PT ;  /* 0x0000ffff081b7812 */ /* 0x002fe200078ec0ff */
[----:B------:R-:W-:Y:S01]  /*6180*/  @!P2 FADD.FTZ R204, -R204, -RZ ;  /* 0x800000ffcccca221 */ /* 0x000fe20000010100 */
[C---:B------:R-:W-:Y:S01]  /*6190*/  LOP3.LUT R9, R4.reuse, 0xffff, RZ, 0xc0, !PT ;  /* 0x0000ffff04097812 */ /* 0x040fe200078ec0ff */
[----:B------:R-:W-:Y:S01]  /*61a0*/  FFMA.FTZ R100, R61, c[0x0][0x23c], -R100 ;  /* 0x00008f003d647a23 */ /* 0x000fe20000010864 */
[----:B------:R-:W-:Y:S01]  /*61b0*/  LOP3.LUT R16, R4, 0xff, RZ, 0xc0, !PT ;  /* 0x000000ff04107812 */ /* 0x000fe200078ec0ff */
[----:B------:R-:W-:Y:S01]  /*61c0*/  FFMA.FTZ R59, R59, c[0x0][0x23c], -R0 ;  /* 0x00008f003b3b7a23 */ /* 0x000fe20000010800 */
[----:B------:R-:W-:Y:S02]  /*61d0*/  LOP3.LUT R4, R13, 0xff, RZ, 0xc0, !PT ;  /* 0x000000ff0d047812 */ /* 0x000fe400078ec0ff */
[----:B------:R-:W-:Y:S01]  /*61e0*/  LOP3.LUT R21, R8, 0xff, RZ, 0xc0, !PT ;  /* 0x000000ff08157812 */ /* 0x000fe200078ec0ff */
[----:B------:R-:W-:Y:S01]  /*61f0*/  MUFU.EX2 R113, R62 ;  /* 0x0000003e00717308 */ /* 0x000fe20000000800 */
[----:B------:R-:W-:Y:S02]  /*6200*/  ISETP.LE.U32.AND P5, PT, R4, UR6, PT ;  /* 0x0000000604007c0c */ /* 0x000fe4000bfa3070 */
[--C-:B---3--:R-:W-:Y:S02]  /*6210*/  SHF.R.U32.HI R26, RZ, 0x18, R8.reuse ;  /* 0x00000018ff1a7819 */ /* 0x108fe40000011608 */
[----:B------:R-:W-:Y:S02]  /*6220*/  SHF.R.U32.HI R4, RZ, 0x18, R13 ;  /* 0x00000018ff047819 */ /* 0x000fe4000001160d */
[----:B------:R-:W-:Y:S02]  /*6230*/  SHF.R.U32.HI R28, RZ, 0x10, R8 ;  /* 0x00000010ff1c7819 */ /* 0x000fe40000011608 */
[----:B------:R-:W-:Y:S01]  /*6240*/  @P1 FSEL R63, R63, -INF , !P6 ;  /* 0xff8000003f3f1808 */ /* 0x000fe20007000000 */
[----:B------:R-:W-:Y:S01]  /*6250*/  MUFU.EX2 R178, R38 ;  /* 0x0000002600b27308 */ /* 0x000fe20000000800 */
[----:B------:R-:W-:Y:S02]  /*6260*/  LOP3.LUT R8, R5, UR14, R20, 0x96, !PT ;  /* 0x0000000e05087c12 */ /* 0x000fe4000f8e9614 */
[----:B------:R-:W-:Y:S01]  /*6270*/  LOP3.LUT R5, R13, 0xffff, RZ, 0xc0, !PT ;  /* 0x0000ffff0d057812 */ /* 0x000fe200078ec0ff */
[----:B------:R-:W-:Y:S01]  /*6280*/  FFMA.FTZ R0, R63, c[0x0][0x23c], -R0 ;  /* 0x00008f003f007a23 */ /* 0x000fe20000010800 */
[----:B------:R-:W-:Y:S01]  /*6290*/  SHF.R.U32.HI R6, RZ, 0x10, R8 ;  /* 0x00000010ff067819 */ /* 0x000fe20000011608 */
[----:B------:R-:W-:Y:S01]  /*62a0*/  @!P5 FADD.FTZ R210, -R210, -RZ ;  /* 0x800000ffd2d2d221 */ /* 0x000fe20000010100 */
[----:B------:R-:W-:Y:S02]  /*62b0*/  PLOP3.LUT P1, PT, PT, PT, UP0, 0x80, 0x0 ;  /* 0x000000000000781c */ /* 0x000fe40003f2f008 */
[----:B------:R-:W-:Y:S01]  /*62c0*/  ISETP.LE.U32.AND P4, PT, R4, UR6, PT ;  /* 0x0000000604007c0c */ /* 0x000fe2000bf83070 */
[----:B------:R-:W-:Y:S01]  /*62d0*/  MUFU.EX2 R176, R37 ;  /* 0x0000002500b07308 */ /* 0x000fe20000000800 */
[----:B------:R-:W-:Y:S02]  /*62e0*/  SHF.R.U32.HI R4, RZ, 0x8, R5 ;  /* 0x00000008ff047819 */ /* 0x000fe40000011605 */
[----:B------:R-:W-:Y:S02]  /*62f0*/  SHF.R.U32.HI R5, RZ, 0x10, R13 ;  /* 0x00000010ff057819 */ /* 0x000fe4000001160d */
[----:B------:R-:W-:Y:S02]  /*6300*/  LOP3.LUT R4, R4, 0xffff, RZ, 0xc0, !PT ;  /* 0x0000ffff04047812 */ /* 0x000fe400078ec0ff */
[----:B------:R-:W-:Y:S02]  /*6310*/  LOP3.LUT R5, R5, 0xff, RZ, 0xc0, !PT ;  /* 0x000000ff05057812 */ /* 0x000fe400078ec0ff */
[----:B------:R-:W-:Y:S01]  /*6320*/  @P0 FSEL R65, R65, -INF , !P6 ;  /* 0xff80000041410808 */ /* 0x000fe20007000000 */
[----:B------:R-:W-:Y:S01]  /*6330*/  MUFU.EX2 R177, R36 ;  /* 0x0000002400b17308 */ /* 0x000fe20000000800 */
[----:B------:R-:W-:Y:S01]  /*6340*/  ISETP.LE.U32.AND P0, PT, R4, UR6, PT ;  /* 0x0000000604007c0c */ /* 0x000fe2000bf03070 */
[----:B------:R-:W-:Y:S01]  /*6350*/  @!P4 FADD.FTZ R211, -R211, -RZ ;  /* 0x800000ffd3d3c221 */ /* 0x000fe20000010100 */
[----:B------:R-:W-:Y:S01]  /*6360*/  ISETP.LE.U32.AND P4, PT, R16, UR6, PT ;  /* 0x0000000610007c0c */ /* 0x000fe2000bf83070 */
[----:B------:R-:W-:Y:S01]  /*6370*/  FFMA.FTZ R163, R65, c[0x0][0x23c], -R163 ;  /* 0x00008f0041a37a23 */ /* 0x000fe200000108a3 */
[C---:B------:R-:W-:Y:S02]  /*6380*/  LOP3.LUT R4, R8.reuse, 0xffff, RZ, 0xc0, !PT ;  /* 0x0000ffff08047812 */ /* 0x040fe400078ec0ff */
[----:B------:R-:W-:Y:S02]  /*6390*/  @P1 FSEL R67, R67, -INF , !P6 ;  /* 0xff80000043431808 */ /* 0x000fe40007000000 */
[----:B------:R-:W-:Y:S01]  /*63a0*/  ISETP.LE.U32.AND P6, PT, R5, UR6, PT ;  /* 0x0000000605007c0c */ /* 0x000fe2000bfc3070 */
[----:B------:R-:W-:Y:S01]  /*63b0*/  MUFU.EX2 R185, R40 ;  /* 0x0000002800b97308 */ /* 0x000fe20000000800 */
[----:B------:R-:W-:Y:S01]  /*63c0*/  SHF.R.U32.HI R4, RZ, 0x8, R4 ;  /* 0x00000008ff047819 */ /* 0x000fe20000011604 */
[----:B------:R-:W-:Y:S01]  /*63d0*/  FFMA.FTZ R101, R67, c[0x0][0x23c], -R101 ;  /* 0x00008f0043657a23 */ /* 0x000fe20000010865 */
[----:B------:R-:W-:Y:S01]  /*63e0*/  LOP3.LUT R7, R8, 0xff, RZ, 0xc0, !PT ;  /* 0x000000ff08077812 */ /* 0x000fe200078ec0ff */
[----:B------:R-:W-:Y:S01]  /*63f0*/  @!P0 FADD.FTZ R209, -R209, -RZ ;  /* 0x800000ffd1d18221 */ /* 0x000fe20000010100 */
[----:B------:R-:W-:Y:S01]  /*6400*/  LOP3.LUT R4, R4, 0xffff, RZ, 0xc0, !PT ;  /* 0x0000ffff04047812 */ /* 0x000fe200078ec0ff */
[----:B------:R-:W-:Y:S01]  /*6410*/  @!P4 FADD.FTZ R208, -R208, -RZ ;  /* 0x800000ffd0d0c221 */ /* 0x000fe20000010100 */
[----:B------:R-:W-:Y:S02]  /*6420*/  ISETP.LE.U32.AND P4, PT, R24, UR6, PT ;  /* 0x0000000618007c0c */ /* 0x000fe4000bf83070 */
[----:B------:R-:W-:Y:S01]  /*6430*/  SHF.R.U32.HI R8, RZ, 0x18, R8 ;  /* 0x00000018ff087819 */ /* 0x000fe20000011608 */
[----:B------:R-:W-:Y:S01]  /*6440*/  MUFU.EX2 R190, R42 ;  /* 0x0000002a00be7308 */ /* 0x000fe20000000800 */
[----:B------:R-:W-:Y:S01]  /*6450*/  ISETP.LE.U32.AND P0, PT, R4, UR6, PT ;  /* 0x0000000604007c0c */ /* 0x000fe2000bf03070 */
[----:B------:R-:W-:Y:S01]  /*6460*/  @!P6 FADD.FTZ R212, -R212, -RZ ;  /* 0x800000ffd4d4e221 */ /* 0x000fe20000010100 */
[----:B------:R-:W-:Y:S02]  /*6470*/  ISETP.LE.U32.AND P6, PT, R8, UR6, PT ;  /* 0x0000000608007c0c */ /* 0x000fe4000bfc3070 */
[----:B------:R-:W-:Y:S02]  /*6480*/  ISETP.LE.U32.AND P1, PT, R7, UR6, PT ;  /* 0x0000000607007c0c */ /* 0x000fe4000bf23070 */
[----:B------:R-:W-:Y:S02]  /*6490*/  LOP3.LUT R5, R6, 0xff, RZ, 0xc0, !PT ;  /* 0x000000ff06057812 */ /* 0x000fe400078ec0ff */
[----:B------:R-:W-:Y:S01]  /*64a0*/  LOP3.LUT R6, R108, 0xff, RZ, 0xc0, !PT ;  /* 0x000000ff6c067812 */ /* 0x000fe200078ec0ff */
[----:B----4-:R-:W-:Y:S01]  /*64b0*/  @!P4 FADD.FTZ R196, -R196, -RZ ;  /* 0x800000ffc4c4c221 */ /* 0x010fe20000010100 */
[----:B------:R-:W-:Y:S01]  /*64c0*/  SHF.R.U32.HI R4, RZ, 0x8, R9 ;  /* 0x00000008ff047819 */ /* 0x000fe20000011609 */
[----:B------:R-:W-:Y:S01]  /*64d0*/  MUFU.EX2 R108, R0 ;  /* 0x00000000006c7308 */ /* 0x000fe20000000800 */
[----:B------:R-:W-:Y:S01]  /*64e0*/  ISETP.LE.U32.AND P5, PT, R5, UR6, PT ;  /* 0x0000000605007c0c */ /* 0x000fe2000bfa3070 */
[----:B------:R-:W-:Y:S01]  /*64f0*/  @!P0 FADD.FTZ R216, -R216, -RZ ;  /* 0x800000ffd8d88221 */ /* 0x000fe20000010100 */
[----:B------:R-:W-:Y:S01]  /*6500*/  LOP3.LUT R5, R15, 0xff, RZ, 0xc0, !PT ;  /* 0x000000ff0f057812 */ /* 0x000fe200078ec0ff */
[----:B------:R-:W-:Y:S01]  /*6510*/  @!P6 FADD.FTZ R218, -R218, -RZ ;  /* 0x800000ffdadae221 */ /* 0x000fe20000010100 */
[----:B------:R-:W-:Y:S01]  /*6520*/  LOP3.LUT R4, R4, 0xffff, RZ, 0xc0, !PT ;  /* 0x0000ffff04047812 */ /* 0x000fe200078ec0ff */
[----:B------:R-:W-:Y:S01]  /*6530*/  @!P1 FADD.FTZ R213, -R213, -RZ ;  /* 0x800000ffd5d59221 */ /* 0x000fe20000010100 */
[----:B------:R-:W-:Y:S02]  /*6540*/  ISETP.LE.U32.AND P0, PT, R5, UR6, PT ;  /* 0x0000000605007c0c */ /* 0x000fe4000bf03070 */
[----:B------:R-:W-:Y:S01]  /*6550*/  ISETP.LE.U32.AND P6, PT, R10, UR6, PT ;  /* 0x000000060a007c0c */ /* 0x000fe2000bfc3070 */
[----:B------:R-:W-:Y:S01]  /*6560*/  MUFU.EX2 R184, R41 ;  /* 0x0000002900b87308 */ /* 0x000fe20000000800 */
[----:B------:R-:W-:Y:S02]  /*6570*/  ISETP.LE.U32.AND P1, PT, R4, UR6, PT ;  /* 0x0000000604007c0c */ /* 0x000fe4000bf23070 */
[----:B------:R-:W-:Y:S01]  /*6580*/  SHF.R.U32.HI R4, RZ, 0x8, R103 ;  /* 0x00000008ff047819 */ /* 0x000fe20000011667 */
[----:B------:R-:W-:Y:S01]  /*6590*/  @!P5 FADD.FTZ R219, -R219, -RZ ;  /* 0x800000ffdbdbd221 */ /* 0x000fe20000010100 */
[----:B------:R-:W-:Y:S02]  /*65a0*/  ISETP.LE.U32.AND P5, PT, R23, UR6, PT ;  /* 0x0000000617007c0c */ /* 0x000fe4000bfa3070 */
[----:B------:R-:W-:Y:S02]  /*65b0*/  LOP3.LUT R4, R4, 0xffff, RZ, 0xc0, !PT ;  /* 0x0000ffff04047812 */ /* 0x000fe400078ec0ff */
[----:B------:R-:W-:Y:S01]  /*65c0*/  LOP3.LUT R8, R14, 0xff, RZ, 0xc0, !PT ;  /* 0x000000ff0e087812 */ /* 0x000fe200078ec0ff */
[----:B------:R-:W-:Y:S01]  /*65d0*/  @!P0 FADD.FTZ R215, -R215, -RZ ;  /* 0x800000ffd7d78221 */ /* 0x000fe20000010100 */
[----:B------:R-:W-:Y:S01]  /*65e0*/  ISETP.LE.U32.AND P0, PT, R4, UR6, PT ;  /* 0x0000000604007c0c */ /* 0x000fe2000bf03070 */
[----:B------:R-:W-:Y:S01]  /*65f0*/  @!P6 FADD.FTZ R214, -R214, -RZ ;  /* 0x800000ffd6d6e221 */ /* 0x000fe20000010100 */
[----:B------:R-:W-:Y:S01]  /*6600*/  ISETP.LE.U32.AND P6, PT, R6, UR6, PT ;  /* 0x0000000606007c0c */ /* 0x000fe2000bfc3070 */
[----:B------:R-:W-:Y:S01]  /*6610*/  IMAD.WIDE.U32 R4, R109, -0x326172a9, RZ ;  /* 0xcd9e8d576d047825 */ /* 0x000fe200078e00ff */
[C---:B------:R-:W-:Y:S01]  /*6620*/  LOP3.LUT R6, R12.reuse, 0xffff, RZ, 0xc0, !PT ;  /* 0x0000ffff0c067812 */ /* 0x040fe200078ec0ff */
[----:B------:R-:W-:Y:S01]  /*6630*/  MUFU.EX2 R109, R101 ;  /* 0x00000065006d7308 */ /* 0x000fe20000000800 */
[----:B------:R-:W-:Y:S01]  /*6640*/  LOP3.LUT R7, R12, 0xff, RZ, 0xc0, !PT ;  /* 0x000000ff0c077812 */ /* 0x000fe200078ec0ff */
[----:B------:R-:W-:Y:S01]  /*6650*/  @!P5 FADD.FTZ R192, -R192, -RZ ;  /* 0x800000ffc0c0d221 */ /* 0x000fe20000010100 */
[----:B------:R-:W-:Y:S01]  /*6660*/  LOP3.LUT R10, R5, UR14, R18, 0x96, !PT ;  /* 0x0000000e050a7c12 */ /* 0x000fe2000f8e9612 */
[----:B------:R-:W-:Y:S01]  /*6670*/  @!P1 FADD.FTZ R207, -R207, -RZ ;  /* 0x800000ffcfcf9221 */ /* 0x000fe20000010100 */
[----:B------:R-:W-:Y:S02]  /*6680*/  SHF.R.U32.HI R6, RZ, 0x8, R6 ;  /* 0x00000008ff067819 */ /* 0x000fe40000011606 */
[----:B------:R-:W-:Y:S01]  /*6690*/  LOP3.LUT R15, R4, 0xffff, RZ, 0xc0, !PT ;  /* 0x0000ffff040f7812 */ /* 0x000fe200078ec0ff */
[----:B------:R-:W-:Y:S01]  /*66a0*/  @!P0 FADD.FTZ R201, -R201, -RZ ;  /* 0x800000ffc9c98221 */ /* 0x000fe20000010100 */
[----:B------:R-:W-:Y:S01]  /*66b0*/  LOP3.LUT R6, R6, 0xffff, RZ, 0xc0, !PT ;  /* 0x0000ffff06067812 */ /* 0x000fe200078ec0ff */
[----:B------:R-:W-:Y:S01]  /*66c0*/  @!P6 FADD.FTZ R206, -R206, -RZ ;  /* 0x800000ffcecee221 */ /* 0x000fe20000010100 */
[----:B------:R-:W-:Y:S01]  /*66d0*/  LOP3.LUT R17, R4, 0xff, RZ, 0xc0, !PT ;  /* 0x000000ff04117812 */ /* 0x000fe200078ec0ff */
[----:B------:R-:W-:Y:S01]  /*66e0*/  MUFU.EX2 R189, R43 ;  /* 0x0000002b00bd7308 */ /* 0x000fe20000000800 */
[----:B------:R-:W-:Y:S02]  /*66f0*/  ISETP.LE.U32.AND P0, PT, R6, UR6, PT ;  /* 0x0000000606007c0c */ /* 0x000fe4000bf03070 */
[--C-:B------:R-:W-:Y:S02]  /*6700*/  SHF.R.U32.HI R16, RZ, 0x10, R4.reuse ;  /* 0x00000010ff107819 */ /* 0x100fe40000011604 */
[----:B------:R-:W-:Y:S02]  /*6710*/  ISETP.LE.U32.AND P3, PT, R7, UR6, PT ;  /* 0x0000000607007c0c */ /* 0x000fe4000bf63070 */
[----:B------:R-:W-:Y:S01]  /*6720*/  SHF.R.U32.HI R18, RZ, 0x18, R4 ;  /* 0x00000018ff127819 */ /* 0x000fe20000011604 */
[----:B------:R-:W-:Y:S01]  /*6730*/  IMAD.WIDE.U32 R4, R167, -0x2daee0ad, RZ ;  /* 0xd2511f53a7047825 */ /* 0x000fe200078e00ff */
[--C-:B------:R-:W-:Y:S01]  /*6740*/  SHF.R.U32.HI R7, RZ, 0x10, R12.reuse ;  /* 0x00000010ff077819 */ /* 0x100fe2000001160c */
[----:B------:R-:W-:Y:S01]  /*6750*/  MUFU.EX2 R187, R46 ;  /* 0x0000002e00bb7308 */ /* 0x000fe20000000800 */
[----:B------:R-:W-:Y:S02]  /*6760*/  ISETP.LE.U32.AND P1, PT, R22, UR6, PT ;  /* 0x0000000616007c0c */ /* 0x000fe4000bf23070 */
[----:B------:R-:W-:Y:S01]  /*6770*/  SHF.R.U32.HI R12, RZ, 0x18, R12 ;  /* 0x00000018ff0c7819 */ /* 0x000fe2000001160c */
[----:B------:R-:W-:Y:S01]  /*6780*/  @!P0 FADD.FTZ R193, -R193, -RZ ;  /* 0x800000ffc1c18221 */ /* 0x000fe20000010100 */
[----:B------:R-:W-:Y:S02]  /*6790*/  SHF.R.U32.HI R20, RZ, 0x10, R4 ;  /* 0x00000010ff147819 */ /* 0x000fe40000011604 */
[----:B------:R-:W-:Y:S01]  /*67a0*/  ISETP.LE.U32.AND P0, PT, R8, UR6, PT ;  /* 0x0000000608007c0c */ /* 0x000fe2000bf03070 */
[----:B------:R-:W-:Y:S01]  /*67b0*/  @!P3 FADD.FTZ R195, -R195, -RZ ;  /* 0x800000ffc3c3b221 */ /* 0x000fe20000010100 */
[----:B------:R-:W-:Y:S01]  /*67c0*/  ISETP.LE.U32.AND P3, PT, R25, UR6, PT ;  /* 0x0000000619007c0c */ /* 0x000fe2000bf63070 */
[----:B------:R-:W-:Y:S01]  /*67d0*/  MUFU.EX2 R188, R47 ;  /* 0x0000002f00bc7308 */ /* 0x000fe20000000800 */
[----:B------:R-:W-:Y:S02]  /*67e0*/  LOP3.LUT R6, R7, 0xff, RZ, 0xc0, !PT ;  /* 0x000000ff07067812 */ /* 0x000fe400078ec0ff */
[----:B------:R-:W-:Y:S01]  /*67f0*/  SHF.R.U32.HI R7, RZ, 0x10, R14 ;  /* 0x00000010ff077819 */ /* 0x000fe2000001160e */
[----:B------:R-:W-:Y:S01]  /*6800*/  @!P1 FADD.FTZ R182, -R182, -RZ ;  /* 0x800000ffb6b69221 */ /* 0x000fe20000010100 */
[----:B------:R-:W-:Y:S02]  /*6810*/  ISETP.LE.U32.AND P6, PT, R12, UR6, PT ;  /* 0x000000060c007c0c */ /* 0x000fe4000bfc3070 */
[----:B------:R-:W-:Y:S02]  /*6820*/  ISETP.LE.U32.AND P2, PT, R6, UR6, PT ;  /* 0x0000000606007c0c */ /* 0x000fe4000bf43070 */
[----:B------:R-:W-:Y:S01]  /*6830*/  LOP3.LUT R6, R14, 0xffff, RZ, 0xc0, !PT ;  /* 0x0000ffff0e067812 */ /* 0x000fe200078ec0ff */
[----:B------:R-:W-:Y:S01]  /*6840*/  @!P0 FADD.FTZ R200, -R200, -RZ ;  /* 0x800000ffc8c88221 */ /* 0x000fe20000010100 */
[----:B------:R-:W-:Y:S01]  /*6850*/  SHF.R.U32.HI R12, RZ, 0x8, R102 ;  /* 0x00000008ff0c7819 */ /* 0x000fe20000011666 */
[----:B------:R-:W-:Y:S01]  /*6860*/  @!P3 FADD.FTZ R183, -R183, -RZ ;  /* 0x800000ffb7b7b221 */ /* 0x000fe20000010100 */
[----:B------:R-:W-:Y:S01]  /*6870*/  SHF.R.U32.HI R14, RZ, 0x18, R14 ;  /* 0x00000018ff0e7819 */ /* 0x000fe2000001160e */
[----:B------:R-:W1:Y:S01]  /*6880*/  MUFU.EX2 R173, R48 ;  /* 0x0000003000ad7308 */ /* 0x000e620000000800 */
[----:B------:R-:W-:Y:S02]  /*6890*/  SHF.R.U32.HI R6, RZ, 0x8, R6 ;  /* 0x00000008ff067819 */ /* 0x000fe40000011606 */
[----:B------:R-:W-:Y:S01]  /*68a0*/  ISETP.LE.U32.AND P0, PT, R14, UR6, PT ;  /* 0x000000060e007c0c */ /* 0x000fe2000bf03070 */
[----:B------:R-:W-:Y:S01]  /*68b0*/  @!P6 FADD.FTZ R194, -R194, -RZ ;  /* 0x800000ffc2c2e221 */ /* 0x000fe20000010100 */
[----:B------:R-:W-:Y:S01]  /*68c0*/  LOP3.LUT R6, R6, 0xffff, RZ, 0xc0, !PT ;  /* 0x0000ffff06067812 */ /* 0x000fe200078ec0ff */
[----:B------:R-:W-:Y:S01]  /*68d0*/  @!P2 FADD.FTZ R198, -R198, -RZ ;  /* 0x800000ffc6c6a221 */ /* 0x000fe20000010100 */
[----:B------:R-:W-:Y:S02]  /*68e0*/  LOP3.LUT R7, R7, 0xff, RZ, 0xc0, !PT ;  /* 0x000000ff07077812 */ /* 0x000fe400078ec0ff */
[----:B------:R-:W-:Y:S01]  /*68f0*/  ISETP.LE.U32.AND P6, PT, R6, UR6, PT ;  /* 0x0000000606007c0c */ /* 0x000fe2000bfc3070 */
[----:B------:R-:W-:Y:S01]  /*6900*/  MUFU.EX2 R171, R50 ;  /* 0x0000003200ab7308 */ /* 0x000fe20000000800 */
[----:B------:R-:W-:Y:S02]  /*6910*/  LOP3.LUT R12, R12, 0xffff, RZ, 0xc0, !PT ;  /* 0x0000ffff0c0c7812 */ /* 0x000fe400078ec0ff */
[----:B------:R-:W-:Y:S01]  /*6920*/  ISETP.LE.U32.AND P2, PT, R7, UR6, PT ;  /* 0x0000000607007c0c */ /* 0x000fe2000bf43070 */
[----:B------:R-:W-:Y:S01]  /*6930*/  IMAD.WIDE.U32 R6, R165, -0x2daee0ad, RZ ;  /* 0xd2511f53a5067825 */ /* 0x000fe200078e00ff */
[----:B------:R-:W-:Y:S03]  /*6940*/  LOP3.LUT R8, R5, UR13, R110, 0x96, !PT ;  /* 0x0000000d05087c12 */ /* 0x000fe6000f8e966e */
[----:B------:R-:W-:Y:S01]  /*6950*/  @!P0 FADD.FTZ R203, -R203, -RZ ;  /* 0x800000ffcbcb8221 */ /* 0x000fe20000010100 */
[--C-:B------:R-:W-:Y:S01]  /*6960*/  SHF.R.U32.HI R14, RZ, 0x18, R6.reuse ;  /* 0x00000018ff0e7819 */ /* 0x100fe20000011606 */
[----:B------:R-:W-:Y:S01]  /*6970*/  MUFU.EX2 R110, R66 ;  /* 0x00000042006e7308 */ /* 0x000fe20000000800 */
[----:B------:R-:W-:Y:S01]  /*6980*/  ISETP.LE.U32.AND P0, PT, R12, UR6, PT ;  /* 0x000000060c007c0c */ /* 0x000fe2000bf03070 */
[----:B------:R-:W-:Y:S01]  /*6990*/  @!P6 FADD.FTZ R197, -R197, -RZ ;  /* 0x800000ffc5c5e221 */ /* 0x000fe20000010100 */
[----:B------:R-:W-:Y:S02]  /*69a0*/  LOP3.LUT R12, R164, 0xff, RZ, 0xc0, !PT ;  /* 0x000000ffa40c7812 */ /* 0x000fe400078ec0ff */
[C---:B------:R-:W-:Y:S01]  /*69b0*/  LOP3.LUT R13, R6.reuse, 0xff, RZ, 0xc0, !PT ;  /* 0x000000ff060d7812 */ /* 0x040fe200078ec0ff */
[----:B------:R-:W-:Y:S01]  /*69c0*/  @!P2 FADD.FTZ R205, -R205, -RZ ;  /* 0x800000ffcdcda221 */ /* 0x000fe20000010100 */
[----:B------:R-:W-:Y:S02]  /*69d0*/  LOP3.LUT R19, R6, 0xffff, RZ, 0xc0, !PT ;  /* 0x0000ffff06137812 */ /* 0x000fe400078ec0ff */
[----:B------:R-:W-:Y:S01]  /*69e0*/  ISETP.LE.U32.AND P5, PT, R12, UR6, PT ;  /* 0x000000060c007c0c */ /* 0x000fe2000bfa3070 */
[----:B------:R-:W-:Y:S01]  /*69f0*/  MUFU.EX2 R172, R49 ;  /* 0x0000003100ac7308 */ /* 0x000fe20000000800 */
[----:B------:R-:W-:Y:S02]  /*6a00*/  SHF.R.U32.HI R22, RZ, 0x10, R6 ;  /* 0x00000010ff167819 */ /* 0x000fe40000011606 */
[----:B------:R-:W-:Y:S01]  /*6a10*/  SHF.R.U32.HI R6, RZ, 0x8, R111 ;  /* 0x00000008ff067819 */ /* 0x000fe2000001166f */
[----:B------:R-:W-:Y:S01]  /*6a20*/  @!P0 FADD.FTZ R191, -R191, -RZ ;  /* 0x800000ffbfbf8221 */ /* 0x000fe20000010100 */
[----:B------:R-:W-:Y:S02]  /*6a30*/  ISETP.LE.U32.AND P6, PT, R21, UR6, PT ;  /* 0x0000000615007c0c */ /* 0x000fe4000bfc3070 */
[----:B------:R-:W-:Y:S02]  /*6a40*/  LOP3.LUT R21, R4, 0xffff, RZ, 0xc0, !PT ;  /* 0x0000ffff04157812 */ /* 0x000fe400078ec0ff */
[----:B------:R-:W-:Y:S01]  /*6a50*/  LOP3.LUT R5, R6, 0xffff, RZ, 0xc0, !PT ;  /* 0x0000ffff06057812 */ /* 0x000fe200078ec0ff */
[----:B------:R-:W-:Y:S01]  /*6a60*/  MUFU.EX2 R111, R100 ;  /* 0x00000064006f7308 */ /* 0x000fe20000000800 */
[----:B------:R-:W-:Y:S01]  /*6a70*/  LOP3.LUT R9, R7, UR13, R170, 0x96, !PT ;  /* 0x0000000d07097c12 */ /* 0x000fe2000f8e96aa */
[----:B------:R-:W-:Y:S01]  /*6a80*/  @!P5 FADD.FTZ R199, -R199, -RZ ;  /* 0x800000ffc7c7d221 */ /* 0x000fe20000010100 */
[----:B------:R-:W-:Y:S02]  /*6a90*/  ISETP.LE.U32.AND P0, PT, R5, UR6, PT ;  /* 0x0000000605007c0c */ /* 0x000fe4000bf03070 */
[----:B------:R-:W-:Y:S02]  /*6aa0*/  LOP3.LUT R5, R166, 0xff, RZ, 0xc0, !PT ;  /* 0x000000ffa6057812 */ /* 0x000fe400078ec0ff */
[----:B------:R-:W-:Y:S01]  /*6ab0*/  LOP3.LUT R7, R4, 0xff, RZ, 0xc0, !PT ;  /* 0x000000ff04077812 */ /* 0x000fe200078ec0ff */
[----:B-1----:R-:W-:Y:S01]  /*6ac0*/  @!P6 FADD.FTZ R173, -R173, -RZ ;  /* 0x800000ffadade221 */ /* 0x002fe20000010100 */
[----:B------:R-:W-:Y:S01]  /*6ad0*/  SHF.R.U32.HI R12, RZ, 0x18, R4 ;  /* 0x00000018ff0c7819 */ /* 0x000fe20000011604 */
[----:B------:R-:W1:Y:S01]  /*6ae0*/  MUFU.EX2 R175, R39 ;  /* 0x0000002700af7308 */ /* 0x000e620000000800 */
[----:B------:R-:W-:Y:S02]  /*6af0*/  ISETP.LE.U32.AND P5, PT, R5, UR6, PT ;  /* 0x0000000605007c0c */ /* 0x000fe4000bfa3070 */
[C---:B------:R-:W-:Y:S02]  /*6b00*/  LOP3.LUT R4, R11.reuse, 0xffff, RZ, 0xc0, !PT ;  /* 0x0000ffff0b047812 */ /* 0x040fe400078ec0ff */
[----:B------:R-:W-:Y:S01]  /*6b10*/  LOP3.LUT R6, R11, 0xff, RZ, 0xc0, !PT ;  /* 0x000000ff0b067812 */ /* 0x000fe200078ec0ff */
[----:B------:R-:W-:Y:S01]  /*6b20*/  @!P0 FADD.FTZ R181, -R181, -RZ ;  /* 0x800000ffb5b58221 */ /* 0x000fe20000010100 */
[----:B------:R-:W-:Y:S02]  /*6b30*/  SHF.R.U32.HI R5, RZ, 0x8, R4 ;  /* 0x00000008ff057819 */ /* 0x000fe40000011604 */
[----:B------:R-:W-:Y:S01]  /*6b40*/  ISETP.LE.U32.AND P4, PT, R6, UR6, PT ;  /* 0x0000000606007c0c */ /* 0x000fe2000bf83070 */
[----:B------:R-:W-:Y:S01]  /*6b50*/  MUFU.EX2 R169, R52 ;  /* 0x0000003400a97308 */ /* 0x000fe20000000800 */
[--C-:B------:R-:W-:Y:S02]  /*6b60*/  SHF.R.U32.HI R4, RZ, 0x18, R11.reuse ;  /* 0x00000018ff047819 */ /* 0x100fe4000001160b */
[----:B------:R-:W-:Y:S01]  /*6b70*/  LOP3.LUT R5, R5, 0xffff, RZ, 0xc0, !PT ;  /* 0x0000ffff05057812 */ /* 0x000fe200078ec0ff */
[----:B------:R-:W-:Y:S01]  /*6b80*/  @!P5 FADD.FTZ R186, -R186, -RZ ;  /* 0x800000ffbabad221 */ /* 0x000fe20000010100 */
[----:B------:R-:W-:Y:S02]  /*6b90*/  SHF.R.U32.HI R11, RZ, 0x10, R11 ;  /* 0x00000010ff0b7819 */ /* 0x000fe4000001160b */
[----:B------:R-:W-:Y:S02]  /*6ba0*/  ISETP.LE.U32.AND P0, PT, R5, UR6, PT ;  /* 0x0000000605007c0c */ /* 0x000fe4000bf03070 */
[----:B------:R-:W-:Y:S01]  /*6bb0*/  LOP3.LUT R11, R11, 0xff, RZ, 0xc0, !PT ;  /* 0x000000ff0b0b7812 */ /* 0x000fe200078ec0ff */
[----:B------:R-:W-:Y:S01]  /*6bc0*/  MUFU.EX2 R168, R53 ;  /* 0x0000003500a87308 */ /* 0x000fe20000000800 */
[----:B------:R-:W-:Y:S01]  /*6bd0*/  LOP3.LUT R5, R10, 0xff, RZ, 0xc0, !PT ;  /* 0x000000ff0a057812 */ /* 0x000fe200078ec0ff */
[----:B------:R-:W-:Y:S01]  /*6be0*/  @!P4 FADD.FTZ R177, -R177, -RZ ;  /* 0x800000ffb1b1c221 */ /* 0x000fe20000010100 */
[----:B------:R-:W-:Y:S02]  /*6bf0*/  ISETP.LE.U32.AND P5, PT, R11, UR6, PT ;  /* 0x000000060b007c0c */ /* 0x000fe4000bfa3070 */
[----:B------:R-:W-:Y:S02]  /*6c00*/  ISETP.LE.U32.AND P3, PT, R5, UR6, PT ;  /* 0x0000000605007c0c */ /* 0x000fe4000bf63070 */
[----:B------:R-:W-:Y:S02]  /*6c10*/  ISETP.LE.U32.AND P1, PT, R4, UR6, PT ;  /* 0x0000000604007c0c */ /* 0x000fe4000bf23070 */
[----:B------:R-:W-:Y:S01]  /*6c20*/  LOP3.LUT R4, R10, 0xffff, RZ, 0xc0, !PT ;  /* 0x0000ffff0a047812 */ /* 0x000fe200078ec0ff */
[----:B------:R-:W-:Y:S01]  /*6c30*/  @!P0 FADD.FTZ R176, -R176, -RZ ;  /* 0x800000ffb0b08221 */ /* 0x000fe20000010100 */
[--C-:B------:R-:W-:Y:S01]  /*6c40*/  SHF.R.U32.HI R5, RZ, 0x18, R10.reuse ;  /* 0x00000018ff057819 */ /* 0x100fe2000001160a */
[----:B------:R-:W-:Y:S01]  /*6c50*/  MUFU.EX2 R167, R54 ;  /* 0x0000003600a77308 */ /* 0x000fe20000000800 */
[----:B------:R-:W-:Y:S02]  /*6c60*/  SHF.R.U32.HI R10, RZ, 0x10, R10 ;  /* 0x00000010ff0a7819 */ /* 0x000fe4000001160a */
[----:B------:R-:W-:Y:S01]  /*6c70*/  SHF.R.U32.HI R4, RZ, 0x8, R4 ;  /* 0x00000008ff047819 */ /* 0x000fe20000011604 */
[----:B------:R-:W-:Y:S01]  /*6c80*/  @!P5 FADD.FTZ R178, -R178, -RZ ;  /* 0x800000ffb2b2d221 */ /* 0x000fe20000010100 */
[----:B------:R-:W-:Y:S01]  /*6c90*/  LOP3.LUT R10, R10, 0xff, RZ, 0xc0, !PT ;  /* 0x000000ff0a0a7812 */ /* 0x000fe200078ec0ff */
[----:B------:R-:W-:Y:S01]  /*6ca0*/  @!P3 FADD.FTZ R185, -R185, -RZ ;  /* 0x800000ffb9b9b221 */ /* 0x000fe20000010100 */
[----:B------:R-:W-:Y:S01]  /*6cb0*/  LOP3.LUT R4, R4, 0xffff, RZ, 0xc0, !PT ;  /* 0x0000ffff04047812 */ /* 0x000fe200078ec0ff */
[----:B-1----:R-:W-:Y:S01]  /*6cc0*/  @!P1 FADD.FTZ R175, -R175, -RZ ;  /* 0x800000ffafaf9221 */ /* 0x002fe20000010100 */
[----:B------:R-:W-:Y:S01]  /*6cd0*/  ISETP.LE.U32.AND P5, PT, R10, UR6, PT ;  /* 0x000000060a007c0c */ /* 0x000fe2000bfa3070 */
[----:B------:R-:W1:Y:S01]  /*6ce0*/  MUFU.EX2 R180, R44 ;  /* 0x0000002c00b47308 */ /* 0x000e620000000800 */
[----:B------:R-:W-:Y:S02]  /*6cf0*/  ISETP.LE.U32.AND P0, PT, R4, UR6, PT ;  /* 0x0000000604007c0c */ /* 0x000fe4000bf03070 */
[----:B------:R-:W-:Y:S02]  /*6d00*/  ISETP.LE.U32.AND P4, PT, R5, UR6, PT ;  /* 0x0000000605007c0c */ /* 0x000fe4000bf83070 */
[----:B------:R-:W-:Y:S02]  /*6d10*/  SHF.R.U32.HI R4, RZ, 0x8, R15 ;  /* 0x00000008ff047819 */ /* 0x000fe4000001160f */
[----:B------:R-:W-:Y:S02]  /*6d20*/  LOP3.LUT R5, R16, 0xff, RZ, 0xc0, !PT ;  /* 0x000000ff10057812 */ /* 0x000fe400078ec0ff */
[----:B------:R-:W-:Y:S01]  /*6d30*/  LOP3.LUT R4, R4, 0xffff, RZ, 0xc0, !PT ;  /* 0x0000ffff04047812 */ /* 0x000fe200078ec0ff */
[----:B------:R-:W-:Y:S01]  /*6d40*/  MUFU.EX2 R165, R56 ;  /* 0x0000003800a57308 */ /* 0x000fe20000000800 */
[----:B------:R-:W-:Y:S01]  /*6d50*/  ISETP.LE.U32.AND P3, PT, R5, UR6, PT ;  /* 0x0000000605007c0c */ /* 0x000fe2000bf63070 */
[----:B------:R-:W-:Y:S01]  /*6d60*/  @!P5 FADD.FTZ R190, -R190, -RZ ;  /* 0x800000ffbebed221 */ /* 0x000fe20000010100 */
[----:B------:R-:W-:Y:S01]  /*6d70*/  ISETP.LE.U32.AND P5, PT, R18, UR6, PT ;  /* 0x0000000612007c0c */ /* 0x000fe2000bfa3070 */
[----:B------:R-:W-:Y:S01]  /*6d80*/  @!P0 FADD.FTZ R184, -R184, -RZ ;  /* 0x800000ffb8b88221 */ /* 0x000fe20000010100 */
[----:B------:R-:W-:Y:S01]  /*6d90*/  ISETP.LE.U32.AND P0, PT, R4, UR6, PT ;  /* 0x0000000604007c0c */ /* 0x000fe2000bf03070 */
[----:B------:R-:W-:Y:S01]  /*6da0*/  @!P4 FADD.FTZ R189, -R189, -RZ ;  /* 0x800000ffbdbdc221 */ /* 0x000fe20000010100 */
[----:B------:R-:W-:Y:S02]  /*6db0*/  LOP3.LUT R4, R28, 0xff, RZ, 0xc0, !PT ;  /* 0x000000ff1c047812 */ /* 0x000fe400078ec0ff */
[----:B------:R-:W-:Y:S01]  /*6dc0*/  LOP3.LUT R5, R9, 0xffff, RZ, 0xc0, !PT ;  /* 0x0000ffff09057812 */ /* 0x000fe200078ec0ff */
[----:B------:R-:W-:Y:S01]  /*6dd0*/  MUFU.EX2 R174, R58 ;  /* 0x0000003a00ae7308 */ /* 0x000fe20000000800 */
[----:B------:R-:W-:Y:S02]  /*6de0*/  ISETP.LE.U32.AND P4, PT, R4, UR6, PT ;  /* 0x0000000604007c0c */ /* 0x000fe4000bf83070 */
[----:B------:R-:W-:Y:S01]  /*6df0*/  SHF.R.U32.HI R4, RZ, 0x8, R27 ;  /* 0x00000008ff047819 */ /* 0x000fe2000001161b */
[----:B------:R-:W-:Y:S01]  /*6e00*/  @!P3 FADD.FTZ R187, -R187, -RZ ;  /* 0x800000ffbbbbb221 */ /* 0x000fe20000010100 */
[----:B------:R-:W-:Y:S01]  /*6e10*/  F2FP.RELU.PACK_AB R0, R189, R190 ;  /* 0x000000bebd00723e */ /* 0x000fe200000008ff */
[----:B------:R-:W-:Y:S01]  /*6e20*/  @!P5 FADD.FTZ R188, -R188, -RZ ;  /* 0x800000ffbcbcd221 */ /* 0x000fe20000010100 */
[----:B------:R-:W-:Y:S02]  /*6e30*/  SHF.R.U32.HI R6, RZ, 0x8, R5 ;  /* 0x00000008ff067819 */ /* 0x000fe40000011605 */
[----:B------:R-:W-:Y:S01]  /*6e40*/  LOP3.LUT R4, R4, 0xffff, RZ, 0xc0, !PT ;  /* 0x0000ffff04047812 */ /* 0x000fe200078ec0ff */
[----:B------:R-:W-:Y:S01]  /*6e50*/  MUFU.EX2 R163, R163 ;  /* 0x000000a300a37308 */ /* 0x000fe20000000800 */
[----:B------:R-:W-:Y:S02]  /*6e60*/  ISETP.LE.U32.AND P1, PT, R17, UR6, PT ;  /* 0x0000000611007c0c */ /* 0x000fe4000bf23070 */
[----:B------:R-:W-:Y:S01]  /*6e70*/  ISETP.LE.U32.AND P3, PT, R4, UR6, PT ;  /* 0x0000000604007c0c */ /* 0x000fe2000bf63070 */
[----:B------:R-:W-:Y:S01]  /*6e80*/  @!P4 FADD.FTZ R171, -R171, -RZ ;  /* 0x800000ffababc221 */ /* 0x000fe20000010100 */
[----:B------:R-:W-:Y:S02]  /*6e90*/  SHF.R.U32.HI R4, RZ, 0x10, R9 ;  /* 0x00000010ff047819 */ /* 0x000fe40000011609 */
[----:B------:R-:W-:Y:S02]  /*6ea0*/  ISETP.LE.U32.AND P5, PT, R7, UR6, PT ;  /* 0x0000000607007c0c */ /* 0x000fe4000bfa3070 */
[----:B------:R-:W-:Y:S01]  /*6eb0*/  LOP3.LUT R5, R4, 0xff, RZ, 0xc0, !PT ;  /* 0x000000ff04057812 */ /* 0x000fe200078ec0ff */
[----:B------:R-:W-:Y:S01]  /*6ec0*/  MUFU.EX2 R115, R57 ;  /* 0x0000003900737308 */ /* 0x000fe20000000800 */
[----:B------:R-:W-:Y:S02]  /*6ed0*/  LOP3.LUT R7, R9, 0xff, RZ, 0xc0, !PT ;  /* 0x000000ff09077812 */ /* 0x000fe400078ec0ff */
[----:B------:R-:W-:Y:S01]  /*6ee0*/  LOP3.LUT R4, R6, 0xffff, RZ, 0xc0, !PT ;  /* 0x0000ffff06047812 */ /* 0x000fe200078ec0ff */
[----:B-1----:R-:W-:Y:S01]  /*6ef0*/  @!P1 FADD.FTZ R180, -R180, -RZ ;  /* 0x800000ffb4b49221 */ /* 0x002fe20000010100 */
[----:B------:R-:W-:Y:S01]  /*6f00*/  ISETP.LE.U32.AND P6, PT, R7, UR6, PT ;  /* 0x0000000607007c0c */ /* 0x000fe2000bfc3070 */
[----:B------:R-:W-:Y:S01]  /*6f10*/  @!P3 FADD.FTZ R172, -R172, -RZ ;  /* 0x800000ffacacb221 */ /* 0x000fe20000010100 */
[----:B------:R-:W-:Y:S02]  /*6f20*/  ISETP.LE.U32.AND P1, PT, R13, UR6, PT ;  /* 0x000000060d007c0c */ /* 0x000fe4000bf23070 */
[----:B------:R-:W-:Y:S01]  /*6f30*/  ISETP.LE.U32.AND P4, PT, R4, UR6, PT ;  /* 0x0000000604007c0c */ /* 0x000fe2000bf83070 */
[----:B------:R-:W-:Y:S01]  /*6f40*/  @!P5 FADD.FTZ R112, -R112, -RZ ;  /* 0x800000ff7070d221 */ /* 0x000fe20000010100 */
[----:B------:R-:W-:Y:S01]  /*6f50*/  SHF.R.U32.HI R6, RZ, 0x8, R21 ;  /* 0x00000008ff067819 */ /* 0x000fe20000011615 */
[----:B------:R-:W1:Y:S01]  /*6f60*/  MUFU.EX2 R170, R51 ;  /* 0x0000003300aa7308 */ /* 0x000e620000000800 */
[----:B------:R-:W-:Y:S02]  /*6f70*/  LOP3.LUT R4, R8, 0xffff, RZ, 0xc0, !PT ;  /* 0x0000ffff08047812 */ /* 0x000fe400078ec0ff */
[----:B------:R-:W-:Y:S02]  /*6f80*/  ISETP.LE.U32.AND P2, PT, R26, UR6, PT ;  /* 0x000000061a007c0c */ /* 0x000fe4000bf43070 */
[----:B------:R-:W-:Y:S01]  /*6f90*/  ISETP.LE.U32.AND P3, PT, R5, UR6, PT ;  /* 0x0000000605007c0c */ /* 0x000fe2000bf63070 */
[----:B------:R-:W-:Y:S01]  /*6fa0*/  @!P6 FADD.FTZ R169, -R169, -RZ ;  /* 0x800000ffa9a9e221 */ /* 0x000fe20000010100 */
[----:B------:R-:W-:Y:S01]  /*6fb0*/  SHF.R.U32.HI R4, RZ, 0x8, R4 ;  /* 0x00000008ff047819 */ /* 0x000fe20000011604 */
[----:B------:R-:W-:Y:S01]  /*6fc0*/  @!P1 FADD.FTZ R114, -R114, -RZ ;  /* 0x800000ff72729221 */ /* 0x000fe20000010100 */
[----:B------:R-:W-:Y:S01]  /*6fd0*/  LOP3.LUT R5, R8, 0xff, RZ, 0xc0, !PT ;  /* 0x000000ff08057812 */ /* 0x000fe200078ec0ff */
[----:B------:R-:W-:Y:S01]  /*6fe0*/  @!P4 FADD.FTZ R168, -R168, -RZ ;  /* 0x800000ffa8a8c221 */ /* 0x000fe20000010100 */
[----:B------:R-:W-:Y:S01]  /*6ff0*/  LOP3.LUT R4, R4, 0xffff, RZ, 0xc0, !PT ;  /* 0x0000ffff04047812 */ /* 0x000fe200078ec0ff */
[----:B------:R-:W3:Y:S01]  /*7000*/  MUFU.EX2 R179, R45 ;  /* 0x0000002d00b37308 */ /* 0x000ee20000000800 */
[----:B------:R-:W-:Y:S02]  /*7010*/  ISETP.LE.U32.AND P6, PT, R5, UR6, PT ;  /* 0x0000000605007c0c */ /* 0x000fe4000bfc3070 */
[----:B------:R-:W-:Y:S02]  /*7020*/  ISETP.LE.U32.AND P4, PT, R4, UR6, PT ;  /* 0x0000000604007c0c */ /* 0x000fe4000bf83070 */
[--C-:B------:R-:W-:Y:S01]  /*7030*/  SHF.R.U32.HI R5, RZ, 0x10, R8.reuse ;  /* 0x00000010ff057819 */ /* 0x100fe20000011608 */
[----:B------:R-:W-:Y:S01]  /*7040*/  @!P3 FADD.FTZ R167, -R167, -RZ ;  /* 0x800000ffa7a7b221 */ /* 0x000fe20000010100 */
[----:B------:R-:W-:Y:S02]  /*7050*/  SHF.R.U32.HI R4, RZ, 0x8, R19 ;  /* 0x00000008ff047819 */ /* 0x000fe40000011613 */
[----:B------:R-:W-:Y:S01]  /*7060*/  F2FP.RELU.PACK_AB R7, R209, R210 ;  /* 0x000000d2d107723e */ /* 0x000fe200000008ff */
[----:B------:R-:W-:Y:S01]  /*7070*/  MUFU.EX2 R166, R55 ;  /* 0x0000003700a67308 */ /* 0x000fe20000000800 */
[----:B------:R-:W-:Y:S01]  /*7080*/  LOP3.LUT R5, R5, 0xff, RZ, 0xc0, !PT ;  /* 0x000000ff05057812 */ /* 0x000fe200078ec0ff */
[----:B-1----:R-:W-:Y:S01]  /*7090*/  @!P2 FADD.FTZ R170, -R170, -RZ ;  /* 0x800000ffaaaaa221 */ /* 0x002fe20000010100 */
[----:B------:R-:W-:Y:S01]  /*70a0*/  SHF.R.U32.HI R8, RZ, 0x18, R8 ;  /* 0x00000018ff087819 */ /* 0x000fe20000011608 */
[----:B------:R1:W-:Y:S01]  /*70b0*/  STS [R235+0x10000], R7 ;  /* 0x01000007eb007388 */ /* 0x0003e20000000800 */
[----:B------:R-:W-:Y:S01]  /*70c0*/  ISETP.LE.U32.AND P3, PT, R5, UR6, PT ;  /* 0x0000000605007c0c */ /* 0x000fe2000bf63070 */
[----:B------:R-:W-:Y:S01]  /*70d0*/  @!P6 FADD.FTZ R165, -R165, -RZ ;  /* 0x800000ffa5a5e221 */ /* 0x000fe20000010100 */
[----:B------:R-:W-:Y:S01]  /*70e0*/  LOP3.LUT R4, R4, 0xffff, RZ, 0xc0, !PT ;  /* 0x0000ffff04047812 */ /* 0x000fe200078ec0ff */
[----:B------:R-:W-:Y:S01]  /*70f0*/  @!P4 FADD.FTZ R115, -R115, -RZ ;  /* 0x800000ff7373c221 */ /* 0x000fe20000010100 */
[----:B------:R-:W-:Y:S01]  /*7100*/  ISETP.LE.U32.AND P4, PT, R8, UR6, PT ;  /* 0x0000000608007c0c */ /* 0x000fe2000bf83070 */
[----:B------:R-:W4:Y:S01]  /*7110*/  MUFU.EX2 R164, R59 ;  /* 0x0000003b00a47308 */ /* 0x000f220000000800 */
[----:B------:R-:W-:Y:S02]  /*7120*/  ISETP.LE.U32.AND P6, PT, R4, UR6, PT ;  /* 0x0000000604007c0c */ /* 0x000fe4000bfc3070 */
[----:B------:R-:W-:Y:S01]  /*7130*/  F2FP.RELU.PACK_AB R8, R193, R195 ;  /* 0x000000c3c108723e */ /* 0x000fe200000008ff */
[----:B---3--:R-:W-:Y:S01]  /*7140*/  @!P0 FADD.FTZ R179, -R179, -RZ ;  /* 0x800000ffb3b38221 */ /* 0x008fe20000010100 */
[----:B------:R-:W-:Y:S02]  /*7150*/  LOP3.LUT R4, R22, 0xff, RZ, 0xc0, !PT ;  /* 0x000000ff16047812 */ /* 0x000fe400078ec0ff */
[----:B------:R-:W-:Y:S01]  /*7160*/  LOP3.LUT R5, R20, 0xff, RZ, 0xc0, !PT ;  /* 0x000000ff14057812 */ /* 0x000fe200078ec0ff */
[----:B------:R-:W-:Y:S01]  /*7170*/  @!P3 FADD.FTZ R174, -R174, -RZ ;  /* 0x800000ffaeaeb221 */ /* 0x000fe20000010100 */
[----:B------:R-:W-:Y:S02]  /*7180*/  ISETP.LE.U32.AND P3, PT, R4, UR6, PT ;  /* 0x0000000604007c0c */ /* 0x000fe4000bf63070 */
[----:B------:R-:W-:Y:S02]  /*7190*/  ISETP.LE.U32.AND P1, PT, R5, UR6, PT ;  /* 0x0000000605007c0c */ /* 0x000fe4000bf23070 */
[----:B------:R-:W-:Y:S01]  /*71a0*/  LOP3.LUT R4, R6, 0xffff, RZ, 0xc0, !PT ;  /* 0x0000ffff06047812 */ /* 0x000fe200078ec0ff */
[----:B------:R-:W-:Y:S01]  /*71b0*/  @!P6 FADD.FTZ R163, -R163, -RZ ;  /* 0x800000ffa3a3e221 */ /* 0x000fe20000010100 */
[----:B------:R-:W-:Y:S02]  /*71c0*/  SHF.R.U32.HI R9, RZ, 0x18, R9 ;  /* 0x00000018ff097819 */ /* 0x000fe40000011609 */
[----:B------:R-:W-:Y:S02]  /*71d0*/  F2FP.RELU.PACK_AB R6, R211, R212 ;  /* 0x000000d4d306723e */ /* 0x000fe400000008ff */
[----:B------:R-:W-:Y:S02]  /*71e0*/  ISETP.LE.U32.AND P2, PT, R9, UR6, PT ;  /* 0x0000000609007c0c */ /* 0x000fe4000bf43070 */
[----:B------:R-:W-:Y:S01]  /*71f0*/  ISETP.LE.U32.AND P6, PT, R4, UR6, PT ;  /* 0x0000000604007c0c */ /* 0x000fe2000bfc3070 */
[----:B------:R3:W-:Y:S01]  /*7200*/  STS [R235+0x10400], R6 ;  /* 0x01040006eb007388 */ /* 0x0007e20000000800 */
[----:B------:R-:W-:Y:S01]  /*7210*/  ISETP.LE.U32.AND P0, PT, R14, UR6, PT ;  /* 0x000000060e007c0c */ /* 0x000fe2000bf03070 */
[----:B------:R-:W-:Y:S01]  /*7220*/  @!P3 FADD.FTZ R110, -R110, -RZ ;  /* 0x800000ff6e6eb221 */ /* 0x000fe20000010100 */
[----:B------:R-:W-:Y:S01]  /*7230*/  F2FP.RELU.PACK_AB R5, R201, R202 ;  /* 0x000000cac905723e */ /* 0x000fe200000008ff */
[----:B------:R-:W-:Y:S01]  /*7240*/  @!P1 FADD.FTZ R113, -R113, -RZ ;  /* 0x800000ff71719221 */ /* 0x000fe20000010100 */
[----:B------:R-:W-:Y:S01]  /*7250*/  F2FP.RELU.PACK_AB R4, R204, R206 ;  /* 0x000000cecc04723e */ /* 0x000fe200000008ff */
[----:B----4-:R-:W-:Y:S01]  /*7260*/  @!P4 FADD.FTZ R164, -R164, -RZ ;  /* 0x800000ffa4a4c221 */ /* 0x010fe20000010100 */
[----:B-1----:R-:W-:Y:S01]  /*7270*/  F2FP.RELU.PACK_AB R7, R216, R213 ;  /* 0x000000d5d807723e */ /* 0x002fe200000008ff */
[----:B------:R1:W-:Y:S01]  /*7280*/  STS [R236+0x10000], R5 ;  /* 0x01000005ec007388 */ /* 0x0003e20000000800 */
[----:B------:R-:W-:Y:S01]  /*7290*/  FSETP.GE.FTZ.AND P1, PT, R201, RZ, PT ;  /* 0x000000ffc900720b */ /* 0x000fe20003f36000 */
[----:B------:R-:W-:Y:S01]  /*72a0*/  @!P2 FADD.FTZ R166, -R166, -RZ ;  /* 0x800000ffa6a6a221 */ /* 0x000fe20000010100 */
[----:B------:R-:W-:Y:S01]  /*72b0*/  ISETP.LE.U32.AND P2, PT, R12, UR6, PT ;  /* 0x000000060c007c0c */ /* 0x000fe2000bf43070 */
[----:B------:R4:W-:Y:S01]  /*72c0*/  STS [R236+0x10400], R4 ;  /* 0x01040004ec007388 */ /* 0x0009e20000000800 */
[----:B------:R-:W-:Y:S01]  /*72d0*/  FSETP.GE.FTZ.AND P3, PT, R209, RZ, PT ;  /* 0x000000ffd100720b */ /* 0x000fe20003f76000 */
[----:B------:R-:W-:Y:S01]  /*72e0*/  @!P0 FADD.FTZ R109, -R109, -RZ ;  /* 0x800000ff6d6d8221 */ /* 0x000fe20000010100 */
[----:B------:R-:W-:Y:S01]  /*72f0*/  FSETP.GE.FTZ.AND P4, PT, R210, RZ, PT ;  /* 0x000000ffd200720b */ /* 0x000fe20003f96000 */
[----:B------:R2:W-:Y:S01]  /*7300*/  STS [R235+0x12000], R7 ;  /* 0x01200007eb007388 */ /* 0x0005e20000000800 */
[----:B------:R-:W-:Y:S07]  /*7310*/  @!P6 FADD.FTZ R111, -R111, -RZ ;  /* 0x800000ff6f6fe221 */ /* 0x000fee0000010100 */
[----:B------:R-:W-:Y:S01]  /*7320*/  @!P2 FADD.FTZ R108, -R108, -RZ ;  /* 0x800000ff6c6ca221 */ /* 0x000fe20000010100 */
[----:B---3--:R-:W-:Y:S02]  /*7330*/  F2FP.RELU.PACK_AB R6, R218, R219 ;  /* 0x000000dbda06723e */ /* 0x008fe400000008ff */
[----:B------:R-:W-:Y:S03]  /*7340*/  FSETP.GE.FTZ.AND P2, PT, R202, RZ, PT ;  /* 0x000000ffca00720b */ /* 0x000fe60003f56000 */
[----:B------:R3:W-:Y:S01]  /*7350*/  STS [R235+0x12400], R6 ;  /* 0x01240006eb007388 */ /* 0x0007e20000000800 */
[----:B-1----:R-:W-:Y:S02]  /*7360*/  F2FP.RELU.PACK_AB R5, R207, R208 ;  /* 0x000000d0cf05723e */ /* 0x002fe400000008ff */
[----:B----4-:R-:W-:Y:S03]  /*7370*/  F2FP.RELU.PACK_AB R4, R214, R215 ;  /* 0x000000d7d604723e */ /* 0x010fe600000008ff */
[----:B------:R1:W-:Y:S01]  /*7380*/  STS [R236+0x12000], R5 ;  /* 0x01200005ec007388 */ /* 0x0003e20000000800 */
[----:B--2---:R-:W-:Y:S03]  /*7390*/  F2FP.RELU.PACK_AB R7, R194, R198 ;  /* 0x000000c6c207723e */ /* 0x004fe600000008ff */
[----:B------:R2:W-:Y:S04]  /*73a0*/  STS [R236+0x12400], R4 ;  /* 0x01240004ec007388 */ /* 0x0005e80000000800 */
[----:B------:R-:W-:Y:S04]  /*73b0*/  STS [R237+0x10000], R8 ;  /* 0x01000008ed007388 */ /* 0x000fe80000000800 */
[----:B------:R4:W-:Y:S01]  /*73c0*/  STS [R237+0x10400], R7 ;  /* 0x01040007ed007388 */ /* 0x0009e20000000800 */
[----:B---3--:R-:W-:Y:S02]  /*73d0*/  F2FP.RELU.PACK_AB R6, R197, R200 ;  /* 0x000000c8c506723e */ /* 0x008fe400000008ff */
[----:B-1----:R-:W-:Y:S02]  /*73e0*/  F2FP.RELU.PACK_AB R5, R181, R182 ;  /* 0x000000b6b505723e */ /* 0x002fe400000008ff */
[----:B--2---:R-:W-:Y:S03]  /*73f0*/  F2FP.RELU.PACK_AB R4, R183, R186 ;  /* 0x000000bab704723e */ /* 0x004fe600000008ff */
        /* <DEDUP_REMOVED lines=79> */
[----:B------:R-:W-:Y:S02]  /*78f0*/  LEA.HI.X.SX32 R107, R217, R105, 0x2, P0 ;  /* 0x00000069d96b7211 */ /* 0x000fe400000f16ff */
[----:B------:R-:W-:Y:S03]  /*7900*/  FSETP.GE.FTZ.AND P0, PT, R195, RZ, PT ;  /* 0x000000ffc300720b */ /* 0x000fe60003f16000 */
[----:B------:R-:W2:Y:S04]  /*7910*/  LDG.E R105, [R106.64] ;  /* 0x000000306a697981 */ /* 0x000ea8000c1e1900 */
[----:B------:R-:W3:Y:S04]  /*7920*/  LDG.E R104, [R106.64+0x20] ;  /* 0x000020306a687981 */ /* 0x000ee8000c1e1900 */
[----:B------:R-:W4:Y:S04]  /*7930*/  LDG.E R100, [R106.64+0x100] ;  /* 0x000100306a647981 */ /* 0x000f28000c1e1900 */
[----:B------:R-:W3:Y:S01]  /*7940*/  LDG.E R0, [R106.64+0x120] ;  /* 0x000120306a007981 */ /* 0x000ee2000c1e1900 */
[C---:B--2---:R-:W-:Y:S02]  /*7950*/  FADD.FTZ R102, -R105.reuse, R4 ;  /* 0x0000000469667221 */ /* 0x044fe40000010100 */
[C---:B------:R-:W-:Y:S02]  /*7960*/  FADD.FTZ R101, -R105.reuse, R5 ;  /* 0x0000000569657221 */ /* 0x040fe40000010100 */
[C---:B------:R-:W-:Y:S02]  /*7970*/  FADD.FTZ R5, -R105.reuse, R17 ;  /* 0x0000001169057221 */ /* 0x040fe40000010100 */
[----:B------:R-:W-:Y:S01]  /*7980*/  FADD.FTZ R4, -R105, R20 ;  /* 0x0000001469047221 */ /* 0x000fe20000010100 */
        /* <DEDUP_REMOVED lines=44> */
[----:B------:R-:W-:Y:S01]  /*7c50*/  FSETP.GE.FTZ.AND P1, PT, R114, RZ, PT ;  /* 0x000000ff7200720b */ /* 0x000fe20003f36000 */
[----:B---3--:R-:W-:Y:S01]  /*7c60*/  FADD.FTZ R5, -R104, R6 ;  /* 0x0000000668057221 */ /* 0x008fe20000010100 */
[-C--:B------:R-:W-:Y:S01]  /*7c70*/  FSEL R20, R20, R105.reuse, P4 ;  /* 0x0000006914147208 */ /* 0x080fe20002000000 */
[C---:B------:R-:W-:Y:S01]  /*7c80*/  FADD.FTZ R4, -R104.reuse, R7 ;  /* 0x0000000768047221 */ /* 0x040fe20000010100 */
[-C--:B------:R-:W-:Y:S01]  /*7c90*/  FSEL R17, R17, R105.reuse, P3 ;  /* 0x0000006911117208 */ /* 0x080fe20001800000 */
[----:B------:R-:W-:Y:S01]  /*7ca0*/  FADD.FTZ R18, -R104, R18 ;  /* 0x0000001268127221 */ /* 0x000fe20000010100 */
[----:B------:R-:W-:Y:S01]  /*7cb0*/  FSEL R16, R16, R105, P1 ;  /* 0x0000006910107208 */ /* 0x000fe20000800000 */
[----:B------:R-:W-:Y:S01]  /*7cc0*/  @P0 FADD.FTZ R105, -R105, R65 ;  /* 0x0000004169690221 */ /* 0x000fe20000010100 */
[----:B------:R-:W-:Y:S01]  /*7cd0*/  FSETP.GE.FTZ.AND P1, PT, R212, RZ, PT ;  /* 0x000000ffd400720b */ /* 0x000fe20003f36000 */
[C---:B------:R-:W-:Y:S01]  /*7ce0*/  FADD.FTZ R19, -R104.reuse, R19 ;  /* 0x0000001368137221 */ /* 0x040fe20000010100 */
[----:B------:R-:W-:Y:S01]  /*7cf0*/  FSETP.GE.FTZ.AND P0, PT, R211, RZ, PT ;  /* 0x000000ffd300720b */ /* 0x000fe20003f16000 */
[C---:B------:R-:W-:Y:S01]  /*7d00*/  FADD.FTZ R22, -R104.reuse, R22 ;  /* 0x0000001668167221 */ /* 0x040fe20000010100 */
[-C--:B------:R-:W-:Y:S01]  /*7d10*/  FSEL R5, R5, R104.reuse, P1 ;  /* 0x0000006805057208 */ /* 0x080fe20000800000 */
[----:B------:R-:W-:Y:S01]  /*7d20*/  FADD.FTZ R23, -R104, R23 ;  /* 0x0000001768177221 */ /* 0x000fe20000010100 */
[-C--:B------:R-:W-:Y:S01]  /*7d30*/  FSEL R4, R4, R104.reuse, P0 ;  /* 0x0000006804047208 */ /* 0x080fe20000000000 */
[----:B------:R-:W-:Y:S01]  /*7d40*/  FADD.FTZ R34, -R104, R34 ;  /* 0x0000002268227221 */ /* 0x000fe20000010100 */
[----:B------:R-:W-:Y:S01]  /*7d50*/  FSETP.GE.FTZ.AND P1, PT, R206, RZ, PT ;  /* 0x000000ffce00720b */ /* 0x000fe20003f36000 */
[----:B------:R-:W-:Y:S01]  /*7d60*/  FADD.FTZ R35, -R104, R35 ;  /* 0x0000002368237221 */ /* 0x000fe20000010100 */
[----:B------:R-:W-:Y:S01]  /*7d70*/  FSETP.GE.FTZ.AND P0, PT, R204, RZ, PT ;  /* 0x000000ffcc00720b */ /* 0x000fe20003f16000 */
[----:B------:R-:W-:Y:S01]  /*7d80*/  FADD.FTZ R38, -R104, R38 ;  /* 0x0000002668267221 */ /* 0x000fe20000010100 */
[-C--:B------:R-:W-:Y:S01]  /*7d90*/  FSEL R18, R18, R104.reuse, P1 ;  /* 0x0000006812127208 */ /* 0x080fe20000800000 */
[----:B------:R-:W-:Y:S01]  /*7da0*/  FADD.FTZ R39, -R104, R39 ;  /* 0x0000002768277221 */ /* 0x000fe20000010100 */
[----:B------:R-:W-:Y:S01]  /*7db0*/  FSEL R19, R19, R104, P0 ;  /* 0x0000006813137208 */ /* 0x000fe20000000000 */
[----:B------:R-:W-:Y:S01]  /*7dc0*/  FMUL.FTZ R211, R211, R4 ;  /* 0x00000004d3d37220 */ /* 0x000fe20000410000 */
[----:B------:R-:W-:Y:S01]  /*7dd0*/  FSETP.GE.FTZ.AND P1, PT, R198, RZ, PT ;  /* 0x000000ffc600720b */ /* 0x000fe20003f36000 */
[----:B------:R-:W-:Y:S01]  /*7de0*/  FADD.FTZ R50, -R104, R50 ;  /* 0x0000003268327221 */ /* 0x000fe20000010100 */
[----:B------:R-:W-:Y:S01]  /*7df0*/  FSETP.GE.FTZ.AND P0, PT, R194, RZ, PT ;  /* 0x000000ffc200720b */ /* 0x000fe20003f16000 */
[----:B------:R-:W-:Y:S01]  /*7e00*/  FADD.FTZ R4, -R104, R51 ;  /* 0x0000003368047221 */ /* 0x000fe20000010100 */
[-C--:B------:R-:W-:Y:S01]  /*7e10*/  FSEL R22, R22, R104.reuse, P1 ;  /* 0x0000006816167208 */ /* 0x080fe20000800000 */
[----:B------:R-:W-:Y:S01]  /*7e20*/  FMUL.FTZ R212, R212, R5 ;  /* 0x00000005d4d47220 */ /* 0x000fe20000410000 */
[-C--:B------:R-:W-:Y:S01]  /*7e30*/  FSEL R23, R23, R104.reuse, P0 ;  /* 0x0000006817177208 */ /* 0x080fe20000000000 */
[----:B------:R-:W-:Y:S01]  /*7e40*/  FADD.FTZ R6, -R104, R55 ;  /* 0x0000003768067221 */ /* 0x000fe20000010100 */
        /* <DEDUP_REMOVED lines=11> */
[----:B----4-:R-:W-:Y:S01]  /*7f00*/  FADD.FTZ R56, -R100, R56 ;  /* 0x0000003864387221 */ /* 0x010fe20000010100 */
[----:B------:R-:W-:Y:S01]  /*7f10*/  FSEL R38, R38, R104, P1 ;  /* 0x0000006826267208 */ /* 0x000fe20000800000 */
        /* <DEDUP_REMOVED lines=15> */
[----:B------:R-:W-:Y:S01]  /*8010*/  FSETP.GE.FTZ.AND P2, PT, R110, RZ, PT ;  /* 0x000000ff6e00720b */ /* 0x000fe20003f56000 */
[C---:B------:R-:W-:Y:S01]  /*8020*/  FADD.FTZ R4, -R100.reuse, R8 ;  /* 0x0000000864047221 */ /* 0x040fe20000010100 */
        /* <DEDUP_REMOVED lines=129> */
[----:B------:R-:W-:Y:S01]  /*8840*/  FMUL.FTZ R34, R111, R100 ;  /* 0x000000646f227220 */ /* 0x000fe20000410000 */
[-C--:B------:R-:W-:Y:S01]  /*8850*/  FSEL R5, R5, R0.reuse, P3 ;  /* 0x0000000005057208 */ /* 0x080fe20001800000 */
[----:B------:R-:W-:Y:S01]  /*8860*/  FMUL.FTZ R7, R188, R7 ;  /* 0x00000007bc077220 */ /* 0x000fe20000410000 */
[----:B------:R-:W-:Y:S01]  /*8870*/  FSEL R4, R4, R0, P2 ;  /* 0x0000000004047208 */ /* 0x000fe20001000000 */
[----:B------:R-:W-:Y:S02]  /*8880*/  @P1 FADD.FTZ R0, -R0, R63 ;  /* 0x0000003f00001221 */ /* 0x000fe40000010100 */
        /* <DEDUP_REMOVED lines=40> */
.L_x_557:
        /* <DEDUP_REMOVED lines=149> */
.L_x_558:
        /* <DEDUP_REMOVED lines=18> */
[----:B------:R-:W-:Y:S04]  /*9580*/  LDSM.16.M88.4 R36, [R153] ;  /* 0x000000009924783b */ /* 0x000fe80000000200 */
        /* <DEDUP_REMOVED lines=134> */
[----:B------:R-:W-:Y:S02]  /*9df0*/  UIADD3 UR7, UR7, -0x1, URZ ;  /* 0xffffffff07077890 */ /* 0x000fe4000fffe03f */
[----:B------:R-:W1:Y:S01]  /*9e00*/  LDSM.16.MT88.4 R8, [R3] ;  /* 0x000000000308783b */ /* 0x000e620000004200 */
[----:B------:R-:W-:Y:S03]  /*9e10*/  @UP1 UIADD3.X UR25, UR25, -0x1, URZ, UP0, !UPT ;  /* 0xffffffff19191890 */ /* 0x000fe600087fe43f */
        /* <DEDUP_REMOVED lines=149> */
.L_x_560:
        /* <DEDUP_REMOVED lines=12> */
[----:B------:R-:W-:Y:S02]  /*a830*/  UIMAD UR4, UR13, UR14, URZ ;  /* 0x0000000e0d0472a4 */ /* 0x000fe4000f8e023f */
[----:B------:R-:W-:Y:S02]  /*a840*/  UIADD3 UR9, UR9, UR7, URZ ;  /* 0x0000000709097290 */ /* 0x000fe4000fffe03f */
[----:B------:R-:W-:Y:S02]  /*a850*/  UIMAD UR4, UR50, UR15, UR4 ;  /* 0x0000000f320472a4 */ /* 0x000fe4000f8e0204 */
[----:B------:R-:W-:-:S04]  /*a860*/  UIMAD.WIDE.U32 UR8, UR50, UR14, UR8 ;  /* 0x0000000e320872a5 */ /* 0x000fc8000f8e0008 */
[----:B------:R-:W-:Y:S02]  /*a870*/  UIADD3 UR9, UR9, UR4, URZ ;  /* 0x0000000409097290 */ /* 0x000fe4000fffe03f */
.L_x_561:
        /* <DEDUP_REMOVED lines=43> */
.L_x_563:
[----:B--2---:R-:W-:Y:S05]  /*ab30*/  BSYNC B0 ;  /* 0x0000000000007941 */ /* 0x004fea0003800000 */
.L_x_562:
        /* <DEDUP_REMOVED lines=14> */
.L_x_565:
[----:B------:R-:W-:Y:S05]  /*ac20*/  BSYNC B0 ;  /* 0x0000000000007941 */ /* 0x000fea0003800000 */
.L_x_564:
        /* <DEDUP_REMOVED lines=25> */
.L_x_567:
[----:B------:R-:W-:Y:S05]  /*adc0*/  BSYNC B0 ;  /* 0x0000000000007941 */ /* 0x000fea0003800000 */
.L_x_566:
        /* <DEDUP_REMOVED lines=12> */
.L_x_540:
        /* <DEDUP_REMOVED lines=21> */
.L_x_569:
        /* <DEDUP_REMOVED lines=17> */
.L_x_570:
        /* <DEDUP_REMOVED lines=37> */
.L_x_572:
[----:B------:R-:W-:Y:S05]  /*b340*/  BSYNC B0 ;  /* 0x0000000000007941 */ /* 0x000fea0003800000 */
.L_x_571:
        /* <DEDUP_REMOVED lines=15> */
.L_x_574:
[----:B------:R-:W-:Y:S05]  /*b440*/  BSYNC B0 ;  /* 0x0000000000007941 */ /* 0x000fea0003800000 */
.L_x_573:
        /* <DEDUP_REMOVED lines=26> */
.L_x_576:
[----:B------:R-:W-:Y:S05]  /*b5f0*/  BSYNC B0 ;  /* 0x0000000000007941 */ /* 0x000fea0003800000 */
.L_x_575:
        /* <DEDUP_REMOVED lines=12> */
.L_x_568:
[----:B------:R-:W-:Y:S05]  /*b6c0*/  BSYNC B1 ;  /* 0x0000000000017941 */ /* 0x000fea0003800000 */
.L_x_535:
        /* <DEDUP_REMOVED lines=11> */
.L_x_577:
[----:B------:R-:W-:Y:S05]  /*b780*/  EXIT ;  /* 0x000000000000794d */ /* 0x000fea0003800000 */
.L_x_579:
        /* <DEDUP_REMOVED lines=15> */
.L_x_1340:


//--------------------- .text._ZN5flash44flash_bwd_dq_dk_dv_loop_seqk_parallel_kernelI23Flash_bwd_kernel_traitsILi32ELi128ELi128ELi8ELi4ELi4ELi4ELb1ELb0EN7cutlass6half_tE19Flash_kernel_traitsILi32ELi128ELi128ELi8ES3_EELb0ELb0ELb0ELb1ELb0ELb0ELb1EEEvNS_16Flash_bwd_paramsE --------------------------
	.section	.text._ZN5flash44flash_bwd_dq_dk_dv_loop_seqk_parallel_kernelI23Flash_bwd_kernel_traitsILi32ELi128ELi128ELi8ELi4ELi4ELi4ELb1ELb0EN7cutlass6half_tE19Flash_kernel_traitsILi32ELi128ELi128ELi8ES3_EELb0ELb0ELb0ELb1ELb0ELb0ELb1EEEvNS_16Flash_bwd_paramsE,"ax",@progbits
	.sectioninfo	@"SHI_REGISTERS=255"
	.align	128
        .global         _ZN5flash44flash_bwd_dq_dk_dv_loop_seqk_parallel_kernelI23Flash_bwd_kernel_traitsILi32ELi128ELi128ELi8ELi4ELi4ELi4ELb1ELb0EN7cutlass6half_tE19Flash_kernel_traitsILi32ELi128ELi128ELi8ES3_EELb0ELb0ELb0ELb1ELb0ELb0ELb1EEEvNS_16Flash_bwd_paramsE
        .type           _ZN5flash44flash_bwd_dq_dk_dv_loop_seqk_parallel_kernelI23Flash_bwd_kernel_traitsILi32ELi128ELi128ELi8ELi4ELi4ELi4ELb1ELb0EN7cutlass6half_tE19Flash_kernel_traitsILi32ELi128ELi128ELi8ES3_EELb0ELb0ELb0ELb1ELb0ELb0ELb1EEEvNS_16Flash_bwd_paramsE,@function
        .size           _ZN5flash44flash_bwd_dq_dk_dv_loop_seqk_parallel_kernelI23Flash_bwd_kernel_traitsILi32ELi128ELi128ELi8ELi4ELi4ELi4ELb1ELb0EN7cutlass6half_tE19Flash_kernel_traitsILi32ELi128ELi128ELi8ES3_EELb0ELb0ELb0ELb1ELb0ELb0ELb1EEEvNS_16Flash_bwd_paramsE,(.L_x_1341 - _ZN5flash44flash_bwd_dq_dk_dv_loop_seqk_parallel_kernelI23Flash_bwd_kernel_traitsILi32ELi128ELi128ELi8ELi4ELi4ELi4ELb1ELb0EN7cutlass6half_tE19Flash_kernel_traitsILi32ELi128ELi128ELi8ES3_EELb0ELb0ELb0ELb1ELb0ELb0ELb1EEEvNS_16Flash_bwd_paramsE)
        .other          _ZN5flash44flash_bwd_dq_dk_dv_loop_seqk_parallel_kernelI23Flash_bwd_kernel_traitsILi32ELi128ELi128ELi8ELi4ELi4ELi4ELb1ELb0EN7cutlass6half_tE19Flash_kernel_traitsILi32ELi128ELi128ELi8ES3_EELb0ELb0ELb0ELb1ELb0ELb0ELb1EEEvNS_16Flash_bwd_paramsE,@"STO_CUDA_ENTRY STV_DEFAULT"
_ZN5flash44flash_bwd_dq_dk_dv_loop_seqk_parallel_kernelI23Flash_bwd_kernel_traitsILi32ELi128ELi128ELi8ELi4ELi4ELi4ELb1ELb0EN7cutlass6half_tE19Flash_kernel_traitsILi32ELi128ELi128ELi8ES3_EELb0ELb0ELb0ELb1ELb0ELb0ELb1EEEvNS_16Flash_bwd_paramsE:
.text._ZN5flash44flash_bwd_dq_dk_dv_loop_seqk_parallel_kernelI23Flash_bwd_kernel_traitsILi32ELi128ELi128ELi8ELi4ELi4ELi4ELb1ELb0EN7cutlass6half_tE19Flash_kernel_traitsILi32ELi128ELi128ELi8ES3_EELb0ELb0ELb0ELb1ELb0ELb0ELb1EEEvNS_16Flash_bwd_paramsE:
        /* <DEDUP_REMOVED lines=194> */
[C---:B------:R-:W-:Y:S02]  /*0c20*/  IMAD.IADD R200, R199.reuse, 0x1, R196 ;  /* 0x00000001c7c87824 */ /* 0x040fe400078e02c4 */
        /* <DEDUP_REMOVED lines=69> */
.L_x_624:
        /* <DEDUP_REMOVED lines=54> */
.L_x_580:
        /* <DEDUP_REMOVED lines=58> */
.L_x_582:
        /* <DEDUP_REMOVED lines=18> */
.L_x_583:
        /* <DEDUP_REMOVED lines=84> */
.L_x_584:
[----:B------:R-:W2:Y:S02]  /*1de0*/  LDL R0, [R1+0x48] ;  /* 0x0000480001007983 */ /* 0x000ea40000100800 */
[----:B--2---:R1:W2:Y:S01]  /*1df0*/  R2UR UR4, R0 ;  /* 0x00000000000473c2 */ /* 0x0042a200000e0000 */
[----:B------:R-:W-:-:S07]  /*1e00*/  DEPBAR.LE SB1, 0x0, {2} ;  /* 0x000090040000791a */ /* 0x000fce0000000000 */
.L_x_585:
        /* <DEDUP_REMOVED lines=28> */
[----:B------:R-:W-:Y:S01]  /*1fd0*/  IADD3 R8, P0, R6, UR54, RZ ;  /* 0x0000003606087c10 */ /* 0x000fe2000ff1e0ff */
[----:B------:R-:W-:Y:S02]  /*1fe0*/  ULDC.64 UR12, c[0x0][0x1a8] ;  /* 0x00006a00000c7ab9 */ /* 0x000fe40000000a00 */
[----:B------:R-:W-:Y:S01]  /*1ff0*/  IMAD R0, R0, c[0x0][0x194], R5 ;  /* 0x0000650000007a24 */ /* 0x000fe200078e0205 */
[----:B------:R-:W-:-:S04]  /*2000*/  UIMAD UR12, UR36, UR12, URZ ;  /* 0x0000000c240c72a4 */ /* 0x000fc8000f8e023f */
[----:B------:R-:W-:Y:S01]  /*2010*/  IADD3.X R9, R7, UR51, R0, P0, !PT ;  /* 0x0000003307097c10 */ /* 0x000fe200087fe400 */
[----:B------:R-:W-:Y:S01]  /*2020*/  UIMAD UR35, UR50, UR13, UR12 ;  /* 0x0000000d322372a4 */ /* 0x000fe2000f8e020c */
[----:B------:R-:W-:Y:S02]  /*2030*/  LEA.HI R0, R12, R11, RZ, 0x5 ;  /* 0x0000000b0c007211 */ /* 0x000fe400078f28ff */
[----:B------:R-:W-:Y:S01]  /*2040*/  ULDC.64 UR12, c[0x0][0x378] ;  /* 0x0000de00000c7ab9 */ /* 0x000fe20000000a00 */
[----:B------:R-:W-:Y:S01]  /*2050*/  IADD3 R6, P0, R238, UR39, RZ ;  /* 0x00000027ee067c10 */ /* 0x000fe2000ff1e0ff */
[----:B------:R-:W-:Y:S01]  /*2060*/  UIMAD UR12, UR36, UR12, URZ ;  /* 0x0000000c240c72a4 */ /* 0x000fe2000f8e023f */
[----:B------:R-:W-:Y:S01]  /*2070*/  LOP3.LUT R5, R0, 0xffffffe0, RZ, 0xc0, !PT ;  /* 0xffffffe000057812 */ /* 0x000fe200078ec0ff */
[----:B------:R-:W-:Y:S01]  /*2080*/  UIADD3 UR36, UR6, UR4, URZ ;  /* 0x0000000406247290 */ /* 0x000fe2000fffe03f */
[----:B------:R-:W-:Y:S01]  /*2090*/  SHF.R.S32.HI R0, RZ, 0x5, R0 ;  /* 0x00000005ff007819 */ /* 0x000fe20000011400 */
[----:B------:R-:W-:Y:S01]  /*20a0*/  UIMAD UR14, UR50, UR13, UR12 ;  /* 0x0000000d320e72a4 */ /* 0x000fe2000f8e020c */
        /* <DEDUP_REMOVED lines=8> */
[----:B------:R-:W-:Y:S02]  /*2130*/  UMOV UR45, 0x4 ;  /* 0x00000004002d7882 */ /* 0x000fe40000000000 */
[----:B------:R-:W-:Y:S01]  /*2140*/  ULDC.64 UR38, c[0x0][0x3c8] ;  /* 0x0000f20000267ab9 */ /* 0x000fe20000000a00 */
[----:B------:R-:W-:Y:S01]  /*2150*/  LEA.HI.X.SX32 R14, R0, UR37, 0x1, P0 ;  /* 0x00000025000e7c11 */ /* 0x000fe200080f0eff */
[----:B------:R-:W-:Y:S01]  /*2160*/  IMAD.U32 R0, RZ, RZ, UR50 ;  /* 0x00000032ff007e24 */ /* 0x000fe2000f8e00ff */
[----:B------:R-:W-:Y:S01]  /*2170*/  IADD3 R7, R7, UR12, RZ ;  /* 0x0000000c07077c10 */ /* 0x000fe2000fffe0ff */
[----:B------:R-:W-:Y:S01]  /*2180*/  ULDC.64 UR12, c[0x0][0x200] ;  /* 0x00008000000c7ab9 */ /* 0x000fe20000000a00 */
[----:B------:R-:W-:Y:S01]  /*2190*/  LEA R209, P0, R5, c[0x0][0x350], 0x2 ;  /* 0x0000d40005d17a11 */ /* 0x000fe200078010ff */
[----:B------:R-:W-:Y:S01]  /*21a0*/  IMAD.WIDE.U32 R8, R0, c[0x0][0x1a8], R8 ;  /* 0x00006a0000087a25 */ /* 0x000fe200078e0008 */
[----:B------:R-:W-:-:S02]  /*21b0*/  ULEA.HI.SX32 UR6, UR49, 0xffffffff, 0x19 ;  /* 0xffffffff31067891 */ /* 0x000fc4000f8fca3f */
[----:B------:R-:W-:Y:S01]  /*21c0*/  UIMAD.WIDE UR12, UR11, UR45, UR12 ;  /* 0x0000002d0b0c72a5 */ /* 0x000fe2000f8e020c */
[----:B------:R-:W-:Y:S01]  /*21d0*/  IMAD.WIDE.U32 R6, R0, c[0x0][0x378], R6 ;  /* 0x0000de0000067a25 */ /* 0x000fe200078e0006 */
[----:B------:R-:W-:Y:S01]  /*21e0*/  IADD3 R9, R9, UR35, RZ ;  /* 0x0000002309097c10 */ /* 0x000fe2000fffe0ff */
[----:B------:R-:W-:Y:S01]  /*21f0*/  UIMAD.WIDE UR36, UR36, UR45, UR38 ;  /* 0x0000002d242472a5 */ /* 0x000fe2000f8e0226 */
[----:B------:R-:W-:Y:S01]  /*2200*/  LEA R12, P2, R8, c[0x0][0x160], 0x1 ;  /* 0x00005800080c7a11 */ /* 0x000fe200078408ff */
[----:B------:R-:W-:Y:S01]  /*2210*/  IMAD R0, R16, c[0x0][0x370], RZ ;  /* 0x0000dc0010007a24 */ /* 0x000fe200078e02ff */
[----:B------:R-:W-:Y:S02]  /*2220*/  IADD3 R7, R7, UR14, RZ ;  /* 0x0000000e07077c10 */ /* 0x000fe4000fffe0ff */
[----:B------:R-:W-:Y:S01]  /*2230*/  LEA.HI.X R13, R8, c[0x0][0x164], R9, 0x1, P2 ;  /* 0x00005900080d7a11 */ /* 0x000fe200010f0c09 */
[----:B------:R-:W-:Y:S01]  /*2240*/  IMAD R0, R3, c[0x0][0x374], R0 ;  /* 0x0000dd0003007a24 */ /* 0x000fe200078e0200 */
[----:B------:R-:W-:Y:S01]  /*2250*/  LEA.HI.X R8, R5, c[0x0][0x354], R14, 0x2, P0 ;  /* 0x0000d50005087a11 */ /* 0x000fe200000f140e */
[----:B------:R-:W-:Y:S01]  /*2260*/  IMAD.WIDE.U32 R6, R3, c[0x0][0x370], R6 ;  /* 0x0000dc0003067a25 */ /* 0x000fe200078e0006 */
[----:B------:R-:W-:-:S03]  /*2270*/  PLOP3.LUT P0, PT, PT, PT, UP0, 0x80, 0x0 ;  /* 0x000000000000781c */ /* 0x000fc60003f0f008 */
[----:B------:R-:W-:Y:S01]  /*2280*/  IMAD.IADD R0, R7, 0x1, R0 ;  /* 0x0000000107007824 */ /* 0x000fe200078e0200 */
[----:B------:R-:W-:-:S04]  /*2290*/  LEA R10, P1, R6, c[0x0][0x330], 0x1 ;  /* 0x0000cc00060a7a11 */ /* 0x000fc800078208ff */
[----:B------:R-:W-:-:S05]  /*22a0*/  LEA.HI.X R11, R6, c[0x0][0x334], R0, 0x1, P1 ;  /* 0x0000cd00060b7a11 */ /* 0x000fca00008f0c00 */
[----:B--2---:R-:W-:Y:S05]  /*22b0*/  @!P0 BRA `(.L_x_586) ;  /* 0x0000875000008947 */ /* 0x004fea0003800000 */
        /* <DEDUP_REMOVED lines=52> */
.L_x_588:
[----:B------:R-:W-:Y:S05]  /*2600*/  BSYNC B0 ;  /* 0x0000000000007941 */ /* 0x000fea0003800000 */
.L_x_587:
        /* <DEDUP_REMOVED lines=21> */
.L_x_590:
[----:B------:R-:W-:Y:S05]  /*2760*/  BSYNC B0 ;  /* 0x0000000000007941 */ /* 0x000fea0003800000 */
.L_x_589:
        /* <DEDUP_REMOVED lines=17> */
.L_x_592:
[----:B------:R-:W-:Y:S05]  /*2880*/  BSYNC B0 ;  /* 0x0000000000007941 */ /* 0x000fea0003800000 */
.L_x_591:
        /* <DEDUP_REMOVED lines=15> */
.L_x_594:
[----:B------:R-:W-:Y:S05]  /*2980*/  BSYNC B0 ;  /* 0x0000000000007941 */ /* 0x000fea0003800000 */
.L_x_593:
        /* <DEDUP_REMOVED lines=20> */
.L_x_596:
[----:B------:R-:W-:Y:S05]  /*2ad0*/  BSYNC B0 ;  /* 0x0000000000007941 */ /* 0x000fea0003800000 */
.L_x_595:
        /* <DEDUP_REMOVED lines=20> */
.L_x_598:
[----:B------:R-:W-:Y:S05]  /*2c20*/  BSYNC B0 ;  /* 0x0000000000007941 */ /* 0x000fea0003800000 */
.L_x_597:
        /* <DEDUP_REMOVED lines=61> */
.L_x_600:
[----:B------:R-:W-:Y:S05]  /*3000*/  BSYNC B0 ;  /* 0x0000000000007941 */ /* 0x000fea0003800000 */
.L_x_599:
        /* <DEDUP_REMOVED lines=19> */
.L_x_602:
[----:B------:R-:W-:Y:S05]  /*3140*/  BSYNC B0 ;  /* 0x0000000000007941 */ /* 0x000fea0003800000 */
.L_x_601:
[----:B------:R-:W0:Y:S01]  /*3150*/  LDGDEPBAR ;  /* 0x00000000000079af */ /* 0x000e220000000000 */
[----:B------:R-:W-:Y:S02]  /*3160*/  ULDC.64 UR38, c[0x0][0x318] ;  /* 0x0000c60000267ab9 */ /* 0x000fe40000000a00 */
[----:B------:R-:W-:Y:S01]  /*3170*/  UISETP.NE.U32.AND UP1, UPT, URZ, UR38, UPT ;  /* 0x000000263f00728c */ /* 0x000fe2000bf25070 */
[----:B------:R-:W5:Y:S01]  /*3180*/  LDL R3, [R1+0x24] ;  /* 0x0000240001037983 */ /* 0x000f620000100800 */
[----:B------:R-:W-:Y:S01]  /*3190*/  USHF.R.S32.HI UR7, URZ, 0x1f, UR50 ;  /* 0x0000001f3f077899 */ /* 0x000fe20008011432 */
[----:B-1234-:R-:W-:Y:S01]  /*31a0*/  IMAD.U32 R0, RZ, RZ, UR10 ;  /* 0x0000000aff007e24 */ /* 0x01efe2000f8e00ff */
        /* <DEDUP_REMOVED lines=15> */
[----:B------:R1:W2:Y:S04]  /*32a0*/  @P1 LDG.E R4, [R4.64] ;  /* 0x0000002004041981 */ /* 0x0002a8000c1e1900 */
[----:B------:R-:W3:Y:S04]  /*32b0*/  LDSM.16.M88.4 R116, [R150+0x8000] ;  /* 0x008000009674783b */ /* 0x000ee80000000200 */
[----:B------:R-:W4:Y:S04]  /*32c0*/  LDSM.16.M88.4 R120, [R150+0x8400] ;  /* 0x008400009678783b */ /* 0x000f280000000200 */
        /* <DEDUP_REMOVED lines=27> */
[----:B-----5:R-:W-:-:S04]  /*3480*/  LEA R0, R0, R3, 0x7 ;  /* 0x0000000300007211 */ /* 0x020fc800078e38ff */
[----:B------:R-:W-:Y:S02]  /*3490*/  IADD3 R6, R17, -UR42, -R0 ;  /* 0x8000002a11067c10 */ /* 0x000fe4000fffe800 */
[----:B------:R-:W2:Y:S01]  /*34a0*/  @P1 MUFU.RCP R0, c[0x0][0x238] ;  /* 0x00008e0000001b08 */ /* 0x000ea20000001000 */
[----:B------:R-:W-:-:S04]  /*34b0*/  IADD3 R3, R156, 0x1000, RZ ;  /* 0x000010009c037810 */ /* 0x000fc80007ffe0ff */
[----:B------:R-:W-:Y:S01]  /*34c0*/  SEL R3, R3, R156, !P0 ;  /* 0x0000009c03037207 */ /* 0x000fe20004000000 */
[----:B--2---:R-:W-:Y:S01]  /*34d0*/  @P1 FMUL.FTZ R4, R4, R0 ;  /* 0x0000000004041220 */ /* 0x004fe20000410000 */
        /* <DEDUP_REMOVED lines=11> */
[----:B------:R1:W-:Y:S01]  /*3590*/  STL [R1+0x10], R0 ;  /* 0x0000100001007387 */ /* 0x0003e20000100800 */
[----:B------:R-:W-:Y:S01]  /*35a0*/  IMAD.SHL.U32 R3, R3, 0x2, RZ ;  /* 0x0000000203037824 */ /* 0x000fe200078e00ff */
[----:B--234-:R-:W-:Y:S02]  /*35b0*/  @UP1 UMOV UR4, UR7 ;  /* 0x0000000700041c82 */ /* 0x01cfe40008000000 */
.L_x_605:
[----:B-1----:R-:W4:Y:S01]  /*35c0*/  LDL R4, [R1+0x1c] ;  /* 0x00001c0001047983 */ /* 0x002f220000100800 */
[----:B------:R-:W-:Y:S01]  /*35d0*/  MOV R0, UR6 ;  /* 0x0000000600007c02 */ /* 0x000fe20008000f00 */
[----:B------:R-:W-:Y:S01]  /*35e0*/  USHF.L.U32 UR7, UR10, 0x7, URZ ;  /* 0x000000070a077899 */ /* 0x000fe2000800063f */
[----:B------:R-:W-:Y:S01]  /*35f0*/  IADD3 R112, R157, R148, RZ ;  /* 0x000000949d707210 */ /* 0x000fe20007ffe0ff */
[----:B------:R-:W-:Y:S02]  /*3600*/  STL [R1+0x12c], R209 ;  /* 0x00012cd101007387 */ /* 0x000fe40000100800 */
[----:B------:R-:W-:Y:S02]  /*3610*/  UIADD3 UR7, UR7, 0x80, URZ ;  /* 0x0000008007077890 */ /* 0x000fe4000fffe03f */
[----:B------:R-:W-:Y:S02]  /*3620*/  STL [R1+0x128], R208 ;  /* 0x000128d001007387 */ /* 0x000fe40000100800 */
[----:B------:R-:W-:Y:S02]  /*3630*/  UISETP.GE.AND UP0, UPT, UR7, UR5, UPT ;  /* 0x000000050700728c */ /* 0x000fe4000bf06270 */
[----:B------:R-:W-:Y:S04]  /*3640*/  STL [R1+0x124], R239 ;  /* 0x000124ef01007387 */ /* 0x000fe80000100800 */
[----:B------:R-:W-:Y:S01]  /*3650*/  STL [R1+0x120], R238 ;  /* 0x000120ee01007387 */ /* 0x000fe20000100800 */
[----:B------:R-:W-:Y:S02]  /*3660*/  PLOP3.LUT P3, PT, PT, PT, UP0, 0x80, 0x0 ;  /* 0x000000000000781c */ /* 0x000fe40003f6f008 */
[----:B------:R-:W-:Y:S01]  /*3670*/  PLOP3.LUT P4, PT, PT, PT, UP0, 0x80, 0x0 ;  /* 0x000000000000781c */ /* 0x000fe20003f8f008 */
[----:B------:R-:W-:Y:S01]  /*3680*/  STL [R1+0x11c], R224 ;  /* 0x00011ce001007387 */ /* 0x000fe20000100800 */
[----:B------:R-:W-:Y:S02]  /*3690*/  PLOP3.LUT P6, PT, PT, PT, UP0, 0x80, 0x0 ;  /* 0x000000000000781c */ /* 0x000fe40003fcf008 */
[----:B------:R-:W-:Y:S01]  /*36a0*/  PLOP3.LUT P5, PT, PT, PT, UP0, 0x80, 0x0 ;  /* 0x000000000000781c */ /* 0x000fe20003faf008 */
        /* <DEDUP_REMOVED lines=49> */
[----:B-1----:R-:W2:Y:S04]  /*39c0*/  LDL R68, [R1+0x24] ;  /* 0x0000240001447983 */ /* 0x002ea80000100800 */
[----:B---3--:R-:W3:Y:S04]  /*39d0*/  LDL R3, [R1+0x8] ;  /* 0x0000080001037983 */ /* 0x008ee80000100800 */
[----:B----4-:R-:W4:Y:S01]  /*39e0*/  LDL R2, [R1+0xc] ;  /* 0x00000c0001027983 */ /* 0x010f220000100800 */
[----:B------:R-:W-:Y:S04]  /*39f0*/  DEPBAR.LE SB0, 0x0 ;  /* 0x000080000000791a */ /* 0x000fe80000000000 */
[----:B------:R-:W-:Y:S08]  /*3a00*/  BAR.SYNC.DEFER_BLOCKING 0x0 ;  /* 0x0000000000007b1d */ /* 0x000ff00000010000 */
[----:B------:R-:W-:Y:S08]  /*3a10*/  LDSM.16.M88.4 R64, [R148] ;  /* 0x000000009440783b */ /* 0x000ff00000000200 */
[----:B------:R-:W1:Y:S08]  /*3a20*/  LDSM.16.M88.4 R16, [R150+0x6000] ;  /* 0x006000009610783b */ /* 0x000e700000000200 */
[----:B------:R-:W1:Y:S08]  /*3a30*/  LDSM.16.M88.4 R60, [R148+0x1000] ;  /* 0x00100000943c783b */ /* 0x000e700000000200 */
[----:B------:R-:W1:Y:S01]  /*3a40*/  LDSM.16.M88.4 R32, [R150+0x6400] ;  /* 0x006400009620783b */ /* 0x000e620000000200 */
[----:B------:R-:W-:Y:S04]  /*3a50*/  LEA R0, R0, R4, 0x7 ;  /* 0x0000000400007211 */ /* 0x000fe800078e38ff */
[----:B------:R-:W-:Y:S02]  /*3a60*/  IABS R5, R0 ;  /* 0x0000000000057213 */ /* 0x000fe40000000000 */
[C---:B------:R-:W-:Y:S01]  /*3a70*/  IADD3 R4, R0.reuse, -0x1, RZ ;  /* 0xffffffff00047810 */ /* 0x040fe20007ffe0ff */
[----:B------:R-:W1:Y:S01]  /*3a80*/  LDSM.16.M88.4 R48, [R150+0x6800] ;  /* 0x006800009630783b */ /* 0x000e620000000200 */
[----:B------:R-:W-:Y:S02]  /*3a90*/  MOV R6, R5 ;  /* 0x0000000500067202 */ /* 0x000fe40000000f00 */
[----:B------:R-:W-:Y:S02]  /*3aa0*/  IADD3 R5, R0, 0x8, RZ ;  /* 0x0000000800057810 */ /* 0x000fe40007ffe0ff */
[----:B------:R1:W-:Y:S01]  /*3ab0*/  I2F R168, R6 ;  /* 0x0000000600a87306 */ /* 0x0003e20000201400 */
[----:B------:R-:W-:Y:S02]  /*3ac0*/  ISETP.GE.AND P0, PT, R4, RZ, PT ;  /* 0x000000ff0400720c */ /* 0x000fe40003f06270 */
[----:B------:R-:W-:Y:S01]  /*3ad0*/  ISETP.GE.AND P1, PT, R5, RZ, PT ;  /* 0x000000ff0500720c */ /* 0x000fe20003f26270 */
[----:B------:R-:W2:Y:S01]  /*3ae0*/  LDSM.16.M88.4 R100, [R150+0x6c00] ;  /* 0x006c00009664783b */ /* 0x000ea20000000200 */
[C---:B------:R-:W-:Y:S02]  /*3af0*/  IADD3 R7, R0.reuse, -0x8, RZ ;  /* 0xfffffff800077810 */ /* 0x040fe40007ffe0ff */
[C---:B------:R-:W-:Y:S02]  /*3b00*/  IADD3 R8, R0.reuse, -0x18, RZ ;  /* 0xffffffe800087810 */ /* 0x040fe40007ffe0ff */
[----:B------:R-:W-:Y:S02]  /*3b10*/  ISETP.GE.AND P2, PT, R7, RZ, PT ;  /* 0x000000ff0700720c */ /* 0x000fe40003f46270 */
[C---:B------:R-:W-:Y:S01]  /*3b20*/  IADD3 R12, R0.reuse, -0x19, RZ ;  /* 0xffffffe7000c7810 */ /* 0x040fe20007ffe0ff */
[----:B------:R-:W-:Y:S01]  /*3b30*/  LDSM.16.M88.4 R104, [R112] ;  /* 0x000000007068783b */ /* 0x000fe20000000200 */
[C---:B------:R-:W-:Y:S02]  /*3b40*/  IADD3 R20, R0.reuse, -0x20, RZ ;  /* 0xffffffe000147810 */ /* 0x040fe40007ffe0ff */
[C---:B------:R-:W-:Y:S02]  /*3b50*/  @!P0 IADD3 R4, -R0.reuse, 0x1, RZ ;  /* 0x0000000100048810 */ /* 0x040fe40007ffe1ff */
[C---:B------:R-:W-:Y:S02]  /*3b60*/  @!P1 IADD3 R5, -R0.reuse, -0x8, RZ ;  /* 0xfffffff800059810 */ /* 0x040fe40007ffe1ff */
[----:B------:R1:W-:Y:S01]  /*3b70*/  I2F R170, R4 ;  /* 0x0000000400aa7306 */ /* 0x0003e20000201400 */
[----:B------:R-:W2:Y:S01]  /*3b80*/  LDSM.16.M88.4 R108, [R149+0x6000] ;  /* 0x00600000956c783b */ /* 0x000ea20000000200 */
[C---:B------:R-:W-:Y:S02]  /*3b90*/  IADD3 R163, R0.reuse, -0x30, RZ ;  /* 0xffffffd000a37810 */ /* 0x040fe40007ffe0ff */
[C---:B------:R-:W-:Y:S02]  /*3ba0*/  @!P2 IADD3 R7, -R0.reuse, 0x8, RZ ;  /* 0x000000080007a810 */ /* 0x040fe40007ffe1ff */
[C---:B------:R-:W-:Y:S02]  /*3bb0*/  IADD3 R40, R0.reuse, 0x18, RZ ;  /* 0x0000001800287810 */ /* 0x040fe40007ffe0ff */
[----:B-1----:R-:W-:Y:S01]  /*3bc0*/  IADD3 R6, R0, 0x7, RZ ;  /* 0x0000000700067810 */ /* 0x002fe20007ffe0ff */
[----:B------:R-:W1:Y:S01]  /*3bd0*/  LDSM.16.M88.4 R112, [R112+0x1000] ;  /* 0x001000007070783b */ /* 0x000e620000000200 */
[----:B------:R1:W-:Y:S01]  /*3be0*/  I2F R194, R5 ;  /* 0x0000000500c27306 */ /* 0x0003e20000201400 */
[----:B------:R-:W-:Y:S02]  /*3bf0*/  ISETP.GE.AND P2, PT, R8, RZ, PT ;  /* 0x000000ff0800720c */ /* 0x000fe40003f46270 */
[----:B------:R-:W-:Y:S02]  /*3c00*/  ISETP.GE.AND P0, PT, R6, RZ, PT ;  /* 0x000000ff0600720c */ /* 0x000fe40003f06270 */
[C---:B------:R-:W-:Y:S02]  /*3c10*/  IADD3 R165, R0.reuse, 0x10, RZ ;  /* 0x0000001000a57810 */ /* 0x040fe40007ffe0ff */
[C---:B------:R-:W-:Y:S02]  /*3c20*/  IADD3 R28, R0.reuse, 0x20, RZ ;  /* 0x00000020001c7810 */ /* 0x040fe40007ffe0ff */
[C---:B------:R-:W-:Y:S01]  /*3c30*/  IADD3 R36, R0.reuse, 0x1f, RZ ;  /* 0x0000001f00247810 */ /* 0x040fe20007ffe0ff */
[----:B------:R-:W-:Y:S01]  /*3c40*/  I2F R169, R7 ;  /* 0x0000000700a97306 */ /* 0x000fe20000201400 */
[C---:B------:R-:W-:Y:S02]  /*3c50*/  IADD3 R24, R0.reuse, -0x21, RZ ;  /* 0xffffffdf00187810 */ /* 0x040fe40007ffe0ff */
[C---:B------:R-:W-:Y:S02]  /*3c60*/  IADD3 R44, R0.reuse, 0x17, RZ ;  /* 0x00000017002c7810 */ /* 0x040fe40007ffe0ff */
[C---:B------:R-:W-:Y:S02]  /*3c70*/  IADD3 R4, R0.reuse, 0x40, RZ ;  /* 0x0000004000047810 */ /* 0x040fe40007ffe0ff */
[C---:B------:R-:W-:Y:S02]  /*3c80*/  @!P0 IADD3 R6, -R0.reuse, -0x7, RZ ;  /* 0xfffffff900068810 */ /* 0x040fe40007ffe1ff */
[----:B------:R-:W-:Y:S02]  /*3c90*/  @!P2 IADD3 R8, -R0, 0x18, RZ ;  /* 0x000000180008a810 */ /* 0x000fe40007ffe1ff */
[----:B------:R1:W-:Y:S01]  /*3ca0*/  I2F R195, R6 ;  /* 0x0000000600c37306 */ /* 0x0003e20000201400 */
[----:B------:R-:W-:Y:S02]  /*3cb0*/  ISETP.GE.AND P1, PT, R4, RZ, PT ;  /* 0x000000ff0400720c */ /* 0x000fe40003f26270 */
[C---:B-1----:R-:W-:Y:S02]  /*3cc0*/  IADD3 R5, R0.reuse, 0x3f, RZ ;  /* 0x0000003f00057810 */ /* 0x042fe40007ffe0ff */
[C---:B------:R-:W-:Y:S02]  /*3cd0*/  IADD3 R52, R0.reuse, -0x28, RZ ;  /* 0xffffffd800347810 */ /* 0x040fe40007ffe0ff */
[----:B------:R-:W-:Y:S02]  /*3ce0*/  ISETP.GE.AND P0, PT, R5, RZ, PT ;  /* 0x000000ff0500720c */ /* 0x000fe40003f06270 */
[C---:B------:R-:W-:Y:S01]  /*3cf0*/  IADD3 R56, R0.reuse, -0x29, RZ ;  /* 0xffffffd700387810 */ /* 0x040fe20007ffe0ff */
[----:B------:R-:W-:Y:S01]  /*3d00*/  I2F R178, R8 ;  /* 0x0000000800b27306 */ /* 0x000fe20000201400 */
[C---:B------:R-:W-:Y:S03]  /*3d10*/  IADD3 R164, R0.reuse, -0x31, RZ ;  /* 0xffffffcf00a47810 */ /* 0x040fe60007ffe0ff */
[C---:B------:R-:W-:Y:S06]  /*3d20*/  @!P1 IADD3 R4, -R0.reuse, -0x40, RZ ;  /* 0xffffffc000049810 */ /* 0x040fec0007ffe1ff */
[----:B------:R1:W-:Y:S01]  /*3d30*/  I2F R166, R4 ;  /* 0x0000000400a67306 */ /* 0x0003e20000201400 */
[C---:B------:R-:W-:Y:S02]  /*3d40*/  @!P0 IADD3 R5, -R0.reuse, -0x3f, RZ ;  /* 0xffffffc100058810 */ /* 0x040fe40007ffe1ff */
[----:B------:R-:W-:Y:S04]  /*3d50*/  IADD3 R6, R0, 0x48, RZ ;  /* 0x0000004800067810 */ /* 0x000fe80007ffe0ff */
[----:B------:R-:W-:Y:S03]  /*3d60*/  ISETP.GE.AND P1, PT, R6, RZ, PT ;  /* 0x000000ff0600720c */ /* 0x000fe60003f26270 */
[----:B------:R1:W-:Y:S10]  /*3d70*/  I2F R167, R5 ;  /* 0x0000000500a77306 */ /* 0x0003f40000201400 */
[C---:B------:R-:W-:Y:S02]  /*3d80*/  @!P1 IADD3 R6, -R0.reuse, -0x48, RZ ;  /* 0xffffffb800069810 */ /* 0x040fe40007ffe1ff */
[----:B-1----:R-:W-:Y:S02]  /*3d90*/  IADD3 R4, R0, 0x47, RZ ;  /* 0x0000004700047810 */ /* 0x002fe40007ffe0ff */
[----:B------:R1:W-:Y:S02]  /*3da0*/  I2F R183, R6 ;  /* 0x0000000600b77306 */ /* 0x0003e40000201400 */
[----:B------:R-:W-:Y:S02]  /*3db0*/  ISETP.GE.AND P0, PT, R4, RZ, PT ;  /* 0x000000ff0400720c */ /* 0x000fe40003f06270 */
[C---:B------:R-:W-:Y:S04]  /*3dc0*/  IADD3 R5, R0.reuse, 0x38, RZ ;  /* 0x0000003800057810 */ /* 0x040fe80007ffe0ff */
[----:B------:R-:W-:Y:S07]  /*3dd0*/  ISETP.GE.AND P1, PT, R5, RZ, PT ;  /* 0x000000ff0500720c */ /* 0x000fee0003f26270 */
[C---:B------:R-:W-:Y:S04]  /*3de0*/  @!P0 IADD3 R4, -R0.reuse, -0x47, RZ ;  /* 0xffffffb900048810 */ /* 0x040fe80007ffe1ff */
[----:B------:R1:W-:Y:S02]  /*3df0*/  I2F R185, R4 ;  /* 0x0000000400b97306 */ /* 0x0003e40000201400 */
[C---:B-1----:R-:W-:Y:S02]  /*3e00*/  IADD3 R6, R0.reuse, 0x37, RZ ;  /* 0x0000003700067810 */ /* 0x042fe40007ffe0ff */
[----:B------:R-:W-:Y:S02]  /*3e10*/  @!P1 IADD3 R5, -R0, -0x38, RZ ;  /* 0xffffffc800059810 */ /* 0x000fe40007ffe1ff */
[----:B------:R-:W-:Y:S04]  /*3e20*/  ISETP.GE.AND P0, PT, R6, RZ, PT ;  /* 0x000000ff0600720c */ /* 0x000fe80003f06270 */
[----:B------:R1:W-:Y:S09]  /*3e30*/  I2F R172, R5 ;  /* 0x0000000500ac7306 */ /* 0x0003f20000201400 */
[C---:B------:R-:W-:Y:S02]  /*3e40*/  @!P0 IADD3 R6, -R0.reuse, -0x37, RZ ;  /* 0xffffffc900068810 */ /* 0x040fe40007ffe1ff */
[----:B------:R-:W-:Y:S02]  /*3e50*/  IADD3 R4, R0, -0x10, RZ ;  /* 0xfffffff000047810 */ /* 0x000fe40007ffe0ff */
[----:B------:R1:W-:Y:S02]  /*3e60*/  I2F R173, R6 ;  /* 0x0000000600ad7306 */ /* 0x0003e40000201400 */
[----:B------:R-:W-:Y:S02]  /*3e70*/  ISETP.GE.AND P0, PT, R4, RZ, PT ;  /* 0x000000ff0400720c */ /* 0x000fe40003f06270 */
[C---:B-1----:R-:W-:Y:S04]  /*3e80*/  IADD3 R5, R0.reuse, -0x9, RZ ;  /* 0xfffffff700057810 */ /* 0x042fe80007ffe0ff */
[----:B------:R-:W-:Y:S07]  /*3e90*/  ISETP.GE.AND P1, PT, R5, RZ, PT ;  /* 0x000000ff0500720c */ /* 0x000fee0003f26270 */
[C---:B------:R-:W-:Y:S04]  /*3ea0*/  @!P0 IADD3 R4, -R0.reuse, 0x10, RZ ;  /* 0x0000001000048810 */ /* 0x040fe80007ffe1ff */
[----:B------:R1:W-:Y:S01]  /*3eb0*/  I2F R176, R4 ;  /* 0x0000000400b07306 */ /* 0x0003e20000201400 */
[C---:B------:R-:W-:Y:S02]  /*3ec0*/  IADD3 R6, R0.reuse, -0x11, RZ ;  /* 0xffffffef00067810 */ /* 0x040fe40007ffe0ff */
[----:B------:R-:W-:Y:S02]  /*3ed0*/  @!P1 IADD3 R5, -R0, 0x9, RZ ;  /* 0x0000000900059810 */ /* 0x000fe40007ffe1ff */
[----:B------:R-:W-:Y:S05]  /*3ee0*/  ISETP.GE.AND P1, PT, R6, RZ, PT ;  /* 0x000000ff0600720c */ /* 0x000fea0003f26270 */
[----:B------:R1:W-:Y:S08]  /*3ef0*/  I2F R171, R5 ;  /* 0x0000000500ab7306 */ /* 0x0003f00000201400 */
[C---:B------:R-:W-:Y:S02]  /*3f00*/  @!P1 IADD3 R6, -R0.reuse, 0x11, RZ ;  /* 0x0000001100069810 */ /* 0x040fe40007ffe1ff */
[----:B-1----:R-:W-:Y:S02]  /*3f10*/  IADD3 R4, R0, 0x2f, RZ ;  /* 0x0000002f00047810 */ /* 0x002fe40007ffe0ff */
[----:B------:R1:W-:Y:S02]  /*3f20*/  I2F R177, R6 ;  /* 0x0000000600b17306 */ /* 0x0003e40000201400 */
[----:B------:R-:W-:Y:S02]  /*3f30*/  ISETP.GE.AND P1, PT, R4, RZ, PT ;  /* 0x000000ff0400720c */ /* 0x000fe40003f26270 */
[C---:B------:R-:W-:Y:S04]  /*3f40*/  IADD3 R5, R0.reuse, 0x30, RZ ;  /* 0x0000003000057810 */ /* 0x040fe80007ffe0ff */
[----:B------:R-:W-:Y:S07]  /*3f50*/  ISETP.GE.AND P0, PT, R5, RZ, PT ;  /* 0x000000ff0500720c */ /* 0x000fee0003f06270 */
[C---:B------:R-:W-:Y:S04]  /*3f60*/  @!P1 IADD3 R4, -R0.reuse, -0x2f, RZ ;  /* 0xffffffd100049810 */ /* 0x040fe80007ffe1ff */
[----:B------:R-:W-:Y:S01]  /*3f70*/  I2F R175, R4 ;  /* 0x0000000400af7306 */ /* 0x000fe20000201400 */
[C---:B-1----:R-:W-:Y:S02]  /*3f80*/  IADD3 R6, R0.reuse, 0x28, RZ ;  /* 0x0000002800067810 */ /* 0x042fe40007ffe0ff */
[----:B------:R-:W-:Y:S02]  /*3f90*/  @!P0 IADD3 R5, -R0, -0x30, RZ ;  /* 0xffffffd000058810 */ /* 0x000fe40007ffe1ff */
[----:B------:R-:W-:Y:S05]  /*3fa0*/  ISETP.GE.AND P0, PT, R6, RZ, PT ;  /* 0x000000ff0600720c */ /* 0x000fea0003f06270 */
[----:B------:R1:W-:Y:S08]  /*3fb0*/  I2F R174, R5 ;  /* 0x0000000500ae7306 */ /* 0x0003f00000201400 */
[----:B------:R-:W-:Y:S02]  /*3fc0*/  @!P0 IADD3 R6, -R0, -0x28, RZ ;  /* 0xffffffd800068810 */ /* 0x000fe40007ffe1ff */
[----:B------:R-:W-:Y:S02]  /*3fd0*/  ISETP.GE.AND P0, PT, R12, RZ, PT ;  /* 0x000000ff0c00720c */ /* 0x000fe40003f06270 */
[----:B------:R-:W-:Y:S01]  /*3fe0*/  I2F R180, R6 ;  /* 0x0000000600b47306 */ /* 0x000fe20000201400 */
[C---:B-1----:R-:W-:Y:S10]  /*3ff0*/  IADD3 R5, R0.reuse, 0x27, RZ ;  /* 0x0000002700057810 */ /* 0x042ff40007ffe0ff */
[----:B------:R-:W-:Y:S02]  /*4000*/  @!P0 IADD3 R12, -R0, 0x19, RZ ;  /* 0x00000019000c8810 */ /* 0x000fe40007ffe1ff */
[----:B------:R-:W-:Y:S02]  /*4010*/  ISETP.GE.AND P1, PT, R5, RZ, PT ;  /* 0x000000ff0500720c */ /* 0x000fe40003f26270 */
[----:B------:R-:W-:Y:S01]  /*4020*/  I2F R179, R12 ;  /* 0x0000000c00b37306 */ /* 0x000fe20000201400 */
[----:B------:R-:W-:Y:S10]  /*4030*/  ISETP.GE.AND P0, PT, R24, RZ, PT ;  /* 0x000000ff1800720c */ /* 0x000ff40003f06270 */
[----:B------:R-:W-:Y:S02]  /*4040*/  @!P1 IADD3 R5, -R0, -0x27, RZ ;  /* 0xffffffd900059810 */ /* 0x000fe40007ffe1ff */
[----:B------:R-:W-:Y:S02]  /*4050*/  ISETP.GE.AND P1, PT, R20, RZ, PT ;  /* 0x000000ff1400720c */ /* 0x000fe40003f26270 */
[----:B------:R1:W-:Y:S01]  /*4060*/  I2F R181, R5 ;  /* 0x0000000500b57306 */ /* 0x0003e20000201400 */
[----:B------:R-:W-:Y:S02]  /*4070*/  @!P0 IADD3 R24, -R0, 0x21, RZ ;  /* 0x0000002100188810 */ /* 0x000fe40007ffe1ff */
[----:B------:R-:W-:Y:S07]  /*4080*/  ISETP.GE.AND P0, PT, R36, RZ, PT ;  /* 0x000000ff2400720c */ /* 0x000fee0003f06270 */
[----:B------:R-:W-:Y:S01]  /*4090*/  I2F R189, R24 ;  /* 0x0000001800bd7306 */ /* 0x000fe20000201400 */
[----:B------:R-:W-:Y:S02]  /*40a0*/  @!P1 IADD3 R20, -R0, 0x20, RZ ;  /* 0x0000002000149810 */ /* 0x000fe40007ffe1ff */
[----:B------:R-:W-:Y:S03]  /*40b0*/  ISETP.GE.AND P1, PT, R28, RZ, PT ;  /* 0x000000ff1c00720c */ /* 0x000fe60003f26270 */
[----:B------:R-:W-:Y:S02]  /*40c0*/  @!P0 IADD3 R36, -R0, -0x1f, RZ ;  /* 0xffffffe100248810 */ /* 0x000fe40007ffe1ff */
[----:B------:R-:W-:Y:S02]  /*40d0*/  ISETP.GE.AND P0, PT, R44, RZ, PT ;  /* 0x000000ff2c00720c */ /* 0x000fe40003f06270 */
[----:B------:R2:W-:Y:S01]  /*40e0*/  I2F R188, R20 ;  /* 0x0000001400bc7306 */ /* 0x0005e20000201400 */
[-C--:B-1----:R-:W-:Y:S05]  /*40f0*/  HMMA.16816.F32 R4, R64, R16.reuse, RZ ;  /* 0x000000104004723c */ /* 0x082fea00000018ff */
[----:B------:R-:W-:Y:S02]  /*4100*/  @!P1 IADD3 R28, -R0, -0x20, RZ ;  /* 0xffffffe0001c9810 */ /* 0x000fe40007ffe1ff */
[----:B------:R-:W-:Y:S02]  /*4110*/  ISETP.GE.AND P1, PT, R40, RZ, PT ;  /* 0x000000ff2800720c */ /* 0x000fe40003f26270 */
[----:B------:R-:W-:Y:S03]  /*4120*/  I2F R184, R36 ;  /* 0x0000002400b87306 */ /* 0x000fe60000201400 */
[----:B------:R-:W-:Y:S01]  /*4130*/  @!P0 IADD3 R44, -R0, -0x17, RZ ;  /* 0xffffffe9002c8810 */ /* 0x000fe20007ffe1ff */
[C---:B------:R-:W-:Y:S02]  /*4140*/  HMMA.16816.F32 R8, R60.reuse, R16, RZ ;  /* 0x000000103c08723c */ /* 0x040fe400000018ff */
[----:B------:R-:W-:Y:S04]  /*4150*/  ISETP.GE.AND P0, PT, R56, RZ, PT ;  /* 0x000000ff3800720c */ /* 0x000fe80003f06270 */
[----:B------:R-:W-:Y:S02]  /*4160*/  I2F R190, R44 ;  /* 0x0000002c00be7306 */ /* 0x000fe40000201400 */
[-C--:B------:R-:W-:Y:S01]  /*4170*/  HMMA.16816.F32 R12, R60, R18.reuse, RZ ;  /* 0x000000123c0c723c */ /* 0x080fe200000018ff */
[----:B------:R-:W-:Y:S02]  /*4180*/  @!P1 IADD3 R40, -R0, -0x18, RZ ;  /* 0xffffffe800289810 */ /* 0x000fe40007ffe1ff */
[----:B------:R-:W-:Y:S04]  /*4190*/  ISETP.GE.AND P1, PT, R52, RZ, PT ;  /* 0x000000ff3400720c */ /* 0x000fe80003f26270 */
[----:B------:R-:W-:Y:S01]  /*41a0*/  @!P0 IADD3 R56, -R0, 0x29, RZ ;  /* 0x0000002900388810 */ /* 0x000fe20007ffe1ff */
[C---:B------:R-:W-:Y:S01]  /*41b0*/  HMMA.16816.F32 R16, R64.reuse, R18, RZ ;  /* 0x000000124010723c */ /* 0x040fe200000018ff */
[----:B------:R1:W-:Y:S01]  /*41c0*/  I2F R182, R28 ;  /* 0x0000001c00b67306 */ /* 0x0003e20000201400 */
[----:B------:R-:W-:Y:S06]  /*41d0*/  ISETP.GE.AND P0, PT, R164, RZ, PT ;  /* 0x000000ffa400720c */ /* 0x000fec0003f06270 */
[-C--:B--2---:R-:W-:Y:S03]  /*41e0*/  HMMA.16816.F32 R20, R64, R32.reuse, RZ ;  /* 0x000000204014723c */ /* 0x084fe600000018ff */
[----:B------:R2:W-:Y:S01]  /*41f0*/  I2F R191, R40 ;  /* 0x0000002800bf7306 */ /* 0x0005e20000201400 */
[C---:B------:R-:W-:Y:S02]  /*4200*/  @!P1 IADD3 R52, -R0.reuse, 0x28, RZ ;  /* 0x0000002800349810 */ /* 0x040fe40007ffe1ff */
[----:B------:R-:W-:Y:S02]  /*4210*/  ISETP.GE.AND P1, PT, R163, RZ, PT ;  /* 0x000000ffa300720c */ /* 0x000fe40003f26270 */
[C---:B------:R-:W-:Y:S04]  /*4220*/  HMMA.16816.F32 R24, R60.reuse, R32, RZ ;  /* 0x000000203c18723c */ /* 0x040fe800000018ff */
[C---:B------:R-:W-:Y:S01]  /*4230*/  @!P0 IADD3 R164, -R0.reuse, 0x31, RZ ;  /* 0x0000003100a48810 */ /* 0x040fe20007ffe1ff */
[----:B------:R2:W-:Y:S03]  /*4240*/  I2F R187, R52 ;  /* 0x0000003400bb7306 */ /* 0x0005e60000201400 */
[-C--:B-1----:R-:W-:Y:S04]  /*4250*/  HMMA.16816.F32 R28, R60, R34.reuse, RZ ;  /* 0x000000223c1c723c */ /* 0x082fe800000018ff */
[C---:B------:R-:W-:Y:S02]  /*4260*/  @!P1 IADD3 R163, -R0.reuse, 0x30, RZ ;  /* 0x0000003000a39810 */ /* 0x040fe40007ffe1ff */
[----:B------:R-:W-:Y:S01]  /*4270*/  ISETP.GE.AND P1, PT, R165, RZ, PT ;  /* 0x000000ffa500720c */ /* 0x000fe20003f26270 */
[----:B------:R-:W-:Y:S01]  /*4280*/  I2F R164, R164 ;  /* 0x000000a400a47306 */ /* 0x000fe20000201400 */
[C---:B------:R-:W-:Y:S09]  /*4290*/  HMMA.16816.F32 R32, R64.reuse, R34, RZ ;  /* 0x000000224020723c */ /* 0x040ff200000018ff */
[----:B------:R-:W-:Y:S01]  /*42a0*/  I2F R186, R56 ;  /* 0x0000003800ba7306 */ /* 0x000fe20000201400 */
[-C--:B------:R-:W-:Y:S02]  /*42b0*/  HMMA.16816.F32 R36, R64, R48.reuse, RZ ;  /* 0x000000304024723c */ /* 0x080fe400000018ff */
[C---:B------:R-:W-:Y:S06]  /*42c0*/  @!P1 IADD3 R165, -R0.reuse, -0x10, RZ ;  /* 0xfffffff000a59810 */ /* 0x040fec0007ffe1ff */
[C---:B--2---:R-:W-:Y:S01]  /*42d0*/  HMMA.16816.F32 R40, R60.reuse, R48, RZ ;  /* 0x000000303c28723c */ /* 0x044fe200000018ff */
[----:B------:R1:W-:Y:S07]  /*42e0*/  I2F R193, R163 ;  /* 0x000000a300c17306 */ /* 0x0003ee0000201400 */
[-C--:B------:R-:W-:Y:S03]  /*42f0*/  HMMA.16816.F32 R44, R60, R50.reuse, RZ ;  /* 0x000000323c2c723c */ /* 0x080fe600000018ff */
[----:B------:R-:W-:Y:S05]  /*4300*/  I2F R165, R165 ;  /* 0x000000a500a57306 */ /* 0x000fea0000201400 */
[C---:B------:R-:W-:Y:S08]  /*4310*/  HMMA.16816.F32 R48, R64.reuse, R50, RZ ;  /* 0x000000324030723c */ /* 0x040ff000000018ff */
[-C--:B------:R-:W-:Y:S01]  /*4320*/  HMMA.16816.F32 R52, R64, R100.reuse, RZ ;  /* 0x000000644034723c */ /* 0x080fe200000018ff */
[C---:B-1----:R-:W-:Y:S04]  /*4330*/  IADD3 R163, R0.reuse, 0xf, RZ ;  /* 0x0000000f00a37810 */ /* 0x042fe80007ffe0ff */
[----:B------:R-:W-:Y:S03]  /*4340*/  ISETP.GE.AND P0, PT, R163, RZ, PT ;  /* 0x000000ffa300720c */ /* 0x000fe60003f06270 */
[C---:B------:R-:W-:Y:S07]  /*4350*/  HMMA.16816.F32 R56, R60.reuse, R100, RZ ;  /* 0x000000643c38723c */ /* 0x040fee00000018ff */
[C---:B------:R-:W-:Y:S01]  /*4360*/  IADD3 R100, R0.reuse, -0x39, RZ ;  /* 0xffffffc700647810 */ /* 0x040fe20007ffe0ff */
[-C--:B------:R-:W-:Y:S01]  /*4370*/  HMMA.16816.F32 R60, R60, R102.reuse, RZ ;  /* 0x000000663c3c723c */ /* 0x080fe200000018ff */
[----:B------:R-:W-:Y:S02]  /*4380*/  IADD3 R101, R0, -0x38, RZ ;  /* 0xffffffc800657810 */ /* 0x000fe40007ffe0ff */
[----:B------:R-:W-:Y:S02]  /*4390*/  ISETP.GE.AND P1, PT, R100, RZ, PT ;  /* 0x000000ff6400720c */ /* 0x000fe40003f26270 */
[----:B------:R-:W-:Y:S02]  /*43a0*/  ISETP.GE.AND P2, PT, R101, RZ, PT ;  /* 0x000000ff6500720c */ /* 0x000fe40003f46270 */
[C---:B------:R-:W-:Y:S01]  /*43b0*/  @!P0 IADD3 R163, -R0.reuse, -0xf, RZ ;  /* 0xfffffff100a38810 */ /* 0x040fe20007ffe1ff */
[----:B------:R-:W-:Y:S01]  /*43c0*/  HMMA.16816.F32 R64, R64, R102, RZ ;  /* 0x000000664040723c */ /* 0x000fe200000018ff */
[----:B------:R-:W-:Y:S04]  /*43d0*/  PLOP3.LUT P0, PT, PT, PT, UP0, 0x80, 0x0 ;  /* 0x000000000000781c */ /* 0x000fe80003f0f008 */
[----:B------:R-:W-:Y:S03]  /*43e0*/  I2F R163, R163 ;  /* 0x000000a300a37306 */ /* 0x000fe60000201400 */
[-C--:B------:R-:W-:Y:S05]  /*43f0*/  HMMA.16816.F32 R4, R104, R108.reuse, R4 ;  /* 0x0000006c6804723c */ /* 0x080fea0000001804 */
[C---:B------:R-:W-:Y:S02]  /*4400*/  @!P1 IADD3 R100, -R0.reuse, 0x39, RZ ;  /* 0x0000003900649810 */ /* 0x040fe40007ffe1ff */
[----:B------:R-:W-:Y:S01]  /*4410*/  PLOP3.LUT P1, PT, PT, PT, UP0, 0x80, 0x0 ;  /* 0x000000000000781c */ /* 0x000fe20003f2f008 */
[C---:B------:R-:W-:Y:S01]  /*4420*/  HMMA.16816.F32 R8, R112.reuse, R108, R8 ;  /* 0x0000006c7008723c */ /* 0x040fe20000001808 */
[----:B------:R-:W2:Y:S02]  /*4430*/  LDL R108, [R1+0x14] ;  /* 0x00001400016c7983 */ /* 0x000ea40000100800 */
[----:B------:R-:W-:Y:S01]  /*4440*/  I2F R100, R100 ;  /* 0x0000006400647306 */ /* 0x000fe20000201400 */
[----:B------:R-:W-:Y:S02]  /*4450*/  @!P2 IADD3 R101, -R0, 0x38, RZ ;  /* 0x000000380065a810 */ /* 0x000fe40007ffe1ff */
[----:B---3--:R-:W-:Y:S02]  /*4460*/  FSETP.NEU.FTZ.AND P2, PT, R3, -INF , PT ;  /* 0xff8000000300780b */ /* 0x008fe40003f5d000 */
[-C--:B------:R-:W-:Y:S05]  /*4470*/  HMMA.16816.F32 R12, R112, R110.reuse, R12 ;  /* 0x0000006e700c723c */ /* 0x080fea000000180c */
[----:B------:R-:W-:Y:S03]  /*4480*/  I2F R101, R101 ;  /* 0x0000006500657306 */ /* 0x000fe60000201400 */
[----:B------:R-:W-:Y:S01]  /*4490*/  FMUL.FTZ R4, R4, c[0x0][0x2ec] ;  /* 0x0000bb0004047a20 */ /* 0x000fe20000410000 */
[C---:B------:R-:W-:Y:S04]  /*44a0*/  HMMA.16816.F32 R16, R104.reuse, R110, R16 ;  /* 0x0000006e6810723c */ /* 0x040fe80000001810 */
[----:B------:R-:W-:Y:S02]  /*44b0*/  FMUL.FTZ R5, R5, c[0x0][0x2ec] ;  /* 0x0000bb0005057a20 */ /* 0x000fe40000410000 */
[----:B------:R-:W1:Y:S01]  /*44c0*/  MUFU.TANH R249, R4 ;  /* 0x0000000400f97308 */ /* 0x000e620000002400 */
[----:B------:R-:W-:Y:S02]  /*44d0*/  FMUL.FTZ R11, R11, c[0x0][0x2ec] ;  /* 0x0000bb000b0b7a20 */ /* 0x000fe40000410000 */
[----:B------:R-:W-:Y:S03]  /*44e0*/  FMUL.FTZ R6, R6, c[0x0][0x2ec] ;  /* 0x0000bb0006067a20 */ /* 0x000fe60000410000 */
[----:B------:R-:W-:Y:S02]  /*44f0*/  FMUL.FTZ R7, R7, c[0x0][0x2ec] ;  /* 0x0000bb0007077a20 */ /* 0x000fe40000410000 */
[----:B------:R-:W-:Y:S02]  /*4500*/  FMUL.FTZ R8, R8, c[0x0][0x2ec] ;  /* 0x0000bb0008087a20 */ /* 0x000fe40000410000 */
        /* <DEDUP_REMOVED lines=13> */
[----:B---3--:R-:W-:Y:S04]  /*45e0*/  MOV R11, UR10 ;  /* 0x0000000a000b7c02 */ /* 0x008fe80008000f00 */
[----:B------:R-:W-:Y:S05]  /*45f0*/  LEA R11, R11, R68, 0x7 ;  /* 0x000000440b0b7211 */ /* 0x000fea00078e38ff */
[----:B------:R3:W-:Y:S01]  /*4600*/  MUFU.TANH R161, R12 ;  /* 0x0000000c00a17308 */ /* 0x0007e20000002400 */
[C---:B------:R-:W-:Y:S01]  /*4610*/  @P3 ISETP.GE.AND P3, PT, R11.reuse, UR5, PT ;  /* 0x000000050b003c0c */ /* 0x040fe2000bf66270 */
[----:B-1----:R-:W2:Y:S01]  /*4620*/  LDL R13, [R1] ;  /* 0x00000000010d7983 */ /* 0x002ea20000100800 */
[----:B------:R-:W-:Y:S02]  /*4630*/  @P0 IADD3 R0, R11, 0x1, RZ ;  /* 0x000000010b000810 */ /* 0x000fe40007ffe0ff */
[----:B------:R-:W-:Y:S02]  /*4640*/  PLOP3.LUT P0, PT, PT, PT, UP0, 0x80, 0x0 ;  /* 0x000000000000781c */ /* 0x000fe40003f0f008 */
[----:B------:R-:W-:Y:S03]  /*4650*/  @P4 ISETP.GE.AND P4, PT, R0, UR5, PT ;  /* 0x0000000500004c0c */ /* 0x000fe6000bf86270 */
[----:B------:R-:W-:Y:S01]  /*4660*/  MUFU.TANH R86, R15 ;  /* 0x0000000f00567308 */ /* 0x000fe20000002400 */
[----:B----4-:R-:W-:Y:S05]  /*4670*/  FFMA.FTZ R8, R168, -UR4, R249 ;  /* 0x80000004a8087c23 */ /* 0x010fea00080100f9 */
[----:B------:R-:W-:Y:S04]  /*4680*/  @P1 FSEL R8, R8, -INF , !P3 ;  /* 0xff80000008081808 */ /* 0x000fe80005800000 */
[----:B------:R1:W-:Y:S01]  /*4690*/  MUFU.TANH R89, R10 ;  /* 0x0000000a00597308 */ /* 0x0003e20000002400 */
[----:B------:R-:W-:Y:S01]  /*46a0*/  PLOP3.LUT P1, PT, PT, PT, UP0, 0x80, 0x0 ;  /* 0x000000000000781c */ /* 0x000fe20003f2f008 */
[----:B---3--:R-:W3:Y:S08]  /*46b0*/  LDL R12, [R1+0x4] ;  /* 0x00000400010c7983 */ /* 0x008ef00000100800 */
[----:B------:R-:W-:Y:S10]  /*46c0*/  MUFU.TANH R239, R19 ;  /* 0x0000001300ef7308 */ /* 0x000ff40000002400 */
[----:B------:R-:W4:Y:S01]  /*46d0*/  MUFU.TANH R247, R5 ;  /* 0x0000000500f77308 */ /* 0x000f220000002400 */
[----:B-1----:R-:W-:Y:S05]  /*46e0*/  FMUL.FTZ R10, R3, 1.4426950216293334961 ;  /* 0x3fb8aa3b030a7820 */ /* 0x002fea0000410000 */
[----:B------:R-:W-:Y:S04]  /*46f0*/  FSEL R10, R10, RZ, P2 ;  /* 0x000000ff0a0a7208 */ /* 0x000fe80001000000 */
[----:B------:R-:W-:Y:S01]  /*4700*/  MUFU.TANH R208, R18 ;  /* 0x0000001200d07308 */ /* 0x000fe20000002400 */
[----:B------:R-:W-:Y:S01]  /*4710*/  FSETP.NEU.FTZ.AND P2, PT, R2, -INF , PT ;  /* 0xff8000000200780b */ /* 0x000fe20003f5d000 */
[--C-:B------:R-:W-:Y:S08]  /*4720*/  FFMA.FTZ R8, R8, c[0x0][0x23c], -R10.reuse ;  /* 0x00008f0008087a23 */ /* 0x100ff0000001080a */
[----:B------:R-:W1:Y:S01]  /*4730*/  MUFU.TANH R102, R6 ;  /* 0x0000000600667308 */ /* 0x000e620000002400 */
[----:B----4-:R-:W-:Y:S05]  /*4740*/  FFMA.FTZ R0, R170, -UR4, R247 ;  /* 0x80000004aa007c23 */ /* 0x010fea00080100f7 */
[----:B------:R-:W-:Y:S04]  /*4750*/  @P0 FSEL R0, R0, -INF , !P4 ;  /* 0xff80000000000808 */ /* 0x000fe80006000000 */
[----:B------:R4:W1:Y:S01]  /*4760*/  MUFU.TANH R103, R7 ;  /* 0x0000000700677308 */ /* 0x0008620000002400 */
[----:B------:R-:W-:Y:S01]  /*4770*/  PLOP3.LUT P0, PT, PT, PT, UP0, 0x80, 0x0 ;  /* 0x000000000000781c */ /* 0x000fe20003f0f008 */
[----:B------:R-:W-:Y:S08]  /*4780*/  FFMA.FTZ R0, R0, c[0x0][0x23c], -R10 ;  /* 0x00008f0000007a23 */ /* 0x000ff0000001080a */
[----:B------:R1:W1:Y:S10]  /*4790*/  MUFU.TANH R162, R9 ;  /* 0x0000000900a27308 */ /* 0x0002740000002400 */
[----:B------:R-:W-:Y:S01]  /*47a0*/  MUFU.TANH R87, R14 ;  /* 0x0000000e00577308 */ /* 0x000fe20000002400 */
[----:B----4-:R-:W4:Y:S09]  /*47b0*/  LDSM.16.M88.4 R4, [R149+0x6400] ;  /* 0x006400009504783b */ /* 0x010f320000000200 */
[----:B------:R4:W-:Y:S01]  /*47c0*/  MUFU.EX2 R14, R8 ;  /* 0x00000008000e7308 */ /* 0x0009e20000000800 */
[----:B-1----:R-:W-:Y:S05]  /*47d0*/  FMUL.FTZ R9, R2, 1.4426950216293334961 ;  /* 0x3fb8aa3b02097820 */ /* 0x002fea0000410000 */
[----:B------:R-:W-:Y:S04]  /*47e0*/  FSEL R9, R9, RZ, P2 ;  /* 0x000000ff09097208 */ /* 0x000fe80001000000 */
[----:B------:R1:W-:Y:S10]  /*47f0*/  MUFU.EX2 R251, R0 ;  /* 0x0000000000fb7308 */ /* 0x0003f40000000800 */
[----:B------:R-:W-:Y:S01]  /*4800*/  MUFU.TANH R241, R17 ;  /* 0x0000001100f17308 */ /* 0x000fe20000002400 */
[----:B----4-:R-:W-:Y:S05]  /*4810*/  FFMA.FTZ R8, R194, -UR4, R102 ;  /* 0x80000004c2087c23 */ /* 0x010fea0008010066 */
[----:B------:R-:W-:Y:S04]  /*4820*/  @P1 FSEL R8, R8, -INF , !P3 ;  /* 0xff80000008081808 */ /* 0x000fe80005800000 */
[----:B------:R-:W4:Y:S01]  /*4830*/  MUFU.TANH R242, R16 ;  /* 0x0000001000f27308 */ /* 0x000f220000002400 */
[----:B------:R-:W-:Y:S01]  /*4840*/  PLOP3.LUT P1, PT, PT, PT, UP0, 0x80, 0x0 ;  /* 0x000000000000781c */ /* 0x000fe20003f2f008 */
[----:B------:R-:W-:Y:S01]  /*4850*/  FFMA.FTZ R8, R8, c[0x0][0x23c], -R9 ;  /* 0x00008f0008087a23 */ /* 0x000fe20000010809 */
[-C--:B------:R-:W-:Y:S03]  /*4860*/  HMMA.16816.F32 R20, R104, R4.reuse, R20 ;  /* 0x000000046814723c */ /* 0x080fe60000001814 */
[----:B-1----:R-:W-:Y:S04]  /*4870*/  FFMA.FTZ R0, R195, -UR4, R103 ;  /* 0x80000004c3007c23 */ /* 0x002fe80008010067 */
[----:B------:R-:W-:Y:S01]  /*4880*/  MUFU.EX2 R3, R8 ;  /* 0x0000000800037308 */ /* 0x000fe20000000800 */
[C---:B------:R-:W-:Y:S04]  /*4890*/  HMMA.16816.F32 R24, R112.reuse, R4, R24 ;  /* 0x000000047018723c */ /* 0x040fe80000001818 */
[----:B------:R-:W-:Y:S02]  /*48a0*/  @P0 FSEL R0, R0, -INF , !P4 ;  /* 0xff80000000000808 */ /* 0x000fe40006000000 */
[----:B------:R-:W-:Y:S01]  /*48b0*/  PLOP3.LUT P0, PT, PT, PT, UP0, 0x80, 0x0 ;  /* 0x000000000000781c */ /* 0x000fe20003f0f008 */
[----:B------:R-:W-:Y:S01]  /*48c0*/  FFMA.FTZ R4, R166, -UR4, R192 ;  /* 0x80000004a6047c23 */ /* 0x000fe200080100c0 */
[-C--:B------:R-:W-:Y:S04]  /*48d0*/  HMMA.16816.F32 R28, R112, R6.reuse, R28 ;  /* 0x00000006701c723c */ /* 0x080fe8000000181c */
[----:B------:R-:W-:Y:S01]  /*48e0*/  FFMA.FTZ R0, R0, c[0x0][0x23c], -R9 ;  /* 0x00008f0000007a23 */ /* 0x000fe20000010809 */
[----:B------:R-:W-:Y:S01]  /*48f0*/  @P1 FSEL R4, R4, -INF , !P3 ;  /* 0xff80000004041808 */ /* 0x000fe20005800000 */
[----:B------:R-:W-:Y:S01]  /*4900*/  FFMA.FTZ R5, R183, -UR4, R89 ;  /* 0x80000004b7057c23 */ /* 0x000fe20008010059 */
[----:B------:R-:W-:Y:S01]  /*4910*/  PLOP3.LUT P1, PT, PT, PT, UP0, 0x80, 0x0 ;  /* 0x000000000000781c */ /* 0x000fe20003f2f008 */
[----:B------:R1:W-:Y:S01]  /*4920*/  MUFU.EX2 R2, R0 ;  /* 0x0000000000027308 */ /* 0x0003e20000000800 */
[C---:B------:R-:W-:Y:S04]  /*4930*/  HMMA.16816.F32 R32, R104.reuse, R6, R32 ;  /* 0x000000066820723c */ /* 0x040fe80000001820 */
[----:B------:R-:W-:Y:S02]  /*4940*/  FMUL.FTZ R21, R21, c[0x0][0x2ec] ;  /* 0x0000bb0015157a20 */ /* 0x000fe40000410000 */
[----:B------:R-:W-:Y:S02]  /*4950*/  FMUL.FTZ R23, R23, c[0x0][0x2ec] ;  /* 0x0000bb0017177a20 */ /* 0x000fe40000410000 */
[----:B------:R-:W-:Y:S01]  /*4960*/  FMUL.FTZ R25, R25, c[0x0][0x2ec] ;  /* 0x0000bb0019197a20 */ /* 0x000fe20000410000 */
[----:B------:R-:W-:Y:S03]  /*4970*/  MUFU.TANH R237, R21 ;  /* 0x0000001500ed7308 */ /* 0x000fe60000002400 */
[----:B------:R-:W-:Y:S01]  /*4980*/  @P1 FSEL R5, R5, -INF , !P3 ;  /* 0xff80000005051808 */ /* 0x000fe20005800000 */
[----:B------:R-:W-:Y:S01]  /*4990*/  FMUL.FTZ R22, R22, c[0x0][0x2ec] ;  /* 0x0000bb0016167a20 */ /* 0x000fe20000410000 */
[----:B------:R-:W-:Y:S01]  /*49a0*/  PLOP3.LUT P1, PT, PT, PT, UP0, 0x80, 0x0 ;  /* 0x000000000000781c */ /* 0x000fe20003f2f008 */
[----:B------:R-:W-:Y:S01]  /*49b0*/  FMUL.FTZ R24, R24, c[0x0][0x2ec] ;  /* 0x0000bb0018187a20 */ /* 0x000fe20000410000 */
[----:B------:R-:W-:Y:S01]  /*49c0*/  PLOP3.LUT P3, PT, PT, PT, UP0, 0x80, 0x0 ;  /* 0x000000000000781c */ /* 0x000fe20003f6f008 */
[----:B------:R-:W-:Y:S02]  /*49d0*/  FMUL.FTZ R27, R27, c[0x0][0x2ec] ;  /* 0x0000bb001b1b7a20 */ /* 0x000fe40000410000 */
[----:B------:R-:W-:Y:S01]  /*49e0*/  MUFU.TANH R224, R23 ;  /* 0x0000001700e07308 */ /* 0x000fe20000002400 */
[----:B------:R-:W-:Y:S02]  /*49f0*/  FMUL.FTZ R20, R20, c[0x0][0x2ec] ;  /* 0x0000bb0014147a20 */ /* 0x000fe40000410000 */
[----:B------:R-:W-:Y:S02]  /*4a00*/  FMUL.FTZ R26, R26, c[0x0][0x2ec] ;  /* 0x0000bb001a1a7a20 */ /* 0x000fe40000410000 */
[----:B-1----:R-:W-:Y:S02]  /*4a10*/  FFMA.FTZ R0, R167, -UR4, R162 ;  /* 0x80000004a7007c23 */ /* 0x002fe400080100a2 */
[----:B------:R-:W-:Y:S02]  /*4a20*/  FMUL.FTZ R29, R29, c[0x0][0x2ec] ;  /* 0x0000bb001d1d7a20 */ /* 0x000fe40000410000 */
[----:B------:R-:W-:Y:S01]  /*4a30*/  FMUL.FTZ R28, R28, c[0x0][0x2ec] ;  /* 0x0000bb001c1c7a20 */ /* 0x000fe20000410000 */
[----:B------:R-:W1:Y:S01]  /*4a40*/  MUFU.TANH R240, R20 ;  /* 0x0000001400f07308 */ /* 0x000e620000002400 */
[----:B------:R-:W-:Y:S01]  /*4a50*/  @P0 FSEL R0, R0, -INF , !P4 ;  /* 0xff80000000000808 */ /* 0x000fe20006000000 */
[----:B------:R-:W-:Y:S01]  /*4a60*/  FMUL.FTZ R31, R31, c[0x0][0x2ec] ;  /* 0x0000bb001f1f7a20 */ /* 0x000fe20000410000 */
[----:B------:R-:W-:Y:S01]  /*4a70*/  PLOP3.LUT P0, PT, PT, PT, UP0, 0x80, 0x0 ;  /* 0x000000000000781c */ /* 0x000fe20003f0f008 */
[----:B------:R-:W-:Y:S02]  /*4a80*/  FMUL.FTZ R30, R30, c[0x0][0x2ec] ;  /* 0x0000bb001e1e7a20 */ /* 0x000fe40000410000 */
[----:B------:R-:W-:Y:S02]  /*4a90*/  FMUL.FTZ R33, R33, c[0x0][0x2ec] ;  /* 0x0000bb0021217a20 */ /* 0x000fe40000410000 */
[----:B------:R-:W-:Y:S02]  /*4aa0*/  FMUL.FTZ R32, R32, c[0x0][0x2ec] ;  /* 0x0000bb0020207a20 */ /* 0x000fe40000410000 */
[----:B------:R-:W-:Y:S01]  /*4ab0*/  MUFU.TANH R238, R22 ;  /* 0x0000001600ee7308 */ /* 0x000fe20000002400 */
[----:B------:R-:W-:Y:S02]  /*4ac0*/  FMUL.FTZ R35, R35, c[0x0][0x2ec] ;  /* 0x0000bb0023237a20 */ /* 0x000fe40000410000 */
[----:B------:R-:W-:Y:S07]  /*4ad0*/  FMUL.FTZ R34, R34, c[0x0][0x2ec] ;  /* 0x0000bb0022227a20 */ /* 0x000fee0000410000 */
[----:B------:R-:W-:Y:S10]  /*4ae0*/  MUFU.TANH R151, R25 ;  /* 0x0000001900977308 */ /* 0x000ff40000002400 */
[----:B------:R-:W-:Y:S10]  /*4af0*/  MUFU.TANH R219, R33 ;  /* 0x0000002100db7308 */ /* 0x000ff40000002400 */
[----:B------:R-:W1:Y:S10]  /*4b00*/  MUFU.TANH R152, R24 ;  /* 0x0000001800987308 */ /* 0x000e740000002400 */
[----:B------:R-:W-:Y:S10]  /*4b10*/  MUFU.TANH R222, R32 ;  /* 0x0000002000de7308 */ /* 0x000ff40000002400 */
[----:B------:R-:W1:Y:S10]  /*4b20*/  MUFU.TANH R80, R27 ;  /* 0x0000001b00507308 */ /* 0x000e740000002400 */
[----:B------:R-:W1:Y:S10]  /*4b30*/  MUFU.TANH R81, R26 ;  /* 0x0000001a00517308 */ /* 0x000e740000002400 */
[----:B------:R-:W-:Y:S10]  /*4b40*/  MUFU.TANH R98, R29 ;  /* 0x0000001d00627308 */ /* 0x000ff40000002400 */
[----:B------:R-:W1:Y:S10]  /*4b50*/  MUFU.TANH R99, R28 ;  /* 0x0000001c00637308 */ /* 0x000e740000002400 */
[----:B------:R-:W-:Y:S10]  /*4b60*/  MUFU.TANH R78, R31 ;  /* 0x0000001f004e7308 */ /* 0x000ff40000002400 */
[----:B------:R-:W1:Y:S01]  /*4b70*/  MUFU.TANH R79, R30 ;  /* 0x0000001e004f7308 */ /* 0x000e620000002400 */
[C---:B--2---:R-:W-:Y:S01]  /*4b80*/  FMUL.FTZ R8, R13.reuse, 1.4426950216293334961 ;  /* 0x3fb8aa3b0d087820 */ /* 0x044fe20000410000 */
[----:B------:R-:W-:Y:S01]  /*4b90*/  FSETP.NEU.FTZ.AND P2, PT, R13, -INF , PT ;  /* 0xff8000000d00780b */ /* 0x000fe20003f5d000 */
[----:B----4-:R-:W-:Y:S07]  /*4ba0*/  FFMA.FTZ R13, R169, -UR4, R242 ;  /* 0x80000004a90d7c23 */ /* 0x010fee00080100f2 */
[----:B------:R-:W-:Y:S01]  /*4bb0*/  MUFU.TANH R243, R35 ;  /* 0x0000002300f37308 */ /* 0x000fe20000002400 */
[----:B------:R-:W-:Y:S05]  /*4bc0*/  FSEL R8, R8, RZ, P2 ;  /* 0x000000ff08087208 */ /* 0x000fea0001000000 */
[--C-:B------:R-:W-:Y:S04]  /*4bd0*/  FFMA.FTZ R4, R4, c[0x0][0x23c], -R8.reuse ;  /* 0x00008f0004047a23 */ /* 0x100fe80000010808 */
[----:B------:R2:W-:Y:S01]  /*4be0*/  MUFU.EX2 R207, R4 ;  /* 0x0000000400cf7308 */ /* 0x0005e20000000800 */
[C---:B---3--:R-:W-:Y:S09]  /*4bf0*/  FSETP.NEU.FTZ.AND P2, PT, R12.reuse, -INF , PT ;  /* 0xff8000000c00780b */ /* 0x048ff20003f5d000 */
[----:B------:R-:W3:Y:S01]  /*4c00*/  MUFU.TANH R244, R34 ;  /* 0x0000002200f47308 */ /* 0x000ee20000002400 */
[----:B--2---:R-:W-:Y:S02]  /*4c10*/  FMUL.FTZ R4, R12, 1.4426950216293334961 ;  /* 0x3fb8aa3b0c047820 */ /* 0x004fe40000410000 */
[----:B------:R-:W-:Y:S03]  /*4c20*/  FFMA.FTZ R12, R0, c[0x0][0x23c], -R8 ;  /* 0x00008f00000c7a23 */ /* 0x000fe60000010808 */
[----:B------:R-:W-:Y:S01]  /*4c30*/  FSEL R0, R4, RZ, P2 ;  /* 0x000000ff04007208 */ /* 0x000fe20001000000 */
[----:B------:R-:W-:Y:S01]  /*4c40*/  FFMA.FTZ R4, R185, -UR4, R88 ;  /* 0x80000004b9047c23 */ /* 0x000fe20008010058 */
[----:B------:R-:W-:Y:S02]  /*4c50*/  PLOP3.LUT P2, PT, PT, PT, UP0, 0x80, 0x0 ;  /* 0x000000000000781c */ /* 0x000fe40003f4f008 */
[----:B------:R2:W-:Y:S01]  /*4c60*/  MUFU.EX2 R206, R12 ;  /* 0x0000000c00ce7308 */ /* 0x0005e20000000800 */
[--C-:B------:R-:W-:Y:S01]  /*4c70*/  FFMA.FTZ R5, R5, c[0x0][0x23c], -R0.reuse ;  /* 0x00008f0005057a23 */ /* 0x100fe20000010800 */
[----:B------:R-:W-:Y:S02]  /*4c80*/  @P0 FSEL R4, R4, -INF , !P4 ;  /* 0xff80000004040808 */ /* 0x000fe40006000000 */
[----:B------:R-:W-:Y:S02]  /*4c90*/  PLOP3.LUT P0, PT, PT, PT, UP0, 0x80, 0x0 ;  /* 0x000000000000781c */ /* 0x000fe40003f0f008 */
[----:B------:R-:W-:Y:S01]  /*4ca0*/  PLOP3.LUT P4, PT, PT, PT, UP0, 0x80, 0x0 ;  /* 0x000000000000781c */ /* 0x000fe20003f8f008 */
[----:B------:R-:W-:Y:S03]  /*4cb0*/  FFMA.FTZ R4, R4, c[0x0][0x23c], -R0 ;  /* 0x00008f0004047a23 */ /* 0x000fe60000010800 */
[----:B------:R4:W-:Y:S10]  /*4cc0*/  MUFU.EX2 R93, R5 ;  /* 0x00000005005d7308 */ /* 0x0009f40000000800 */
[----:B------:R1:W-:Y:S01]  /*4cd0*/  MUFU.EX2 R92, R4 ;  /* 0x00000004005c7308 */ /* 0x0003e20000000800 */
[----:B--2---:R-:W-:Y:S02]  /*4ce0*/  FFMA.FTZ R12, R171, -UR4, R241 ;  /* 0x80000004ab0c7c23 */ /* 0x004fe400080100f1 */
[----:B----4-:R-:W-:Y:S01]  /*4cf0*/  FFMA.FTZ R5, R172, -UR4, R161 ;  /* 0x80000004ac057c23 */ /* 0x010fe200080100a1 */
[C---:B-1----:R-:W-:Y:S02]  /*4d00*/  @P1 IADD3 R4, R11.reuse, 0x8, RZ ;  /* 0x000000080b041810 */ /* 0x042fe40007ffe0ff */
[----:B------:R-:W-:Y:S02]  /*4d10*/  PLOP3.LUT P1, PT, PT, PT, UP0, 0x80, 0x0 ;  /* 0x000000000000781c */ /* 0x000fe40003f2f008 */
[----:B------:R-:W-:Y:S02]  /*4d20*/  @P2 ISETP.GE.AND P2, PT, R4, UR5, PT ;  /* 0x0000000504002c0c */ /* 0x000fe4000bf46270 */
[----:B------:R-:W-:Y:S02]  /*4d30*/  @P0 IADD3 R4, R11, 0x9, RZ ;  /* 0x000000090b040810 */ /* 0x000fe40007ffe0ff */
[----:B------:R-:W-:Y:S02]  /*4d40*/  PLOP3.LUT P0, PT, PT, PT, UP0, 0x80, 0x0 ;  /* 0x000000000000781c */ /* 0x000fe40003f0f008 */
[----:B------:R-:W-:Y:S01]  /*4d50*/  @P3 ISETP.GE.AND P3, PT, R4, UR5, PT ;  /* 0x0000000504003c0c */ /* 0x000fe2000bf66270 */
[----:B------:R-:W-:Y:S06]  /*4d60*/  FFMA.FTZ R4, R173, -UR4, R160 ;  /* 0x80000004ad047c23 */ /* 0x000fec00080100a0 */
[----:B------:R-:W-:Y:S02]  /*4d70*/  @P1 FSEL R5, R5, -INF , !P2 ;  /* 0xff80000005051808 */ /* 0x000fe40005000000 */
[----:B------:R-:W-:Y:S03]  /*4d80*/  PLOP3.LUT P1, PT, PT, PT, UP0, 0x80, 0x0 ;  /* 0x000000000000781c */ /* 0x000fe60003f2f008 */
[--C-:B------:R-:W-:Y:S01]  /*4d90*/  FFMA.FTZ R5, R5, c[0x0][0x23c], -R8.reuse ;  /* 0x00008f0005057a23 */ /* 0x100fe20000010808 */
[----:B------:R-:W-:Y:S02]  /*4da0*/  @P0 FSEL R4, R4, -INF , !P3 ;  /* 0xff80000004040808 */ /* 0x000fe40005800000 */
[----:B------:R-:W-:Y:S01]  /*4db0*/  PLOP3.LUT P0, PT, PT, PT, UP0, 0x80, 0x0 ;  /* 0x000000000000781c */ /* 0x000fe20003f0f008 */
[----:B------:R1:W-:Y:S02]  /*4dc0*/  MUFU.EX2 R205, R5 ;  /* 0x0000000500cd7308 */ /* 0x0003e40000000800 */
[----:B------:R-:W-:Y:S08]  /*4dd0*/  FFMA.FTZ R4, R4, c[0x0][0x23c], -R8 ;  /* 0x00008f0004047a23 */ /* 0x000ff00000010808 */
[----:B------:R2:W-:Y:S01]  /*4de0*/  MUFU.EX2 R204, R4 ;  /* 0x0000000400cc7308 */ /* 0x0005e20000000800 */
[----:B-1----:R-:W-:Y:S05]  /*4df0*/  FFMA.FTZ R5, R166, -UR4, R87 ;  /* 0x80000004a6057c23 */ /* 0x002fea0008010057 */
[----:B------:R-:W-:Y:S02]  /*4e00*/  @P1 FSEL R5, R5, -INF , !P2 ;  /* 0xff80000005051808 */ /* 0x000fe40005000000 */
[----:B------:R-:W-:Y:S01]  /*4e10*/  PLOP3.LUT P1, PT, PT, PT, UP0, 0x80, 0x0 ;  /* 0x000000000000781c */ /* 0x000fe20003f2f008 */
[----:B--2---:R-:W-:Y:S02]  /*4e20*/  FFMA.FTZ R4, R167, -UR4, R86 ;  /* 0x80000004a7047c23 */ /* 0x004fe40008010056 */
[--C-:B------:R-:W-:Y:S03]  /*4e30*/  FFMA.FTZ R5, R5, c[0x0][0x23c], -R0.reuse ;  /* 0x00008f0005057a23 */ /* 0x100fe60000010800 */
[----:B------:R-:W-:Y:S01]  /*4e40*/  @P0 FSEL R4, R4, -INF , !P3 ;  /* 0xff80000004040808 */ /* 0x000fe20005800000 */
[----:B------:R-:W-:Y:S01]  /*4e50*/  MUFU.EX2 R91, R5 ;  /* 0x00000005005b7308 */ /* 0x000fe20000000800 */
[----:B------:R-:W-:Y:S03]  /*4e60*/  PLOP3.LUT P0, PT, PT, PT, UP0, 0x80, 0x0 ;  /* 0x000000000000781c */ /* 0x000fe60003f0f008 */
[----:B------:R-:W-:Y:S02]  /*4e70*/  FFMA.FTZ R4, R4, c[0x0][0x23c], -R0 ;  /* 0x00008f0004047a23 */ /* 0x000fe40000010800 */
[----:B------:R-:W-:Y:S02]  /*4e80*/  @P1 FSEL R13, R13, -INF , !P2 ;  /* 0xff8000000d0d1808 */ /* 0x000fe40005000000 */
[----:B------:R-:W-:Y:S03]  /*4e90*/  PLOP3.LUT P1, PT, PT, PT, UP0, 0x80, 0x0 ;  /* 0x000000000000781c */ /* 0x000fe60003f2f008 */
[--C-:B------:R-:W-:Y:S01]  /*4ea0*/  FFMA.FTZ R13, R13, c[0x0][0x23c], -R10.reuse ;  /* 0x00008f000d0d7a23 */ /* 0x100fe2000001080a */
[----:B------:R1:W-:Y:S02]  /*4eb0*/  MUFU.EX2 R90, R4 ;  /* 0x00000004005a7308 */ /* 0x0003e40000000800 */
[----:B------:R-:W-:Y:S02]  /*4ec0*/  @P0 FSEL R12, R12, -INF , !P3 ;  /* 0xff8000000c0c0808 */ /* 0x000fe40005800000 */
[----:B------:R-:W-:Y:S03]  /*4ed0*/  PLOP3.LUT P0, PT, PT, PT, UP0, 0x80, 0x0 ;  /* 0x000000000000781c */ /* 0x000fe60003f0f008 */
[----:B------:R-:W-:Y:S03]  /*4ee0*/  FFMA.FTZ R12, R12, c[0x0][0x23c], -R10 ;  /* 0x00008f000c0c7a23 */ /* 0x000fe6000001080a */
[----:B------:R2:W-:Y:S10]  /*4ef0*/  MUFU.EX2 R230, R13 ;  /* 0x0000000d00e67308 */ /* 0x0005f40000000800 */
[----:B------:R4:W-:Y:S01]  /*4f00*/  MUFU.EX2 R229, R12 ;  /* 0x0000000c00e57308 */ /* 0x0009e20000000800 */
[----:B-1----:R-:W1:Y:S01]  /*4f10*/  LDSM.16.M88.4 R4, [R149+0x6800] ;  /* 0x006800009504783b */ /* 0x002e620000000200 */
[----:B--2---:R-:W-:Y:S05]  /*4f20*/  FFMA.FTZ R13, R168, -UR4, R208 ;  /* 0x80000004a80d7c23 */ /* 0x004fea00080100d0 */
[----:B------:R-:W-:Y:S02]  /*4f30*/  @P1 FSEL R13, R13, -INF , !P2 ;  /* 0xff8000000d0d1808 */ /* 0x000fe40005000000 */
[----:B------:R-:W-:Y:S02]  /*4f40*/  PLOP3.LUT P1, PT, PT, PT, UP0, 0x80, 0x0 ;  /* 0x000000000000781c */ /* 0x000fe40003f2f008 */
[----:B------:R-:W-:Y:S01]  /*4f50*/  PLOP3.LUT P2, PT, PT, PT, UP0, 0x80, 0x0 ;  /* 0x000000000000781c */ /* 0x000fe20003f4f008 */
[----:B------:R-:W-:Y:S02]  /*4f60*/  FFMA.FTZ R13, R13, c[0x0][0x23c], -R9 ;  /* 0x00008f000d0d7a23 */ /* 0x000fe40000010809 */
[----:B----4-:R-:W-:Y:S02]  /*4f70*/  FFMA.FTZ R12, R170, -UR4, R239 ;  /* 0x80000004aa0c7c23 */ /* 0x010fe400080100ef */
[----:B------:R2:W-:Y:S03]  /*4f80*/  MUFU.EX2 R15, R13 ;  /* 0x0000000d000f7308 */ /* 0x0005e60000000800 */
[----:B------:R-:W-:Y:S02]  /*4f90*/  @P0 FSEL R12, R12, -INF , !P3 ;  /* 0xff8000000c0c0808 */ /* 0x000fe40005800000 */
[----:B------:R-:W-:Y:S02]  /*4fa0*/  PLOP3.LUT P3, PT, PT, PT, UP0, 0x80, 0x0 ;  /* 0x000000000000781c */ /* 0x000fe40003f6f008 */
[----:B------:R-:W-:Y:S01]  /*4fb0*/  PLOP3.LUT P0, PT, PT, PT, UP0, 0x80, 0x0 ;  /* 0x000000000000781c */ /* 0x000fe20003f0f008 */
[----:B------:R-:W-:Y:S04]  /*4fc0*/  FFMA.FTZ R12, R12, c[0x0][0x23c], -R9 ;  /* 0x00008f000c0c7a23 */ /* 0x000fe80000010809 */
[----:B------:R4:W-:Y:S01]  /*4fd0*/  MUFU.EX2 R209, R12 ;  /* 0x0000000c00d17308 */ /* 0x0009e20000000800 */
[-C--:B-1----:R-:W-:Y:S03]  /*4fe0*/  HMMA.16816.F32 R36, R104, R4.reuse, R36 ;  /* 0x000000046824723c */ /* 0x082fe60000001824 */
[----:B--2---:R-:W-:Y:S05]  /*4ff0*/  FFMA.FTZ R13, R176, -UR4, R240 ;  /* 0x80000004b00d7c23 */ /* 0x004fea00080100f0 */
[C---:B------:R-:W-:Y:S07]  /*5000*/  HMMA.16816.F32 R40, R112.reuse, R4, R40 ;  /* 0x000000047028723c */ /* 0x040fee0000001828 */
[----:B------:R-:W-:Y:S01]  /*5010*/  FFMA.FTZ R4, R171, -UR4, R224 ;  /* 0x80000004ab047c23 */ /* 0x000fe200080100e0 */
[----:B------:R-:W-:Y:S01]  /*5020*/  MOV R171, R103 ;  /* 0x0000006700ab7202 */ /* 0x000fe20000000f00 */
[----:B------:R-:W-:Y:S01]  /*5030*/  FFMA.FTZ R5, R174, -UR4, R152 ;  /* 0x80000004ae057c23 */ /* 0x000fe20008010098 */
[-C--:B------:R-:W-:Y:S03]  /*5040*/  HMMA.16816.F32 R44, R112, R6.reuse, R44 ;  /* 0x00000006702c723c */ /* 0x080fe6000000182c */
[----:B----4-:R-:W-:Y:S03]  /*5050*/  @P1 IADD3 R12, R11, 0x10, RZ ;  /* 0x000000100b0c1810 */ /* 0x010fe60007ffe0ff */
[----:B------:R-:W-:Y:S01]  /*5060*/  FMUL.FTZ R37, R37, c[0x0][0x2ec] ;  /* 0x0000bb0025257a20 */ /* 0x000fe20000410000 */
[----:B------:R-:W-:Y:S01]  /*5070*/  PLOP3.LUT P1, PT, PT, PT, UP0, 0x80, 0x0 ;  /* 0x000000000000781c */ /* 0x000fe20003f2f008 */
[----:B------:R-:W-:Y:S01]  /*5080*/  FMUL.FTZ R39, R39, c[0x0][0x2ec] ;  /* 0x0000bb0027277a20 */ /* 0x000fe20000410000 */
[----:B------:R-:W-:Y:S03]  /*5090*/  @P2 ISETP.GE.AND P2, PT, R12, UR5, PT ;  /* 0x000000050c002c0c */ /* 0x000fe6000bf46270 */
[----:B------:R-:W-:Y:S01]  /*50a0*/  FMUL.FTZ R36, R36, c[0x0][0x2ec] ;  /* 0x0000bb0024247a20 */ /* 0x000fe20000410000 */
[C---:B------:R-:W-:Y:S01]  /*50b0*/  HMMA.16816.F32 R48, R104.reuse, R6, R48 ;  /* 0x000000066830723c */ /* 0x040fe20000001830 */
[----:B------:R-:W-:Y:S03]  /*50c0*/  MUFU.TANH R214, R37 ;  /* 0x0000002500d67308 */ /* 0x000fe60000002400 */
[----:B------:R-:W-:Y:S01]  /*50d0*/  FMUL.FTZ R41, R41, c[0x0][0x2ec] ;  /* 0x0000bb0029297a20 */ /* 0x000fe20000410000 */
[----:B------:R-:W-:Y:S01]  /*50e0*/  @P0 IADD3 R12, R11, 0x11, RZ ;  /* 0x000000110b0c0810 */ /* 0x000fe20007ffe0ff */
[----:B------:R-:W-:Y:S01]  /*50f0*/  FMUL.FTZ R38, R38, c[0x0][0x2ec] ;  /* 0x0000bb0026267a20 */ /* 0x000fe20000410000 */
[----:B------:R-:W-:Y:S01]  /*5100*/  PLOP3.LUT P0, PT, PT, PT, UP0, 0x80, 0x0 ;  /* 0x000000000000781c */ /* 0x000fe20003f0f008 */
[----:B------:R-:W-:Y:S01]  /*5110*/  FMUL.FTZ R40, R40, c[0x0][0x2ec] ;  /* 0x0000bb0028287a20 */ /* 0x000fe20000410000 */
[----:B------:R-:W-:Y:S02]  /*5120*/  @P3 ISETP.GE.AND P3, PT, R12, UR5, PT ;  /* 0x000000050c003c0c */ /* 0x000fe4000bf66270 */
[----:B------:R-:W-:Y:S01]  /*5130*/  MUFU.TANH R96, R41 ;  /* 0x0000002900607308 */ /* 0x000fe20000002400 */
[----:B------:R-:W-:Y:S01]  /*5140*/  FFMA.FTZ R12, R177, -UR4, R237 ;  /* 0x80000004b10c7c23 */ /* 0x000fe200080100ed */
[----:B------:R-:W-:Y:S01]  /*5150*/  @P1 FSEL R13, R13, -INF , !P2 ;  /* 0xff8000000d0d1808 */ /* 0x000fe20005000000 */
[----:B------:R-:W-:Y:S01]  /*5160*/  FMUL.FTZ R43, R43, c[0x0][0x2ec] ;  /* 0x0000bb002b2b7a20 */ /* 0x000fe20000410000 */
[----:B------:R-:W-:Y:S01]  /*5170*/  PLOP3.LUT P1, PT, PT, PT, UP0, 0x80, 0x0 ;  /* 0x000000000000781c */ /* 0x000fe20003f2f008 */
[----:B------:R-:W-:Y:S02]  /*5180*/  FMUL.FTZ R42, R42, c[0x0][0x2ec] ;  /* 0x0000bb002a2a7a20 */ /* 0x000fe40000410000 */
[--C-:B------:R-:W-:Y:S02]  /*5190*/  FFMA.FTZ R13, R13, c[0x0][0x23c], -R10.reuse ;  /* 0x00008f000d0d7a23 */ /* 0x100fe4000001080a */
[----:B------:R-:W-:Y:S01]  /*51a0*/  FMUL.FTZ R45, R45, c[0x0][0x2ec] ;  /* 0x0000bb002d2d7a20 */ /* 0x000fe20000410000 */
[----:B------:R-:W-:Y:S01]  /*51b0*/  MUFU.TANH R235, R39 ;  /* 0x0000002700eb7308 */ /* 0x000fe20000002400 */
[----:B------:R-:W-:Y:S01]  /*51c0*/  FMUL.FTZ R44, R44, c[0x0][0x2ec] ;  /* 0x0000bb002c2c7a20 */ /* 0x000fe20000410000 */
[----:B------:R-:W-:Y:S01]  /*51d0*/  @P0 FSEL R12, R12, -INF , !P3 ;  /* 0xff8000000c0c0808 */ /* 0x000fe20005800000 */
[----:B------:R-:W-:Y:S01]  /*51e0*/  FMUL.FTZ R47, R47, c[0x0][0x2ec] ;  /* 0x0000bb002f2f7a20 */ /* 0x000fe20000410000 */
[----:B------:R-:W-:Y:S01]  /*51f0*/  PLOP3.LUT P0, PT, PT, PT, UP0, 0x80, 0x0 ;  /* 0x000000000000781c */ /* 0x000fe20003f0f008 */
[----:B------:R-:W-:Y:S02]  /*5200*/  FMUL.FTZ R46, R46, c[0x0][0x2ec] ;  /* 0x0000bb002e2e7a20 */ /* 0x000fe40000410000 */
[----:B------:R-:W-:Y:S02]  /*5210*/  FFMA.FTZ R12, R12, c[0x0][0x23c], -R10 ;  /* 0x00008f000c0c7a23 */ /* 0x000fe4000001080a */
[----:B------:R-:W-:Y:S01]  /*5220*/  FMUL.FTZ R48, R48, c[0x0][0x2ec] ;  /* 0x0000bb0030307a20 */ /* 0x000fe20000410000 */
[----:B------:R1:W-:Y:S01]  /*5230*/  MUFU.EX2 R170, R13 ;  /* 0x0000000d00aa7308 */ /* 0x0003e20000000800 */
[----:B------:R-:W-:Y:S02]  /*5240*/  FMUL.FTZ R49, R49, c[0x0][0x2ec] ;  /* 0x0000bb0031317a20 */ /* 0x000fe40000410000 */
[----:B------:R-:W-:Y:S02]  /*5250*/  FMUL.FTZ R50, R50, c[0x0][0x2ec] ;  /* 0x0000bb0032327a20 */ /* 0x000fe40000410000 */
[----:B------:R-:W-:Y:S02]  /*5260*/  FMUL.FTZ R51, R51, c[0x0][0x2ec] ;  /* 0x0000bb0033337a20 */ /* 0x000fe40000410000 */
[----:B------:R-:W-:Y:S02]  /*5270*/  @P0 FSEL R4, R4, -INF , !P3 ;  /* 0xff80000004040808 */ /* 0x000fe40005800000 */
[----:B------:R-:W-:Y:S01]  /*5280*/  PLOP3.LUT P0, PT, PT, PT, UP0, 0x80, 0x0 ;  /* 0x000000000000781c */ /* 0x000fe20003f0f008 */
[----:B------:R-:W-:Y:S02]  /*5290*/  MUFU.TANH R97, R40 ;  /* 0x0000002800617308 */ /* 0x000fe40000002400 */
[--C-:B------:R-:W-:Y:S08]  /*52a0*/  FFMA.FTZ R4, R4, c[0x0][0x23c], -R9.reuse ;  /* 0x00008f0004047a23 */ /* 0x100ff00000010809 */
[----:B------:R2:W-:Y:S01]  /*52b0*/  MUFU.EX2 R248, R4 ;  /* 0x0000000400f87308 */ /* 0x0005e20000000800 */
[----:B-1----:R-:W-:Y:S01]  /*52c0*/  FFMA.FTZ R13, R169, -UR4, R238 ;  /* 0x80000004a90d7c23 */ /* 0x002fe200080100ee */
[----:B------:R-:W-:Y:S04]  /*52d0*/  MOV R169, R102 ;  /* 0x0000006600a97202 */ /* 0x000fe80000000f00 */
[----:B------:R-:W-:Y:S04]  /*52e0*/  @P1 FSEL R13, R13, -INF , !P2 ;  /* 0xff8000000d0d1808 */ /* 0x000fe80005000000 */
[----:B------:R-:W-:Y:S01]  /*52f0*/  MUFU.TANH R72, R43 ;  /* 0x0000002b00487308 */ /* 0x000fe20000002400 */
[----:B------:R-:W-:Y:S01]  /*5300*/  PLOP3.LUT P1, PT, PT, PT, UP0, 0x80, 0x0 ;  /* 0x000000000000781c */ /* 0x000fe20003f2f008 */
[----:B------:R-:W-:Y:S08]  /*5310*/  FFMA.FTZ R13, R13, c[0x0][0x23c], -R9 ;  /* 0x00008f000d0d7a23 */ /* 0x000ff00000010809 */
[----:B------:R-:W-:Y:S01]  /*5320*/  MUFU.TANH R73, R42 ;  /* 0x0000002a00497308 */ /* 0x000fe20000002400 */
[----:B--2---:R-:W-:Y:S03]  /*5330*/  FFMA.FTZ R4, R175, -UR4, R151 ;  /* 0x80000004af047c23 */ /* 0x004fe60008010097 */
[----:B------:R-:W-:Y:S02]  /*5340*/  @P1 FSEL R5, R5, -INF , !P2 ;  /* 0xff80000005051808 */ /* 0x000fe40005000000 */
[----:B------:R-:W-:Y:S02]  /*5350*/  PLOP3.LUT P1, PT, PT, PT, UP0, 0x80, 0x0 ;  /* 0x000000000000781c */ /* 0x000fe40003f2f008 */
[----:B------:R-:W-:Y:S01]  /*5360*/  @P0 FSEL R4, R4, -INF , !P3 ;  /* 0xff80000004040808 */ /* 0x000fe20005800000 */
[--C-:B------:R-:W-:Y:S01]  /*5370*/  FFMA.FTZ R5, R5, c[0x0][0x23c], -R8.reuse ;  /* 0x00008f0005057a23 */ /* 0x100fe20000010808 */
[----:B------:R-:W-:Y:S01]  /*5380*/  MUFU.TANH R94, R45 ;  /* 0x0000002d005e7308 */ /* 0x000fe20000002400 */
[----:B------:R-:W-:Y:S02]  /*5390*/  PLOP3.LUT P0, PT, PT, PT, UP0, 0x80, 0x0 ;  /* 0x000000000000781c */ /* 0x000fe40003f0f008 */
[----:B------:R-:W-:Y:S07]  /*53a0*/  FFMA.FTZ R4, R4, c[0x0][0x23c], -R8 ;  /* 0x00008f0004047a23 */ /* 0x000fee0000010808 */
[----:B------:R1:W-:Y:S10]  /*53b0*/  MUFU.EX2 R158, R4 ;  /* 0x00000004009e7308 */ /* 0x0003f40000000800 */
[----:B------:R2:W-:Y:S10]  /*53c0*/  MUFU.EX2 R159, R5 ;  /* 0x00000005009f7308 */ /* 0x0005f40000000800 */
[----:B------:R-:W-:Y:S01]  /*53d0*/  MUFU.TANH R95, R44 ;  /* 0x0000002c005f7308 */ /* 0x000fe20000002400 */
[----:B-1----:R-:W-:Y:S01]  /*53e0*/  FFMA.FTZ R4, R173, -UR4, R80 ;  /* 0x80000004ad047c23 */ /* 0x002fe20008010050 */
[----:B------:R-:W-:Y:S04]  /*53f0*/  MOV R173, R2 ;  /* 0x0000000200ad7202 */ /* 0x000fe80000000f00 */
[----:B------:R-:W-:Y:S04]  /*5400*/  @P0 FSEL R4, R4, -INF , !P3 ;  /* 0xff80000004040808 */ /* 0x000fe80005800000 */
[----:B------:R-:W-:Y:S01]  /*5410*/  MUFU.TANH R70, R47 ;  /* 0x0000002f00467308 */ /* 0x000fe20000002400 */
[----:B------:R-:W-:Y:S02]  /*5420*/  PLOP3.LUT P3, PT, PT, PT, UP0, 0x80, 0x0 ;  /* 0x000000000000781c */ /* 0x000fe40003f6f008 */
[----:B------:R-:W-:Y:S01]  /*5430*/  PLOP3.LUT P0, PT, PT, PT, UP0, 0x80, 0x0 ;  /* 0x000000000000781c */ /* 0x000fe20003f0f008 */
[--C-:B------:R-:W-:Y:S02]  /*5440*/  FFMA.FTZ R4, R4, c[0x0][0x23c], -R0.reuse ;  /* 0x00008f0004047a23 */ /* 0x100fe40000010800 */
[----:B--2---:R-:W-:Y:S01]  /*5450*/  FFMA.FTZ R5, R172, -UR4, R81 ;  /* 0x80000004ac057c23 */ /* 0x004fe20008010051 */
[----:B------:R-:W-:Y:S03]  /*5460*/  MOV R172, R3 ;  /* 0x0000000300ac7202 */ /* 0x000fe60000000f00 */
[----:B------:R1:W-:Y:S01]  /*5470*/  MUFU.EX2 R84, R4 ;  /* 0x0000000400547308 */ /* 0x0003e20000000800 */
[----:B------:R-:W-:Y:S02]  /*5480*/  @P1 FSEL R5, R5, -INF , !P2 ;  /* 0xff80000005051808 */ /* 0x000fe40005000000 */
[----:B------:R-:W-:Y:S02]  /*5490*/  PLOP3.LUT P1, PT, PT, PT, UP0, 0x80, 0x0 ;  /* 0x000000000000781c */ /* 0x000fe40003f2f008 */
[----:B------:R-:W-:Y:S01]  /*54a0*/  PLOP3.LUT P2, PT, PT, PT, UP0, 0x80, 0x0 ;  /* 0x000000000000781c */ /* 0x000fe20003f4f008 */
[----:B------:R-:W-:Y:S04]  /*54b0*/  FFMA.FTZ R5, R5, c[0x0][0x23c], -R0 ;  /* 0x00008f0005057a23 */ /* 0x000fe80000010800 */
[----:B------:R2:W-:Y:S10]  /*54c0*/  MUFU.EX2 R85, R5 ;  /* 0x0000000500557308 */ /* 0x0005f40000000800 */
[----:B------:R-:W-:Y:S01]  /*54d0*/  MUFU.TANH R71, R46 ;  /* 0x0000002e00477308 */ /* 0x000fe20000002400 */
[C---:B-1----:R-:W-:Y:S02]  /*54e0*/  @P1 IADD3 R4, R11.reuse, 0x18, RZ ;  /* 0x000000180b041810 */ /* 0x042fe40007ffe0ff */
[----:B------:R-:W-:Y:S02]  /*54f0*/  PLOP3.LUT P1, PT, PT, PT, UP0, 0x80, 0x0 ;  /* 0x000000000000781c */ /* 0x000fe40003f2f008 */
[----:B------:R-:W-:Y:S02]  /*5500*/  @P2 ISETP.GE.AND P2, PT, R4, UR5, PT ;  /* 0x0000000504002c0c */ /* 0x000fe4000bf46270 */
[----:B------:R-:W-:Y:S03]  /*5510*/  @P0 IADD3 R4, R11, 0x19, RZ ;  /* 0x000000190b040810 */ /* 0x000fe60007ffe0ff */
[----:B------:R1:W-:Y:S01]  /*5520*/  MUFU.EX2 R168, R12 ;  /* 0x0000000c00a87308 */ /* 0x0003e20000000800 */
[----:B------:R-:W-:Y:S01]  /*5530*/  PLOP3.LUT P0, PT, PT, PT, UP0, 0x80, 0x0 ;  /* 0x000000000000781c */ /* 0x000fe20003f0f008 */
[----:B--2---:R-:W-:Y:S01]  /*5540*/  FFMA.FTZ R5, R180, -UR4, R99 ;  /* 0x80000004b4057c23 */ /* 0x004fe20008010063 */
[----:B------:R-:W-:Y:S01]  /*5550*/  @P3 ISETP.GE.AND P3, PT, R4, UR5, PT ;  /* 0x0000000504003c0c */ /* 0x000fe2000bf66270 */
[----:B------:R-:W-:Y:S04]  /*5560*/  FFMA.FTZ R4, R181, -UR4, R98 ;  /* 0x80000004b5047c23 */ /* 0x000fe80008010062 */
[----:B------:R-:W-:Y:S02]  /*5570*/  @P1 FSEL R5, R5, -INF , !P2 ;  /* 0xff80000005051808 */ /* 0x000fe40005000000 */
[----:B------:R2:W-:Y:S01]  /*5580*/  MUFU.EX2 R250, R13 ;  /* 0x0000000d00fa7308 */ /* 0x0005e20000000800 */
[----:B------:R-:W-:Y:S02]  /*5590*/  PLOP3.LUT P1, PT, PT, PT, UP0, 0x80, 0x0 ;  /* 0x000000000000781c */ /* 0x000fe40003f2f008 */
[--C-:B------:R-:W-:Y:S03]  /*55a0*/  FFMA.FTZ R5, R5, c[0x0][0x23c], -R8.reuse ;  /* 0x00008f0005057a23 */ /* 0x100fe60000010808 */
[----:B------:R-:W-:Y:S02]  /*55b0*/  @P0 FSEL R4, R4, -INF , !P3 ;  /* 0xff80000004040808 */ /* 0x000fe40005800000 */
[----:B------:R-:W-:Y:S02]  /*55c0*/  PLOP3.LUT P0, PT, PT, PT, UP0, 0x80, 0x0 ;  /* 0x000000000000781c */ /* 0x000fe40003f0f008 */
[----:B------:R4:W-:Y:S01]  /*55d0*/  MUFU.EX2 R156, R5 ;  /* 0x00000005009c7308 */ /* 0x0009e20000000800 */
[----:B------:R-:W-:Y:S02]  /*55e0*/  FFMA.FTZ R4, R4, c[0x0][0x23c], -R8 ;  /* 0x00008f0004047a23 */ /* 0x000fe40000010808 */
[----:B-1----:R-:W-:Y:S07]  /*55f0*/  FFMA.FTZ R12, R179, -UR4, R219 ;  /* 0x80000004b30c7c23 */ /* 0x002fee00080100db */
[----:B------:R1:W-:Y:S01]  /*5600*/  MUFU.EX2 R153, R4 ;  /* 0x0000000400997308 */ /* 0x0003e20000000800 */
[----:B--2---:R-:W-:Y:S09]  /*5610*/  FFMA.FTZ R13, R178, -UR4, R222 ;  /* 0x80000004b20d7c23 */ /* 0x004ff200080100de */
[----:B------:R-:W-:Y:S01]  /*5620*/  MUFU.TANH R236, R38 ;  /* 0x0000002600ec7308 */ /* 0x000fe20000002400 */
[----:B----4-:R-:W-:Y:S05]  /*5630*/  FFMA.FTZ R5, R174, -UR4, R79 ;  /* 0x80000004ae057c23 */ /* 0x010fea000801004f */
[----:B------:R-:W-:Y:S04]  /*5640*/  @P1 FSEL R5, R5, -INF , !P2 ;  /* 0xff80000005051808 */ /* 0x000fe80005000000 */
[----:B------:R-:W2:Y:S01]  /*5650*/  MUFU.TANH R215, R36 ;  /* 0x0000002400d77308 */ /* 0x000ea20000002400 */
[----:B------:R-:W-:Y:S01]  /*5660*/  PLOP3.LUT P1, PT, PT, PT, UP0, 0x80, 0x0 ;  /* 0x000000000000781c */ /* 0x000fe20003f2f008 */
[----:B-1----:R-:W-:Y:S02]  /*5670*/  FFMA.FTZ R4, R175, -UR4, R78 ;  /* 0x80000004af047c23 */ /* 0x002fe4000801004e */
[--C-:B------:R-:W-:Y:S03]  /*5680*/  FFMA.FTZ R5, R5, c[0x0][0x23c], -R0.reuse ;  /* 0x00008f0005057a23 */ /* 0x100fe60000010800 */
[----:B------:R-:W-:Y:S03]  /*5690*/  @P0 FSEL R4, R4, -INF , !P3 ;  /* 0xff80000004040808 */ /* 0x000fe60005800000 */
[----:B------:R-:W-:Y:S01]  /*56a0*/  MUFU.EX2 R83, R5 ;  /* 0x0000000500537308 */ /* 0x000fe20000000800 */
[----:B------:R-:W-:Y:S01]  /*56b0*/  PLOP3.LUT P0, PT, PT, PT, UP0, 0x80, 0x0 ;  /* 0x000000000000781c */ /* 0x000fe20003f0f008 */
[----:B------:R-:W-:Y:S02]  /*56c0*/  FFMA.FTZ R4, R4, c[0x0][0x23c], -R0 ;  /* 0x00008f0004047a23 */ /* 0x000fe40000010800 */
[----:B------:R-:W-:Y:S02]  /*56d0*/  @P1 FSEL R13, R13, -INF , !P2 ;  /* 0xff8000000d0d1808 */ /* 0x000fe40005000000 */
[----:B------:R-:W-:Y:S03]  /*56e0*/  PLOP3.LUT P1, PT, PT, PT, UP0, 0x80, 0x0 ;  /* 0x000000000000781c */ /* 0x000fe60003f2f008 */
[--C-:B------:R-:W-:Y:S01]  /*56f0*/  FFMA.FTZ R13, R13, c[0x0][0x23c], -R10.reuse ;  /* 0x00008f000d0d7a23 */ /* 0x100fe2000001080a */
[----:B------:R1:W-:Y:S04]  /*5700*/  MUFU.EX2 R82, R4 ;  /* 0x0000000400527308 */ /* 0x0003e80000000800 */
[----:B------:R-:W-:Y:S02]  /*5710*/  @P0 FSEL R12, R12, -INF , !P3 ;  /* 0xff8000000c0c0808 */ /* 0x000fe40005800000 */
[----:B------:R-:W-:Y:S03]  /*5720*/  PLOP3.LUT P0, PT, PT, PT, UP0, 0x80, 0x0 ;  /* 0x000000000000781c */ /* 0x000fe60003f0f008 */
[----:B------:R-:W-:Y:S01]  /*5730*/  FFMA.FTZ R12, R12, c[0x0][0x23c], -R10 ;  /* 0x00008f000c0c7a23 */ /* 0x000fe2000001080a */
[----:B------:R3:W-:Y:S10]  /*5740*/  MUFU.EX2 R213, R13 ;  /* 0x0000000d00d57308 */ /* 0x0007f40000000800 */
[----:B------:R4:W-:Y:S01]  /*5750*/  MUFU.EX2 R212, R12 ;  /* 0x0000000c00d47308 */ /* 0x0009e20000000800 */
[----:B-1----:R-:W1:Y:S09]  /*5760*/  LDSM.16.M88.4 R4, [R149+0x6c00] ;  /* 0x006c00009504783b */ /* 0x002e720000000200 */
[----:B------:R-:W-:Y:S01]  /*5770*/  MUFU.TANH R211, R48 ;  /* 0x0000003000d37308 */ /* 0x000fe20000002400 */
[----:B---3--:R-:W-:Y:S05]  /*5780*/  FFMA.FTZ R13, R176, -UR4, R244 ;  /* 0x80000004b00d7c23 */ /* 0x008fea00080100f4 */
[----:B------:R-:W-:Y:S04]  /*5790*/  @P1 FSEL R13, R13, -INF , !P2 ;  /* 0xff8000000d0d1808 */ /* 0x000fe80005000000 */
[----:B------:R-:W3:Y:S01]  /*57a0*/  MUFU.TANH R210, R49 ;  /* 0x0000003100d27308 */ /* 0x000ee20000002400 */
[----:B------:R-:W-:Y:S02]  /*57b0*/  PLOP3.LUT P1, PT, PT, PT, UP0, 0x80, 0x0 ;  /* 0x000000000000781c */ /* 0x000fe40003f2f008 */
[----:B------:R-:W-:Y:S01]  /*57c0*/  PLOP3.LUT P2, PT, PT, PT, UP0, 0x80, 0x0 ;  /* 0x000000000000781c */ /* 0x000fe20003f4f008 */
[----:B----4-:R-:W-:Y:S02]  /*57d0*/  FFMA.FTZ R12, R177, -UR4, R243 ;  /* 0x80000004b10c7c23 */ /* 0x010fe400080100f3 */
[--C-:B------:R-:W-:Y:S03]  /*57e0*/  FFMA.FTZ R13, R13, c[0x0][0x23c], -R9.reuse ;  /* 0x00008f000d0d7a23 */ /* 0x100fe60000010809 */
[----:B------:R-:W-:Y:S01]  /*57f0*/  @P0 FSEL R12, R12, -INF , !P3 ;  /* 0xff8000000c0c0808 */ /* 0x000fe20005800000 */
[----:B------:R2:W-:Y:S01]  /*5800*/  MUFU.EX2 R228, R13 ;  /* 0x0000000d00e47308 */ /* 0x0005e20000000800 */
[----:B------:R-:W-:Y:S02]  /*5810*/  PLOP3.LUT P0, PT, PT, PT, UP0, 0x80, 0x0 ;  /* 0x000000000000781c */ /* 0x000fe40003f0f008 */
[----:B------:R-:W-:Y:S01]  /*5820*/  PLOP3.LUT P3, PT, PT, PT, UP0, 0x80, 0x0 ;  /* 0x000000000000781c */ /* 0x000fe20003f6f008 */
[----:B------:R-:W-:Y:S06]  /*5830*/  FFMA.FTZ R12, R12, c[0x0][0x23c], -R9 ;  /* 0x00008f000c0c7a23 */ /* 0x000fec0000010809 */
[----:B------:R4:W-:Y:S01]  /*5840*/  MUFU.EX2 R225, R12 ;  /* 0x0000000c00e17308 */ /* 0x0009e20000000800 */
[-C--:B-1----:R-:W-:Y:S09]  /*5850*/  HMMA.16816.F32 R52, R104, R4.reuse, R52 ;  /* 0x000000046834723c */ /* 0x082ff20000001834 */
[----:B------:R-:W1:Y:S01]  /*5860*/  MUFU.TANH R221, R50 ;  /* 0x0000003200dd7308 */ /* 0x000e620000002400 */
[C---:B------:R-:W-:Y:S04]  /*5870*/  HMMA.16816.F32 R56, R112.reuse, R4, R56 ;  /* 0x000000047038723c */ /* 0x040fe80000001838 */
[----:B--2---:R-:W-:Y:S03]  /*5880*/  FFMA.FTZ R13, R188, -UR4, R215 ;  /* 0x80000004bc0d7c23 */ /* 0x004fe600080100d7 */
[----:B------:R-:W-:Y:S01]  /*5890*/  FFMA.FTZ R4, R179, -UR4, R235 ;  /* 0x80000004b3047c23 */ /* 0x000fe200080100eb */
[-C--:B------:R-:W-:Y:S01]  /*58a0*/  HMMA.16816.F32 R60, R112, R6.reuse, R60 ;  /* 0x00000006703c723c */ /* 0x080fe2000000183c */
[----:B------:R-:W2:Y:S03]  /*58b0*/  MUFU.TANH R218, R51 ;  /* 0x0000003300da7308 */ /* 0x000ea60000002400 */
[----:B------:R-:W-:Y:S01]  /*58c0*/  FFMA.FTZ R5, R182, -UR4, R97 ;  /* 0x80000004b6057c23 */ /* 0x000fe20008010061 */
[C---:B----4-:R-:W-:Y:S02]  /*58d0*/  @P1 IADD3 R12, R11.reuse, 0x20, RZ ;  /* 0x000000200b0c1810 */ /* 0x050fe40007ffe0ff */
[----:B------:R-:W-:Y:S01]  /*58e0*/  PLOP3.LUT P1, PT, PT, PT, UP0, 0x80, 0x0 ;  /* 0x000000000000781c */ /* 0x000fe20003f2f008 */
[----:B------:R-:W-:Y:S01]  /*58f0*/  FMUL.FTZ R52, R52, c[0x0][0x2ec] ;  /* 0x0000bb0034347a20 */ /* 0x000fe20000410000 */
[----:B------:R-:W-:Y:S01]  /*5900*/  @P2 ISETP.GE.AND P2, PT, R12, UR5, PT ;  /* 0x000000050c002c0c */ /* 0x000fe2000bf46270 */
[----:B------:R-:W-:Y:S02]  /*5910*/  HMMA.16816.F32 R64, R104, R6, R64 ;  /* 0x000000066840723c */ /* 0x000fe40000001840 */
[----:B------:R-:W4:Y:S02]  /*5920*/  MUFU.TANH R185, R52 ;  /* 0x0000003400b97308 */ /* 0x000f240000002400 */
[----:B------:R-:W-:Y:S01]  /*5930*/  FMUL.FTZ R54, R54, c[0x0][0x2ec] ;  /* 0x0000bb0036367a20 */ /* 0x000fe20000410000 */
[----:B------:R-:W-:Y:S01]  /*5940*/  @P0 IADD3 R12, R11, 0x21, RZ ;  /* 0x000000210b0c0810 */ /* 0x000fe20007ffe0ff */
[----:B------:R-:W-:Y:S01]  /*5950*/  FMUL.FTZ R53, R53, c[0x0][0x2ec] ;  /* 0x0000bb0035357a20 */ /* 0x000fe20000410000 */
[----:B------:R-:W-:Y:S01]  /*5960*/  PLOP3.LUT P0, PT, PT, PT, UP0, 0x80, 0x0 ;  /* 0x000000000000781c */ /* 0x000fe20003f0f008 */
[----:B---3--:R-:W-:Y:S01]  /*5970*/  FFMA.FTZ R6, R186, -UR4, R210 ;  /* 0x80000004ba067c23 */ /* 0x008fe200080100d2 */
[----:B------:R-:W-:Y:S03]  /*5980*/  @P3 ISETP.GE.AND P3, PT, R12, UR5, PT ;  /* 0x000000050c003c0c */ /* 0x000fe6000bf66270 */
[----:B------:R-:W-:Y:S01]  /*5990*/  FMUL.FTZ R56, R56, c[0x0][0x2ec] ;  /* 0x0000bb0038387a20 */ /* 0x000fe20000410000 */
[----:B------:R-:W-:Y:S01]  /*59a0*/  F2FP.PACK_AB R7, R229, R230 ;  /* 0x000000e6e507723e */ /* 0x000fe200000000ff */
[----:B------:R-:W-:Y:S01]  /*59b0*/  FFMA.FTZ R12, R189, -UR4, R214 ;  /* 0x80000004bd0c7c23 */ /* 0x000fe200080100d6 */
[----:B------:R-:W-:Y:S01]  /*59c0*/  @P1 FSEL R13, R13, -INF , !P2 ;  /* 0xff8000000d0d1808 */ /* 0x000fe20005000000 */
[----:B------:R-:W-:Y:S01]  /*59d0*/  FMUL.FTZ R55, R55, c[0x0][0x2ec] ;  /* 0x0000bb0037377a20 */ /* 0x000fe20000410000 */
[----:B------:R-:W-:Y:S01]  /*59e0*/  MUFU.TANH R233, R56 ;  /* 0x0000003800e97308 */ /* 0x000fe20000002400 */
[----:B------:R-:W-:Y:S01]  /*59f0*/  FMUL.FTZ R60, R60, c[0x0][0x2ec] ;  /* 0x0000bb003c3c7a20 */ /* 0x000fe20000410000 */
[----:B------:R-:W-:Y:S01]  /*5a00*/  PLOP3.LUT P1, PT, PT, PT, UP0, 0x80, 0x0 ;  /* 0x000000000000781c */ /* 0x000fe20003f2f008 */
[----:B------:R-:W-:Y:S02]  /*5a10*/  FMUL.FTZ R58, R58, c[0x0][0x2ec] ;  /* 0x0000bb003a3a7a20 */ /* 0x000fe40000410000 */
[--C-:B------:R-:W-:Y:S01]  /*5a20*/  FFMA.FTZ R13, R13, c[0x0][0x23c], -R10.reuse ;  /* 0x00008f000d0d7a23 */ /* 0x100fe2000001080a */
[----:B------:R-:W-:Y:S01]  /*5a30*/  @P0 FSEL R12, R12, -INF , !P3 ;  /* 0xff8000000c0c0808 */ /* 0x000fe20005800000 */
[----:B------:R-:W-:Y:S01]  /*5a40*/  FMUL.FTZ R57, R57, c[0x0][0x2ec] ;  /* 0x0000bb0039397a20 */ /* 0x000fe20000410000 */
[----:B------:R-:W-:Y:S01]  /*5a50*/  PLOP3.LUT P0, PT, PT, PT, UP0, 0x80, 0x0 ;  /* 0x000000000000781c */ /* 0x000fe20003f0f008 */
[----:B------:R-:W-:Y:S01]  /*5a60*/  FMUL.FTZ R61, R61, c[0x0][0x2ec] ;  /* 0x0000bb003d3d7a20 */ /* 0x000fe20000410000 */
[----:B------:R3:W-:Y:S01]  /*5a70*/  MUFU.EX2 R167, R13 ;  /* 0x0000000d00a77308 */ /* 0x0007e20000000800 */
[----:B------:R-:W-:Y:S02]  /*5a80*/  FMUL.FTZ R59, R59, c[0x0][0x2ec] ;  /* 0x0000bb003b3b7a20 */ /* 0x000fe40000410000 */
[----:B------:R-:W-:Y:S02]  /*5a90*/  FMUL.FTZ R62, R62, c[0x0][0x2ec] ;  /* 0x0000bb003e3e7a20 */ /* 0x000fe40000410000 */
[----:B------:R-:W-:Y:S02]  /*5aa0*/  FFMA.FTZ R12, R12, c[0x0][0x23c], -R10 ;  /* 0x00008f000c0c7a23 */ /* 0x000fe4000001080a */
[----:B------:R-:W-:Y:S02]  /*5ab0*/  FMUL.FTZ R64, R64, c[0x0][0x2ec] ;  /* 0x0000bb0040407a20 */ /* 0x000fe40000410000 */
[----:B------:R-:W-:Y:S01]  /*5ac0*/  FMUL.FTZ R65, R65, c[0x0][0x2ec] ;  /* 0x0000bb0041417a20 */ /* 0x000fe20000410000 */
[----:B------:R-:W-:Y:S01]  /*5ad0*/  MUFU.TANH R68, R58 ;  /* 0x0000003a00447308 */ /* 0x000fe20000002400 */
[----:B------:R-:W-:Y:S01]  /*5ae0*/  FMUL.FTZ R66, R66, c[0x0][0x2ec] ;  /* 0x0000bb0042427a20 */ /* 0x000fe20000410000 */
[----:B------:R-:W-:Y:S01]  /*5af0*/  @P0 FSEL R4, R4, -INF , !P3 ;  /* 0xff80000004040808 */ /* 0x000fe20005800000 */
[----:B------:R-:W-:Y:S01]  /*5b00*/  FMUL.FTZ R67, R67, c[0x0][0x2ec] ;  /* 0x0000bb0043437a20 */ /* 0x000fe20000410000 */
[----:B------:R-:W-:Y:S01]  /*5b10*/  PLOP3.LUT P0, PT, PT, PT, UP0, 0x80, 0x0 ;  /* 0x000000000000781c */ /* 0x000fe20003f0f008 */
[----:B------:R-:W-:Y:S02]  /*5b20*/  FMUL.FTZ R63, R63, c[0x0][0x2ec] ;  /* 0x0000bb003f3f7a20 */ /* 0x000fe40000410000 */
[--C-:B------:R-:W-:Y:S03]  /*5b30*/  FFMA.FTZ R4, R4, c[0x0][0x23c], -R9.reuse ;  /* 0x00008f0004047a23 */ /* 0x100fe60000010809 */
[----:B------:R-:W-:Y:S01]  /*5b40*/  MUFU.TANH R227, R60 ;  /* 0x0000003c00e37308 */ /* 0x000fe20000002400 */
[----:B---3--:R-:W-:Y:S05]  /*5b50*/  FFMA.FTZ R13, R178, -UR4, R236 ;  /* 0x80000004b20d7c23 */ /* 0x008fea00080100ec */
[----:B------:R-:W-:Y:S04]  /*5b60*/  @P1 FSEL R13, R13, -INF , !P2 ;  /* 0xff8000000d0d1808 */ /* 0x000fe80005000000 */
[----:B------:R3:W-:Y:S01]  /*5b70*/  MUFU.EX2 R220, R4 ;  /* 0x0000000400dc7308 */ /* 0x0007e20000000800 */
[----:B------:R-:W-:Y:S01]  /*5b80*/  PLOP3.LUT P1, PT, PT, PT, UP0, 0x80, 0x0 ;  /* 0x000000000000781c */ /* 0x000fe20003f2f008 */
[----:B------:R-:W-:Y:S08]  /*5b90*/  FFMA.FTZ R13, R13, c[0x0][0x23c], -R9 ;  /* 0x00008f000d0d7a23 */ /* 0x000ff00000010809 */
[----:B------:R-:W-:Y:S04]  /*5ba0*/  MUFU.TANH R3, R59 ;  /* 0x0000003b00037308 */ /* 0x000fe80000002400 */
[----:B------:R-:W-:Y:S02]  /*5bb0*/  @P1 FSEL R5, R5, -INF , !P2 ;  /* 0xff80000005051808 */ /* 0x000fe40005000000 */
[----:B------:R-:W-:Y:S03]  /*5bc0*/  PLOP3.LUT P1, PT, PT, PT, UP0, 0x80, 0x0 ;  /* 0x000000000000781c */ /* 0x000fe60003f2f008 */
[----:B------:R-:W-:Y:S01]  /*5bd0*/  FFMA.FTZ R5, R5, c[0x0][0x23c], -R8 ;  /* 0x00008f0005057a23 */ /* 0x000fe20000010808 */
[----:B------:R-:W-:Y:S01]  /*5be0*/  MUFU.TANH R226, R61 ;  /* 0x0000003d00e27308 */ /* 0x000fe20000002400 */
[----:B---3--:R-:W-:Y:S05]  /*5bf0*/  FFMA.FTZ R4, R184, -UR4, R96 ;  /* 0x80000004b8047c23 */ /* 0x008fea0008010060 */
[----:B------:R-:W-:Y:S04]  /*5c00*/  @P0 FSEL R4, R4, -INF , !P3 ;  /* 0xff80000004040808 */ /* 0x000fe80005800000 */
[----:B------:R-:W-:Y:S01]  /*5c10*/  MUFU.TANH R2, R62 ;  /* 0x0000003e00027308 */ /* 0x000fe20000002400 */
[----:B------:R-:W-:Y:S01]  /*5c20*/  PLOP3.LUT P0, PT, PT, PT, UP0, 0x80, 0x0 ;  /* 0x000000000000781c */ /* 0x000fe20003f0f008 */
[----:B------:R-:W-:Y:S08]  /*5c30*/  FFMA.FTZ R4, R4, c[0x0][0x23c], -R8 ;  /* 0x00008f0004047a23 */ /* 0x000ff00000010808 */
[----:B------:R3:W-:Y:S10]  /*5c40*/  MUFU.EX2 R245, R4 ;  /* 0x0000000400f57308 */ /* 0x0007f40000000800 */
[----:B------:R1:W-:Y:S10]  /*5c50*/  MUFU.EX2 R246, R5 ;  /* 0x0000000500f67308 */ /* 0x0003f40000000800 */
[----:B------:R-:W-:Y:S01]  /*5c60*/  MUFU.TANH R113, R64 ;  /* 0x0000004000717308 */ /* 0x000fe20000002400 */
[----:B---3--:R-:W-:Y:S05]  /*5c70*/  FFMA.FTZ R4, R181, -UR4, R72 ;  /* 0x80000004b5047c23 */ /* 0x008fea0008010048 */
[----:B------:R-:W-:Y:S04]  /*5c80*/  @P0 FSEL R4, R4, -INF , !P3 ;  /* 0xff80000004040808 */ /* 0x000fe80005800000 */
[----:B------:R-:W-:Y:S01]  /*5c90*/  MUFU.TANH R112, R65 ;  /* 0x0000004100707308 */ /* 0x000fe20000002400 */
[----:B------:R-:W-:Y:S02]  /*5ca0*/  PLOP3.LUT P0, PT, PT, PT, UP0, 0x80, 0x0 ;  /* 0x000000000000781c */ /* 0x000fe40003f0f008 */
[----:B------:R-:W-:Y:S01]  /*5cb0*/  PLOP3.LUT P3, PT, PT, PT, UP0, 0x80, 0x0 ;  /* 0x000000000000781c */ /* 0x000fe20003f6f008 */
[--C-:B------:R-:W-:Y:S02]  /*5cc0*/  FFMA.FTZ R4, R4, c[0x0][0x23c], -R0.reuse ;  /* 0x00008f0004047a23 */ /* 0x100fe40000010800 */
[----:B-1----:R-:W-:Y:S04]  /*5cd0*/  FFMA.FTZ R5, R180, -UR4, R73 ;  /* 0x80000004b4057c23 */ /* 0x002fe80008010049 */
        /* <DEDUP_REMOVED lines=11> */
[----:B------:R-:W-:Y:S01]  /*5d90*/  MUFU.TANH R178, R67 ;  /* 0x0000004300b27308 */ /* 0x000fe20000002400 */
[----:B------:R-:W-:Y:S01]  /*5da0*/  PLOP3.LUT P0, PT, PT, PT, UP0, 0x80, 0x0 ;  /* 0x000000000000781c */ /* 0x000fe20003f0f008 */
[----:B---3--:R-:W-:Y:S01]  /*5db0*/  FFMA.FTZ R5, R191, -UR4, R95 ;  /* 0x80000004bf057c23 */ /* 0x008fe2000801005f */
[----:B------:R-:W-:Y:S01]  /*5dc0*/  @P3 ISETP.GE.AND P3, PT, R4, UR5, PT ;  /* 0x0000000504003c0c */ /* 0x000fe2000bf66270 */
[----:B------:R-:W-:Y:S04]  /*5dd0*/  FFMA.FTZ R4, R190, -UR4, R94 ;  /* 0x80000004be047c23 */ /* 0x000fe8000801005e */
[----:B------:R-:W-:Y:S02]  /*5de0*/  @P1 FSEL R5, R5, -INF , !P6 ;  /* 0xff80000005051808 */ /* 0x000fe40007000000 */
[----:B------:R-:W-:Y:S01]  /*5df0*/  MUFU.TANH R252, R63 ;  /* 0x0000003f00fc7308 */ /* 0x000fe20000002400 */
[----:B------:R-:W-:Y:S02]  /*5e00*/  PLOP3.LUT P1, PT, PT, PT, UP0, 0x80, 0x0 ;  /* 0x000000000000781c */ /* 0x000fe40003f2f008 */
[--C-:B------:R-:W-:Y:S03]  /*5e10*/  FFMA.FTZ R5, R5, c[0x0][0x23c], -R8.reuse ;  /* 0x00008f0005057a23 */ /* 0x100fe60000010808 */
[----:B------:R-:W-:Y:S02]  /*5e20*/  @P0 FSEL R4, R4, -INF , !P3 ;  /* 0xff80000004040808 */ /* 0x000fe40005800000 */
[----:B------:R-:W-:Y:S02]  /*5e30*/  PLOP3.LUT P0, PT, PT, PT, UP0, 0x80, 0x0 ;  /* 0x000000000000781c */ /* 0x000fe40003f0f008 */
[----:B------:R-:W-:Y:S01]  /*5e40*/  MUFU.EX2 R166, R12 ;  /* 0x0000000c00a67308 */ /* 0x000fe20000000800 */
[----:B------:R-:W-:Y:S09]  /*5e50*/  FFMA.FTZ R4, R4, c[0x0][0x23c], -R8 ;  /* 0x00008f0004047a23 */ /* 0x000ff20000010808 */
[----:B------:R1:W-:Y:S10]  /*5e60*/  MUFU.EX2 R231, R4 ;  /* 0x0000000400e77308 */ /* 0x0003f40000000800 */
[----:B------:R3:W-:Y:S10]  /*5e70*/  MUFU.EX2 R234, R5 ;  /* 0x0000000500ea7308 */ /* 0x0007f40000000800 */
[----:B------:R-:W-:Y:S01]  /*5e80*/  MUFU.EX2 R223, R13 ;  /* 0x0000000d00df7308 */ /* 0x000fe20000000800 */
[----:B-1----:R-:W-:Y:S05]  /*5e90*/  FFMA.FTZ R4, R184, -UR4, R70 ;  /* 0x80000004b8047c23 */ /* 0x002fea0008010046 */
[----:B------:R-:W-:Y:S04]  /*5ea0*/  @P0 FSEL R4, R4, -INF , !P3 ;  /* 0xff80000004040808 */ /* 0x000fe80005800000 */
[----:B------:R-:W-:Y:S01]  /*5eb0*/  MUFU.TANH R232, R57 ;  /* 0x0000003900e87308 */ /* 0x000fe20000002400 */
[----:B------:R-:W-:Y:S01]  /*5ec0*/  PLOP3.LUT P0, PT, PT, PT, UP0, 0x80, 0x0 ;  /* 0x000000000000781c */ /* 0x000fe20003f0f008 */
[--C-:B------:R-:W-:Y:S02]  /*5ed0*/  FFMA.FTZ R4, R4, c[0x0][0x23c], -R0.reuse ;  /* 0x00008f0004047a23 */ /* 0x100fe40000010800 */
[----:B---3--:R-:W-:Y:S06]  /*5ee0*/  FFMA.FTZ R5, R182, -UR4, R71 ;  /* 0x80000004b6057c23 */ /* 0x008fec0008010047 */
[----:B------:R1:W-:Y:S01]  /*5ef0*/  MUFU.EX2 R74, R4 ;  /* 0x00000004004a7308 */ /* 0x0003e20000000800 */
[----:B------:R-:W-:Y:S02]  /*5f00*/  @P1 FSEL R5, R5, -INF , !P6 ;  /* 0xff80000005051808 */ /* 0x000fe40007000000 */
[----:B------:R-:W-:Y:S03]  /*5f10*/  PLOP3.LUT P1, PT, PT, PT, UP0, 0x80, 0x0 ;  /* 0x000000000000781c */ /* 0x000fe60003f2f008 */
[----:B------:R-:W-:Y:S04]  /*5f20*/  FFMA.FTZ R5, R5, c[0x0][0x23c], -R0 ;  /* 0x00008f0005057a23 */ /* 0x000fe80000010800 */
[----:B------:R3:W-:Y:S06]  /*5f30*/  MUFU.EX2 R75, R5 ;  /* 0x00000005004b7308 */ /* 0x0007ec0000000800 */
[----:B------:R-:W-:Y:S02]  /*5f40*/  @P1 FSEL R6, R6, -INF , !P3 ;  /* 0xff80000006061808 */ /* 0x000fe40005800000 */
[----:B------:R-:W-:Y:S02]  /*5f50*/  PLOP3.LUT P1, PT, PT, PT, UP0, 0x80, 0x0 ;  /* 0x000000000000781c */ /* 0x000fe40003f2f008 */
[----:B------:R-:W-:Y:S01]  /*5f60*/  MUFU.TANH R217, R54 ;  /* 0x0000003600d97308 */ /* 0x000fe20000002400 */
[--C-:B------:R-:W-:Y:S02]  /*5f70*/  FFMA.FTZ R6, R6, c[0x0][0x23c], -R10.reuse ;  /* 0x00008f0006067a23 */ /* 0x100fe4000001080a */
[----:B-1----:R-:W-:Y:S05]  /*5f80*/  FFMA.FTZ R4, R187, -UR4, R211 ;  /* 0x80000004bb047c23 */ /* 0x002fea00080100d3 */
[----:B------:R-:W-:Y:S02]  /*5f90*/  @P0 FSEL R4, R4, -INF , !P6 ;  /* 0xff80000004040808 */ /* 0x000fe40007000000 */
[----:B------:R1:W-:Y:S01]  /*5fa0*/  MUFU.EX2 R174, R6 ;  /* 0x0000000600ae7308 */ /* 0x0003e20000000800 */
[----:B------:R-:W-:Y:S02]  /*5fb0*/  PLOP3.LUT P0, PT, PT, PT, UP0, 0x80, 0x0 ;  /* 0x000000000000781c */ /* 0x000fe40003f0f008 */
[----:B------:R-:W-:Y:S02]  /*5fc0*/  FFMA.FTZ R4, R4, c[0x0][0x23c], -R10 ;  /* 0x00008f0004047a23 */ /* 0x000fe4000001080a */
[----:B---3--:R-:W-:Y:S05]  /*5fd0*/  FFMA.FTZ R5, R188, -UR4, R221 ;  /* 0x80000004bc057c23 */ /* 0x008fea00080100dd */
[----:B------:R2:W-:Y:S04]  /*5fe0*/  MUFU.EX2 R175, R4 ;  /* 0x0000000400af7308 */ /* 0x0005e80000000800 */
[----:B------:R-:W-:Y:S02]  /*5ff0*/  @P0 FSEL R5, R5, -INF , !P6 ;  /* 0xff80000005050808 */ /* 0x000fe40007000000 */
[----:B------:R-:W-:Y:S02]  /*6000*/  PLOP3.LUT P6, PT, PT, PT, UP0, 0x80, 0x0 ;  /* 0x000000000000781c */ /* 0x000fe40003fcf008 */
[----:B------:R-:W-:Y:S01]  /*6010*/  PLOP3.LUT P0, PT, PT, PT, UP0, 0x80, 0x0 ;  /* 0x000000000000781c */ /* 0x000fe20003f0f008 */
[--C-:B------:R-:W-:Y:S01]  /*6020*/  FFMA.FTZ R5, R5, c[0x0][0x23c], -R9.reuse ;  /* 0x00008f0005057a23 */ /* 0x100fe20000010809 */
[----:B------:R-:W3:Y:S01]  /*6030*/  MUFU.TANH R183, R53 ;  /* 0x0000003500b77308 */ /* 0x000ee20000002400 */
[C---:B-1----:R-:W-:Y:S02]  /*6040*/  @P4 IADD3 R6, R11.reuse, 0x30, RZ ;  /* 0x000000300b064810 */ /* 0x042fe40007ffe0ff */
[----:B------:R-:W-:Y:S02]  /*6050*/  PLOP3.LUT P4, PT, PT, PT, UP0, 0x80, 0x0 ;  /* 0x000000000000781c */ /* 0x000fe40003f8f008 */
[----:B------:R-:W-:Y:S05]  /*6060*/  @P5 ISETP.GE.AND P5, PT, R6, UR5, PT ;  /* 0x0000000506005c0c */ /* 0x000fea000bfa6270 */
[----:B------:R4:W-:Y:S01]  /*6070*/  MUFU.EX2 R184, R5 ;  /* 0x0000000500b87308 */ /* 0x0009e20000000800 */
[----:B------:R-:W-:Y:S02]  /*6080*/  @P2 IADD3 R6, R11, 0x31, RZ ;  /* 0x000000310b062810 */ /* 0x000fe40007ffe0ff */
[----:B------:R-:W-:Y:S01]  /*6090*/  PLOP3.LUT P2, PT, PT, PT, UP0, 0x80, 0x0 ;  /* 0x000000000000781c */ /* 0x000fe20003f4f008 */
[----:B--2---:R-:W-:Y:S01]  /*60a0*/  FFMA.FTZ R4, R189, -UR4, R218 ;  /* 0x80000004bd047c23 */ /* 0x004fe200080100da */
[----:B------:R-:W-:Y:S04]  /*60b0*/  @P6 ISETP.GE.AND P6, PT, R6, UR5, PT ;  /* 0x0000000506006c0c */ /* 0x000fe8000bfc6270 */
[----:B------:R-:W-:Y:S01]  /*60c0*/  @P1 FSEL R4, R4, -INF , !P3 ;  /* 0xff80000004041808 */ /* 0x000fe20005800000 */
[----:B------:R-:W1:Y:S01]  /*60d0*/  MUFU.TANH R216, R55 ;  /* 0x0000003700d87308 */ /* 0x000e620000002400 */
[----:B------:R-:W-:Y:S02]  /*60e0*/  PLOP3.LUT P3, PT, PT, PT, UP0, 0x80, 0x0 ;  /* 0x000000000000781c */ /* 0x000fe40003f6f008 */
[----:B------:R-:W-:Y:S01]  /*60f0*/  PLOP3.LUT P1, PT, PT, PT, UP0, 0x80, 0x0 ;  /* 0x000000000000781c */ /* 0x000fe20003f2f008 */
[----:B------:R-:W-:Y:S06]  /*6100*/  FFMA.FTZ R4, R4, c[0x0][0x23c], -R9 ;  /* 0x00008f0004047a23 */ /* 0x000fec0000010809 */
[----:B------:R3:W2:Y:S01]  /*6110*/  MUFU.EX2 R182, R4 ;  /* 0x0000000400b67308 */ /* 0x0006a20000000800 */
[----:B----4-:R-:W-:Y:S03]  /*6120*/  FFMA.FTZ R5, R193, -UR4, R185 ;  /* 0x80000004c1057c23 */ /* 0x010fe600080100b9 */
[C---:B------:R-:W-:Y:S02]  /*6130*/  @P3 IADD3 R6, R11.reuse, 0x38, RZ ;  /* 0x000000380b063810 */ /* 0x040fe40007ffe0ff */
[----:B------:R-:W-:Y:S02]  /*6140*/  @P4 IADD3 R11, R11, 0x39, RZ ;  /* 0x000000390b0b4810 */ /* 0x000fe40007ffe0ff */
[----:B------:R-:W-:Y:S02]  /*6150*/  @P0 FSEL R5, R5, -INF , !P5 ;  /* 0xff80000005050808 */ /* 0x000fe40006800000 */
[----:B------:R-:W-:Y:S03]  /*6160*/  PLOP3.LUT P0, PT, PT, PT, UP0, 0x80, 0x0 ;  /* 0x000000000000781c */ /* 0x000fe60003f0f008 */
[--C-:B------:R-:W-:Y:S04]  /*6170*/  FFMA.FTZ R5, R5, c[0x0][0x23c], -R10.reuse ;  /* 0x00008f0005057a23 */ /* 0x100fe8000001080a */
[----:B------:R4:W-:Y:S01]  /*6180*/  MUFU.EX2 R115, R5 ;  /* 0x0000000500737308 */ /* 0x0009e20000000800 */
[----:B---3--:R-:W-:Y:S05]  /*6190*/  FFMA.FTZ R4, R164, -UR4, R183 ;  /* 0x80000004a4047c23 */ /* 0x008fea00080100b7 */
[----:B------:R-:W-:Y:S02]  /*61a0*/  @P1 FSEL R4, R4, -INF , !P6 ;  /* 0xff80000004041808 */ /* 0x000fe40007000000 */
[----:B------:R-:W-:Y:S03]  /*61b0*/  PLOP3.LUT P1, PT, PT, PT, UP0, 0x80, 0x0 ;  /* 0x000000000000781c */ /* 0x000fe60003f2f008 */
[----:B------:R-:W-:Y:S04]  /*61c0*/  FFMA.FTZ R4, R4, c[0x0][0x23c], -R10 ;  /* 0x00008f0004047a23 */ /* 0x000fe8000001080a */
[----:B------:R1:W-:Y:S01]  /*61d0*/  MUFU.EX2 R114, R4 ;  /* 0x0000000400727308 */ /* 0x0003e20000000800 */
[----:B----4-:R-:W-:Y:S05]  /*61e0*/  FFMA.FTZ R5, R187, -UR4, R217 ;  /* 0x80000004bb057c23 */ /* 0x010fea00080100d9 */
[----:B------:R-:W-:Y:S02]  /*61f0*/  @P0 FSEL R5, R5, -INF , !P5 ;  /* 0xff80000005050808 */ /* 0x000fe40006800000 */
[----:B------:R-:W-:Y:S03]  /*6200*/  PLOP3.LUT P0, PT, PT, PT, UP0, 0x80, 0x0 ;  /* 0x000000000000781c */ /* 0x000fe60003f0f008 */
[--C-:B------:R-:W-:Y:S04]  /*6210*/  FFMA.FTZ R5, R5, c[0x0][0x23c], -R9.reuse ;  /* 0x00008f0005057a23 */ /* 0x100fe80000010809 */
[----:B------:R3:W-:Y:S01]  /*6220*/  MUFU.EX2 R181, R5 ;  /* 0x0000000500b57308 */ /* 0x0007e20000000800 */
[----:B-1----:R-:W-:Y:S05]  /*6230*/  FFMA.FTZ R4, R186, -UR4, R216 ;  /* 0x80000004ba047c23 */ /* 0x002fea00080100d8 */
[----:B------:R-:W-:Y:S02]  /*6240*/  @P1 FSEL R4, R4, -INF , !P6 ;  /* 0xff80000004041808 */ /* 0x000fe40007000000 */
[----:B------:R-:W-:Y:S03]  /*6250*/  PLOP3.LUT P1, PT, PT, PT, UP0, 0x80, 0x0 ;  /* 0x000000000000781c */ /* 0x000fe60003f2f008 */
[----:B------:R-:W-:Y:S04]  /*6260*/  FFMA.FTZ R4, R4, c[0x0][0x23c], -R9 ;  /* 0x00008f0004047a23 */ /* 0x000fe80000010809 */
[----:B------:R1:W4:Y:S01]  /*6270*/  MUFU.EX2 R180, R4 ;  /* 0x0000000400b47308 */ /* 0x0003220000000800 */
[----:B---3--:R-:W-:Y:S05]  /*6280*/  FFMA.FTZ R5, R165, -UR4, R233 ;  /* 0x80000004a5057c23 */ /* 0x008fea00080100e9 */
[----:B------:R-:W-:Y:S02]  /*6290*/  @P2 FSEL R5, R5, -INF , !P5 ;  /* 0xff80000005052808 */ /* 0x000fe40006800000 */
[----:B------:R-:W-:Y:S03]  /*62a0*/  PLOP3.LUT P2, PT, PT, PT, UP0, 0x80, 0x0 ;  /* 0x000000000000781c */ /* 0x000fe60003f4f008 */
[----:B------:R-:W-:Y:S04]  /*62b0*/  FFMA.FTZ R5, R5, c[0x0][0x23c], -R8 ;  /* 0x00008f0005057a23 */ /* 0x000fe80000010808 */
[----:B------:R3:W-:Y:S01]  /*62c0*/  MUFU.EX2 R189, R5 ;  /* 0x0000000500bd7308 */ /* 0x0007e20000000800 */
[----:B-1----:R-:W-:Y:S05]  /*62d0*/  FFMA.FTZ R4, R163, -UR4, R232 ;  /* 0x80000004a3047c23 */ /* 0x002fea00080100e8 */
[----:B------:R-:W-:Y:S02]  /*62e0*/  @P2 ISETP.GE.AND P3, PT, R6, UR5, PT ;  /* 0x0000000506002c0c */ /* 0x000fe4000bf66270 */
[----:B------:R-:W-:Y:S02]  /*62f0*/  F2FP.PACK_AB R6, R173, R172 ;  /* 0x000000acad06723e */ /* 0x000fe400000000ff */
[----:B------:R-:W-:Y:S02]  /*6300*/  @P0 FSEL R4, R4, -INF , !P6 ;  /* 0xff80000004040808 */ /* 0x000fe40007000000 */
[----:B------:R-:W-:Y:S01]  /*6310*/  PLOP3.LUT P2, PT, PT, PT, UP0, 0x80, 0x0 ;  /* 0x000000000000781c */ /* 0x000fe20003f4f008 */
[----:B------:R1:W-:Y:S01]  /*6320*/  STS [R202+0x10400], R6 ;  /* 0x01040006ca007388 */ /* 0x0003e20000000800 */
[----:B------:R-:W-:Y:S01]  /*6330*/  PLOP3.LUT P0, PT, PT, PT, UP0, 0x80, 0x0 ;  /* 0x000000000000781c */ /* 0x000fe20003f0f008 */
[----:B------:R-:W-:Y:S04]  /*6340*/  FFMA.FTZ R4, R4, c[0x0][0x23c], -R8 ;  /* 0x00008f0004047a23 */ /* 0x000fe80000010808 */
[----:B------:R1:W-:Y:S01]  /*6350*/  MUFU.EX2 R188, R4 ;  /* 0x0000000400bc7308 */ /* 0x0003e20000000800 */
[----:B---3--:R-:W-:Y:S05]  /*6360*/  FFMA.FTZ R5, R191, -UR4, R68 ;  /* 0x80000004bf057c23 */ /* 0x008fea0008010044 */
[----:B------:R-:W-:Y:S02]  /*6370*/  @P1 FSEL R5, R5, -INF , !P5 ;  /* 0xff80000005051808 */ /* 0x000fe40006800000 */
[----:B------:R-:W-:Y:S03]  /*6380*/  PLOP3.LUT P1, PT, PT, PT, UP0, 0x80, 0x0 ;  /* 0x000000000000781c */ /* 0x000fe60003f2f008 */
[--C-:B------:R-:W-:Y:S04]  /*6390*/  FFMA.FTZ R5, R5, c[0x0][0x23c], -R0.reuse ;  /* 0x00008f0005057a23 */ /* 0x100fe80000010800 */
[----:B------:R3:W-:Y:S01]  /*63a0*/  MUFU.EX2 R69, R5 ;  /* 0x0000000500457308 */ /* 0x0007e20000000800 */
[----:B-1----:R-:W-:Y:S05]  /*63b0*/  FFMA.FTZ R4, R190, -UR4, R3 ;  /* 0x80000004be047c23 */ /* 0x002fea0008010003 */
[----:B------:R-:W-:Y:S02]  /*63c0*/  @P1 ISETP.GE.AND P1, PT, R11, UR5, PT ;  /* 0x000000050b001c0c */ /* 0x000fe4000bf26270 */
[----:B------:R-:W-:Y:S02]  /*63d0*/  @P0 FSEL R4, R4, -INF , !P6 ;  /* 0xff80000004040808 */ /* 0x000fe40007000000 */
[----:B------:R-:W-:Y:S03]  /*63e0*/  PLOP3.LUT P0, PT, PT, PT, UP0, 0x80, 0x0 ;  /* 0x000000000000781c */ /* 0x000fe60003f0f008 */
[----:B------:R-:W-:Y:S02]  /*63f0*/  FFMA.FTZ R4, R4, c[0x0][0x23c], -R0 ;  /* 0x00008f0004047a23 */ /* 0x000fe40000010800 */
[----:B---3--:R-:W-:Y:S02]  /*6400*/  FFMA.FTZ R5, R194, -UR4, R227 ;  /* 0x80000004c2057c23 */ /* 0x008fe400080100e3 */
[----:B------:R1:W-:Y:S03]  /*6410*/  MUFU.EX2 R194, R4 ;  /* 0x0000000400c27308 */ /* 0x0003e60000000800 */
[----:B------:R-:W-:Y:S02]  /*6420*/  @P2 FSEL R5, R5, -INF , !P3 ;  /* 0xff80000005052808 */ /* 0x000fe40005800000 */
[----:B------:R-:W-:Y:S03]  /*6430*/  PLOP3.LUT P2, PT, PT, PT, UP0, 0x80, 0x0 ;  /* 0x000000000000781c */ /* 0x000fe60003f4f008 */
[----:B------:R-:W-:Y:S04]  /*6440*/  FFMA.FTZ R5, R5, c[0x0][0x23c], -R8 ;  /* 0x00008f0005057a23 */ /* 0x000fe80000010808 */
[----:B------:R3:W-:Y:S01]  /*6450*/  MUFU.EX2 R187, R5 ;  /* 0x0000000500bb7308 */ /* 0x0007e20000000800 */
[----:B-1----:R-:W-:Y:S01]  /*6460*/  FFMA.FTZ R4, R195, -UR4, R226 ;  /* 0x80000004c3047c23 */ /* 0x002fe200080100e2 */
[----:B------:R-:W-:Y:S04]  /*6470*/  MOV R195, R15 ;  /* 0x0000000f00c37202 */ /* 0x000fe80000000f00 */
[----:B------:R-:W-:Y:S02]  /*6480*/  F2FP.PACK_AB R6, R209, R195 ;  /* 0x000000c3d106723e */ /* 0x000fe400000000ff */
[----:B------:R-:W-:Y:S02]  /*6490*/  @P0 FSEL R4, R4, -INF , !P1 ;  /* 0xff80000004040808 */ /* 0x000fe40004800000 */
[----:B------:R-:W-:Y:S03]  /*64a0*/  PLOP3.LUT P0, PT, PT, PT, UP0, 0x80, 0x0 ;  /* 0x000000000000781c */ /* 0x000fe60003f0f008 */
[----:B------:R-:W-:Y:S01]  /*64b0*/  FFMA.FTZ R8, R4, c[0x0][0x23c], -R8 ;  /* 0x00008f0004087a23 */ /* 0x000fe20000010808 */
[-C--:B---3--:R-:W-:Y:S01]  /*64c0*/  F2FP.PACK_AB R5, R251, R14.reuse ;  /* 0x0000000efb05723e */ /* 0x088fe200000000ff */
[----:B------:R-:W-:Y:S01]  /*64d0*/  FFMA.FTZ R4, R165, -UR4, R2 ;  /* 0x80000004a5047c23 */ /* 0x000fe20008010002 */
[----:B------:R-:W-:Y:S01]  /*64e0*/  MOV R165, R14 ;  /* 0x0000000e00a57202 */ /* 0x000fe20000000f00 */
[----:B------:R-:W-:Y:S02]  /*64f0*/  MUFU.EX2 R186, R8 ;  /* 0x0000000800ba7308 */ /* 0x000fe40000000800 */
[----:B------:R1:W-:Y:S01]  /*6500*/  STS [R202+0x10000], R5 ;  /* 0x01000005ca007388 */ /* 0x0003e20000000800 */
[----:B------:R-:W-:Y:S02]  /*6510*/  @P2 FSEL R4, R4, -INF , !P3 ;  /* 0xff80000004042808 */ /* 0x000fe40005800000 */
[----:B------:R-:W-:Y:S01]  /*6520*/  PLOP3.LUT P2, PT, PT, PT, UP0, 0x80, 0x0 ;  /* 0x000000000000781c */ /* 0x000fe20003f4f008 */
[----:B------:R3:W-:Y:S02]  /*6530*/  STS [R198+0x10000], R7 ;  /* 0x01000007c6007388 */ /* 0x0007e40000000800 */
[----:B------:R-:W-:Y:S02]  /*6540*/  FFMA.FTZ R4, R4, c[0x0][0x23c], -R0 ;  /* 0x00008f0004047a23 */ /* 0x000fe40000010800 */
[----:B------:R2:W-:Y:S02]  /*6550*/  STS [R198+0x10400], R6 ;  /* 0x01040006c6007388 */ /* 0x0005e40000000800 */
[----:B------:R4:W-:Y:S01]  /*6560*/  MUFU.EX2 R191, R4 ;  /* 0x0000000400bf7308 */ /* 0x0009e20000000800 */
[----:B-1----:R-:W-:Y:S01]  /*6570*/  FFMA.FTZ R5, R101, -UR4, R113 ;  /* 0x8000000465057c23 */ /* 0x002fe20008010071 */
[----:B---3--:R-:W-:Y:S04]  /*6580*/  F2FP.PACK_AB R7, R206, R207 ;  /* 0x000000cfce07723e */ /* 0x008fe800000000ff */
[----:B------:R-:W-:Y:S02]  /*6590*/  @P0 FSEL R5, R5, -INF , !P3 ;  /* 0xff80000005050808 */ /* 0x000fe40005800000 */
[----:B--2---:R-:W-:Y:S01]  /*65a0*/  F2FP.PACK_AB R6, R92, R93 ;  /* 0x0000005d5c06723e */ /* 0x004fe200000000ff */
[----:B----4-:R-:W-:Y:S01]  /*65b0*/  FFMA.FTZ R4, R100, -UR4, R112 ;  /* 0x8000000464047c23 */ /* 0x010fe20008010070 */
[----:B------:R1:W-:Y:S01]  /*65c0*/  STS [R202+0x12000], R7 ;  /* 0x01200007ca007388 */ /* 0x0003e20000000800 */
[--C-:B------:R-:W-:Y:S01]  /*65d0*/  FFMA.FTZ R5, R5, c[0x0][0x23c], -R10.reuse ;  /* 0x00008f0005057a23 */ /* 0x100fe2000001080a */
[----:B------:R-:W-:Y:S02]  /*65e0*/  PLOP3.LUT P0, PT, PT, PT, UP0, 0x80, 0x0 ;  /* 0x000000000000781c */ /* 0x000fe40003f0f008 */
[----:B------:R2:W-:Y:S01]  /*65f0*/  STS [R202+0x12400], R6 ;  /* 0x01240006ca007388 */ /* 0x0005e20000000800 */
[----:B------:R3:W-:Y:S01]  /*6600*/  MUFU.EX2 R111, R5 ;  /* 0x00000005006f7308 */ /* 0x0007e20000000800 */
[----:B------:R-:W-:Y:S02]  /*6610*/  @P2 FSEL R4, R4, -INF , !P1 ;  /* 0xff80000004042808 */ /* 0x000fe40004800000 */
[----:B------:R-:W-:Y:S03]  /*6620*/  PLOP3.LUT P2, PT, PT, PT, UP0, 0x80, 0x0 ;  /* 0x000000000000781c */ /* 0x000fe60003f4f008 */
[----:B------:R-:W-:Y:S01]  /*6630*/  FFMA.FTZ R10, R4, c[0x0][0x23c], -R10 ;  /* 0x00008f00040a7a23 */ /* 0x000fe2000001080a */
[----:B------:R-:W-:Y:S03]  /*6640*/  F2FP.PACK_AB R4, R168, R170 ;  /* 0x000000aaa804723e */ /* 0x000fe600000000ff */
[----:B------:R-:W4:Y:S01]  /*6650*/  MUFU.EX2 R110, R10 ;  /* 0x0000000a006e7308 */ /* 0x000f220000000800 */
[----:B-1----:R-:W-:Y:S01]  /*6660*/  F2FP.PACK_AB R7, R204, R205 ;  /* 0x000000cdcc07723e */ /* 0x002fe200000000ff */
[----:B---3--:R-:W-:Y:S04]  /*6670*/  FFMA.FTZ R5, R193, -UR4, R179 ;  /* 0x80000004c1057c23 */ /* 0x008fe800080100b3 */
[----:B------:R1:W-:Y:S01]  /*6680*/  STS [R198+0x12000], R7 ;  /* 0x01200007c6007388 */ /* 0x0003e20000000800 */
[----:B--2---:R-:W-:Y:S02]  /*6690*/  F2FP.PACK_AB R6, R90, R91 ;  /* 0x0000005b5a06723e */ /* 0x004fe400000000ff */
[----:B------:R-:W-:Y:S01]  /*66a0*/  @P2 FSEL R5, R5, -INF , !P3 ;  /* 0xff80000005052808 */ /* 0x000fe20005800000 */
[----:B------:R-:W2:Y:S01]  /*66b0*/  LDL R193, [R1+0x18] ;  /* 0x0000180001c17983 */ /* 0x000ea20000100800 */
[----:B------:R-:W-:Y:S01]  /*66c0*/  PLOP3.LUT P2, PT, PT, PT, UP0, 0x80, 0x0 ;  /* 0x000000000000781c */ /* 0x000fe20003f4f008 */
[----:B------:R-:W-:Y:S02]  /*66d0*/  UISETP.GE.AND UP0, UPT, UR6, 0x1, UPT ;  /* 0x000000010600788c */ /* 0x000fe4000bf06270 */
[--C-:B------:R-:W-:Y:S01]  /*66e0*/  FFMA.FTZ R8, R5, c[0x0][0x23c], -R9.reuse ;  /* 0x00008f0005087a23 */ /* 0x100fe20000010809 */
[----:B------:R3:W-:Y:S01]  /*66f0*/  STS [R198+0x12400], R6 ;  /* 0x01240006c6007388 */ /* 0x0007e20000000800 */
[----:B------:R-:W-:Y:S02]  /*6700*/  F2FP.PACK_AB R5, R225, R228 ;  /* 0x000000e4e105723e */ /* 0x000fe400000000ff */
[----:B------:R4:W-:Y:S01]  /*6710*/  MUFU.EX2 R177, R8 ;  /* 0x0000000800b17308 */ /* 0x0009e20000000800 */
[----:B------:R4:W-:Y:S01]  /*6720*/  STS [R203+0x10000], R4 ;  /* 0x01000004cb007388 */ /* 0x0009e20000000800 */
[----:B-1----:R-:W-:Y:S05]  /*6730*/  F2FP.PACK_AB R7, R248, R250 ;  /* 0x000000faf807723e */ /* 0x002fea00000000ff */
[----:B------:R1:W-:Y:S04]  /*6740*/  STS [R203+0x10400], R7 ;  /* 0x01040007cb007388 */ /* 0x0003e80000000800 */
[----:B------:R1:W-:Y:S01]  /*6750*/  STS [R201+0x10400], R5 ;  /* 0x01040005c9007388 */ /* 0x0003e20000000800 */
[----:B---3--:R-:W-:Y:S02]  /*6760*/  F2FP.PACK_AB R6, R212, R213 ;  /* 0x000000d5d406723e */ /* 0x008fe400000000ff */
[----:B----4-:R-:W-:Y:S01]  /*6770*/  F2FP.PACK_AB R8, R84, R85 ;  /* 0x000000555408723e */ /* 0x010fe200000000ff */
[----:B------:R-:W-:Y:S02]  /*6780*/  FFMA.FTZ R4, R164, -UR4, R178 ;  /* 0x80000004a4047c23 */ /* 0x000fe400080100b2 */
[----:B------:R3:W-:Y:S03]  /*6790*/  STS [R201+0x10000], R6 ;  /* 0x01000006c9007388 */ /* 0x0007e60000000800 */
[----:B------:R-:W-:Y:S01]  /*67a0*/  @P0 FSEL R4, R4, -INF , !P1 ;  /* 0xff80000004040808 */ /* 0x000fe20004800000 */
[----:B------:R-:W-:Y:S01]  /*67b0*/  STS [R203+0x12400], R8 ;  /* 0x01240008cb007388 */ /* 0x000fe20000000800 */
[----:B------:R-:W-:Y:S03]  /*67c0*/  IADD3 R108, P0, R108, UR14, RZ ;  /* 0x0000000e6c6c7c10 */ /* 0x000fe6000ff1e0ff */
[----:B------:R-:W-:Y:S02]  /*67d0*/  FFMA.FTZ R9, R4, c[0x0][0x23c], -R9 ;  /* 0x00008f0004097a23 */ /* 0x000fe40000010809 */
[----:B------:R-:W-:Y:S02]  /*67e0*/  FFMA.FTZ R4, R163, -UR4, R252 ;  /* 0x80000004a3047c23 */ /* 0x000fe400080100fc */
[----:B------:R-:W4:Y:S01]  /*67f0*/  MUFU.EX2 R176, R9 ;  /* 0x0000000900b07308 */ /* 0x000f220000000800 */
[----:B-1----:R-:W-:Y:S02]  /*6800*/  F2FP.PACK_AB R7, R158, R159 ;  /* 0x0000009f9e07723e */ /* 0x002fe400000000ff */
[----:B------:R-:W-:Y:S02]  /*6810*/  @P2 FSEL R4, R4, -INF , !P1 ;  /* 0xff80000004042808 */ /* 0x000fe40004800000 */
[----:B------:R-:W-:Y:S01]  /*6820*/  F2FP.PACK_AB R5, R166, R167 ;  /* 0x000000a7a605723e */ /* 0x000fe200000000ff */
[----:B------:R1:W-:Y:S01]  /*6830*/  STS [R203+0x12000], R7 ;  /* 0x01200007cb007388 */ /* 0x0003e20000000800 */
[----:B------:R-:W-:Y:S01]  /*6840*/  PLOP3.LUT P1, PT, PT, PT, UP0, 0x80, 0x0 ;  /* 0x000000000000781c */ /* 0x000fe20003f2f008 */
[----:B------:R-:W-:Y:S01]  /*6850*/  FFMA.FTZ R0, R4, c[0x0][0x23c], -R0 ;  /* 0x00008f0004007a23 */ /* 0x000fe20000010800 */
[----:B------:R-:W-:Y:S02]  /*6860*/  F2FP.PACK_AB R4, R174, R175 ;  /* 0x000000afae04723e */ /* 0x000fe400000000ff */
[----:B---3--:R-:W-:Y:S01]  /*6870*/  F2FP.PACK_AB R6, R82, R83 ;  /* 0x000000535206723e */ /* 0x008fe200000000ff */
[----:B------:R3:W3:Y:S04]  /*6880*/  MUFU.EX2 R190, R0 ;  /* 0x0000000000be7308 */ /* 0x0006e80000000800 */
[----:B------:R4:W-:Y:S01]  /*6890*/  STS [R201+0x12400], R6 ;  /* 0x01240006c9007388 */ /* 0x0009e20000000800 */
[----:B-1----:R-:W-:Y:S05]  /*68a0*/  F2FP.PACK_AB R7, R153, R156 ;  /* 0x0000009c9907723e */ /* 0x002fea00000000ff */
[----:B------:R1:W-:Y:S01]  /*68b0*/  STS [R201+0x12000], R7 ;  /* 0x01200007c9007388 */ /* 0x0003e20000000800 */
[----:B---3--:R-:W-:Y:S03]  /*68c0*/  F2FP.PACK_AB R0, R182, R184 ;  /* 0x000000b8b600723e */ /* 0x008fe600000000ff */
[----:B------:R3:W-:Y:S01]  /*68d0*/  STS [R196+0x10000], R5 ;  /* 0x01000005c4007388 */ /* 0x0007e20000000800 */
[----:B----4-:R-:W-:Y:S02]  /*68e0*/  F2FP.PACK_AB R6, R245, R246 ;  /* 0x000000f6f506723e */ /* 0x010fe400000000ff */
[----:B-1----:R-:W-:Y:S02]  /*68f0*/  F2FP.PACK_AB R7, R220, R223 ;  /* 0x000000dfdc07723e */ /* 0x002fe400000000ff */
[----:B---3--:R-:W-:Y:S03]  /*6900*/  F2FP.PACK_AB R5, R76, R77 ;  /* 0x0000004d4c05723e */ /* 0x008fe600000000ff */
[----:B------:R1:W-:Y:S04]  /*6910*/  STS [R196+0x10400], R7 ;  /* 0x01040007c4007388 */ /* 0x0003e80000000800 */
[----:B------:R3:W-:Y:S04]  /*6920*/  STS [R197+0x10000], R4 ;  /* 0x01000004c5007388 */ /* 0x0007e80000000800 */
[----:B------:R4:W-:Y:S04]  /*6930*/  STS [R197+0x10400], R0 ;  /* 0x01040000c5007388 */ /* 0x0009e80000000800 */
[----:B------:R4:W-:Y:S04]  /*6940*/  STS [R196+0x12000], R6 ;  /* 0x01200006c4007388 */ /* 0x0009e80000000800 */
[----:B------:R4:W-:Y:S01]  /*6950*/  STS [R196+0x12400], R5 ;  /* 0x01240005c4007388 */ /* 0x0009e20000000800 */
[----:B-1----:R-:W-:Y:S02]  /*6960*/  F2FP.PACK_AB R7, R231, R234 ;  /* 0x000000eae707723e */ /* 0x002fe400000000ff */
[----:B---3--:R-:W-:Y:S03]  /*6970*/  F2FP.PACK_AB R4, R180, R181 ;  /* 0x000000b5b404723e */ /* 0x008fe600000000ff */
[----:B------:R1:W-:Y:S01]  /*6980*/  STS [R197+0x12000], R7 ;  /* 0x01200007c5007388 */ /* 0x0003e20000000800 */
[----:B----4-:R-:W-:Y:S02]  /*6990*/  F2FP.PACK_AB R0, R110, R111 ;  /* 0x0000006f6e00723e */ /* 0x010fe400000000ff */
[----:B------:R-:W-:Y:S02]  /*69a0*/  F2FP.PACK_AB R6, R74, R75 ;  /* 0x0000004b4a06723e */ /* 0x000fe400000000ff */
[----:B------:R-:W-:Y:S03]  /*69b0*/  F2FP.PACK_AB R5, R114, R115 ;  /* 0x000000737205723e */ /* 0x000fe600000000ff */
[----:B------:R3:W-:Y:S04]  /*69c0*/  STS [R197+0x12400], R6 ;  /* 0x01240006c5007388 */ /* 0x0007e80000000800 */
[----:B------:R4:W-:Y:S04]  /*69d0*/  STS [R200+0x10000], R5 ;  /* 0x01000005c8007388 */ /* 0x0009e80000000800 */
[----:B------:R4:W-:Y:S04]  /*69e0*/  STS [R200+0x10400], R4 ;  /* 0x01040004c8007388 */ /* 0x0009e80000000800 */
[----:B------:R4:W-:Y:S01]  /*69f0*/  STS [R199+0x10000], R0 ;  /* 0x01000000c7007388 */ /* 0x0009e20000000800 */
[----:B-1----:R-:W-:Y:S02]  /*6a00*/  F2FP.PACK_AB R7, R188, R189 ;  /* 0x000000bdbc07723e */ /* 0x002fe400000000ff */
[----:B---3--:R-:W-:Y:S02]  /*6a10*/  F2FP.PACK_AB R6, R194, R69 ;  /* 0x00000045c206723e */ /* 0x008fe400000000ff */
[----:B----4-:R-:W-:Y:S02]  /*6a20*/  F2FP.PACK_AB R5, R176, R177 ;  /* 0x000000b1b005723e */ /* 0x010fe400000000ff */
[----:B------:R-:W-:Y:S03]  /*6a30*/  F2FP.PACK_AB R4, R186, R187 ;  /* 0x000000bbba04723e */ /* 0x000fe600000000ff */
[----:B------:R-:W-:Y:S01]  /*6a40*/  STS [R199+0x10400], R5 ;  /* 0x01040005c7007388 */ /* 0x000fe20000000800 */
[----:B------:R-:W-:Y:S03]  /*6a50*/  F2FP.PACK_AB R0, R190, R191 ;  /* 0x000000bfbe00723e */ /* 0x000fe600000000ff */
[----:B------:R-:W-:Y:S04]  /*6a60*/  STS [R200+0x12000], R7 ;  /* 0x01200007c8007388 */ /* 0x000fe80000000800 */
[----:B------:R-:W-:Y:S04]  /*6a70*/  STS [R200+0x12400], R6 ;  /* 0x01240006c8007388 */ /* 0x000fe80000000800 */
[----:B------:R-:W-:Y:S04]  /*6a80*/  STS [R199+0x12400], R0 ;  /* 0x01240000c7007388 */ /* 0x000fe80000000800 */
[----:B------:R-:W-:Y:S04]  /*6a90*/  STS [R199+0x12000], R4 ;  /* 0x01200004c7007388 */ /* 0x000fe80000000800 */
[----:B------:R-:W1:Y:S08]  /*6aa0*/  LDSM.16.M88.4 R64, [R154+0x4000] ;  /* 0x004000009a40783b */ /* 0x000e700000000200 */
[----:B------:R-:W3:Y:S08]  /*6ab0*/  LDSM.16.M88.4 R60, [R154+0x5000] ;  /* 0x005000009a3c783b */ /* 0x000ef00000000200 */
[----:B------:R-:W4:Y:S08]  /*6ac0*/  LDSM.16.M88.4 R100, [R155+0x4000] ;  /* 0x004000009b64783b */ /* 0x000f300000000200 */
[----:B------:R-:W2:Y:S01]  /*6ad0*/  LDSM.16.M88.4 R104, [R155+0x5000] ;  /* 0x005000009b68783b */ /* 0x000ea20000000200 */
[-C--:B-1----:R-:W-:Y:S08]  /*6ae0*/  HMMA.16816.F32 R4, R64, R116.reuse, RZ ;  /* 0x000000744004723c */ /* 0x082ff000000018ff */
[C---:B---3--:R-:W-:Y:S08]  /*6af0*/  HMMA.16816.F32 R8, R60.reuse, R116, RZ ;  /* 0x000000743c08723c */ /* 0x048ff000000018ff */
[-C--:B------:R-:W-:Y:S08]  /*6b00*/  HMMA.16816.F32 R12, R60, R118.reuse, RZ ;  /* 0x000000763c0c723c */ /* 0x080ff000000018ff */
[C---:B------:R-:W-:Y:S08]  /*6b10*/  HMMA.16816.F32 R16, R64.reuse, R118, RZ ;  /* 0x000000764010723c */ /* 0x040ff000000018ff */
[-C--:B------:R-:W-:Y:S08]  /*6b20*/  HMMA.16816.F32 R20, R64, R120.reuse, RZ ;  /* 0x000000784014723c */ /* 0x080ff000000018ff */
[C---:B------:R-:W-:Y:S08]  /*6b30*/  HMMA.16816.F32 R24, R60.reuse, R120, RZ ;  /* 0x000000783c18723c */ /* 0x040ff000000018ff */
[-C--:B------:R-:W-:Y:S01]  /*6b40*/  HMMA.16816.F32 R28, R60, R122.reuse, RZ ;  /* 0x0000007a3c1c723c */ /* 0x080fe200000018ff */
[----:B--2---:R-:W-:Y:S03]  /*6b50*/  IADD3.X R109, R193, UR13, RZ, P0, !PT ;  /* 0x0000000dc16d7c10 */ /* 0x004fe600087fe4ff */
[----:B------:R-:W-:Y:S02]  /*6b60*/  MOV R193, R173 ;  /* 0x000000ad00c17202 */ /* 0x000fe40000000f00 */
[----:B------:R1:W2:Y:S02]  /*6b70*/  LDG.E R0, [R108.64+0x120] ;  /* 0x000120206c007981 */ /* 0x0002a4000c1e1900 */
        /* <DEDUP_REMOVED lines=24> */
[----:B------:R1:W3:Y:S04]  /*6d00*/  LDG.E R106, [R108.64] ;  /* 0x000000206c6a7981 */ /* 0x0002e8000c1e1900 */
[----:B------:R1:W4:Y:S02]  /*6d10*/  LDG.E R105, [R108.64+0x20] ;  /* 0x000020206c697981 */ /* 0x000324000c1e1900 */
[----:B------:R-:W-:Y:S01]  /*6d20*/  MOV R107, R172 ;  /* 0x000000ac006b7202 */ /* 0x000fe20000000f00 */
[----:B------:R-:W-:Y:S01]  /*6d30*/  HMMA.16816.F32 R64, R100, R146, R64 ;  /* 0x000000926440723c */ /* 0x000fe20000001840 */
[----:B------:R1:W2:Y:S03]  /*6d40*/  LDG.E R104, [R108.64+0x100] ;  /* 0x000100206c687981 */ /* 0x0002a6000c1e1900 */
[----:B-1----:R-:W-:Y:S02]  /*6d50*/  MOV R109, R171 ;  /* 0x000000ab006d7202 */ /* 0x002fe40000000f00 */
[----:B------:R-:W-:Y:S01]  /*6d60*/  MOV R108, R169 ;  /* 0x000000a9006c7202 */ /* 0x000fe20000000f00 */
[C---:B---3--:R-:W-:Y:S02]  /*6d70*/  FADD.FTZ R101, -R106.reuse, R4 ;  /* 0x000000046a657221 */ /* 0x048fe40000010100 */
[----:B------:R-:W-:Y:S03]  /*6d80*/  FADD.FTZ R100, -R106, R5 ;  /* 0x000000056a647221 */ /* 0x000fe60000010100 */
[----:B------:R-:W-:Y:S02]  /*6d90*/  FFMA.FTZ R5, -R249, R249, 1 ;  /* 0x3f800000f9057423 */ /* 0x000fe400000101f9 */
[----:B------:R-:W-:Y:S02]  /*6da0*/  FFMA.FTZ R4, -R247, R247, 1 ;  /* 0x3f800000f7047423 */ /* 0x000fe400000101f7 */
        /* <DEDUP_REMOVED lines=69> */
[----:B------:R-:W-:Y:S02]  /*7200*/  FMUL.FTZ R113, R16, R32 ;  /* 0x0000002010717220 */ /* 0x000fe40000410000 */
[----:B------:R-:W-:Y:S02]  /*7210*/  FMUL.FTZ R112, R5, R21 ;  /* 0x0000001505707220 */ /* 0x000fe40000410000 */
[C---:B----4-:R-:W-:Y:S02]  /*7220*/  FADD.FTZ R16, -R105.reuse, R6 ;  /* 0x0000000669107221 */ /* 0x050fe40000010100 */
[----:B------:R-:W-:Y:S02]  /*7230*/  FFMA.FTZ R5, -R108, R108, 1 ;  /* 0x3f8000006c057423 */ /* 0x000fe4000001016c */
[----:B------:R-:W-:Y:S02]  /*7240*/  FADD.FTZ R6, -R105, R7 ;  /* 0x0000000769067221 */ /* 0x000fe40000010100 */
[----:B------:R-:W-:Y:S02]  /*7250*/  FMUL.FTZ R7, R107, R16 ;  /* 0x000000106b077220 */ /* 0x000fe40000410000 */
[----:B------:R-:W-:Y:S02]  /*7260*/  FMUL.FTZ R5, R5, c[0x0][0x2ec] ;  /* 0x0000bb0005057a20 */ /* 0x000fe40000410000 */
[----:B------:R-:W-:Y:S02]  /*7270*/  FADD.FTZ R16, -R105, R18 ;  /* 0x0000001269107221 */ /* 0x000fe40000010100 */
[----:B------:R-:W-:Y:S02]  /*7280*/  FMUL.FTZ R110, R5, R7 ;  /* 0x00000007056e7220 */ /* 0x000fe40000410000 */
[----:B------:R-:W-:Y:S02]  /*7290*/  FFMA.FTZ R5, -R208, R208, 1 ;  /* 0x3f800000d0057423 */ /* 0x000fe400000101d0 */
[----:B------:R-:W-:Y:S02]  /*72a0*/  FADD.FTZ R18, -R105, R19 ;  /* 0x0000001369127221 */ /* 0x000fe40000010100 */
[----:B------:R-:W-:Y:S02]  /*72b0*/  FMUL.FTZ R4, R4, c[0x0][0x2ec] ;  /* 0x0000bb0004047a20 */ /* 0x000fe40000410000 */
[----:B------:R-:W-:Y:S02]  /*72c0*/  FMUL.FTZ R18, R209, R18 ;  /* 0x00000012d1127220 */ /* 0x000fe40000410000 */
[----:B------:R-:W-:Y:S01]  /*72d0*/  FFMA.FTZ R17, -R185, R185, 1 ;  /* 0x3f800000b9117423 */ /* 0x000fe200000101b9 */
[----:B------:R-:W3:Y:S01]  /*72e0*/  LDL.LU R209, [R1+0x12c] ;  /* 0x00012c0001d17983 */ /* 0x000ee20000300800 */
[----:B------:R-:W-:Y:S02]  /*72f0*/  FMUL.FTZ R111, R4, R20 ;  /* 0x00000014046f7220 */ /* 0x000fe40000410000 */
[----:B------:R-:W-:Y:S01]  /*7300*/  FFMA.FTZ R4, -R109, R109, 1 ;  /* 0x3f8000006d047423 */ /* 0x000fe2000001016d */
[----:B------:R-:W4:Y:S01]  /*7310*/  LDL.LU R208, [R1+0x128] ;  /* 0x0001280001d07983 */ /* 0x000f220000300800 */
[----:B------:R-:W-:Y:S02]  /*7320*/  FMUL.FTZ R17, R17, c[0x0][0x2ec] ;  /* 0x0000bb0011117a20 */ /* 0x000fe40000410000 */
[----:B------:R-:W-:Y:S02]  /*7330*/  FMUL.FTZ R6, R193, R6 ;  /* 0x00000006c1067220 */ /* 0x000fe40000410000 */
[----:B------:R-:W-:Y:S02]  /*7340*/  FMUL.FTZ R4, R4, c[0x0][0x2ec] ;  /* 0x0000bb0004047a20 */ /* 0x000fe40000410000 */
[----:B------:R-:W-:Y:S02]  /*7350*/  FMUL.FTZ R114, R17, R33 ;  /* 0x0000002111727220 */ /* 0x000fe40000410000 */
[----:B------:R-:W-:Y:S02]  /*7360*/  FMUL.FTZ R109, R4, R6 ;  /* 0x00000006046d7220 */ /* 0x000fe40000410000 */
[----:B------:R-:W-:Y:S02]  /*7370*/  FMUL.FTZ R19, R195, R16 ;  /* 0x00000010c3137220 */ /* 0x000fe40000410000 */
[----:B------:R-:W-:Y:S02]  /*7380*/  FADD.FTZ R17, -R105, R22 ;  /* 0x0000001669117221 */ /* 0x000fe40000010100 */
[----:B------:R-:W-:Y:S02]  /*7390*/  FFMA.FTZ R4, -R239, R239, 1 ;  /* 0x3f800000ef047423 */ /* 0x000fe400000101ef */
[----:B------:R-:W-:Y:S01]  /*73a0*/  FMUL.FTZ R5, R5, c[0x0][0x2ec] ;  /* 0x0000bb0005057a20 */ /* 0x000fe20000410000 */
[----:B------:R1:W5:Y:S01]  /*73b0*/  LDL.LU R239, [R1+0x124] ;  /* 0x0001240001ef7983 */ /* 0x0003620000300800 */
[----:B------:R-:W-:Y:S02]  /*73c0*/  FFMA.FTZ R6, -R238, R238, 1 ;  /* 0x3f800000ee067423 */ /* 0x000fe400000101ee */
[----:B------:R-:W-:Y:S01]  /*73d0*/  FADD.FTZ R16, -R105, R23 ;  /* 0x0000001769107221 */ /* 0x000fe20000010100 */
        /* <DEDUP_REMOVED lines=52> */
[----:B--2---:R-:W-:Y:S02]  /*7720*/  FADD.FTZ R5, -R104, R8 ;  /* 0x0000000868057221 */ /* 0x004fe40000010100 */
        /* <DEDUP_REMOVED lines=34> */
[----:B------:R-:W-:Y:S02]  /*7950*/  FMUL.FTZ R23, R6, R12 ;  /* 0x0000000c06177220 */ /* 0x000fe40000410000 */
        /* <DEDUP_REMOVED lines=9> */
[----:B------:R-:W-:Y:S02]  /*79f0*/  FADD.FTZ R8, -R104, R29 ;  /* 0x0000001d68087221 */ /* 0x000fe40000010100 */
[----:B------:R-:W-:Y:S02]  /*7a00*/  FMUL.FTZ R9, R156, R9 ;  /* 0x000000099c097220 */ /* 0x000fe40000410000 */
[----:B------:R-:W-:Y:S01]  /*7a10*/  FMUL.FTZ R8, R153, R8 ;  /* 0x0000000899087220 */ /* 0x000fe20000410000 */
[----:B------:R1:W5:Y:S01]  /*7a20*/  LDL.LU R156, [R1+0xf0] ;  /* 0x0000f000019c7983 */ /* 0x0003620000300800 */
[----:B------:R-:W-:Y:S02]  /*7a30*/  FFMA.FTZ R7, -R152, R152, 1 ;  /* 0x3f80000098077423 */ /* 0x000fe40000010198 */
[----:B------:R-:W-:Y:S01]  /*7a40*/  FFMA.FTZ R6, -R151, R151, 1 ;  /* 0x3f80000097067423 */ /* 0x000fe20000010197 */
[----:B------:R1:W5:Y:S01]  /*7a50*/  LDL.LU R153, [R1+0xec] ;  /* 0x0000ec0001997983 */ /* 0x0003620000300800 */
[----:B------:R-:W-:Y:S02]  /*7a60*/  FFMA.FTZ R4, -R98, R98, 1 ;  /* 0x3f80000062047423 */ /* 0x000fe40000010162 */
[----:B------:R-:W-:Y:S01]  /*7a70*/  FFMA.FTZ R5, -R99, R99, 1 ;  /* 0x3f80000063057423 */ /* 0x000fe20000010163 */
[----:B------:R1:W5:Y:S01]  /*7a80*/  LDL.LU R152, [R1+0xe8] ;  /* 0x0000e80001987983 */ /* 0x0003620000300800 */
[----:B------:R-:W-:Y:S02]  /*7a90*/  FMUL.FTZ R4, R4, c[0x0][0x2ec] ;  /* 0x0000bb0004047a20 */ /* 0x000fe40000410000 */
[----:B------:R-:W-:Y:S01]  /*7aa0*/  FMUL.FTZ R7, R7, c[0x0][0x2ec] ;  /* 0x0000bb0007077a20 */ /* 0x000fe20000410000 */
[----:B------:R1:W5:Y:S01]  /*7ab0*/  LDL.LU R151, [R1+0xe4] ;  /* 0x0000e40001977983 */ /* 0x0003620000300800 */
[----:B------:R-:W-:Y:S02]  /*7ac0*/  FMUL.FTZ R18, R4, R8 ;  /* 0x0000000804127220 */ /* 0x000fe40000410000 */
[----:B------:R-:W-:Y:S01]  /*7ad0*/  FADD.FTZ R8, -R104, R45 ;  /* 0x0000002d68087221 */ /* 0x000fe20000010100 */
[----:B------:R1:W5:Y:S01]  /*7ae0*/  LDL.LU R99, [R1+0xe0] ;  /* 0x0000e00001637983 */ /* 0x0003620000300800 */
[----:B------:R-:W-:Y:S02]  /*7af0*/  FFMA.FTZ R4, -R94, R94, 1 ;  /* 0x3f8000005e047423 */ /* 0x000fe4000001015e */
[----:B------:R-:W-:Y:S01]  /*7b00*/  FMUL.FTZ R6, R6, c[0x0][0x2ec] ;  /* 0x0000bb0006067a20 */ /* 0x000fe20000410000 */
[----:B------:R1:W5:Y:S01]  /*7b10*/  LDL.LU R98, [R1+0xdc] ;  /* 0x0000dc0001627983 */ /* 0x0003620000300800 */
[----:B------:R-:W-:Y:S02]  /*7b20*/  FMUL.FTZ R5, R5, c[0x0][0x2ec] ;  /* 0x0000bb0005057a20 */ /* 0x000fe40000410000 */
[----:B------:R-:W-:Y:S02]  /*7b30*/  FMUL.FTZ R49, R7, R13 ;  /* 0x0000000d07317220 */ /* 0x000fe40000410000 */
[----:B------:R-:W-:Y:S02]  /*7b40*/  FMUL.FTZ R8, R231, R8 ;  /* 0x00000008e7087220 */ /* 0x000fe40000410000 */
[----:B------:R-:W-:Y:S02]  /*7b50*/  FFMA.FTZ R7, -R97, R97, 1 ;  /* 0x3f80000061077423 */ /* 0x000fe40000010161 */
[----:B------:R-:W-:Y:S01]  /*7b60*/  FMUL.FTZ R4, R4, c[0x0][0x2ec] ;  /* 0x0000bb0004047a20 */ /* 0x000fe20000410000 */
[----:B------:R1:W5:Y:S01]  /*7b70*/  LDL.LU R97, [R1+0xd8] ;  /* 0x0000d80001617983 */ /* 0x0003620000300800 */
[----:B------:R-:W-:Y:S02]  /*7b80*/  FMUL.FTZ R22, R6, R12 ;  /* 0x0000000c06167220 */ /* 0x000fe40000410000 */
[----:B------:R-:W-:Y:S02]  /*7b90*/  FMUL.FTZ R16, R5, R9 ;  /* 0x0000000905107220 */ /* 0x000fe40000410000 */
[C---:B------:R-:W-:Y:S02]  /*7ba0*/  FADD.FTZ R12, -R104.reuse, R41 ;  /* 0x00000029680c7221 */ /* 0x040fe40000010100 */
[----:B------:R-:W-:Y:S02]  /*7bb0*/  FADD.FTZ R9, -R104, R44 ;  /* 0x0000002c68097221 */ /* 0x000fe40000010100 */
[----:B------:R-:W-:Y:S02]  /*7bc0*/  FFMA.FTZ R6, -R96, R96, 1 ;  /* 0x3f80000060067423 */ /* 0x000fe40000010160 */
[----:B------:R-:W-:Y:S01]  /*7bd0*/  FFMA.FTZ R5, -R95, R95, 1 ;  /* 0x3f8000005f057423 */ /* 0x000fe2000001015f */
[----:B------:R1:W5:Y:S01]  /*7be0*/  LDL.LU R96, [R1+0xd4] ;  /* 0x0000d40001607983 */ /* 0x0003620000300800 */
[----:B------:R-:W-:Y:S02]  /*7bf0*/  FMUL.FTZ R41, R4, R8 ;  /* 0x0000000804297220 */ /* 0x000fe40000410000 */
[----:B------:R-:W-:Y:S01]  /*7c00*/  FADD.FTZ R8, -R104, R61 ;  /* 0x0000003d68087221 */ /* 0x000fe20000010100 */
[----:B------:R1:W5:Y:S01]  /*7c10*/  LDL.LU R95, [R1+0xd0] ;  /* 0x0000d000015f7983 */ /* 0x0003620000300800 */
[----:B------:R-:W-:Y:S02]  /*7c20*/  FFMA.FTZ R4, -R226, R226, 1 ;  /* 0x3f800000e2047423 */ /* 0x000fe400000101e2 */
[----:B------:R-:W-:Y:S01]  /*7c30*/  FMUL.FTZ R9, R234, R9 ;  /* 0x00000009ea097220 */ /* 0x000fe20000410000 */
[----:B------:R1:W5:Y:S01]  /*7c40*/  LDL.LU R94, [R1+0xcc] ;  /* 0x0000cc00015e7983 */ /* 0x0003620000300800 */
[----:B------:R-:W-:Y:S02]  /*7c50*/  FMUL.FTZ R5, R5, c[0x0][0x2ec] ;  /* 0x0000bb0005057a20 */ /* 0x000fe40000410000 */
[----:B------:R-:W-:Y:S02]  /*7c60*/  FMUL.FTZ R8, R186, R8 ;  /* 0x00000008ba087220 */ /* 0x000fe40000410000 */
[----:B------:R-:W-:Y:S02]  /*7c70*/  FMUL.FTZ R4, R4, c[0x0][0x2ec] ;  /* 0x0000bb0004047a20 */ /* 0x000fe40000410000 */
[----:B------:R-:W-:Y:S02]  /*7c80*/  FMUL.FTZ R44, R5, R9 ;  /* 0x00000009052c7220 */ /* 0x000fe40000410000 */
[----:B------:R-:W-:Y:S02]  /*7c90*/  FADD.FTZ R9, -R104, R60 ;  /* 0x0000003c68097221 */ /* 0x000fe40000010100 */
[----:B------:R-:W-:Y:S02]  /*7ca0*/  FFMA.FTZ R5, -R227, R227, 1 ;  /* 0x3f800000e3057423 */ /* 0x000fe400000101e3 */
[----:B------:R-:W-:Y:S02]  /*7cb0*/  FMUL.FTZ R37, R4, R8 ;  /* 0x0000000804257220 */ /* 0x000fe40000410000 */
[----:B------:R-:W-:Y:S02]  /*7cc0*/  FADD.FTZ R4, -R0, R10 ;  /* 0x0000000a00047221 */ /* 0x000fe40000010100 */
[----:B------:R-:W-:Y:S02]  /*7cd0*/  FADD.FTZ R13, -R104, R40 ;  /* 0x00000028680d7221 */ /* 0x000fe40000010100 */
[----:B------:R-:W-:Y:S02]  /*7ce0*/  FMUL.FTZ R9, R187, R9 ;  /* 0x00000009bb097220 */ /* 0x000fe40000410000 */
[----:B------:R-:W-:Y:S02]  /*7cf0*/  FMUL.FTZ R5, R5, c[0x0][0x2ec] ;  /* 0x0000bb0005057a20 */ /* 0x000fe40000410000 */
[----:B------:R-:W-:Y:S02]  /*7d00*/  FADD.FTZ R10, -R0, R11 ;  /* 0x0000000b000a7221 */ /* 0x000fe40000010100 */
[----:B------:R-:W-:Y:S02]  /*7d10*/  FMUL.FTZ R11, R93, R4 ;  /* 0x000000045d0b7220 */ /* 0x000fe40000410000 */
[----:B------:R-:W-:Y:S01]  /*7d20*/  FMUL.FTZ R13, R246, R13 ;  /* 0x0000000df60d7220 */ /* 0x000fe20000410000 */
        /* <DEDUP_REMOVED lines=9> */
[----:B------:R-:W-:Y:S02]  /*7dc0*/  FADD.FTZ R13, -R104, R56 ;  /* 0x00000038680d7221 */ /* 0x000fe40000010100 */
[----:B------:R-:W-:Y:S02]  /*7dd0*/  FFMA.FTZ R7, -R233, R233, 1 ;  /* 0x3f800000e9077423 */ /* 0x000fe400000101e9 */
[----:B------:R-:W-:Y:S01]  /*7de0*/  FADD.FTZ R8, -R0, R15 ;  /* 0x0000000f00087221 */ /* 0x000fe20000010100 */
[----:B---3--:R-:W-:Y:S01]  /*7df0*/  MOV R56, R209 ;  /* 0x000000d100387202 */ /* 0x008fe20000000f00 */
[----:B------:R-:W-:Y:S02]  /*7e00*/  FMUL.FTZ R9, R91, R9 ;  /* 0x000000095b097220 */ /* 0x000fe40000410000 */
[----:B------:R-:W-:Y:S01]  /*7e10*/  FMUL.FTZ R45, R6, R12 ;  /* 0x0000000c062d7220 */ /* 0x000fe20000410000 */
[----:B------:R1:W5:Y:S01]  /*7e20*/  LDL.LU R91, [R1+0xc0] ;  /* 0x0000c000015b7983 */ /* 0x0003620000300800 */
[----:B------:R-:W-:Y:S01]  /*7e30*/  FADD.FTZ R12, -R104, R57 ;  /* 0x00000039680c7221 */ /* 0x000fe20000010100 */
[----:B----4-:R-:W-:Y:S01]  /*7e40*/  MOV R57, R208 ;  /* 0x000000d000397202 */ /* 0x010fe20000000f00 */
        /* <DEDUP_REMOVED lines=69> */
[----:B------:R-:W-:Y:S01]  /*82a0*/  FMUL.FTZ R17, R4, R17 ;  /* 0x0000001104117220 */ /* 0x000fe20000410000 */
[----:B------:R1:W5:Y:S01]  /*82b0*/  LDL.LU R71, [R1+0x70] ;  /* 0x0000700001477983 */ /* 0x0003620000300800 */
[----:B------:R-:W-:Y:S02]  /*82c0*/  FFMA.FTZ R4, -R70, R70, 1 ;  /* 0x3f80000046047423 */ /* 0x000fe40000010146 */
[----:B------:R-:W-:Y:S01]  /*82d0*/  FADD.FTZ R36, -R0, R58 ;  /* 0x0000003a00247221 */ /* 0x000fe20000010100 */
[----:B------:R1:W5:Y:S01]  /*82e0*/  LDL.LU R70, [R1+0x6c] ;  /* 0x00006c0001467983 */ /* 0x0003620000300800 */
[----:B------:R-:W-:Y:S02]  /*82f0*/  FMUL.FTZ R6, R6, c[0x0][0x2ec] ;  /* 0x0000bb0006067a20 */ /* 0x000fe40000410000 */
[----:B------:R-:W-:Y:S02]  /*8300*/  FMUL.FTZ R36, R69, R36 ;  /* 0x0000002445247220 */ /* 0x000fe40000410000 */
[----:B------:R-:W-:Y:S01]  /*8310*/  FMUL.FTZ R7, R7, c[0x0][0x2ec] ;  /* 0x0000bb0007077a20 */ /* 0x000fe20000410000 */
[----:B------:R1:W5:Y:S01]  /*8320*/  LDL.LU R69, [R1+0x68] ;  /* 0x0000680001457983 */ /* 0x0003620000300800 */
[----:B------:R-:W-:Y:S02]  /*8330*/  FMUL.FTZ R5, R5, c[0x0][0x2ec] ;  /* 0x0000bb0005057a20 */ /* 0x000fe40000410000 */
[----:B------:R-:W-:Y:S02]  /*8340*/  FMUL.FTZ R13, R6, R13 ;  /* 0x0000000d060d7220 */ /* 0x000fe40000410000 */
[----:B------:R-:W-:Y:S02]  /*8350*/  FFMA.FTZ R6, -R68, R68, 1 ;  /* 0x3f80000044067423 */ /* 0x000fe40000010144 */
[----:B------:R-:W-:Y:S01]  /*8360*/  FMUL.FTZ R4, R4, c[0x0][0x2ec] ;  /* 0x0000bb0004047a20 */ /* 0x000fe20000410000 */
[----:B------:R1:W5:Y:S01]  /*8370*/  LDL.LU R68, [R1+0x64] ;  /* 0x0000640001447983 */ /* 0x0003620000300800 */
[----:B------:R-:W-:Y:S02]  /*8380*/  FMUL.FTZ R8, R7, R8 ;  /* 0x0000000807087220 */ /* 0x000fe40000410000 */
        /* <DEDUP_REMOVED lines=8> */
[----:B------:R-:W-:Y:S02]  /*8410*/  FADD.FTZ R33, -R0, R63 ;  /* 0x0000003f00217221 */ /* 0x000fe40000010100 */
[----:B------:R-:W-:Y:S02]  /*8420*/  FFMA.FTZ R0, -R252, R252, 1 ;  /* 0x3f800000fc007423 */ /* 0x000fe400000101fc */
        /* <DEDUP_REMOVED lines=12> */
[----:B-1----:R-:W-:Y:S01]  /*84f0*/  IMAD.MOV.U32 R6, RZ, RZ, c[0x0][0x190] ;  /* 0x00006400ff067624 */ /* 0x002fe200078e00ff */
        /* <DEDUP_REMOVED lines=32> */
.L_x_603:
        /* <DEDUP_REMOVED lines=149> */
.L_x_604:
        /* <DEDUP_REMOVED lines=296> */
.L_x_606:
        /* <DEDUP_REMOVED lines=19> */
.L_x_607:
        /* <DEDUP_REMOVED lines=43> */
.L_x_609:
[----:B--2---:R-:W-:Y:S05]  /*a6b0*/  BSYNC B0 ;  /* 0x0000000000007941 */ /* 0x004fea0003800000 */
.L_x_608:
        /* <DEDUP_REMOVED lines=14> */
.L_x_611:
[----:B------:R-:W-:Y:S05]  /*a7a0*/  BSYNC B0 ;  /* 0x0000000000007941 */ /* 0x000fea0003800000 */
.L_x_610:
        /* <DEDUP_REMOVED lines=25> */
.L_x_613:
[----:B------:R-:W-:Y:S05]  /*a940*/  BSYNC B0 ;  /* 0x0000000000007941 */ /* 0x000fea0003800000 */
.L_x_612:
        /* <DEDUP_REMOVED lines=12> */
.L_x_586:
        /* <DEDUP_REMOVED lines=21> */
.L_x_615:
        /* <DEDUP_REMOVED lines=19> */
.L_x_616:
        /* <DEDUP_REMOVED lines=37> */
.L_x_618:
[----:B------:R-:W-:Y:S05]  /*aee0*/  BSYNC B0 ;  /* 0x0000000000007941 */ /* 0x000fea0003800000 */
.L_x_617:
        /* <DEDUP_REMOVED lines=15> */
.L_x_620:
[----:B------:R-:W-:Y:S05]  /*afe0*/  BSYNC B0 ;  /* 0x0000000000007941 */ /* 0x000fea0003800000 */
.L_x_619:
        /* <DEDUP_REMOVED lines=26> */
.L_x_622:
[----:B------:R-:W-:Y:S05]  /*b190*/  BSYNC B0 ;  /* 0x0000000000007941 */ /* 0x000fea0003800000 */
.L_x_621:
        /* <DEDUP_REMOVED lines=12> */
.L_x_614:
[----:B------:R-:W-:Y:S05]  /*b260*/  BSYNC B1 ;  /* 0x0000000000017941 */ /* 0x000fea0003800000 */
.L_x_581:
        /* <DEDUP_REMOVED lines=11> */
.L_x_623:
[----:B------:R-:W-:Y:S05]  /*b320*/  EXIT ;  /* 0x000000000000794d */ /* 0x000fea0003800000 */
.L_x_625:
        /* <DEDUP_REMOVED lines=13> */
.L_x_1341:


//--------------------- .text._ZN5flash44flash_bwd_dq_dk_dv_loop_seqk_parallel_kernelI23Flash_bwd_kernel_traitsILi32ELi128ELi128ELi8ELi4ELi4ELi4ELb1ELb0EN7cutlass6half_tE19Flash_kernel_traitsILi32ELi128ELi128ELi8ES3_EELb1ELb0ELb1ELb0ELb0ELb1ELb0EEEvNS_16Flash_bwd_paramsE --------------------------
	.section	.text._ZN5flash44flash_bwd_dq_dk_dv_loop_seqk_parallel_kernelI23Flash_bwd_kernel_traitsILi32ELi128ELi128ELi8ELi4ELi4ELi4ELb1ELb0EN7cutlass6half_tE19Flash_kernel_traitsILi32ELi128ELi128ELi8ES3_EELb1ELb0ELb1ELb0ELb0ELb1ELb0EEEvNS_16Flash_bwd_paramsE,"ax",@progbits
	.sectioninfo	@"SHI_REGISTERS=255"
	.align	128
        .global         _ZN5flash44flash_bwd_dq_dk_dv_loop_seqk_parallel_kernelI23Flash_bwd_kernel_traitsILi32ELi128ELi128ELi8ELi4ELi4ELi4ELb1ELb0EN7cutlass6half_tE19Flash_kernel_traitsILi32ELi128ELi128ELi8ES3_EELb1ELb0ELb1ELb0ELb0ELb1ELb0EEEvNS_16Flash_bwd_paramsE
        .type           _ZN5flash44flash_bwd_dq_dk_dv_loop_seqk_parallel_kernelI23Flash_bwd_kernel_traitsILi32ELi128ELi128ELi8ELi4ELi4ELi4ELb1ELb0EN7cutlass6half_tE19Flash_kernel_traitsILi32ELi128ELi128ELi8ES3_EELb1ELb0ELb1ELb0ELb0ELb1ELb0EEEvNS_16Flash_bwd_paramsE,@function
        .size           _ZN5flash44flash_bwd_dq_dk_dv_loop_seqk_parallel_kernelI23Flash_bwd_kernel_traitsILi32ELi128ELi128ELi8ELi4ELi4ELi4ELb1ELb0EN7cutlass6half_tE19Flash_kernel_traitsILi32ELi128ELi128ELi8ES3_EELb1ELb0ELb1ELb0ELb0ELb1ELb0EEEvNS_16Flash_bwd_paramsE,(.L_x_1342 - _ZN5flash44flash_bwd_dq_dk_dv_loop_seqk_parallel_kernelI23Flash_bwd_kernel_traitsILi32ELi128ELi128ELi8ELi4ELi4ELi4ELb1ELb0EN7cutlass6half_tE19Flash_kernel_traitsILi32ELi128ELi128ELi8ES3_EELb1ELb0ELb1ELb0ELb0ELb1ELb0EEEvNS_16Flash_bwd_paramsE)
        .other          _ZN5flash44flash_bwd_dq_dk_dv_loop_seqk_parallel_kernelI23Flash_bwd_kernel_traitsILi32ELi128ELi128ELi8ELi4ELi4ELi4ELb1ELb0EN7cutlass6half_tE19Flash_kernel_traitsILi32ELi128ELi128ELi8ES3_EELb1ELb0ELb1ELb0ELb0ELb1ELb0EEEvNS_16Flash_bwd_paramsE,@"STO_CUDA_ENTRY STV_DEFAULT"
_ZN5flash44flash_bwd_dq_dk_dv_loop_seqk_parallel_kernelI23Flash_bwd_kernel_traitsILi32ELi128ELi128ELi8ELi4ELi4ELi4ELb1ELb0EN7cutlass6half_tE19Flash_kernel_traitsILi32ELi128ELi128ELi8ES3_EELb1ELb0ELb1ELb0ELb0ELb1ELb0EEEvNS_16Flash_bwd_paramsE:
.text._ZN5flash44flash_bwd_dq_dk_dv_loop_seqk_parallel_kernelI23Flash_bwd_kernel_traitsILi32ELi128ELi128ELi8ELi4ELi4ELi4ELb1ELb0EN7cutlass6half_tE19Flash_kernel_traitsILi32ELi128ELi128ELi8ES3_EELb1ELb0ELb1ELb0ELb0ELb1ELb0EEEvNS_16Flash_bwd_paramsE:
        /* <DEDUP_REMOVED lines=19> */
[----:B------:R-:W-:Y:S01]  /*0130*/  ULDC UR59, c[0x0][0x22c] ;  /* 0x00008b00003b7ab9 */ /* 0x000fe20000000800 */
[----:B------:R-:W3:Y:S01]  /*0140*/  S2UR UR53, SR_CTAID.Y ;  /* 0x00000000003579c3 */ /* 0x000ee20000002600 */
[----:B------:R-:W-:-:S02]  /*0150*/  UIMAD UR5, UR7, UR6, UR5 ;  /* 0x00000006070572a4 */ /* 0x000fc4000f8e0205 */
[----:B------:R-:W-:Y:S02]  /*0160*/  ULDC UR15, c[0x0][0x1c8] ;  /* 0x00007200000f7ab9 */ /* 0x000fe40000000800 */
[----:B------:R-:W-:Y:S02]  /*0170*/  ULDC UR10, c[0x0][0x1c0] ;  /* 0x00007000000a7ab9 */ /* 0x000fe40000000800 */
[----:B------:R-:W-:Y:S02]  /*0180*/  ULDC.U8 UR11, c[0x0][0x328] ;  /* 0x0000ca00000b7ab9 */ /* 0x000fe40000000000 */
[----:B------:R-:W-:Y:S02]  /*0190*/  UISETP.NE.AND UP5, UPT, UR11, URZ, UPT ;  /* 0x0000003f0b00728c */ /* 0x000fe4000bfa5270 */
[----:B------:R-:W-:Y:S02]  /*01a0*/  ULDC UR56, c[0x0][0x1c0] ;  /* 0x0000700000387ab9 */ /* 0x000fe40000000800 */
[----:B------:R-:W-:Y:S01]  /*01b0*/  ULDC.U8 UR12, c[0x0][0x3d0] ;  /* 0x0000f400000c7ab9 */ /* 0x000fe20000000000 */
[----:B-1----:R-:W-:Y:S01]  /*01c0*/  SHF.R.S32.HI R5, RZ, 0x1f, R6 ;  /* 0x0000001fff057819 */ /* 0x002fe20000011406 */
[----:B--2---:R-:W-:-:S02]  /*01d0*/  UIMAD UR20, UR54, UR59, URZ ;  /* 0x0000003b361472a4 */ /* 0x004fc4000f8e023f */
[----:B------:R-:W-:Y:S01]  /*01e0*/  ULDC UR13, c[0x0][0x1c0] ;  /* 0x00007000000d7ab9 */ /* 0x000fe20000000800 */
[CC--:B------:R-:W-:Y:S01]  /*01f0*/  LEA.HI R3, R5.reuse, R6.reuse, RZ, 0x2 ;  /* 0x0000000605037211 */ /* 0x0c0fe200078f10ff */
[----:B------:R-:W-:Y:S01]  /*0200*/  ULDC UR21, c[0x0][0x224] ;  /* 0x0000890000157ab9 */ /* 0x000fe20000000800 */
[-C--:B------:R-:W-:Y:S01]  /*0210*/  LEA.HI R9, R5, R6.reuse, RZ, 0x5 ;  /* 0x0000000605097211 */ /* 0x080fe200078f28ff */
[----:B------:R-:W-:Y:S01]  /*0220*/  UIMAD.WIDE UR56, UR59, UR56, URZ ;  /* 0x000000383b3872a5 */ /* 0x000fe2000f8e023f */
[----:B------:R-:W-:Y:S01]  /*0230*/  LOP3.LUT R4, R3, 0xfffffffc, RZ, 0xc0, !PT ;  /* 0xfffffffc03047812 */ /* 0x000fe200078ec0ff */
[----:B---3--:R-:W-:Y:S01]  /*0240*/  UIMAD UR6, UR53, UR10, UR54 ;  /* 0x0000000a350672a4 */ /* 0x008fe2000f8e0236 */
[--C-:B------:R-:W-:Y:S01]  /*0250*/  SHF.R.S32.HI R0, RZ, 0x2, R3.reuse ;  /* 0x00000002ff007819 */ /* 0x100fe20000011403 */
[----:B------:R-:W-:Y:S01]  /*0260*/  USHF.R.S32.HI UR10, URZ, 0x1f, UR54 ;  /* 0x0000001f3f0a7899 */ /* 0x000fe20008011436 */
[CC--:B------:R-:W-:Y:S01]  /*0270*/  LEA.HI R161, R5.reuse, R6.reuse, RZ, 0x3 ;  /* 0x0000000605a17211 */ /* 0x0c0fe200078f18ff */
[----:B------:R-:W-:Y:S01]  /*0280*/  IMAD.IADD R12, R6, 0x1, -R4 ;  /* 0x00000001060c7824 */ /* 0x000fe200078e0a04 */
[CC--:B------:R-:W-:Y:S01]  /*0290*/  LEA.HI R243, R5.reuse, R6.reuse, RZ, 0x7 ;  /* 0x0000000605f37211 */ /* 0x0c0fe200078f38ff */
[----:B------:R-:W-:Y:S01]  /*02a0*/  USHF.L.U32 UR11, UR53, 0x7, URZ ;  /* 0x00000007350b7899 */ /* 0x000fe2000800063f */
[----:B------:R-:W-:Y:S01]  /*02b0*/  SHF.R.S32.HI R2, RZ, 0x1f, R3 ;  /* 0x0000001fff027819 */ /* 0x000fe20000011403 */
[----:B------:R-:W-:Y:S01]  /*02c0*/  UISETP.NE.AND UP6, UPT, UR12, URZ, UPT ;  /* 0x0000003f0c00728c */ /* 0x000fe2000bfc5270 */
[----:B------:R-:W-:Y:S01]  /*02d0*/  LEA.HI R5, R5, R6, RZ, 0x4 ;  /* 0x0000000605057211 */ /* 0x000fe200078f20ff */
[----:B------:R-:W-:Y:S01]  /*02e0*/  UIMAD UR59, UR59, UR13, URZ ;  /* 0x0000000d3b3b72a4 */ /* 0x000fe2000f8e023f */
[----:B------:R-:W-:Y:S01]  /*02f0*/  LOP3.LUT R7, R9, 0xffffffe0, RZ, 0xc0, !PT ;  /* 0xffffffe009077812 */ /* 0x000fe200078ec0ff */
[----:B------:R-:W-:Y:S01]  /*0300*/  UIMAD.WIDE.U32 UR12, UR53, UR21, URZ ;  /* 0x00000015350c72a5 */ /* 0x000fe2000f8e003f */
[-C--:B------:R-:W-:Y:S01]  /*0310*/  LEA.HI R4, R3, R0.reuse, RZ, 0x1 ;  /* 0x0000000003047211 */ /* 0x080fe200078f08ff */
[----:B------:R-:W-:Y:S01]  /*0320*/  ULDC UR16, c[0x0][0x214] ;  /* 0x0000850000107ab9 */ /* 0x000fe20000000800 */
[----:B------:R-:W-:Y:S01]  /*0330*/  LEA.HI R3, R2, R0, RZ, 0x3 ;  /* 0x0000000002037211 */ /* 0x000fe200078f18ff */
[----:B------:R-:W-:Y:S01]  /*0340*/  IMAD.IADD R2, R6, 0x1, -R7 ;  /* 0x0000000106027824 */ /* 0x000fe200078e0a07 */
[----:B------:R-:W-:Y:S01]  /*0350*/  LOP3.LUT R8, R5, 0xfffffff0, RZ, 0xc0, !PT ;  /* 0xfffffff005087812 */ /* 0x000fe200078ec0ff */
[----:B------:R-:W-:Y:S01]  /*0360*/  ULDC UR19, c[0x0][0x224] ;  /* 0x0000890000137ab9 */ /* 0x000fe20000000800 */
[----:B------:R-:W-:Y:S01]  /*0370*/  LOP3.LUT R10, R161, 0xfffffff8, RZ, 0xc0, !PT ;  /* 0xfffffff8a10a7812 */ /* 0x000fe200078ec0ff */
[----:B------:R-:W-:Y:S01]  /*0380*/  UIMAD UR6, UR6, UR19, URZ ;  /* 0x00000013060672a4 */ /* 0x000fe2000f8e023f */
[----:B------:R-:W-:Y:S01]  /*0390*/  LOP3.LUT R4, R4, 0x7fffffe, RZ, 0xc0, !PT ;  /* 0x07fffffe04047812 */ /* 0x000fe200078ec0ff */
[C---:B------:R-:W-:Y:S01]  /*03a0*/  IMAD.IADD R8, R6.reuse, 0x1, -R8 ;  /* 0x0000000106087824 */ /* 0x040fe200078e0a08 */
[----:B------:R-:W-:Y:S01]  /*03b0*/  LOP3.LUT R3, R3, 0xfffffff8, RZ, 0xc0, !PT ;  /* 0xfffffff803037812 */ /* 0x000fe200078ec0ff */
[----:B------:R-:W-:Y:S01]  /*03c0*/  IMAD.IADD R10, R6, 0x1, -R10 ;  /* 0x00000001060a7824 */ /* 0x000fe200078e0a0a */
[----:B------:R-:W-:Y:S01]  /*03d0*/  SHF.R.S32.HI R6, RZ, 0x1f, R2 ;  /* 0x0000001fff067819 */ /* 0x000fe20000011402 */
[C---:B------:R-:W-:Y:S01]  /*03e0*/  IMAD.IADD R11, R0.reuse, 0x1, -R4 ;  /* 0x00000001000b7824 */ /* 0x040fe200078e0a04 */
[----:B------:R-:W-:Y:S01]  /*03f0*/  SHF.R.S32.HI R4, RZ, 0x1f, R9 ;  /* 0x0000001fff047819 */ /* 0x000fe20000011409 */
[----:B------:R-:W-:Y:S01]  /*0400*/  IMAD.IADD R7, R0, 0x1, -R3 ;  /* 0x0000000100077824 */ /* 0x000fe200078e0a03 */
[----:B------:R-:W-:Y:S01]  /*0410*/  SHF.R.S32.HI R0, RZ, 0x4, R5 ;  /* 0x00000004ff007819 */ /* 0x000fe20000011405 */
[----:B------:R-:W-:Y:S01]  /*0420*/  ULDC UR17, c[0x0][0x1c0] ;  /* 0x0000700000117ab9 */ /* 0x000fe20000000800 */
[----:B------:R-:W-:Y:S01]  /*0430*/  LEA.HI R235, R6, R2, RZ, 0x2 ;  /* 0x0000000206eb7211 */ /* 0x000fe200078f10ff */
[----:B------:R-:W-:Y:S01]  /*0440*/  USHF.R.S32.HI UR7, URZ, 0x1f, UR21 ;  /* 0x0000001f3f077899 */ /* 0x000fe20008011415 */
[----:B------:R-:W-:Y:S01]  /*0450*/  SHF.R.S32.HI R6, RZ, 0x3, R161 ;  /* 0x00000003ff067819 */ /* 0x000fe200000114a1 */
[----:B------:R-:W-:Y:S01]  /*0460*/  ULDC UR18, c[0x0][0x1c0] ;  /* 0x0000700000127ab9 */ /* 0x000fe20000000800 */
[----:B------:R-:W-:Y:S01]  /*0470*/  LEA.HI R2, R5, R0, RZ, 0x1 ;  /* 0x0000000005027211 */ /* 0x000fe200078f08ff */
[----:B------:R-:W-:Y:S01]  /*0480*/  UIMAD UR7, UR7, UR53, URZ ;  /* 0x00000035070772a4 */ /* 0x000fe2000f8e023f */
[----:B------:R-:W-:Y:S01]  /*0490*/  SHF.R.S32.HI R5, RZ, 0x5, R9 ;  /* 0x00000005ff057819 */ /* 0x000fe20000011409 */
[----:B------:R-:W-:Y:S01]  /*04a0*/  IMAD.SHL.U32 R6, R6, 0x40, RZ ;  /* 0x0000004006067824 */ /* 0x000fe200078e00ff */
[----:B------:R-:W-:Y:S01]  /*04b0*/  LOP3.LUT R3, R2, 0xfffffffe, RZ, 0xc0, !PT ;  /* 0xfffffffe02037812 */ /* 0x000fe200078ec0ff */
[----:B------:R-:W-:Y:S01]  /*04c0*/  IMAD.U32 R9, RZ, RZ, UR13 ;  /* 0x0000000dff097e24 */ /* 0x000fe2000f8e00ff */
[----:B------:R-:W-:Y:S01]  /*04d0*/  SHF.R.S32.HI R243, RZ, 0x7, R243 ;  /* 0x00000007fff37819 */ /* 0x000fe200000114f3 */
[----:B------:R-:W-:Y:S01]  /*04e0*/  ULDC.64 UR8, c[0x0][0x118] ;  /* 0x0000460000087ab9 */ /* 0x000fe20000000a00 */
[----:B------:R-:W-:Y:S01]  /*04f0*/  LOP3.LUT R2, R6, 0xc0, RZ, 0xc0, !PT ;  /* 0x000000c006027812 */ /* 0x000fe200078ec0ff */
[----:B------:R-:W-:Y:S01]  /*0500*/  IMAD.SHL.U32 R6, R12, 0x8, RZ ;  /* 0x000000080c067824 */ /* 0x000fe200078e00ff */
[C---:B------:R-:W-:Y:S01]  /*0510*/  LOP3.LUT P5, RZ, R7.reuse, 0x2, RZ, 0xc0, !PT ;  /* 0x0000000207ff7812 */ /* 0x040fe200078ac0ff */
[----:B------:R-:W-:Y:S01]  /*0520*/  IMAD.IADD R13, R0, 0x1, -R3 ;  /* 0x00000001000d7824 */ /* 0x000fe200078e0a03 */
[----:B------:R-:W-:Y:S01]  /*0530*/  LEA.HI R0, R4, R5, RZ, 0x2 ;  /* 0x0000000504007211 */ /* 0x000fe200078f10ff */
[----:B------:R-:W-:Y:S01]  /*0540*/  IMAD.U32 R4, RZ, RZ, UR5 ;  /* 0x00000005ff047e24 */ /* 0x000fe2000f8e00ff */
[----:B------:R-:W-:Y:S01]  /*0550*/  LOP3.LUT R3, R2, 0x18, R6, 0xf8, !PT ;  /* 0x0000001802037812 */ /* 0x000fe200078ef806 */
[----:B------:R-:W-:Y:S01]  /*0560*/  ULOP3.LUT UR5, UR54, UR15, URZ, 0x3c, !UPT ;  /* 0x0000000f36057292 */ /* 0x000fe2000f8e3c3f */
[----:B------:R-:W-:Y:S01]  /*0570*/  LOP3.LUT R0, R0, 0xfffffffc, RZ, 0xc0, !PT ;  /* 0xfffffffc00007812 */ /* 0x000fe200078ec0ff */
[----:B------:R-:W-:Y:S01]  /*0580*/  IMAD.SHL.U32 R6, R12, 0x2, RZ ;  /* 0x000000020c067824 */ /* 0x000fe200078e00ff */
[----:B------:R-:W-:Y:S01]  /*0590*/  SHF.R.U32.HI R2, RZ, 0x3, R2 ;  /* 0x00000003ff027819 */ /* 0x000fe20000011602 */
[----:B------:R1:W-:Y:S01]  /*05a0*/  STL [R1+0x1c], R4 ;  /* 0x00001c0401007387 */ /* 0x0003e20000100800 */
[----:B------:R-:W-:Y:S01]  /*05b0*/  LOP3.LUT P4, RZ, R7, 0x4, RZ, 0xc0, !PT ;  /* 0x0000000407ff7812 */ /* 0x000fe2000788c0ff */
        /* <DEDUP_REMOVED lines=9> */
[-C--:B------:R-:W-:Y:S01]  /*0650*/  LEA.HI R11, R11, R8.reuse, RZ, 0x3 ;  /* 0x000000080b0b7211 */ /* 0x080fe200078f18ff */
[----:B------:R-:W-:Y:S01]  /*0660*/  ULDC UR58, c[0x0][0x2e8] ;  /* 0x0000ba00003a7ab9 */ /* 0x000fe20000000800 */
[----:B------:R-:W-:Y:S01]  /*0670*/  SEL R224, R166, 0xffffffe0, !P5 ;  /* 0xffffffe0a6e07807 */ /* 0x000fe20006800000 */
[----:B------:R-:W-:Y:S01]  /*0680*/  IMAD.IADD R3, R10, 0x1, -R0 ;  /* 0x000000010a037824 */ /* 0x000fe200078e0a00 */
[----:B------:R2:W-:Y:S01]  /*0690*/  STL [R1+0x18], R2 ;  /* 0x0000180201007387 */ /* 0x0005e20000100800 */
[----:B------:R-:W-:Y:S01]  /*06a0*/  LEA.HI R0, R8, R8, RZ, 0x1 ;  /* 0x0000000808007211 */ /* 0x000fe200078f08ff */
[----:B------:R-:W-:-:S02]  /*06b0*/  ULDC.U8 UR4, c[0x0][0x2d8] ;  /* 0x0000b60000047ab9 */ /* 0x000fc40000000000 */
[----:B------:R-:W-:Y:S02]  /*06c0*/  UIMAD.WIDE.U32 UR60, UR56, UR12, URZ ;  /* 0x0000000c383c72a5 */ /* 0x000fe4000f8e003f */
[----:B------:R-:W-:Y:S02]  /*06d0*/  USHF.L.U32 UR48, UR59, 0x3, URZ ;  /* 0x000000033b307899 */ /* 0x000fe4000800063f */
[----:B------:R-:W-:Y:S01]  /*06e0*/  USHF.L.U32 UR47, UR59, 0x4, URZ ;  /* 0x000000043b2f7899 */ /* 0x000fe2000800063f */
[----:B-1----:R-:W-:Y:S01]  /*06f0*/  IMAD.U32 R4, RZ, RZ, UR5 ;  /* 0x00000005ff047e24 */ /* 0x002fe2000f8e00ff */
[----:B------:R-:W-:Y:S02]  /*0700*/  UIMAD UR5, UR53, UR17, UR54 ;  /* 0x00000011350572a4 */ /* 0x000fe4000f8e0236 */
[----:B------:R-:W-:Y:S02]  /*0710*/  UIMAD UR46, UR59, 0x18, URZ ;  /* 0x000000183b2e78a4 */ /* 0x000fe4000f8e023f */
[----:B------:R1:W-:Y:S01]  /*0720*/  STL [R1+0x14], R4 ;  /* 0x0000140401007387 */ /* 0x0003e20000100800 */
[----:B------:R-:W-:-:S02]  /*0730*/  USHF.L.U32 UR45, UR59, 0x5, URZ ;  /* 0x000000053b2d7899 */ /* 0x000fc4000800063f */
[----:B------:R-:W-:Y:S02]  /*0740*/  UIMAD UR44, UR59, 0x28, URZ ;  /* 0x000000283b2c78a4 */ /* 0x000fe4000f8e023f */
[----:B------:R-:W-:Y:S02]  /*0750*/  UIMAD UR43, UR59, 0x30, URZ ;  /* 0x000000303b2b78a4 */ /* 0x000fe4000f8e023f */
[----:B------:R-:W-:Y:S02]  /*0760*/  UIMAD UR42, UR59, 0x38, URZ ;  /* 0x000000383b2a78a4 */ /* 0x000fe4000f8e023f */
[----:B------:R-:W-:Y:S01]  /*0770*/  USHF.L.U32 UR41, UR59, 0x6, URZ ;  /* 0x000000063b297899 */ /* 0x000fe2000800063f */
[----:B--2---:R-:W-:Y:S01]  /*0780*/  IMAD R2, R243, 0x8, R13 ;  /* 0x00000008f3027824 */ /* 0x004fe200078e020d */
[----:B------:R-:W-:Y:S02]  /*0790*/  UIMAD UR40, UR59, 0x48, URZ ;  /* 0x000000483b2878a4 */ /* 0x000fe4000f8e023f */
[----:B------:R-:W-:Y:S01]  /*07a0*/  UIMAD UR39, UR59, 0x50, URZ ;  /* 0x000000503b2778a4 */ /* 0x000fe2000f8e023f */
[----:B------:R-:W-:Y:S01]  /*07b0*/  IMAD R17, R2, 0x8, R3 ;  /* 0x0000000802117824 */ /* 0x000fe200078e0203 */
[----:B------:R-:W-:Y:S01]  /*07c0*/  LOP3.LUT R3, R0, 0x7fffffe, RZ, 0xc0, !PT ;  /* 0x07fffffe00037812 */ /* 0x000fe200078ec0ff */
[----:B------:R-:W-:Y:S01]  /*07d0*/  UIMAD UR38, UR59, 0x58, URZ ;  /* 0x000000583b2678a4 */ /* 0x000fe2000f8e023f */
[----:B------:R-:W-:Y:S01]  /*07e0*/  LOP3.LUT R2, R11, 0xfffffff8, RZ, 0xc0, !PT ;  /* 0xfffffff80b027812 */ /* 0x000fe200078ec0ff */
[----:B------:R-:W-:-:S02]  /*07f0*/  UIMAD UR37, UR59, 0x60, URZ ;  /* 0x000000603b2578a4 */ /* 0x000fc4000f8e023f */
[C---:B------:R-:W-:Y:S01]  /*0800*/  IMAD.IADD R16, R8.reuse, 0x1, -R3 ;  /* 0x0000000108107824 */ /* 0x040fe200078e0a03 */
[----:B------:R-:W-:Y:S01]  /*0810*/  UIMAD UR36, UR59, 0x68, URZ ;  /* 0x000000683b2478a4 */ /* 0x000fe2000f8e023f */
[----:B------:R-:W-:Y:S01]  /*0820*/  IMAD.U32 R3, RZ, RZ, UR10 ;  /* 0x0000000aff037e24 */ /* 0x000fe2000f8e00ff */
[----:B------:R-:W-:Y:S01]  /*0830*/  USHF.R.S32.HI UR10, URZ, 0x1f, UR53 ;  /* 0x0000001f3f0a7899 */ /* 0x000fe20008011435 */
[----:B------:R-:W-:Y:S01]  /*0840*/  IMAD.IADD R15, R8, 0x1, -R2 ;  /* 0x00000001080f7824 */ /* 0x000fe200078e0a02 */
[--C-:B-1----:R-:W-:Y:S01]  /*0850*/  SHF.R.S32.HI R4, RZ, 0x1, R0.reuse ;  /* 0x00000001ff047819 */ /* 0x102fe20000011400 */
[----:B------:R-:W-:Y:S01]  /*0860*/  IMAD.U32 R8, RZ, RZ, UR12 ;  /* 0x0000000cff087e24 */ /* 0x000fe2000f8e00ff */
[----:B------:R-:W-:Y:S01]  /*0870*/  SHF.R.S32.HI R0, RZ, 0x1f, R0 ;  /* 0x0000001fff007819 */ /* 0x000fe20000011400 */
[----:B------:R-:W-:Y:S01]  /*0880*/  UIMAD UR35, UR59, 0x70, URZ ;  /* 0x000000703b2378a4 */ /* 0x000fe2000f8e023f */
[C---:B------:R-:W-:Y:S01]  /*0890*/  LOP3.LUT R2, R7.reuse, 0x1, RZ, 0xc0, !PT ;  /* 0x0000000107027812 */ /* 0x040fe200078ec0ff */
[----:B------:R-:W-:Y:S01]  /*08a0*/  UIMAD UR34, UR59, 0x78, URZ ;  /* 0x000000783b2278a4 */ /* 0x000fe2000f8e023f */
[----:B------:R-:W-:Y:S01]  /*08b0*/  LEA.HI R0, R0, R4, RZ, 0x2 ;  /* 0x0000000400007211 */ /* 0x000fe200078f10ff */
[----:B------:R-:W-:Y:S01]  /*08c0*/  UMOV UR55, 0xffffe000 ;  /* 0xffffe00000377882 */ /* 0x000fe20000000000 */
[----:B------:R-:W-:Y:S01]  /*08d0*/  ISETP.NE.U32.AND P6, PT, R2, 0x1, PT ;  /* 0x000000010200780c */ /* 0x000fe20003fc5070 */
[----:B------:R-:W-:Y:S01]  /*08e0*/  IMAD.U32 R2, RZ, RZ, UR11 ;  /* 0x0000000bff027e24 */ /* 0x000fe2000f8e00ff */
[----:B------:R-:W-:Y:S01]  /*08f0*/  LOP3.LUT R0, R0, 0xfffffffc, RZ, 0xc0, !PT ;  /* 0xfffffffc00007812 */ /* 0x000fe200078ec0ff */
[----:B------:R-:W-:Y:S01]  /*0900*/  IMAD.SHL.U32 R2, R10, 0x40, RZ ;  /* 0x000000400a027824 */ /* 0x000fe200078e00ff */
[C---:B------:R-:W-:Y:S01]  /*0910*/  LEA.HI R10, R7.reuse, R7, RZ, 0x1 ;  /* 0x00000007070a7211 */ /* 0x040fe200078f08ff */
[----:B------:R-:W-:Y:S01]  /*0920*/  USHF.R.S32.HI UR11, URZ, 0x1f, UR54 ;  /* 0x0000001f3f0b7899 */ /* 0x000fe20008011436 */
[----:B------:R-:W-:Y:S01]  /*0930*/  SEL R222, R222, 0x10, !P6 ;  /* 0x00000010dede7807 */ /* 0x000fe20007000000 */
[----:B------:R-:W-:Y:S01]  /*0940*/  IMAD.IADD R14, R4, 0x1, -R0 ;  /* 0x00000001040e7824 */ /* 0x000fe200078e0a00 */
[----:B------:R-:W-:Y:S01]  /*0950*/  LOP3.LUT R8, R2, 0x1c0, RZ, 0xc0, !PT ;  /* 0x000001c002087812 */ /* 0x000fe200078ec0ff */
[----:B------:R-:W-:Y:S01]  /*0960*/  IMAD.U32 R0, RZ, RZ, UR10 ;  /* 0x0000000aff007e24 */ /* 0x000fe2000f8e00ff */
[----:B------:R-:W-:Y:S01]  /*0970*/  SHF.R.S32.HI R0, RZ, 0x1, R5 ;  /* 0x00000001ff007819 */ /* 0x000fe20000011405 */
[----:B------:R-:W-:Y:S01]  /*0980*/  IMAD.U32 R3, RZ, RZ, UR11 ;  /* 0x0000000bff037e24 */ /* 0x000fe2000f8e00ff */
[----:B------:R-:W-:Y:S01]  /*0990*/  LOP3.LUT R2, R10, 0x3fffffe, RZ, 0xc0, !PT ;  /* 0x03fffffe0a027812 */ /* 0x000fe200078ec0ff */
[----:B------:R-:W-:Y:S01]  /*09a0*/  @UP5 UIMAD UR11, UR53, UR16, URZ ;  /* 0x00000010350b52a4 */ /* 0x000fe2000f8e023f */
[C---:B------:R-:W-:Y:S01]  /*09b0*/  LOP3.LUT P0, RZ, R0.reuse, 0x2, RZ, 0xc0, !PT ;  /* 0x0000000200ff7812 */ /* 0x040fe2000780c0ff */
[----:B------:R-:W-:Y:S01]  /*09c0*/  IMAD.SHL.U32 R9, R0, 0x40, RZ ;  /* 0x0000004000097824 */ /* 0x000fe200078e00ff */
[----:B------:R-:W-:Y:S01]  /*09d0*/  SHF.R.S32.HI R5, RZ, 0x3, R11 ;  /* 0x00000003ff057819 */ /* 0x000fe2000001140b */
[----:B------:R-:W-:Y:S01]  /*09e0*/  IMAD.SHL.U32 R0, R246, 0x10, RZ ;  /* 0x00000010f6007824 */ /* 0x000fe200078e00ff */
[----:B------:R-:W-:Y:S01]  /*09f0*/  @!UP5 UIMAD UR10, UR53, UR18, UR54 ;  /* 0x00000012350ad2a4 */ /* 0x000fe2000f8e0236 */
[C---:B------:R-:W-:Y:S01]  /*0a00*/  IMAD.IADD R12, R7.reuse, 0x1, -R2 ;  /* 0x00000001070c7824 */ /* 0x040fe200078e0a02 */
[----:B------:R-:W-:Y:S01]  /*0a10*/  SEL R162, R166, 0xffffffe0, !P0 ;  /* 0xffffffe0a6a27807 */ /* 0x000fe20004000000 */
[----:B------:R-:W-:Y:S01]  /*0a20*/  IMAD.SHL.U32 R2, R7, 0x40, RZ ;  /* 0x0000004007027824 */ /* 0x000fe200078e00ff */
[----:B------:R-:W-:Y:S01]  /*0a30*/  LEA.HI.SX32 R235, R235, R0, 0x1e ;  /* 0x00000000ebeb7211 */ /* 0x000fe200078ff2ff */
[----:B------:R-:W-:Y:S01]  /*0a40*/  IMAD.SHL.U32 R4, R246, 0x400, RZ ;  /* 0x00000400f6047824 */ /* 0x000fe200078e00ff */
[----:B------:R-:W-:Y:S01]  /*0a50*/  LOP3.LUT R3, R8, 0x30, R0, 0xf8, !PT ;  /* 0x0000003008037812 */ /* 0x000fe200078ef800 */
[----:B------:R-:W-:Y:S01]  /*0a60*/  IMAD R16, R5, 0x8, R16 ;  /* 0x0000000805107824 */ /* 0x000fe200078e0210 */
[----:B------:R-:W-:Y:S01]  /*0a70*/  LOP3.LUT R0, R9, 0xc0, RZ, 0xc0, !PT ;  /* 0x000000c009007812 */ /* 0x000fe200078ec0ff */
[----:B------:R-:W-:Y:S01]  /*0a80*/  IMAD R163, R5, 0x200, R4 ;  /* 0x0000020005a37824 */ /* 0x000fe200078e0204 */
[--C-:B------:R-:W-:Y:S01]  /*0a90*/  LOP3.LUT R3, R3, 0x8, R161.reuse, 0xf8, !PT ;  /* 0x0000000803037812 */ /* 0x100fe200078ef8a1 */
[----:B------:R-:W-:Y:S01]  /*0aa0*/  @!UP5 UIMAD UR10, UR10, UR16, URZ ;  /* 0x000000100a0ad2a4 */ /* 0x000fe2000f8e023f */
[----:B------:R-:W-:-:S02]  /*0ab0*/  LOP3.LUT R161, R0, 0x8, R161, 0xf8, !PT ;  /* 0x0000000800a17812 */ /* 0x000fc400078ef8a1 */
[----:B------:R-:W-:Y:S02]  /*0ac0*/  LOP3.LUT R2, R2, 0x1c0, RZ, 0xc0, !PT ;  /* 0x000001c002027812 */ /* 0x000fe400078ec0ff */
[----:B------:R-:W-:Y:S01]  /*0ad0*/  SHF.R.U32.HI R0, RZ, 0x3, R0 ;  /* 0x00000003ff007819 */ /* 0x000fe20000011600 */
[----:B------:R-:W-:Y:S01]  /*0ae0*/  IMAD.U32 R251, RZ, RZ, UR10 ;  /* 0x0000000afffb7e24 */ /* 0x000fe2000f8e00ff */
[----:B------:R-:W-:Y:S02]  /*0af0*/  LEA.HI R2, R2, R2, RZ, 0x1d ;  /* 0x0000000202027211 */ /* 0x000fe400078fe8ff */
[----:B------:R-:W-:Y:S01]  /*0b00*/  LOP3.LUT R161, R161, R0, RZ, 0x3c, !PT ;  /* 0x00000000a1a17212 */ /* 0x000fe200078e3cff */
[----:B------:R-:W-:Y:S01]  /*0b10*/  IMAD.U32 R0, RZ, RZ, UR11 ;  /* 0x0000000bff007e24 */ /* 0x000fe2000f8e00ff */
[----:B------:R-:W-:Y:S01]  /*0b20*/  IADD3 R227, R2, R227, R4 ;  /* 0x000000e302e37210 */ /* 0x000fe20007ffe004 */
[----:B------:R-:W-:Y:S01]  /*0b30*/  IMAD.U32 R4, RZ, RZ, UR6 ;  /* 0x00000006ff047e24 */ /* 0x000fe2000f8e00ff */
[----:B------:R-:W-:Y:S01]  /*0b40*/  USHF.L.U32 UR6, UR5, 0x5, URZ ;  /* 0x0000000505067899 */ /* 0x000fe2000800063f */
[----:B------:R-:W-:Y:S01]  /*0b50*/  SHF.R.U32.HI R2, RZ, 0x3, R8 ;  /* 0x00000003ff027819 */ /* 0x000fe20000011608 */
[----:B------:R1:W-:Y:S01]  /*0b60*/  STL [R1+0x10], R0 ;  /* 0x0000100001007387 */ /* 0x0003e20000100800 */
[----:B------:R-:W-:Y:S01]  /*0b70*/  UIMAD UR5, UR57, UR12, URZ ;  /* 0x0000000c390572a4 */ /* 0x000fe2000f8e023f */
[----:B------:R-:W-:Y:S01]  /*0b80*/  IMAD.SHL.U32 R227, R227, 0x2, RZ ;  /* 0x00000002e3e37824 */ /* 0x000fe200078e00ff */
[----:B------:R-:W-:Y:S01]  /*0b90*/  LOP3.LUT R5, R3, R2, RZ, 0x3c, !PT ;  /* 0x0000000203057212 */ /* 0x000fe200078e3cff */
[----:B------:R2:W-:Y:S01]  /*0ba0*/  STL [R1+0xc], R4 ;  /* 0x00000c0401007387 */ /* 0x0005e20000100800 */
[----:B------:R-:W-:-:S02]  /*0bb0*/  IMAD.U32 R161, R17, 0x20, R161 ;  /* 0x0000002011a17824 */ /* 0x000fc400078e00a1 */
[----:B------:R-:W-:Y:S01]  /*0bc0*/  IMAD.U32 R2, RZ, RZ, UR5 ;  /* 0x00000005ff027e24 */ /* 0x000fe2000f8e00ff */
[----:B------:R-:W-:Y:S01]  /*0bd0*/  USHF.L.U32 UR5, UR59, 0x7, URZ ;  /* 0x000000073b057899 */ /* 0x000fe2000800063f */
[C---:B------:R-:W-:Y:S01]  /*0be0*/  IADD3 R223, R227.reuse, 0x40, RZ ;  /* 0x00000040e3df7810 */ /* 0x040fe20007ffe0ff */
[C---:B------:R-:W-:Y:S01]  /*0bf0*/  IMAD.IADD R228, R227.reuse, 0x1, R222 ;  /* 0x00000001e3e47824 */ /* 0x040fe200078e02de */
[----:B------:R-:W-:Y:S01]  /*0c00*/  @P4 IADD3 R223, R227, -0x40, RZ ;  /* 0xffffffc0e3df4810 */ /* 0x000fe20007ffe0ff */
[----:B------:R-:W-:Y:S01]  /*0c10*/  IMAD R5, R13, 0x200, R5 ;  /* 0x000002000d057824 */ /* 0x000fe200078e0205 */
[----:B------:R-:W-:Y:S01]  /*0c20*/  UIADD3 UR33, -UR5, URZ, URZ ;  /* 0x0000003f05217290 */ /* 0x000fe2000fffe13f */
[----:B------:R-:W-:Y:S02]  /*0c30*/  IMAD.SHL.U32 R161, R161, 0x2, RZ ;  /* 0x00000002a1a17824 */ /* 0x000fe400078e00ff */
[----:B------:R-:W-:Y:S02]  /*0c40*/  IMAD.IADD R222, R222, 0x1, R223 ;  /* 0x00000001dede7824 */ /* 0x000fe400078e02df */
[----:B------:R-:W-:-:S02]  /*0c50*/  IMAD.IADD R229, R227, 0x1, R224 ;  /* 0x00000001e3e57824 */ /* 0x000fc400078e02e0 */
[----:B------:R-:W-:Y:S02]  /*0c60*/  IMAD.IADD R226, R228, 0x1, R224 ;  /* 0x00000001e4e27824 */ /* 0x000fe400078e02e0 */
[----:B------:R-:W-:Y:S02]  /*0c70*/  IMAD.IADD R225, R224, 0x1, R223 ;  /* 0x00000001e0e17824 */ /* 0x000fe400078e02df */
[----:B------:R-:W-:Y:S02]  /*0c80*/  IMAD.IADD R162, R161, 0x1, R162 ;  /* 0x00000001a1a27824 */ /* 0x000fe400078e02a2 */
[----:B-1----:R-:W-:Y:S02]  /*0c90*/  IMAD R0, R246, 0x200, R6 ;  /* 0x00000200f6007824 */ /* 0x002fe400078e0206 */
[----:B------:R-:W-:Y:S02]  /*0ca0*/  IMAD.IADD R224, R224, 0x1, R222 ;  /* 0x00000001e0e07824 */ /* 0x000fe400078e02de */
[----:B--2---:R-:W-:Y:S01]  /*0cb0*/  IMAD.U32 R4, RZ, RZ, UR7 ;  /* 0x00000007ff047e24 */ /* 0x004fe2000f8e00ff */
[----:B------:R-:W-:Y:S01]  /*0cc0*/  USHF.R.S32.HI UR7, URZ, 0x1f, UR20 ;  /* 0x0000001f3f077899 */ /* 0x000fe20008011414 */
[----:B------:R-:W-:-:S02]  /*0cd0*/  IMAD R12, R12, 0x20, R0 ;  /* 0x000000200c0c7824 */ /* 0x000fc400078e0200 */
[----:B------:R-:W-:Y:S01]  /*0ce0*/  IMAD.U32 R0, RZ, RZ, UR6 ;  /* 0x00000006ff007e24 */ /* 0x000fe2000f8e00ff */
[----:B------:R1:W-:Y:S01]  /*0cf0*/  STL [R1+0x8], R4 ;  /* 0x0000080401007387 */ /* 0x0003e20000100800 */
[----:B------:R-:W-:Y:S01]  /*0d00*/  USHF.R.S32.HI UR6, URZ, 0x1f, UR6 ;  /* 0x0000001f3f067899 */ /* 0x000fe20008011406 */
[----:B------:R-:W-:Y:S01]  /*0d10*/  IMAD.U32 R252, RZ, RZ, UR7 ;  /* 0x00000007fffc7e24 */ /* 0x000fe2000f8e00ff */
[----:B------:R-:W-:Y:S01]  /*0d20*/  USHF.R.S32.HI UR7, URZ, 0x1f, UR5 ;  /* 0x0000001f3f077899 */ /* 0x000fe20008011405 */
[----:B------:R2:W-:Y:S03]  /*0d30*/  STL [R1+0x4], R0 ;  /* 0x0000040001007387 */ /* 0x0005e60000100800 */
[----:B------:R-:W-:Y:S01]  /*0d40*/  IMAD.U32 R249, RZ, RZ, UR6 ;  /* 0x00000006fff97e24 */ /* 0x000fe2000f8e00ff */
[----:B------:R3:W-:Y:S01]  /*0d50*/  STL [R1], R2 ;  /* 0x0000000201007387 */ /* 0x0007e20000100800 */
[----:B------:R-:W-:-:S02]  /*0d60*/  IMAD.U32 R250, RZ, RZ, UR7 ;  /* 0x00000007fffa7e24 */ /* 0x000fc4000f8e00ff */
[----:B-1----:R-:W-:Y:S01]  /*0d70*/  IMAD.SHL.U32 R4, R13, 0x10, RZ ;  /* 0x000000100d047824 */ /* 0x002fe200078e00ff */
[----:B--2---:R-:W-:-:S04]  /*0d80*/  SHF.R.S32.HI R0, RZ, 0x1, R10 ;  /* 0x00000001ff007819 */ /* 0x004fc8000001140a */
[C---:B------:R-:W-:Y:S01]  /*0d90*/  LOP3.LUT P3, RZ, R0.reuse, 0x2, RZ, 0xc0, !PT ;  /* 0x0000000200ff7812 */ /* 0x040fe2000786c0ff */
[----:B------:R-:W-:Y:S02]  /*0da0*/  IMAD.SHL.U32 R0, R0, 0x40, RZ ;  /* 0x0000004000007824 */ /* 0x000fe400078e00ff */
[----:B---3--:R-:W-:Y:S01]  /*0db0*/  IMAD.U32 R2, RZ, RZ, UR5 ;  /* 0x00000005ff027e24 */ /* 0x008fe2000f8e00ff */
[----:B------:R-:W-:Y:S01]  /*0dc0*/  R2P PR, R15, 0x6 ;  /* 0x000000060f007804 */ /* 0x000fe20000000000 */
[----:B------:R-:W-:Y:S01]  /*0dd0*/  IMAD.SHL.U32 R2, R243, 0x8, RZ ;  /* 0x00000008f3027824 */ /* 0x000fe200078e00ff */
[----:B------:R-:W-:Y:S02]  /*0de0*/  LOP3.LUT R0, R0, 0xc0, RZ, 0xc0, !PT ;  /* 0x000000c000007812 */ /* 0x000fe400078ec0ff */
[----:B------:R-:W-:Y:S02]  /*0df0*/  LOP3.LUT P0, RZ, R14, 0x2, RZ, 0xc0, !PT ;  /* 0x000000020eff7812 */ /* 0x000fe4000780c0ff */
[----:B------:R-:W-:-:S02]  /*0e00*/  LOP3.LUT R2, R2, 0x8, RZ, 0xc0, !PT ;  /* 0x0000000802027812 */ /* 0x000fc400078ec0ff */
[----:B------:R-:W-:Y:S02]  /*0e10*/  SHF.R.U32.HI R3, RZ, 0x3, R0 ;  /* 0x00000003ff037819 */ /* 0x000fe40000011600 */
[----:B------:R-:W-:Y:S02]  /*0e20*/  LOP3.LUT R7, R2, 0x10, R4, 0xf8, !PT ;  /* 0x0000001002077812 */ /* 0x000fe400078ef804 */
[----:B------:R-:W-:Y:S01]  /*0e30*/  LOP3.LUT R8, R3, R0, R2, 0x1e, !PT ;  /* 0x0000000003087212 */ /* 0x000fe200078e1e02 */
[----:B------:R-:W-:Y:S01]  /*0e40*/  IMAD.SHL.U32 R0, R15, 0x40, RZ ;  /* 0x000000400f007824 */ /* 0x000fe200078e00ff */
[----:B------:R-:W-:Y:S01]  /*0e50*/  SEL R164, R164, 0xffffffc0, !P2 ;  /* 0xffffffc0a4a47807 */ /* 0x000fe20005000000 */
[----:B------:R-:W-:Y:S01]  /*0e60*/  IMAD.SHL.U32 R3, R13, 0x8, RZ ;  /* 0x000000080d037824 */ /* 0x000fe200078e00ff */
[----:B------:R-:W-:Y:S01]  /*0e70*/  SEL R166, R166, 0xffffffe0, !P0 ;  /* 0xffffffe0a6a67807 */ /* 0x000fe20004000000 */
[----:B------:R-:W-:Y:S01]  /*0e80*/  IMAD.SHL.U32 R2, R14, 0x40, RZ ;  /* 0x000000400e027824 */ /* 0x000fe200078e00ff */
[----:B------:R-:W-:Y:S01]  /*0e90*/  LOP3.LUT R0, R0, 0x1c0, RZ, 0xc0, !PT ;  /* 0x000001c000007812 */ /* 0x000fe200078ec0ff */
[----:B------:R-:W-:Y:S01]  /*0ea0*/  IMAD.IADD R8, R8, 0x1, R12 ;  /* 0x0000000108087824 */ /* 0x000fe200078e020c */
[----:B------:R-:W-:-:S02]  /*0eb0*/  LOP3.LUT R3, R3, 0x8, RZ, 0xc0, !PT ;  /* 0x0000000803037812 */ /* 0x000fc400078ec0ff */
[----:B------:R-:W-:Y:S02]  /*0ec0*/  SHF.R.U32.HI R6, RZ, 0x3, R0 ;  /* 0x00000003ff067819 */ /* 0x000fe40000011600 */
[----:B------:R-:W-:Y:S02]  /*0ed0*/  LOP3.LUT R2, R2, 0xc0, RZ, 0xc0, !PT ;  /* 0x000000c002027812 */ /* 0x000fe400078ec0ff */
[--C-:B------:R-:W-:Y:S01]  /*0ee0*/  LOP3.LUT R6, R6, R0, R3.reuse, 0x1e, !PT ;  /* 0x0000000006067212 */ /* 0x100fe200078e1e03 */
[----:B------:R-:W-:Y:S01]  /*0ef0*/  IMAD.SHL.U32 R0, R16, 0x20, RZ ;  /* 0x0000002010007824 */ /* 0x000fe200078e00ff */
[----:B------:R-:W-:Y:S02]  /*0f00*/  SHF.R.U32.HI R4, RZ, 0x3, R2 ;  /* 0x00000003ff047819 */ /* 0x000fe40000011602 */
[----:B------:R-:W-:Y:S01]  /*0f10*/  LEA R247, R8, 0x6000, 0x1 ;  /* 0x0000600008f77811 */ /* 0x000fe200078e08ff */
[----:B------:R-:W-:Y:S01]  /*0f20*/  IMAD.IADD R163, R163, 0x1, R6 ;  /* 0x00000001a3a37824 */ /* 0x000fe200078e0206 */
[----:B------:R-:W-:-:S02]  /*0f30*/  LOP3.LUT R3, R4, R2, R3, 0x1e, !PT ;  /* 0x0000000204037212 */ /* 0x000fc400078e1e03 */
[----:B------:R-:W-:Y:S01]  /*0f40*/  LOP3.LUT R2, R4, R7, R2, 0x1e, !PT ;  /* 0x0000000704027212 */ /* 0x000fe200078e1e02 */
[----:B------:R-:W-:Y:S01]  /*0f50*/  IMAD R4, R246, 0x200, R0 ;  /* 0x00000200f6047824 */ /* 0x000fe200078e0200 */
[----:B------:R-:W-:Y:S02]  /*0f60*/  LEA R163, R163, 0x8000, 0x1 ;  /* 0x00008000a3a37811 */ /* 0x000fe400078e08ff */
        /* <DEDUP_REMOVED lines=12> */
.L_x_656:
[----:B------:R-:W-:Y:S02]  /*1030*/  ULDC.64 UR6, c[0x0][0x250] ;  /* 0x0000940000067ab9 */ /* 0x000fe40000000a00 */
[----:B------:R-:W-:Y:S02]  /*1040*/  UISETP.NE.U32.AND UP3, UPT, URZ, UR6, UPT ;  /* 0x000000063f00728c */ /* 0x000fe4000bf65070 */
[----:B------:R-:W-:Y:S02]  /*1050*/  USHF.L.U32 UR13, UR53, 0x2, URZ ;  /* 0x00000002350d7899 */ /* 0x000fe4000800063f */
[----:B------:R-:W-:Y:S02]  /*1060*/  UISETP.NE.AND.EX UP3, UPT, URZ, UR7, UPT, UP3 ;  /* 0x000000073f00728c */ /* 0x000fe4000bf65330 */
[----:B------:R-:W-:-:S04]  /*1070*/  USHF.R.S32.HI UR51, URZ, 0x1f, UR53 ;  /* 0x0000001f3f337899 */ /* 0x000fc80008011435 */
[----:B------:R-:W-:Y:S01]  /*1080*/  USHF.L.U64.HI UR5, UR53, 0x2, UR51 ;  /* 0x0000000235057899 */ /* 0x000fe20008010233 */
[----:B------:R-:W-:-:S04]  /*1090*/  PLOP3.LUT P0, PT, PT, PT, UP3, 0x80, 0x0 ;  /* 0x000000000000781c */ /* 0x000fc80003f0f038 */
[----:B------:R-:W-:-:S04]  /*10a0*/  @UP3 UIADD3 UR6, UP0, UR13, UR6, URZ ;  /* 0x000000060d063290 */ /* 0x000fc8000ff1e03f */
[----:B------:R-:W-:Y:S02]  /*10b0*/  @UP3 UIADD3.X UR7, UR5, UR7, URZ, UP0, !UPT ;  /* 0x0000000705073290 */ /* 0x000fe400087fe43f */
[----:B-1----:R-:W-:Y:S01]  /*10c0*/  IMAD.U32 R8, RZ, RZ, UR6 ;  /* 0x00000006ff087e24 */ /* 0x002fe2000f8e00ff */
        /* <DEDUP_REMOVED lines=43> */
.L_x_626:
        /* <DEDUP_REMOVED lines=29> */
[----:B------:R-:W-:Y:S02]  /*1550*/  ULDC UR13, c[0x0][0x2e4] ;  /* 0x0000b900000d7ab9 */ /* 0x000fe40000000800 */
[----:B------:R-:W-:Y:S02]  /*1560*/  USEL UR28, UR16, UR10, !UP3 ;  /* 0x0000000a101c7287 */ /* 0x000fe4000d800000 */
[----:B------:R-:W-:Y:S02]  /*1570*/  UIMAD UR10, UR6, UR19, URZ ;  /* 0x00000013060a72a4 */ /* 0x000fe4000f8e023f */
[----:B------:R-:W-:-:S02]  /*1580*/  UISETP.NE.AND UP0, UPT, UR52, -0x1, UPT ;  /* 0xffffffff3400788c */ /* 0x000fc4000bf05270 */
[----:B------:R-:W-:Y:S02]  /*1590*/  @UP3 UIADD3 UR27, UR11, UR10, URZ ;  /* 0x0000000a0b1b3290 */ /* 0x000fe4000fffe03f */
[----:B------:R-:W-:Y:S02]  /*15a0*/  UIADD3 UR10, UR12, 0x7f, URZ ;  /* 0x0000007f0c0a7890 */ /* 0x000fe4000fffe03f */
[----:B------:R-:W-:Y:S01]  /*15b0*/  ULDC.64 UR16, c[0x0][0x198] ;  /* 0x0000660000107ab9 */ /* 0x000fe20000000a00 */
[----:B------:R-:W-:Y:S01]  /*15c0*/  PLOP3.LUT P0, PT, PT, PT, UP0, 0x80, 0x0 ;  /* 0x000000000000781c */ /* 0x000fe20003f0f008 */
[----:B------:R-:W-:-:S04]  /*15d0*/  USHF.R.S32.HI UR11, URZ, 0x1f, UR10 ;  /* 0x0000001f3f0b7899 */ /* 0x000fc8000801140a */
[----:B------:R-:W-:Y:S02]  /*15e0*/  ULEA.HI UR18, UR11, UR10, URZ, 0x7 ;  /* 0x0000000a0b127291 */ /* 0x000fe4000f8f383f */
[----:B------:R-:W-:-:S04]  /*15f0*/  UIADD3 UR10, UR12, 0x80, UR7 ;  /* 0x000000800c0a7890 */ /* 0x000fc8000fffe007 */
[----:B------:R-:W-:Y:S02]  /*1600*/  UIADD3 UR10, UR10, UR13, -UR5 ;  /* 0x0000000d0a0a7290 */ /* 0x000fe4000fffe805 */
[----:B------:R-:W-:Y:S02]  /*1610*/  @UP0 UIADD3 UR13, UR49, UR52, URZ ;  /* 0x00000034310d0290 */ /* 0x000fe4000fffe03f */
[----:B------:R-:W-:-:S04]  /*1620*/  UIADD3 UR10, UR10, 0x7f, URZ ;  /* 0x0000007f0a0a7890 */ /* 0x000fc8000fffe03f */
[----:B------:R-:W-:-:S04]  /*1630*/  USHF.R.S32.HI UR11, URZ, 0x1f, UR10 ;  /* 0x0000001f3f0b7899 */ /* 0x000fc8000801140a */
[----:B------:R-:W-:Y:S02]  /*1640*/  ULEA.HI UR15, UR11, UR10, URZ, 0x7 ;  /* 0x0000000a0b0f7291 */ /* 0x000fe4000f8f383f */
        /* <DEDUP_REMOVED lines=22> */
.L_x_628:
        /* <DEDUP_REMOVED lines=18> */
.L_x_629:
[----:B------:R-:W2:Y:S04]  /*18d0*/  LDL R0, [R1] ;  /* 0x0000000001007983 */ /* 0x000ea80000100800 */
[----:B------:R-:W3:Y:S01]  /*18e0*/  LDL R3, [R1+0x8] ;  /* 0x0000080001037983 */ /* 0x000ee20000100800 */
[----:B------:R-:W-:Y:S01]  /*18f0*/  IABS R7, c[0x0][0x1c8] ;  /* 0x0000720000077a13 */ /* 0x000fe20000000000 */
[----:B------:R-:W-:-:S03]  /*1900*/  ULDC.64 UR18, c[0x0][0x370] ;  /* 0x0000dc0000127ab9 */ /* 0x000fc60000000a00 */
[----:B------:R-:W1:Y:S08]  /*1910*/  I2F.RP R4, R7 ;  /* 0x0000000700047306 */ /* 0x000e700000209400 */
[----:B-1----:R-:W1:Y:S01]  /*1920*/  MUFU.RCP R4, R4 ;  /* 0x0000000400047308 */ /* 0x002e620000001000 */
[----:B--2---:R2:W4:Y:S08]  /*1930*/  R2UR UR13, R0 ;  /* 0x00000000000d73c2 */ /* 0x00453000000e0000 */
[----:B---3--:R3:W5:Y:S01]  /*1940*/  R2UR UR22, R3 ;  /* 0x00000000031673c2 */ /* 0x00876200000e0000 */
[----:B--2---:R-:W2:Y:S04]  /*1950*/  LDL R0, [R1+0x10] ;  /* 0x0000100001007983 */ /* 0x004ea80000100800 */
[----:B---3--:R-:W3:Y:S01]  /*1960*/  LDL R3, [R1+0x14] ;  /* 0x0000140001037983 */ /* 0x008ee20000100800 */
[----:B-1----:R-:W-:Y:S01]  /*1970*/  IADD3 R4, R4, 0xffffffe, RZ ;  /* 0x0ffffffe04047810 */ /* 0x002fe20007ffe0ff */
[----:B------:R-:W-:-:S03]  /*1980*/  @UP3 UIMAD.WIDE.U32 UR16, UR6, UR18, URZ ;  /* 0x00000012061032a5 */ /* 0x000fc6000f8e003f */
[----:B------:R1:W1:Y:S01]  /*1990*/  F2I.FTZ.U32.TRUNC.NTZ R5, R4 ;  /* 0x0000000400057305 */ /* 0x000262000021f000 */
[----:B------:R-:W-:Y:S02]  /*19a0*/  @UP3 UIMAD UR24, UR6, UR19, UR17 ;  /* 0x00000013061832a4 */ /* 0x000fe4000f8e0211 */
[----:B------:R-:W-:Y:S02]  /*19b0*/  ULDC UR15, c[0x0][0x224] ;  /* 0x00008900000f7ab9 */ /* 0x000fe40000000800 */
[----:B------:R-:W-:Y:S02]  /*19c0*/  @UP3 UMOV UR23, UR16 ;  /* 0x0000001000173c82 */ /* 0x000fe40008000000 */
[----:B------:R-:W-:Y:S02]  /*19d0*/  ULDC.64 UR16, c[0x0][0x368] ;  /* 0x0000da0000107ab9 */ /* 0x000fe40000000a00 */
[----:B------:R-:W-:Y:S02]  /*19e0*/  @!UP3 UIMAD UR11, UR51, UR16, URZ ;  /* 0x00000010330bb2a4 */ /* 0x000fe4000f8e023f */
[----:B------:R-:W-:-:S02]  /*19f0*/  UIMAD.WIDE.U32 UR20, UR53, UR15, URZ ;  /* 0x0000000f351472a5 */ /* 0x000fc4000f8e003f */
[----:B------:R-:W-:Y:S02]  /*1a00*/  @!UP3 UIMAD UR11, UR53, UR17, UR11 ;  /* 0x00000011350bb2a4 */ /* 0x000fe4000f8e020b */
[----:B------:R-:W-:Y:S01]  /*1a10*/  @!UP3 UIMAD.WIDE.U32 UR16, UR53, UR16, URZ ;  /* 0x000000103510b2a5 */ /* 0x000fe2000f8e003f */
[----:B-1----:R-:W-:Y:S01]  /*1a20*/  IMAD.MOV.U32 R4, RZ, RZ, RZ ;  /* 0x000000ffff047224 */ /* 0x002fe200078e00ff */
[----:B------:R-:W-:Y:S02]  /*1a30*/  ULDC.64 UR18, c[0x0][0x3d8] ;  /* 0x0000f60000127ab9 */ /* 0x000fe40000000a00 */
[----:B------:R-:W-:Y:S02]  /*1a40*/  @!UP3 UIADD3 UR24, UR17, UR11, URZ ;  /* 0x0000000b1118b290 */ /* 0x000fe4000fffe03f */
[----:B-----5:R-:W-:-:S04]  /*1a50*/  UIMAD UR11, UR51, UR15, UR22 ;  /* 0x0000000f330b72a4 */ /* 0x020fc8000f8e0216 */
[----:B------:R-:W-:-:S04]  /*1a60*/  UIADD3 UR11, UR21, UR11, URZ ;  /* 0x0000000b150b7290 */ /* 0x000fc8000fffe03f */
[----:B----4-:R-:W-:Y:S01]  /*1a70*/  UIMAD UR11, UR56, UR11, UR13 ;  /* 0x0000000b380b72a4 */ /* 0x010fe2000f8e020d */
[----:B------:R-:W1:Y:S01]  /*1a80*/  S2UR UR13, SR_CTAID.X ;  /* 0x00000000000d79c3 */ /* 0x000e620000002500 */
[----:B------:R-:W-:Y:S02]  /*1a90*/  @!UP3 UMOV UR23, UR16 ;  /* 0x000000100017bc82 */ /* 0x000fe40008000000 */
[----:B------:R-:W-:Y:S02]  /*1aa0*/  UIADD3 UR15, UR61, UR11, URZ ;  /* 0x0000000b3d0f7290 */ /* 0x000fe4000fffe03f */
[----:B------:R-:W-:Y:S02]  /*1ab0*/  UIMAD UR11, UR57, UR6, URZ ;  /* 0x00000006390b72a4 */ /* 0x000fe4000f8e023f */
[----:B------:R-:W-:-:S04]  /*1ac0*/  UIMAD.WIDE.U32 UR16, UR56, UR6, URZ ;  /* 0x00000006381072a5 */ /* 0x000fc8000f8e003f */
[----:B------:R-:W-:Y:S02]  /*1ad0*/  @UP3 UIADD3 UR15, UR17, UR11, URZ ;  /* 0x0000000b110f3290 */ /* 0x000fe4000fffe03f */
[----:B------:R-:W-:Y:S02]  /*1ae0*/  USEL UR22, UR60, UR16, !UP3 ;  /* 0x000000103c167287 */ /* 0x000fe4000d800000 */
[----:B------:R-:W-:Y:S02]  /*1af0*/  USHF.L.U64.HI UR11, UR53, 0x7, UR51 ;  /* 0x00000007350b7899 */ /* 0x000fe40008010233 */
[----:B-1----:R-:W-:-:S04]  /*1b00*/  UIMAD.WIDE.U32 UR16, UR13, UR18, URZ ;  /* 0x000000120d1072a5 */ /* 0x002fc8000f8e003f */
[----:B------:R-:W-:Y:S02]  /*1b10*/  UIMAD UR19, UR13, UR19, UR17 ;  /* 0x000000130d1372a4 */ /* 0x000fe4000f8e0211 */
[----:B------:R-:W-:Y:S02]  /*1b20*/  USHF.L.U32 UR13, UR53, 0x7, URZ ;  /* 0x00000007350d7899 */ /* 0x000fe4000800063f */
[----:B------:R-:W-:Y:S02]  /*1b30*/  USEL UR21, UR16, URZ, UP6 ;  /* 0x0000003f10157287 */ /* 0x000fe4000b000000 */
[----:B------:R-:W-:Y:S01]  /*1b40*/  USEL UR16, UR13, URZ, UP1 ;  /* 0x0000003f0d107287 */ /* 0x000fe20008800000 */
[----:B------:R-:W1:Y:S01]  /*1b50*/  R2UR UR17, R251 ;  /* 0x00000000fb1173c2 */ /* 0x000e6200000e0000 */
[----:B------:R-:W-:Y:S02]  /*1b60*/  USEL UR11, UR11, URZ, UP1 ;  /* 0x0000003f0b0b7287 */ /* 0x000fe40008800000 */
[----:B------:R-:W-:-:S04]  /*1b70*/  UIADD3 UR16, UP1, UR10, UR16, URZ ;  /* 0x000000100a107290 */ /* 0x000fc8000ff3e03f */
[----:B------:R-:W-:Y:S02]  /*1b80*/  UIADD3.X UR13, UR25, UR11, URZ, UP1, !UPT ;  /* 0x0000000b190d7290 */ /* 0x000fe40008ffe43f */
[----:B------:R-:W-:Y:S01]  /*1b90*/  UIMAD UR11, UR57, UR16, URZ ;  /* 0x00000010390b72a4 */ /* 0x000fe2000f8e023f */
[----:B------:R-:W-:-:S03]  /*1ba0*/  ISETP.NE.AND P2, PT, RZ, c[0x0][0x1c8], PT ;  /* 0x00007200ff007a0c */ /* 0x000fc60003f45270 */
[----:B------:R-:W-:Y:S02]  /*1bb0*/  UIMAD UR18, UR56, UR13, UR11 ;  /* 0x0000000d381272a4 */ /* 0x000fe4000f8e020b */
[----:B------:R-:W-:Y:S01]  /*1bc0*/  USEL UR19, UR19, URZ, UP6 ;  /* 0x0000003f13137287 */ /* 0x000fe2000b000000 */
[----:B--2---:R2:W4:Y:S08]  /*1bd0*/  R2UR UR32, R0 ;  /* 0x00000000002073c2 */ /* 0x00453000000e0000 */
[----:B---3--:R3:W5:Y:S01]  /*1be0*/  R2UR UR20, R3 ;  /* 0x00000000031473c2 */ /* 0x00876200000e0000 */
[----:B--2---:R-:W-:-:S04]  /*1bf0*/  IMAD.MOV R0, RZ, RZ, -R5 ;  /* 0x000000ffff007224 */ /* 0x004fc800078e0a05 */
        /* <DEDUP_REMOVED lines=12> */
[----:B----4-:R-:W-:Y:S02]  /*1cc0*/  @UP5 USEL UR11, UR32, UR6, !UP3 ;  /* 0x00000006200b5287 */ /* 0x010fe4000d800000 */
[----:B------:R-:W-:Y:S02]  /*1cd0*/  ULDC UR20, c[0x0][0x234] ;  /* 0x00008d0000147ab9 */ /* 0x000fe40000000800 */
[----:B------:R-:W-:-:S06]  /*1ce0*/  @UP5 UIMAD UR13, UR54, UR20, UR11 ;  /* 0x00000014360d52a4 */ /* 0x000fcc000f8e020b */
[----:B------:R-:W-:-:S05]  /*1cf0*/  @P3 IADD3 R6, R6, 0x1, RZ ;  /* 0x0000000106063810 */ /* 0x000fca0007ffe0ff */
[----:B------:R-:W-:Y:S01]  /*1d00*/  @!P1 IMAD.MOV R6, RZ, RZ, -R6 ;  /* 0x000000ffff069224 */ /* 0x000fe200078e0a06 */
[----:B------:R-:W-:Y:S01]  /*1d10*/  PLOP3.LUT P1, PT, PT, PT, UP5, 0x80, 0x0 ;  /* 0x000000000000781c */ /* 0x000fe20003f2f058 */
[----:B-1----:R-:W-:Y:S02]  /*1d20*/  @!UP5 UMOV UR13, UR17 ;  /* 0x00000011000ddc82 */ /* 0x002fe40008000000 */
[----:B------:R-:W-:Y:S01]  /*1d30*/  UIMAD.WIDE.U32 UR16, UR56, UR16, URZ ;  /* 0x00000010381072a5 */ /* 0x000fe2000f8e003f */
[----:B------:R-:W-:Y:S01]  /*1d40*/  @!P2 LOP3.LUT R6, RZ, c[0x0][0x1c8], RZ, 0x33, !PT ;  /* 0x00007200ff06aa12 */ /* 0x000fe200078e33ff */
[----:B------:R-:W-:Y:S02]  /*1d50*/  USHF.R.S32.HI UR20, URZ, 0x1f, UR7 ;  /* 0x0000001f3f147899 */ /* 0x000fe40008011407 */
[----:B------:R-:W-:Y:S01]  /*1d60*/  UIADD3 UR11, UR17, UR18, URZ ;  /* 0x00000012110b7290 */ /* 0x000fe2000fffe03f */
[----:B------:R-:W-:-:S05]  /*1d70*/  SHF.R.S32.HI R20, RZ, 0x1f, R6 ;  /* 0x0000001fff147819 */ /* 0x000fca0000011406 */
        /* <DEDUP_REMOVED lines=8> */
.L_x_630:
[----:B------:R-:W2:Y:S02]  /*1e00*/  LDL R0, [R1+0xc] ;  /* 0x00000c0001007983 */ /* 0x000ea40000100800 */
[----:B--2---:R1:W2:Y:S01]  /*1e10*/  R2UR UR6, R0 ;  /* 0x00000000000673c2 */ /* 0x0042a200000e0000 */
[----:B------:R-:W-:-:S07]  /*1e20*/  DEPBAR.LE SB1, 0x0, {2} ;  /* 0x000090040000791a */ /* 0x000fce0000000000 */
.L_x_631:
[----:B------:R-:W2:Y:S01]  /*1e30*/  LDL R0, [R1+0x18] ;  /* 0x0000180001007983 */ /* 0x000ea20000100800 */
[----:B------:R-:W-:Y:S01]  /*1e40*/  IMAD.U32 R12, RZ, RZ, UR8 ;  /* 0x00000008ff0c7e24 */ /* 0x000fe2000f8e00ff */
[----:B------:R-:W1:Y:S01]  /*1e50*/  R2UR UR18, R250 ;  /* 0x00000000fa1273c2 */ /* 0x000e6200000e0000 */
[----:B------:R-:W-:Y:S01]  /*1e60*/  IMAD.U32 R13, RZ, RZ, UR9 ;  /* 0x00000009ff0d7e24 */ /* 0x000fe2000f8e00ff */
[----:B------:R-:W3:Y:S01]  /*1e70*/  S2R R14, SR_TID.X ;  /* 0x00000000000e7919 */ /* 0x000ee20000002100 */
[----:B------:R-:W-:Y:S01]  /*1e80*/  USHF.L.U32 UR32, UR59, 0x7, URZ ;  /* 0x000000073b207899 */ /* 0x000fe2000800063f */
[----:B------:R-:W-:Y:S01]  /*1e90*/  BSSY B1, `(.L_x_627) ;  /* 0x0000860000017945 */ /* 0x000fe20003800000 */
[----:B------:R-:W-:-:S03]  /*1ea0*/  UIADD3 UR13, UR10, UR13, URZ ;  /* 0x0000000d0a0d7290 */ /* 0x000fc6000fffe03f */
[----:B------:R-:W1:Y:S01]  /*1eb0*/  R2UR UR9, R252 ;  /* 0x00000000fc0973c2 */ /* 0x000e6200000e0000 */
[----:B---3--:R-:W-:-:S04]  /*1ec0*/  SHF.R.S32.HI R15, RZ, 0x1f, R14 ;  /* 0x0000001fff0f7819 */ /* 0x008fc8000001140e */
[----:B------:R-:W-:-:S03]  /*1ed0*/  LEA.HI R4, R15, R14, RZ, 0x2 ;  /* 0x0000000e0f047211 */ /* 0x000fc600078f10ff */
[----:B--2---:R2:W3:Y:S02]  /*1ee0*/  R2UR UR8, R0 ;  /* 0x00000000000873c2 */ /* 0x0044e400000e0000 */
[----:B--2---:R-:W-:Y:S01]  /*1ef0*/  SHF.R.S32.HI R0, RZ, 0x2, R4 ;  /* 0x00000002ff007819 */ /* 0x004fe20000011404 */
[----:B---3--:R-:W-:Y:S01]  /*1f00*/  UIADD3 UR16, UP4, UP3, UR16, UR32, UR8 ;  /* 0x0000002010107290 */ /* 0x008fe2000fb9e008 */
[----:B------:R-:W-:Y:S01]  /*1f10*/  LOP3.LUT R4, R4, 0xfffffffc, RZ, 0xc0, !PT ;  /* 0xfffffffc04047812 */ /* 0x000fe200078ec0ff */
[----:B------:R-:W-:Y:S01]  /*1f20*/  USHF.R.S32.HI UR32, URZ, 0x1f, UR54 ;  /* 0x0000001f3f207899 */ /* 0x000fe20008011436 */
[----:B------:R-:W-:Y:S01]  /*1f30*/  SHF.R.S32.HI R21, RZ, 0x1f, R0 ;  /* 0x0000001fff157819 */ /* 0x000fe20000011400 */
[----:B------:R-:W-:Y:S01]  /*1f40*/  UIADD3 UR21, UP2, UP1, UR21, UR16, UR22 ;  /* 0x0000001015157290 */ /* 0x000fe2000f95e016 */
[----:B------:R-:W-:Y:S01]  /*1f50*/  IADD3 R3, P1, R0, UR10, RZ ;  /* 0x0000000a00037c10 */ /* 0x000fe2000ff3e0ff */
[----:B-1----:R-:W-:Y:S01]  /*1f60*/  UIADD3.X UR11, UR11, UR18, UR9, UP4, UP3 ;  /* 0x000000120b0b7290 */ /* 0x002fe2000a7e6409 */
[----:B------:R-:W-:Y:S01]  /*1f70*/  IMAD.IADD R4, R14, 0x1, -R4 ;  /* 0x000000010e047824 */ /* 0x000fe200078e0a04 */
[----:B------:R-:W-:Y:S01]  /*1f80*/  ULDC.64 UR16, c[0x0][0x1a8] ;  /* 0x00006a0000107ab9 */ /* 0x000fe20000000a00 */
[----:B------:R-:W-:Y:S01]  /*1f90*/  IADD3.X R7, R21, UR25, RZ, P1, !PT ;  /* 0x0000001915077c10 */ /* 0x000fe20008ffe4ff */
[----:B------:R-:W-:Y:S01]  /*1fa0*/  UIADD3.X UR19, UR19, UR11, UR15, UP2, UP1 ;  /* 0x0000000b13137290 */ /* 0x000fe200097e240f */
[----:B------:R-:W-:Y:S01]  /*1fb0*/  IMAD.SHL.U32 R4, R4, 0x8, RZ ;  /* 0x0000000804047824 */ /* 0x000fe200078e00ff */
[----:B------:R-:W-:-:S02]  /*1fc0*/  UIMAD UR11, UR32, UR16, URZ ;  /* 0x00000010200b72a4 */ /* 0x000fc4000f8e023f */
[----:B------:R-:W-:Y:S01]  /*1fd0*/  IMAD R7, R7, c[0x0][0x190], RZ ;  /* 0x0000640007077a24 */ /* 0x000fe200078e02ff */
[----:B------:R-:W-:Y:S01]  /*1fe0*/  ULDC.64 UR8, c[0x0][0x3c8] ;  /* 0x0000f20000087ab9 */ /* 0x000fe20000000a00 */
[--C-:B------:R-:W-:Y:S01]  /*1ff0*/  SHF.R.S32.HI R5, RZ, 0x1f, R4.reuse ;  /* 0x0000001fff057819 */ /* 0x100fe20000011404 */
[----:B------:R-:W-:Y:S02]  /*2000*/  UIMAD UR18, UR54, UR17, UR11 ;  /* 0x00000011361272a4 */ /* 0x000fe4000f8e020b */
[----:B------:R-:W-:Y:S02]  /*2010*/  UMOV UR22, 0x4 ;  /* 0x0000000400167882 */ /* 0x000fe40000000000 */
[----:B------:R-:W-:Y:S01]  /*2020*/  ULDC.64 UR16, c[0x0][0x378] ;  /* 0x0000de0000107ab9 */ /* 0x000fe20000000a00 */
[----:B------:R-:W-:Y:S01]  /*2030*/  IMAD.WIDE.U32 R8, R3, c[0x0][0x190], R4 ;  /* 0x0000640003087a25 */ /* 0x000fe200078e0004 */
[----:B------:R-:W-:-:S03]  /*2040*/  UIMAD UR11, UR32, UR16, URZ ;  /* 0x00000010200b72a4 */ /* 0x000fc6000f8e023f */
[----:B------:R-:W-:Y:S01]  /*2050*/  IMAD R3, R3, c[0x0][0x194], R7 ;  /* 0x0000650003037a24 */ /* 0x000fe200078e0207 */
[----:B------:R-:W-:Y:S01]  /*2060*/  UIMAD UR15, UR54, UR17, UR11 ;  /* 0x00000011360f72a4 */ /* 0x000fe2000f8e020b */
[----:B------:R-:W-:Y:S01]  /*2070*/  IADD3 R10, P1, R8, UR28, RZ ;  /* 0x0000001c080a7c10 */ /* 0x000fe2000ff3e0ff */
[----:B------:R-:W-:Y:S01]  /*2080*/  ULDC UR32, c[0x0][0x2e8] ;  /* 0x0000ba0000207ab9 */ /* 0x000fe20000000800 */
[----:B------:R-:W-:Y:S01]  /*2090*/  IADD3 R8, P2, R4, UR23, RZ ;  /* 0x0000001704087c10 */ /* 0x000fe2000ff5e0ff */
[----:B------:R-:W-:Y:S01]  /*20a0*/  ULDC.64 UR16, c[0x0][0x370] ;  /* 0x0000dc0000107ab9 */ /* 0x000fe20000000a00 */
[----:B------:R-:W-:Y:S01]  /*20b0*/  IADD3.X R11, R9, UR27, R3, P1, !PT ;  /* 0x0000001b090b7c10 */ /* 0x000fe20008ffe403 */
[----:B------:R-:W-:Y:S01]  /*20c0*/  UIMAD UR11, UR25, UR16, URZ ;  /* 0x00000010190b72a4 */ /* 0x000fe2000f8e023f */
[----:B------:R-:W-:Y:S01]  /*20d0*/  LEA.HI R3, R15, R14, RZ, 0x5 ;  /* 0x0000000e0f037211 */ /* 0x000fe200078f28ff */
[----:B------:R-:W-:Y:S01]  /*20e0*/  IMAD.U32 R7, RZ, RZ, UR10 ;  /* 0x0000000aff077e24 */ /* 0x000fe2000f8e00ff */
[----:B------:R-:W-:Y:S01]  /*20f0*/  IADD3.X R9, R5, UR24, RZ, P2, !PT ;  /* 0x0000001805097c10 */ /* 0x000fe200097fe4ff */
[----:B------:R-:W-:Y:S01]  /*2100*/  UIMAD UR17, UR10, UR17, UR11 ;  /* 0x000000110a1172a4 */ /* 0x000fe2000f8e020b */
[----:B------:R-:W-:Y:S01]  /*2110*/  LOP3.LUT R19, R3, 0xffffffe0, RZ, 0xc0, !PT ;  /* 0xffffffe003137812 */ /* 0x000fe200078ec0ff */
[----:B------:R-:W-:Y:S01]  /*2120*/  UIADD3 UR11, UR10, UR6, URZ ;  /* 0x000000060a0b7290 */ /* 0x000fe2000fffe03f */
[----:B------:R-:W-:Y:S01]  /*2130*/  SHF.R.S32.HI R3, RZ, 0x5, R3 ;  /* 0x00000005ff037819 */ /* 0x000fe20000011403 */
[----:B------:R-:W-:Y:S01]  /*2140*/  UIADD3 UR6, -UR5, UR12, UR7 ;  /* 0x0000000c05067290 */ /* 0x000fe2000fffe107 */
[----:B------:R-:W-:Y:S01]  /*2150*/  IMAD.WIDE.U32 R8, R7, c[0x0][0x370], R8 ;  /* 0x0000dc0007087a25 */ /* 0x000fe200078e0008 */
[----:B------:R-:W-:Y:S01]  /*2160*/  UIMAD.WIDE UR10, UR11, UR22, UR8 ;  /* 0x000000160b0a72a5 */ /* 0x000fe2000f8e0208 */
[----:B------:R1:W2:Y:S01]  /*2170*/  R2UR UR8, R12 ;  /* 0x000000000c0873c2 */ /* 0x0002a200000e0000 */
[----:B------:R-:W-:Y:S01]  /*2180*/  UIADD3 UR6, UR6, -UR32, URZ ;  /* 0x8000002006067290 */ /* 0x000fe2000fffe03f */
[----:B------:R-:W-:Y:S01]  /*2190*/  IMAD.IADD R19, R14, 0x1, -R19 ;  /* 0x000000010e137824 */ /* 0x000fe200078e0a13 */
[----:B------:R-:W-:-:S02]  /*21a0*/  IADD3 R9, R9, UR17, RZ ;  /* 0x0000001109097c10 */ /* 0x000fc4000fffe0ff */
[----:B------:R-:W-:Y:S01]  /*21b0*/  USHF.R.S32.HI UR32, URZ, 0x1f, UR6 ;  /* 0x0000001f3f207899 */ /* 0x000fe20008011406 */
[----:B------:R-:W-:Y:S01]  /*21c0*/  IMAD R3, R3, UR59, R19 ;  /* 0x0000003b03037c24 */ /* 0x000fe2000f8e0213 */
[----:B------:R-:W-:Y:S01]  /*21d0*/  UMOV UR28, UR10 ;  /* 0x0000000a001c7c82 */ /* 0x000fe20008000000 */
[----:B------:R3:W4:Y:S01]  /*21e0*/  R2UR UR9, R13 ;  /* 0x000000000d0973c2 */ /* 0x00072200000e0000 */
[----:B------:R-:W-:Y:S02]  /*21f0*/  ULEA.HI UR32, UR32, UR6, URZ, 0x7 ;  /* 0x0000000620207291 */ /* 0x000fe4000f8f383f */
[----:B------:R-:W-:Y:S01]  /*2200*/  IADD3 R177, P1, R3, UR21, RZ ;  /* 0x0000001503b17c10 */ /* 0x000fe2000ff3e0ff */
[----:B------:R-:W-:Y:S02]  /*2210*/  UMOV UR27, UR11 ;  /* 0x0000000b001b7c82 */ /* 0x000fe40008000000 */
[----:B------:R-:W-:Y:S02]  /*2220*/  USHF.R.S32.HI UR32, URZ, 0x7, UR32 ;  /* 0x000000073f207899 */ /* 0x000fe40008011420 */
[----:B------:R-:W-:-:S02]  /*2230*/  ULDC.64 UR10, c[0x0][0x200] ;  /* 0x00008000000a7ab9 */ /* 0x000fc40000000a00 */
[----:B------:R-:W-:Y:S02]  /*2240*/  UISETP.LT.AND UP1, UPT, URZ, UR32, UPT ;  /* 0x000000203f00728c */ /* 0x000fe4000bf21270 */
[----:B------:R-:W-:Y:S02]  /*2250*/  UIADD3 UR6, UR26, -0x1, URZ ;  /* 0xffffffff1a067890 */ /* 0x000fe4000fffe03f */
[----:B------:R-:W-:Y:S01]  /*2260*/  USEL UR32, URZ, UR32, !UP1 ;  /* 0x000000203f207287 */ /* 0x000fe2000c800000 */
[----:B-1----:R-:W-:Y:S01]  /*2270*/  LEA.HI.X.SX32 R12, R3, UR19, 0x1, P1 ;  /* 0x00000013030c7c11 */ /* 0x002fe200088f0eff */
[----:B------:R-:W-:Y:S01]  /*2280*/  IMAD.U32 R3, RZ, RZ, UR54 ;  /* 0x00000036ff037e24 */ /* 0x000fe2000f8e00ff */
[----:B------:R-:W-:Y:S01]  /*2290*/  LEA R178, P1, R177, c[0x0][0x350], 0x2 ;  /* 0x0000d400b1b27a11 */ /* 0x000fe200078210ff */
[----:B------:R-:W-:Y:S02]  /*22a0*/  UISETP.GT.AND UP1, UPT, UR26, UR32, UPT ;  /* 0x000000201a00728c */ /* 0x000fe4000bf24270 */
[----:B------:R-:W-:Y:S01]  /*22b0*/  IMAD.WIDE.U32 R8, R3, c[0x0][0x378], R8 ;  /* 0x0000de0003087a25 */ /* 0x000fe200078e0008 */
[----:B------:R-:W-:Y:S01]  /*22c0*/  LEA.HI.X R177, R177, c[0x0][0x354], R12, 0x2, P1 ;  /* 0x0000d500b1b17a11 */ /* 0x000fe200008f140c */
[----:B------:R-:W-:-:S02]  /*22d0*/  UIMAD.WIDE UR10, UR13, UR22, UR10 ;  /* 0x000000160d0a72a5 */ /* 0x000fc4000f8e020a */
        /* <DEDUP_REMOVED lines=31> */
.L_x_633:
        /* <DEDUP_REMOVED lines=16> */
.L_x_634:
        /* <DEDUP_REMOVED lines=8> */
[----:B------:R-:W-:Y:S01]  /*2650*/  IADD3 R6, P0, R6, UR16, RZ ;  /* 0x0000001006067c10 */ /* 0x000fe2000ff1e0ff */
[----:B------:R-:W-:Y:S01]  /*2660*/  ULDC.64 UR12, c[0x0][0x3b8] ;  /* 0x0000ee00000c7ab9 */ /* 0x000fe20000000a00 */
[----:B------:R-:W-:Y:S01]  /*2670*/  MOV R3, UR11 ;  /* 0x0000000b00037c02 */ /* 0x000fe20008000f00 */
[----:B------:R-:W-:Y:S01]  /*2680*/  UIMAD UR11, UR15, UR12, URZ ;  /* 0x0000000c0f0b72a4 */ /* 0x000fe2000f8e023f */
[----:B------:R-:W-:-:S02]  /*2690*/  ISETP.GE.AND P1, PT, R0, UR5, PT ;  /* 0x0000000500007c0c */ /* 0x000fc4000bf26270 */
        /* <DEDUP_REMOVED lines=15> */
.L_x_636:
[----:B------:R-:W-:Y:S05]  /*2790*/  BSYNC B0 ;  /* 0x0000000000007941 */ /* 0x000fea0003800000 */
.L_x_635:
        /* <DEDUP_REMOVED lines=14> */
.L_x_638:
[----:B------:R-:W-:Y:S05]  /*2880*/  BSYNC B0 ;  /* 0x0000000000007941 */ /* 0x000fea0003800000 */
.L_x_637:
[----:B------:R-:W-:Y:S01]  /*2890*/  ULDC.64 UR12, c[0x0][0x3a8] ;  /* 0x0000ea00000c7ab9 */ /* 0x000fe20000000a00 */
[----:B------:R-:W-:Y:S01]  /*28a0*/  IMAD.WIDE.U32 R4, R13, c[0x0][0x3a8], R4 ;  /* 0x0000ea000d047a25 */ /* 0x000fe200078e0004 */
        /* <DEDUP_REMOVED lines=23> */
.L_x_640:
[----:B------:R-:W-:Y:S05]  /*2a20*/  BSYNC B0 ;  /* 0x0000000000007941 */ /* 0x000fea0003800000 */
.L_x_639:
        /* <DEDUP_REMOVED lines=12> */
.L_x_632:
[----:B------:R-:W2:Y:S01]  /*2af0*/  LDL R3, [R1+0x4] ;  /* 0x0000040001037983 */ /* 0x000ea20000100800 */
[----:B------:R-:W-:Y:S01]  /*2b00*/  ULDC.64 UR16, c[0x0][0x198] ;  /* 0x0000660000107ab9 */ /* 0x000fe20000000a00 */
[----:B------:R-:W-:Y:S01]  /*2b10*/  IMAD.MOV.U32 R16, RZ, RZ, 0x80 ;  /* 0x00000080ff107424 */ /* 0x000fe200078e00ff */
[----:B------:R-:W-:Y:S01]  /*2b20*/  UIMAD UR13, UR20, UR16, URZ ;  /* 0x00000010140d72a4 */ /* 0x000fe2000f8e023f */
[----:B------:R-:W-:Y:S01]  /*2b30*/  IMAD.MOV.U32 R240, RZ, RZ, 0x7f800000 ;  /* 0x7f800000fff07424 */ /* 0x000fe200078e00ff */
[----:B------:R-:W-:Y:S01]  /*2b40*/  ULDC.64 UR18, c[0x0][0x1a0] ;  /* 0x0000680000127ab9 */ /* 0x000fe20000000a00 */
[C---:B------:R-:W-:Y:S01]  /*2b50*/  IMAD R18, R16.reuse, c[0x0][0x374], RZ ;  /* 0x0000dd0010127a24 */ /* 0x040fe200078e02ff */
[----:B------:R-:W-:Y:S01]  /*2b60*/  UIMAD UR13, UR7, UR17, UR13 ;  /* 0x00000011070d72a4 */ /* 0x000fe2000f8e020d */
[C---:B------:R-:W-:Y:S01]  /*2b70*/  IMAD R11, R16.reuse, c[0x0][0x194], RZ ;  /* 0x00006500100b7a24 */ /* 0x040fe200078e02ff */
[----:B------:R-:W-:Y:S01]  /*2b80*/  UIMAD UR18, UR20, UR18, URZ ;  /* 0x00000012141272a4 */ /* 0x000fe2000f8e023f */
[C---:B------:R-:W-:Y:S01]  /*2b90*/  IMAD.WIDE.U32 R14, R16.reuse, c[0x0][0x370], RZ ;  /* 0x0000dc00100e7a25 */ /* 0x040fe200078e00ff */
[----:B------:R-:W-:Y:S01]  /*2ba0*/  MOV R238, 0x7f800000 ;  /* 0x7f80000000ee7802 */ /* 0x000fe20000000f00 */
[----:B------:R-:W1:Y:S01]  /*2bb0*/  R2UR UR15, R249 ;  /* 0x00000000f90f73c2 */ /* 0x000e6200000e0000 */
[----:B------:R-:W-:Y:S01]  /*2bc0*/  UIMAD UR19, UR7, UR19, UR18 ;  /* 0x00000013071372a4 */ /* 0x000fe2000f8e0212 */
[----:B------:R-:W-:-:S04]  /*2bd0*/  IMAD.WIDE.U32 R16, R16, c[0x0][0x190], RZ ;  /* 0x0000640010107a25 */ /* 0x000fc800078e00ff */
[----:B------:R-:W-:Y:S02]  /*2be0*/  IMAD.MOV.U32 R241, RZ, RZ, 0x7f800000 ;  /* 0x7f800000fff17424 */ /* 0x000fe400078e00ff */
[----:B------:R-:W-:Y:S02]  /*2bf0*/  IMAD.U32 R7, RZ, RZ, UR19 ;  /* 0x00000013ff077e24 */ /* 0x000fe4000f8e00ff */
[----:B------:R-:W-:Y:S01]  /*2c00*/  IMAD.MOV.U32 R239, RZ, RZ, 0x7f800000 ;  /* 0x7f800000ffef7424 */ /* 0x000fe200078e00ff */
[----:B--2---:R2:W3:Y:S02]  /*2c10*/  R2UR UR21, R3 ;  /* 0x00000000031573c2 */ /* 0x0044e400000e0000 */
[----:B--2---:R-:W-:-:S04]  /*2c20*/  IMAD.U32 R3, RZ, RZ, UR7 ;  /* 0x00000007ff037e24 */ /* 0x004fc8000f8e00ff */
[----:B------:R-:W-:-:S04]  /*2c30*/  IMAD.WIDE.U32 R8, R3, c[0x0][0x1a0], R4 ;  /* 0x0000680003087a25 */ /* 0x000fc800078e0004 */
[----:B------:R-:W-:Y:S01]  /*2c40*/  IMAD.WIDE.U32 R4, R3, c[0x0][0x198], R4 ;  /* 0x0000660003047a25 */ /* 0x000fe200078e0004 */
[----:B------:R-:W-:-:S03]  /*2c50*/  IADD3 R8, P1, R8, UR29, RZ ;  /* 0x0000001d08087c10 */ /* 0x000fc6000ff3e0ff */
[----:B------:R-:W-:Y:S01]  /*2c60*/  IMAD.U32 R3, RZ, RZ, UR13 ;  /* 0x0000000dff037e24 */ /* 0x000fe2000f8e00ff */
[----:B------:R-:W-:Y:S01]  /*2c70*/  ULEA.HI UR13, UR6, UR6, URZ, 0x1 ;  /* 0x00000006060d7291 */ /* 0x000fe2000f8f083f */
[----:B------:R-:W-:Y:S02]  /*2c80*/  IADD3 R12, P0, R4, UR31, RZ ;  /* 0x0000001f040c7c10 */ /* 0x000fe4000ff1e0ff */
[----:B------:R-:W-:Y:S01]  /*2c90*/  IADD3.X R9, R9, UR30, R7, P1, !PT ;  /* 0x0000001e09097c10 */ /* 0x000fe20008ffe407 */
[----:B------:R-:W-:Y:S01]  /*2ca0*/  ULOP3.LUT UR13, UR13, 0xfffffffe, URZ, 0xc0, !UPT ;  /* 0xfffffffe0d0d7892 */ /* 0x000fe2000f8ec03f */
[----:B------:R-:W-:Y:S02]  /*2cb0*/  IADD3.X R13, R5, UR50, R3, P0, !PT ;  /* 0x00000032050d7c10 */ /* 0x000fe400087fe403 */
[----:B------:R-:W-:Y:S01]  /*2cc0*/  IADD3 R3, R0, 0x40, RZ ;  /* 0x0000004000037810 */ /* 0x000fe20007ffe0ff */
[----:B------:R-:W-:Y:S01]  /*2cd0*/  UIADD3 UR13, UR6, -UR13, URZ ;  /* 0x8000000d060d7290 */ /* 0x000fe2000fffe03f */
[----:B------:R-:W-:-:S03]  /*2ce0*/  IMAD.WIDE.U32 R4, R6, c[0x0][0x1b8], R8 ;  /* 0x00006e0006047a25 */ /* 0x000fc600078e0008 */
[----:B------:R-:W-:Y:S02]  /*2cf0*/  UISETP.NE.AND UP0, UPT, UR13, 0x1, UPT ;  /* 0x000000010d00788c */ /* 0x000fe4000bf05270 */
[----:B------:R-:W-:-:S06]  /*2d00*/  UIMAD UR13, UR14, -0x80, UR5 ;  /* 0xffffff800e0d78a4 */ /* 0x000fcc000f8e0205 */
[----:B------:R-:W-:Y:S02]  /*2d10*/  ISETP.GE.AND P4, PT, R0, UR13, PT ;  /* 0x0000000d00007c0c */ /* 0x000fe4000bf86270 */
[----:B------:R-:W-:Y:S01]  /*2d20*/  ISETP.GE.AND P3, PT, R3, UR13, PT ;  /* 0x0000000d03007c0c */ /* 0x000fe2000bf66270 */
[----:B------:R-:W-:-:S06]  /*2d30*/  UIMAD UR13, UR6, -0x80, UR12 ;  /* 0xffffff80060d78a4 */ /* 0x000fcc000f8e020c */
[----:B------:R-:W-:Y:S01]  /*2d40*/  ISETP.GE.AND P2, PT, R3, UR13, PT ;  /* 0x0000000d03007c0c */ /* 0x000fe2000bf46270 */
[----:B------:R-:W-:-:S03]  /*2d50*/  IMAD R3, R20, c[0x0][0x1b8], RZ ;  /* 0x00006e0014037a24 */ /* 0x000fc600078e02ff */
[----:B------:R-:W-:Y:S02]  /*2d60*/  @!P4 IMAD R7, R21, c[0x0][0x1a0], RZ ;  /* 0x000068001507ca24 */ /* 0x000fe400078e02ff */
[----:B------:R-:W-:Y:S01]  /*2d70*/  IMAD R10, R6, c[0x0][0x1bc], R3 ;  /* 0x00006f00060a7a24 */ /* 0x000fe200078e0203 */
[----:B------:R-:W-:-:S04]  /*2d80*/  @!P3 IADD3 R3, P0, R0, 0x40, RZ ;  /* 0x000000400003b810 */ /* 0x000fc80007f1e0ff */
[----:B------:R-:W-:Y:S01]  /*2d90*/  IADD3 R5, R5, R10, RZ ;  /* 0x0000000a05057210 */ /* 0x000fe20007ffe0ff */
[----:B------:R-:W-:Y:S01]  /*2da0*/  @!P4 IMAD R10, R0, c[0x0][0x1a4], R7 ;  /* 0x00006900000aca24 */ /* 0x000fe200078e0207 */
[----:B------:R-:W-:Y:S01]  /*2db0*/  @!P2 IADD3 R16, P1, R232, R16, RZ ;  /* 0x00000010e810a210 */ /* 0x000fe20007f3e0ff */
[----:B------:R-:W-:Y:S01]  /*2dc0*/  @!P3 IMAD.X R7, RZ, RZ, R21, P0 ;  /* 0x000000ffff07b224 */ /* 0x000fe200000e0615 */
[----:B------:R-:W-:Y:S01]  /*2dd0*/  PLOP3.LUT P0, PT, PT, PT, UP6, 0x80, 0x0 ;  /* 0x000000000000781c */ /* 0x000fe20003f0f068 */
[----:B------:R-:W-:Y:S01]  /*2de0*/  @!P4 IMAD.WIDE.U32 R8, R0, c[0x0][0x1a0], R4 ;  /* 0x000068000008ca25 */ /* 0x000fe200078e0004 */
[----:B------:R-:W-:Y:S02]  /*2df0*/  @!P2 IADD3 R14, P5, R230, R14, RZ ;  /* 0x0000000ee60ea210 */ /* 0x000fe40007fbe0ff */
[----:B------:R-:W-:Y:S01]  /*2e00*/  @!P2 IADD3.X R17, R233, R17, R11, P1, !PT ;  /* 0x00000011e911a210 */ /* 0x000fe20000ffe40b */
[----:B------:R-:W-:Y:S01]  /*2e10*/  @!P3 IMAD R7, R7, c[0x0][0x1a0], RZ ;  /* 0x000068000707ba24 */ /* 0x000fe200078e02ff */
[----:B------:R-:W-:Y:S01]  /*2e20*/  @!P2 IADD3.X R15, R231, R15, R18, P5, !PT ;  /* 0x0000000fe70fa210 */ /* 0x000fe20002ffe412 */
[----:B------:R-:W-:Y:S01]  /*2e30*/  @!P4 IMAD.IADD R9, R9, 0x1, R10 ;  /* 0x000000010909c824 */ /* 0x000fe200078e020a */
[----:B------:R-:W-:Y:S01]  /*2e40*/  IADD3 R11, R235, 0x8, RZ ;  /* 0x00000008eb0b7810 */ /* 0x000fe20007ffe0ff */
[C---:B------:R-:W-:Y:S01]  /*2e50*/  @!P3 IMAD R18, R3.reuse, c[0x0][0x1a4], R7 ;  /* 0x000069000312ba24 */ /* 0x040fe200078e0207 */
[C---:B------:R-:W-:Y:S01]  /*2e60*/  @!P4 LEA R10, P1, R8.reuse, c[0x0][0x170], 0x1 ;  /* 0x00005c00080aca11 */ /* 0x040fe200078208ff */
[----:B------:R-:W-:Y:S01]  /*2e70*/  @!P3 IMAD.WIDE.U32 R4, R3, c[0x0][0x1a0], R4 ;  /* 0x000068000304ba25 */ /* 0x000fe200078e0004 */
[----:B------:R-:W-:Y:S01]  /*2e80*/  ISETP.GE.AND P6, PT, R11, UR13, PT ;  /* 0x0000000d0b007c0c */ /* 0x000fe2000bfc6270 */
[----:B------:R-:W-:Y:S01]  /*2e90*/  @P0 BAR.SYNC.DEFER_BLOCKING 0x0 ;  /* 0x0000000000000b1d */ /* 0x000fe20000010000 */
[----:B------:R-:W-:Y:S01]  /*2ea0*/  @!P4 LEA.HI.X R11, R8, c[0x0][0x174], R9, 0x1, P1 ;  /* 0x00005d00080bca11 */ /* 0x000fe200008f0c09 */
[----:B------:R-:W-:Y:S01]  /*2eb0*/  IMAD R7, R20, c[0x0][0x1b0], RZ ;  /* 0x00006c0014077a24 */ /* 0x000fe200078e02ff */
[----:B------:R-:W-:Y:S01]  /*2ec0*/  @!P3 IADD3 R5, R5, R18, RZ ;  /* 0x000000120505b210 */ /* 0x000fe20007ffe0ff */
[----:B------:R-:W-:Y:S01]  /*2ed0*/  IMAD.SHL.U32 R3, R245, 0x2, RZ ;  /* 0x00000002f5037824 */ /* 0x000fe200078e00ff */
[----:B------:R-:W-:Y:S01]  /*2ee0*/  @!P3 LEA R8, P1, R4, c[0x0][0x170], 0x1 ;  /* 0x00005c000408ba11 */ /* 0x000fe200078208ff */
[C---:B------:R-:W-:Y:S01]  /*2ef0*/  IMAD R18, R6.reuse, c[0x0][0x1b4], R7 ;  /* 0x00006d0006127a24 */ /* 0x040fe200078e0207 */
[----:B------:R-:W-:Y:S01]  /*2f00*/  PLOP3.LUT P0, PT, PT, PT, UP0, 0x80, 0x0 ;  /* 0x000000000000781c */ /* 0x000fe20003f0f008 */
[----:B------:R-:W-:Y:S01]  /*2f10*/  IMAD.WIDE.U32 R6, R6, c[0x0][0x1b0], R12 ;  /* 0x00006c0006067a25 */ /* 0x000fe200078e000c */
[----:B------:R-:W-:-:S02]  /*2f20*/  @!P3 LEA.HI.X R9, R4, c[0x0][0x174], R5, 0x1, P1 ;  /* 0x00005d000409ba11 */ /* 0x000fc400008f0c05 */
[----:B------:R-:W-:Y:S01]  /*2f30*/  IADD3 R4, R245, 0x1000, RZ ;  /* 0x00001000f5047810 */ /* 0x000fe20007ffe0ff */
[----:B------:R-:W-:Y:S01]  /*2f40*/  IMAD.IADD R5, R7, 0x1, R18 ;  /* 0x0000000107057824 */ /* 0x000fe200078e0212 */
[----:B------:R-:W-:Y:S02]  /*2f50*/  ISETP.GE.AND P1, PT, R0, UR13, PT ;  /* 0x0000000d00007c0c */ /* 0x000fe4000bf26270 */
[----:B------:R-:W-:-:S05]  /*2f60*/  SEL R4, R4, R245, !P0 ;  /* 0x000000f504047207 */ /* 0x000fca0004000000 */
[----:B------:R-:W-:Y:S02]  /*2f70*/  IMAD.SHL.U32 R234, R4, 0x2, RZ ;  /* 0x0000000204ea7824 */ /* 0x000fe400078e00ff */
[----:B------:R-:W-:Y:S01]  /*2f80*/  @!P4 IMAD.MOV.U32 R4, RZ, RZ, R6 ;  /* 0x000000ffff04c224 */ /* 0x000fe200078e0006 */
[----:B------:R-:W-:Y:S04]  /*2f90*/  @P4 STS [R3+0x8000], RZ ;  /* 0x008000ff03004388 */ /* 0x000fe80000000800 */
[----:B------:R-:W-:Y:S04]  /*2fa0*/  @P4 STS [R3+0x8004], RZ ;  /* 0x008004ff03004388 */ /* 0x000fe80000000800 */
        /* <DEDUP_REMOVED lines=14> */
[----:B--2---:R-:W-:-:S03]  /*3090*/  @!P4 IMAD R10, R21, c[0x0][0x198], RZ ;  /* 0x00006600150aca24 */ /* 0x004fc600078e02ff */
[----:B------:R-:W-:Y:S01]  /*30a0*/  @!PT LDS RZ, [RZ] ;  /* 0x00000000fffff984 */ /* 0x000fe20000000800 */
[----:B------:R-:W-:Y:S01]  /*30b0*/  @!PT LDS RZ, [RZ] ;  /* 0x00000000fffff984 */ /* 0x000fe20000000800 */
[----:B------:R-:W-:Y:S01]  /*30c0*/  @!PT LDS RZ, [RZ] ;  /* 0x00000000fffff984 */ /* 0x000fe20000000800 */
[----:B------:R2:W-:Y:S01]  /*30d0*/  @!P1 LDGSTS.E.BYPASS.LTC128B.128 [R3+0x4000], [R230.64] ;  /* 0x04000000e6039fae */ /* 0x0005e2000b901d48 */
[----:B------:R-:W-:-:S03]  /*30e0*/  @!P4 IMAD R7, R0, c[0x0][0x19c], R10 ;  /* 0x000067000007ca24 */ /* 0x000fc600078e020a */
[----:B------:R-:W-:Y:S01]  /*30f0*/  @P2 STS.128 [R3+0x5000], RZ ;  /* 0x005000ff03002388 */ /* 0x000fe20000000c00 */
[----:B----4-:R-:W-:-:S03]  /*3100*/  @!P4 IMAD.WIDE.U32 R8, R0, c[0x0][0x198], R4 ;  /* 0x000066000008ca25 */ /* 0x010fc600078e0004 */
[----:B------:R-:W-:Y:S01]  /*3110*/  @!PT LDS RZ, [RZ] ;  /* 0x00000000fffff984 */ /* 0x000fe20000000800 */
[----:B------:R-:W-:Y:S01]  /*3120*/  @!PT LDS RZ, [RZ] ;  /* 0x00000000fffff984 */ /* 0x000fe20000000800 */
[----:B------:R-:W-:Y:S01]  /*3130*/  @!PT LDS RZ, [RZ] ;  /* 0x00000000fffff984 */ /* 0x000fe20000000800 */
[----:B------:R2:W-:Y:S01]  /*3140*/  @!P2 LDGSTS.E.BYPASS.LTC128B.128 [R3+0x5000], [R14.64] ;  /* 0x050000000e03afae */ /* 0x0005e2000b901d48 */
[----:B------:R-:W-:-:S03]  /*3150*/  IADD3 R4, R235, 0x40, RZ ;  /* 0x00000040eb047810 */ /* 0x000fc60007ffe0ff */
[----:B------:R-:W-:Y:S01]  /*3160*/  @P1 STS [R234], RZ ;  /* 0x000000ffea001388 */ /* 0x000fe20000000800 */
[----:B------:R-:W-:Y:S02]  /*3170*/  @!P4 IADD3 R7, R9, R7, RZ ;  /* 0x000000070907c210 */ /* 0x000fe40007ffe0ff */
[C---:B------:R-:W-:Y:S01]  /*3180*/  @!P4 LEA R10, P5, R8.reuse, c[0x0][0x168], 0x1 ;  /* 0x00005a00080aca11 */ /* 0x040fe200078a08ff */
[----:B------:R-:W-:Y:S03]  /*3190*/  @P1 STS [R234+0x4], RZ ;  /* 0x000004ffea001388 */ /* 0x000fe60000000800 */
[----:B------:R-:W-:Y:S01]  /*31a0*/  @!P4 LEA.HI.X R11, R8, c[0x0][0x16c], R7, 0x1, P5 ;  /* 0x00005b00080bca11 */ /* 0x000fe200028f0c07 */
[----:B------:R-:W-:Y:S01]  /*31b0*/  @P1 STS [R234+0x8], RZ ;  /* 0x000008ffea001388 */ /* 0x000fe20000000800 */
[----:B------:R-:W-:Y:S02]  /*31c0*/  ISETP.GE.AND P5, PT, R4, UR13, PT ;  /* 0x0000000d04007c0c */ /* 0x000fe4000bfa6270 */
[----:B------:R-:W-:Y:S01]  /*31d0*/  IADD3 R8, R235, 0x48, RZ ;  /* 0x00000048eb087810 */ /* 0x000fe20007ffe0ff */
[----:B------:R-:W-:Y:S04]  /*31e0*/  @P1 STS [R234+0xc], RZ ;  /* 0x00000cffea001388 */ /* 0x000fe80000000800 */
[----:B------:R-:W-:Y:S01]  /*31f0*/  @!PT LDS RZ, [RZ] ;  /* 0x00000000fffff984 */ /* 0x000fe20000000800 */
[----:B------:R-:W-:Y:S01]  /*3200*/  @!PT LDS RZ, [RZ] ;  /* 0x00000000fffff984 */ /* 0x000fe20000000800 */
[----:B------:R-:W-:Y:S01]  /*3210*/  @!PT LDS RZ, [RZ] ;  /* 0x00000000fffff984 */ /* 0x000fe20000000800 */
[----:B------:R4:W-:Y:S01]  /*3220*/  @!P1 LDGSTS.E.BYPASS.LTC128B.128 [R234], [R232.64] ;  /* 0x00000000e8ea9fae */ /* 0x0009e2000b901d48 */
[----:B------:R-:W-:-:S03]  /*3230*/  @!P3 IADD3 R0, P1, R0, 0x40, RZ ;  /* 0x000000400000b810 */ /* 0x000fc60007f3e0ff */
[----:B------:R-:W-:Y:S02]  /*3240*/  @P2 STS [R234+0x1000], RZ ;  /* 0x001000ffea002388 */ /* 0x000fe40000000800 */
[----:B------:R-:W-:Y:S01]  /*3250*/  @!P3 IMAD.X R4, RZ, RZ, R21, P1 ;  /* 0x000000ffff04b224 */ /* 0x000fe200008e0615 */
[----:B------:R-:W-:Y:S01]  /*3260*/  ISETP.GE.AND P1, PT, R8, UR13, PT ;  /* 0x0000000d08007c0c */ /* 0x000fe2000bf26270 */
[----:B------:R-:W-:Y:S02]  /*3270*/  @P2 STS [R234+0x1004], RZ ;  /* 0x001004ffea002388 */ /* 0x000fe40000000800 */
[----:B------:R-:W-:Y:S02]  /*3280*/  @!P3 IMAD R7, R4, c[0x0][0x198], RZ ;  /* 0x000066000407ba24 */ /* 0x000fe400078e02ff */
[----:B------:R-:W-:Y:S01]  /*3290*/  @!P3 IMAD.MOV.U32 R4, RZ, RZ, R6 ;  /* 0x000000ffff04b224 */ /* 0x000fe200078e0006 */
[----:B------:R-:W-:Y:S01]  /*32a0*/  @P2 STS [R234+0x1008], RZ ;  /* 0x001008ffea002388 */ /* 0x000fe20000000800 */
[----:B------:R-:W-:-:S02]  /*32b0*/  @!P3 IMAD R6, R0, c[0x0][0x19c], R7 ;  /* 0x000067000006ba24 */ /* 0x000fc400078e0207 */
[----:B------:R-:W-:Y:S01]  /*32c0*/  @!P3 IMAD.WIDE.U32 R4, R0, c[0x0][0x198], R4 ;  /* 0x000066000004ba25 */ /* 0x000fe200078e0004 */
[----:B------:R-:W-:Y:S03]  /*32d0*/  @P2 STS [R234+0x100c], RZ ;  /* 0x00100cffea002388 */ /* 0x000fe60000000800 */
        /* <DEDUP_REMOVED lines=15> */
[----:B------:R-:W-:Y:S02]  /*33d0*/  @!P3 LEA.HI.X R7, R4, c[0x0][0x16c], R0, 0x1, P4 ;  /* 0x00005b000407ba11 */ /* 0x000fe400020f0c00 */
[----:B------:R-:W-:-:S03]  /*33e0*/  MOV R4, 0x4 ;  /* 0x0000000400047802 */ /* 0x000fc60000000f00 */
[----:B------:R-:W-:Y:S01]  /*33f0*/  @!PT LDS RZ, [RZ] ;  /* 0x00000000fffff984 */ /* 0x000fe20000000800 */
[----:B------:R-:W-:Y:S01]  /*3400*/  @!PT LDS RZ, [RZ] ;  /* 0x00000000fffff984 */ /* 0x000fe20000000800 */
[----:B------:R-:W-:Y:S01]  /*3410*/  @!PT LDS RZ, [RZ] ;  /* 0x00000000fffff984 */ /* 0x000fe20000000800 */
[----:B------:R1:W-:Y:S02]  /*3420*/  @!P3 LDGSTS.E.BYPASS.LTC128B.128 [R3+0x7000], [R6.64] ;  /* 0x070000000603bfae */ /* 0x0003e4000b901d48 */
[----:B------:R-:W-:Y:S02]  /*3430*/  IMAD.WIDE R4, R235, R4, UR10 ;  /* 0x0000000aeb047e25 */ /* 0x000fe4000f8e0204 */
[----:B------:R-:W0:Y:S04]  /*3440*/  LDGDEPBAR ;  /* 0x00000000000079af */ /* 0x000e280000000000 */
[----:B------:R2:W5:Y:S04]  /*3450*/  @!P2 LDG.E R240, [R4.64] ;  /* 0x0000000804f0a981 */ /* 0x000568000c1e1900 */
[----:B------:R2:W5:Y:S04]  /*3460*/  @!P6 LDG.E R241, [R4.64+0x20] ;  /* 0x0000200804f1e981 */ /* 0x000568000c1e1900 */
[----:B------:R2:W5:Y:S01]  /*3470*/  @!P5 LDG.E R238, [R4.64+0x100] ;  /* 0x0001000804eed981 */ /* 0x000562000c1e1900 */
[----:B-1----:R-:W-:Y:S01]  /*3480*/  IMAD.MOV.U32 R6, RZ, RZ, 0x4 ;  /* 0x00000004ff067424 */ /* 0x002fe200078e00ff */
[----:B------:R-:W-:-:S04]  /*3490*/  DEPBAR.LE SB0, 0x1 ;  /* 0x000080400000791a */ /* 0x000fc80000000000 */
[----:B------:R-:W-:-:S05]  /*34a0*/  @!P1 IMAD.WIDE R6, R8, R6, UR10 ;  /* 0x0000000a08069e25 */ /* 0x000fca000f8e0206 */
[----:B------:R1:W5:Y:S04]  /*34b0*/  @!P1 LDG.E R239, [R6.64] ;  /* 0x0000000806ef9981 */ /* 0x000368000c1e1900 */
[----:B------:R-:W-:Y:S01]  /*34c0*/  BAR.SYNC.DEFER_BLOCKING 0x0 ;  /* 0x0000000000007b1d */ /* 0x000fe20000010000 */
[----:B-1----:R-:W-:Y:S02]  /*34d0*/  IMAD.MOV.U32 R6, RZ, RZ, c[0x0][0x308] ;  /* 0x0000c200ff067624 */ /* 0x002fe400078e00ff */
[----:B------:R-:W-:-:S03]  /*34e0*/  IMAD.MOV.U32 R7, RZ, RZ, c[0x0][0x30c] ;  /* 0x0000c300ff077624 */ /* 0x000fc600078e00ff */
[----:B------:R4:W1:Y:S04]  /*34f0*/  LDSM.16.M88.4 R128, [R161+0x8000] ;  /* 0x00800000a180783b */ /* 0x0008680000000200 */
[----:B--2---:R2:W3:Y:S04]  /*3500*/  LDG.E.64 R4, [R6.64+0x8] ;  /* 0x0000080806047981 */ /* 0x0044e8000c1e1b00 */
        /* <DEDUP_REMOVED lines=9> */
[----:B------:R-:W-:Y:S01]  /*35a0*/  IADD3 R3, R168, 0x1000, RZ ;  /* 0x00001000a8037810 */ /* 0x000fe20007ffe0ff */
[----:B------:R-:W-:-:S03]  /*35b0*/  UIADD3 UR7, UR7, UR12, URZ ;  /* 0x0000000c07077290 */ /* 0x000fc6000fffe03f */
[----:B------:R-:W-:Y:S01]  /*35c0*/  SEL R3, R3, R168, !P0 ;  /* 0x000000a803037207 */ /* 0x000fe20004000000 */
[----:B------:R-:W-:Y:S01]  /*35d0*/  UIADD3 UR7, -UR5, 0x80, UR7 ;  /* 0x0000008005077890 */ /* 0x000fe2000fffe107 */
[----:B------:R-:W-:Y:S01]  /*35e0*/  CS2R R94, SRZ ;  /* 0x00000000005e7805 */ /* 0x000fe2000001ff00 */
[----:B------:R-:W-:Y:S01]  /*35f0*/  CS2R R92, SRZ ;  /* 0x00000000005c7805 */ /* 0x000fe2000001ff00 */
[----:B------:R-:W-:Y:S01]  /*3600*/  SHF.L.U32 R160, R3, 0x1, RZ ;  /* 0x0000000103a07819 */ /* 0x000fe200000006ff */
        /* <DEDUP_REMOVED lines=14> */
[----:B------:R-:W-:-:S02]  /*36f0*/  ULDC UR13, c[0x0][0x2e8] ;  /* 0x0000ba00000d7ab9 */ /* 0x000fc40000000800 */
[----:B------:R-:W-:Y:S02]  /*3700*/  UIADD3 UR50, UR7, -UR13, URZ ;  /* 0x8000000d07327290 */ /* 0x000fe4000fffe03f */
[----:B------:R-:W-:Y:S01]  /*3710*/  ULDC UR26, c[0x0][0x2e4] ;  /* 0x0000b900001a7ab9 */ /* 0x000fe20000000800 */
[----:B---3--:R-:W-:-:S04]  /*3720*/  IADD3 R244, P2, P1, R4, UR21, R19 ;  /* 0x0000001504f47c10 */ /* 0x008fc8000f95e013 */
[----:B------:R-:W-:Y:S02]  /*3730*/  IADD3.X R4, R5, UR15, R0, P2, P1 ;  /* 0x0000000f05047c10 */ /* 0x000fe400097e2400 */
[----:B------:R-:W-:-:S04]  /*3740*/  IADD3 R0, R167, 0x1000, RZ ;  /* 0x00001000a7007810 */ /* 0x000fc80007ffe0ff */
[----:B------:R-:W-:Y:S01]  /*3750*/  SEL R0, R0, R167, !P0 ;  /* 0x000000a700007207 */ /* 0x000fe20004000000 */
[----:B--2---:R-:W2:Y:S08]  /*3760*/  R2UR UR16, R6 ;  /* 0x00000000061073c2 */ /* 0x004eb000000e0000 */
[----:B------:R-:W3:Y:S01]  /*3770*/  R2UR UR31, R7 ;  /* 0x00000000071f73c2 */ /* 0x000ee200000e0000 */
[----:B------:R-:W-:Y:S01]  /*3780*/  IMAD.SHL.U32 R3, R0, 0x2, RZ ;  /* 0x0000000200037824 */ /* 0x000fe200078e00ff */
[----:B--2---:R-:W-:Y:S01]  /*3790*/  LOP3.LUT R242, R4, UR16, RZ, 0x3c, !PT ;  /* 0x0000001004f27c12 */ /* 0x004fe2000f8e3cff */
[----:B------:R-:W-:-:S02]  /*37a0*/  UIADD3 UR25, UR16, -0x61c88647, URZ ;  /* 0x9e3779b910197890 */ /* 0x000fc4000fffe03f */
[----:B------:R-:W-:Y:S02]  /*37b0*/  UIADD3 UR24, UR16, 0x3c6ef372, URZ ;  /* 0x3c6ef37210187890 */ /* 0x000fe4000fffe03f */
[----:B------:R-:W-:Y:S02]  /*37c0*/  UIADD3 UR22, UR16, -0x255992d5, URZ ;  /* 0xdaa66d2b10167890 */ /* 0x000fe4000fffe03f */
[----:B------:R-:W-:Y:S02]  /*37d0*/  UIADD3 UR20, UR16, 0x78dde6e4, URZ ;  /* 0x78dde6e410147890 */ /* 0x000fe4000fffe03f */
[----:B------:R-:W-:Y:S02]  /*37e0*/  UIADD3 UR18, UR16, 0x1715609d, URZ ;  /* 0x1715609d10127890 */ /* 0x000fe4000fffe03f */
[----:B------:R-:W-:Y:S02]  /*37f0*/  UIADD3 UR16, UR16, -0x4ab325aa, URZ ;  /* 0xb54cda5610107890 */ /* 0x000fe4000fffe03f */
[----:B---3--:R-:W-:-:S02]  /*3800*/  UIADD3 UR51, UR31, -0x4498517b, URZ ;  /* 0xbb67ae851f337890 */ /* 0x008fc4000fffe03f */
[----:B------:R-:W-:Y:S02]  /*3810*/  UIADD3 UR23, UR31, 0x76cf5d0a, URZ ;  /* 0x76cf5d0a1f177890 */ /* 0x000fe4000fffe03f */
[----:B------:R-:W-:Y:S02]  /*3820*/  UIADD3 UR21, UR31, 0x32370b8f, URZ ;  /* 0x32370b8f1f157890 */ /* 0x000fe4000fffe03f */
[----:B------:R-:W-:Y:S02]  /*3830*/  UIADD3 UR19, UR31, -0x126145ec, URZ ;  /* 0xed9eba141f137890 */ /* 0x000fe4000fffe03f */
[----:B------:R-:W-:Y:S02]  /*3840*/  UIADD3 UR17, UR31, -0x56f99767, URZ ;  /* 0xa90668991f117890 */ /* 0x000fe4000fffe03f */
[----:B-1--4-:R-:W-:Y:S02]  /*3850*/  UIADD3 UR15, UR31, 0x646e171e, URZ ;  /* 0x646e171e1f0f7890 */ /* 0x012fe4000fffe03f */
.L_x_646:
[----:B------:R-:W0:Y:S01]  /*3860*/  LDGDEPBAR ;  /* 0x00000000000079af */ /* 0x000e220000000000 */
[----:B------:R-:W-:Y:S01]  /*3870*/  IMAD.U32 R4, RZ, RZ, UR28 ;  /* 0x0000001cff047e24 */ /* 0x000fe2000f8e00ff */
[----:B------:R-:W-:Y:S01]  /*3880*/  IADD3 R112, R166, R160, RZ ;  /* 0x000000a0a6707210 */ /* 0x000fe20007ffe0ff */
[----:B------:R-:W-:Y:S01]  /*3890*/  IMAD.U32 R5, RZ, RZ, UR27 ;  /* 0x0000001bff057e24 */ /* 0x000fe2000f8e00ff */
[----:B------:R-:W-:Y:S01]  /*38a0*/  MOV R237, R177 ;  /* 0x000000b100ed7202 */ /* 0x000fe20000000f00 */
[----:B------:R-:W-:Y:S01]  /*38b0*/  USHF.L.U32 UR7, UR6, 0x7, URZ ;  /* 0x0000000706077899 */ /* 0x000fe2000800063f */
[C---:B------:R-:W-:Y:S01]  /*38c0*/  LEA R4, P0, R235.reuse, R4, 0x2 ;  /* 0x00000004eb047211 */ /* 0x040fe200078010ff */
[----:B------:R-:W-:Y:S01]  /*38d0*/  ULDC UR13, c[0x0][0x2e4] ;  /* 0x0000b900000d7ab9 */ /* 0x000fe20000000800 */
[----:B------:R-:W-:Y:S01]  /*38e0*/  IMAD.MOV.U32 R236, RZ, RZ, R178 ;  /* 0x000000ffffec7224 */ /* 0x000fe200078e00b2 */
[----:B------:R-:W-:Y:S01]  /*38f0*/  UISETP.GE.AND UP0, UPT, UR7, UR50, UPT ;  /* 0x000000320700728c */ /* 0x000fe2000bf06270 */
[----:B------:R-:W-:Y:S05]  /*3900*/  LEA.HI.X.SX32 R5, R235, R5, 0x2, P0 ;  /* 0x00000005eb057211 */ /* 0x000fea00000f16ff */
[----:B------:R-:W-:Y:S01]  /*3910*/  PLOP3.LUT P0, PT, PT, PT, UP0, 0x80, 0x0 ;  /* 0x000000000000781c */ /* 0x000fe20003f0f008 */
[----:B------:R-:W-:Y:S04]  /*3920*/  DEPBAR.LE SB0, 0x0 ;  /* 0x000080000000791a */ /* 0x000fe80000000000 */
[----:B------:R-:W-:Y:S06]  /*3930*/  BAR.SYNC.DEFER_BLOCKING 0x0 ;  /* 0x0000000000007b1d */ /* 0x000fec0000010000 */
[----:B------:R-:W-:Y:S06]  /*3940*/  LDSM.16.M88.4 R64, [R160] ;  /* 0x00000000a040783b */ /* 0x000fec0000000200 */
        /* <DEDUP_REMOVED lines=48> */
[----:B------:R-:W-:Y:S04]  /*3c50*/  USHF.L.U32 UR13, UR14, 0x7, URZ ;  /* 0x000000070e0d7899 */ /* 0x000fe8000800063f */
[----:B------:R-:W-:Y:S02]  /*3c60*/  UIADD3 UR29, UR13, UR12, URZ ;  /* 0x0000000c0d1d7290 */ /* 0x000fe4000fffe03f */
[----:B------:R-:W-:Y:S02]  /*3c70*/  UIADD3 UR13, UR13, 0x80, URZ ;  /* 0x000000800d0d7890 */ /* 0x000fe4000fffe03f */
[----:B------:R-:W-:Y:S02]  /*3c80*/  UIADD3 UR30, UR26, UR29, -UR5 ;  /* 0x0000001d1a1e7290 */ /* 0x000fe4000fffe805 */
[----:B------:R-:W-:Y:S02]  /*3c90*/  UIADD3 UR29, UR7, 0x80, URZ ;  /* 0x00000080071d7890 */ /* 0x000fe4000fffe03f */
[----:B------:R-:W-:Y:S01]  /*3ca0*/  IMAD.U32 R0, RZ, RZ, UR13 ;  /* 0x0000000dff007e24 */ /* 0x000fe2000f8e00ff */
[----:B------:R-:W-:Y:S02]  /*3cb0*/  UMOV UR13, UR26 ;  /* 0x0000001a000d7c82 */ /* 0x000fe40008000000 */
[----:B------:R-:W-:Y:S02]  /*3cc0*/  UISETP.GE.AND UP0, UPT, UR29, UR30, UPT ;  /* 0x0000001e1d00728c */ /* 0x000fe4000bf06270 */
[----:B------:R-:W-:Y:S04]  /*3cd0*/  ISETP.LT.AND P0, PT, R0, UR5, PT ;  /* 0x0000000500007c0c */ /* 0x000fe8000bf01270 */
[----:B------:R-:W-:Y:S11]  /*3ce0*/  PLOP3.LUT P1, PT, PT, PT, UP0, 0x80, 0x0 ;  /* 0x000000000000781c */ /* 0x000ff60003f2f008 */
[----:B------:R-:W-:Y:S02]  /*3cf0*/  @!UPT UIADD3 URZ, URZ, URZ, URZ ;  /* 0x0000003f3f3ff290 */ /* 0x000fe4000fffe03f */
[----:B------:R-:W-:-:S05]  /*3d00*/  @!P1 BRA P0, `(.L_x_643) ;  /* 0x00000ed000009947 */ /* 0x000fca0000000000 */
.L_x_642:
        /* <DEDUP_REMOVED lines=237> */
.L_x_643:
        /* <DEDUP_REMOVED lines=35> */
[--C-:B--2---:R-:W-:Y:S02]  /*4e10*/  FFMA.FTZ R7, R17, c[0x0][0x23c], -R101.reuse ;  /* 0x00008f0011077a23 */ /* 0x104fe40000010865 */
[----:B------:R-:W-:Y:S02]  /*4e20*/  FFMA.FTZ R12, R12, c[0x0][0x23c], -R16 ;  /* 0x00008f000c0c7a23 */ /* 0x000fe40000010810 */
[----:B------:R-:W-:Y:S01]  /*4e30*/  FFMA.FTZ R15, R15, c[0x0][0x23c], -R0 ;  /* 0x00008f000f0f7a23 */ /* 0x000fe20000010800 */
[----:B------:R1:W-:Y:S01]  /*4e40*/  MUFU.EX2 R199, R18 ;  /* 0x0000001200c77308 */ /* 0x0003e20000000800 */
[----:B------:R-:W-:Y:S02]  /*4e50*/  FFMA.FTZ R28, R28, c[0x0][0x23c], -R16 ;  /* 0x00008f001c1c7a23 */ /* 0x000fe40000010810 */
[----:B---3--:R-:W-:Y:S02]  /*4e60*/  FFMA.FTZ R4, R6, c[0x0][0x23c], -R100 ;  /* 0x00008f0006047a23 */ /* 0x008fe40000010864 */
[----:B------:R-:W-:Y:S02]  /*4e70*/  IMAD.U32 R6, RZ, RZ, UR6 ;  /* 0x00000006ff067e24 */ /* 0x000fe4000f8e00ff */
[----:B------:R-:W-:Y:S02]  /*4e80*/  FFMA.FTZ R30, R30, c[0x0][0x23c], -R0 ;  /* 0x00008f001e1e7a23 */ /* 0x000fe40000010800 */
        /* <DEDUP_REMOVED lines=16> */
[----:B------:R-:W-:Y:S02]  /*4f90*/  FFMA.FTZ R36, R36, c[0x0][0x23c], -R101 ;  /* 0x00008f0024247a23 */ /* 0x000fe40000010865 */
[----:B--2---:R-:W-:Y:S02]  /*4fa0*/  FFMA.FTZ R15, R8, c[0x0][0x23c], -R16 ;  /* 0x00008f00080f7a23 */ /* 0x004fe40000010810 */
[----:B------:R-:W-:Y:S02]  /*4fb0*/  IMAD.U32 R8, RZ, RZ, UR14 ;  /* 0x0000000eff087e24 */ /* 0x000fe4000f8e00ff */
[--C-:B------:R-:W-:Y:S01]  /*4fc0*/  FFMA.FTZ R38, R38, c[0x0][0x23c], -R100.reuse ;  /* 0x00008f0026267a23 */ /* 0x100fe20000010864 */
        /* <DEDUP_REMOVED lines=797> */
.L_x_644:
        /* <DEDUP_REMOVED lines=140> */
.L_x_645:
        /* <DEDUP_REMOVED lines=304> */
.L_x_647:
        /* <DEDUP_REMOVED lines=18> */
.L_x_648:
        /* <DEDUP_REMOVED lines=10> */
[----:B------:R-:W-:-:S06]  /*9f20*/  UIMAD UR12, UR6, UR13, UR12 ;  /* 0x0000000d060c72a4 */ /* 0x000fcc000f8e020c */
[----:B------:R-:W-:Y:S01]  /*9f30*/  IMAD.U32 R3, RZ, RZ, UR12 ;  /* 0x0000000cff037e24 */ /* 0x000fe2000f8e00ff */
[----:B------:R-:W-:Y:S02]  /*9f40*/  ULDC.64 UR12, c[0x0][0x3b8] ;  /* 0x0000ee00000c7ab9 */ /* 0x000fe40000000a00 */
        /* <DEDUP_REMOVED lines=31> */
.L_x_650:
[----:B-12---:R-:W-:Y:S05]  /*a140*/  BSYNC B0 ;  /* 0x0000000000007941 */ /* 0x006fea0003800000 */
.L_x_649:
        /* <DEDUP_REMOVED lines=14> */
.L_x_652:
[----:B------:R-:W-:Y:S05]  /*a230*/  BSYNC B0 ;  /* 0x0000000000007941 */ /* 0x000fea0003800000 */
.L_x_651:
        /* <DEDUP_REMOVED lines=25> */
.L_x_654:
[----:B------:R-:W-:Y:S05]  /*a3d0*/  BSYNC B0 ;  /* 0x0000000000007941 */ /* 0x000fea0003800000 */
.L_x_653:
        /* <DEDUP_REMOVED lines=11> */
.L_x_641:
[----:B------:R-:W-:Y:S05]  /*a490*/  BSYNC B1 ;  /* 0x0000000000017941 */ /* 0x000fea0003800000 */
.L_x_627:
        /* <DEDUP_REMOVED lines=11> */
.L_x_655:
[----:B------:R-:W-:Y:S05]  /*a550*/  EXIT ;  /* 0x000000000000794d */ /* 0x000fea0003800000 */
.L_x_657:
        /* <DEDUP_REMOVED lines=10> */
.L_x_1342:


//--------------------- .text._ZN5flash44flash_bwd_dq_dk_dv_loop_seqk_parallel_kernelI23Flash_bwd_kernel_traitsILi32ELi128ELi128ELi8ELi4ELi4ELi4ELb1ELb0EN7cutlass6half_tE19Flash_kernel_traitsILi32ELi128ELi128ELi8ES3_EELb0ELb0ELb1ELb0ELb0ELb1ELb1EEEvNS_16Flash_bwd_paramsE --------------------------
	.section	.text._ZN5flash44flash_bwd_dq_dk_dv_loop_seqk_parallel_kernelI23Flash_bwd_kernel_traitsILi32ELi128ELi128ELi8ELi4ELi4ELi4ELb1ELb0EN7cutlass6half_tE19Flash_kernel_traitsILi32ELi128ELi128ELi8ES3_EELb0ELb0ELb1ELb0ELb0ELb1ELb1EEEvNS_16Flash_bwd_paramsE,"ax",@progbits
	.sectioninfo	@"SHI_REGISTERS=255"
	.align	128
        .global         _ZN5flash44flash_bwd_dq_dk_dv_loop_seqk_parallel_kernelI23Flash_bwd_kernel_traitsILi32ELi128ELi128ELi8ELi4ELi4ELi4ELb1ELb0EN7cutlass6half_tE19Flash_kernel_traitsILi32ELi128ELi128ELi8ES3_EELb0ELb0ELb1ELb0ELb0ELb1ELb1EEEvNS_16Flash_bwd_paramsE
        .type           _ZN5flash44flash_bwd_dq_dk_dv_loop_seqk_parallel_kernelI23Flash_bwd_kernel_traitsILi32ELi128ELi128ELi8ELi4ELi4ELi4ELb1ELb0EN7cutlass6half_tE19Flash_kernel_traitsILi32ELi128ELi128ELi8ES3_EELb0ELb0ELb1ELb0ELb0ELb1ELb1EEEvNS_16Flash_bwd_paramsE,@function
        .size           _ZN5flash44flash_bwd_dq_dk_dv_loop_seqk_parallel_kernelI23Flash_bwd_kernel_traitsILi32ELi128ELi128ELi8ELi4ELi4ELi4ELb1ELb0EN7cutlass6half_tE19Flash_kernel_traitsILi32ELi128ELi128ELi8ES3_EELb0ELb0ELb1ELb0ELb0ELb1ELb1EEEvNS_16Flash_bwd_paramsE,(.L_x_1343 - _ZN5flash44flash_bwd_dq_dk_dv_loop_seqk_parallel_kernelI23Flash_bwd_kernel_traitsILi32ELi128ELi128ELi8ELi4ELi4ELi4ELb1ELb0EN7cutlass6half_tE19Flash_kernel_traitsILi32ELi128ELi128ELi8ES3_EELb0ELb0ELb1ELb0ELb0ELb1ELb1EEEvNS_16Flash_bwd_paramsE)
        .other          _ZN5flash44flash_bwd_dq_dk_dv_loop_seqk_parallel_kernelI23Flash_bwd_kernel_traitsILi32ELi128ELi128ELi8ELi4ELi4ELi4ELb1ELb0EN7cutlass6half_tE19Flash_kernel_traitsILi32ELi128ELi128ELi8ES3_EELb0ELb0ELb1ELb0ELb0ELb1ELb1EEEvNS_16Flash_bwd_paramsE,@"STO_CUDA_ENTRY STV_DEFAULT"
_ZN5flash44flash_bwd_dq_dk_dv_loop_seqk_parallel_kernelI23Flash_bwd_kernel_traitsILi32ELi128ELi128ELi8ELi4ELi4ELi4ELb1ELb0EN7cutlass6half_tE19Flash_kernel_traitsILi32ELi128ELi128ELi8ES3_EELb0ELb0ELb1ELb0ELb0ELb1ELb1EEEvNS_16Flash_bwd_paramsE:
.text._ZN5flash44flash_bwd_dq_dk_dv_loop_seqk_parallel_kernelI23Flash_bwd_kernel_traitsILi32ELi128ELi128ELi8ELi4ELi4ELi4ELb1ELb0EN7cutlass6half_tE19Flash_kernel_traitsILi32ELi128ELi128ELi8ES3_EELb0ELb0ELb1ELb0ELb0ELb1ELb1EEEvNS_16Flash_bwd_paramsE:
        /* <DEDUP_REMOVED lines=14> */
[----:B------:R-:W-:Y:S01]  /*00e0*/  IMAD.MOV.U32 R158, RZ, RZ, 0x20 ;  /* 0x00000020ff9e7424 */ /* 0x000fe200078e00ff */
[----:B------:R-:W-:Y:S01]  /*00f0*/  ULDC UR6, c[0x0][0x210] ;  /* 0x0000840000067ab9 */ /* 0x000fe20000000800 */
[----:B------:R-:W-:Y:S01]  /*0100*/  IMAD.MOV.U32 R233, RZ, RZ, -0x10 ;  /* 0xfffffff0ffe97424 */ /* 0x000fe200078e00ff */
        /* <DEDUP_REMOVED lines=75> */
[----:B------:R-:W-:Y:S01]  /*05c0*/  IMAD.SHL.U32 R9, R12, 0x2, RZ ;  /* 0x000000020c097824 */ /* 0x000fe200078e00ff */
[----:B------:R1:W-:Y:S01]  /*05d0*/  STL [R1+0x28], R2 ;  /* 0x0000280201007387 */ /* 0x0003e20000100800 */
[----:B------:R-:W-:Y:S01]  /*05e0*/  IMAD.IADD R5, R20, 0x1, -R0 ;  /* 0x0000000114057824 */ /* 0x000fe200078e0a00 */
[----:B------:R-:W-:Y:S01]  /*05f0*/  LOP3.LUT R0, R10, 0xfffffff0, RZ, 0xc0, !PT ;  /* 0xfffffff00a007812 */ /* 0x000fe200078ec0ff */
[----:B------:R-:W-:Y:S01]  /*0600*/  UIMAD UR4, UR4, UR18, URZ ;  /* 0x00000012040472a4 */ /* 0x000fe2000f8e023f */
[----:B------:R-:W-:Y:S01]  /*0610*/  SHF.R.S32.HI R10, RZ, 0x7, R3 ;  /* 0x00000007ff0a7819 */ /* 0x000fe20000011403 */
[----:B------:R2:W-:Y:S01]  /*0620*/  STL [R1+0x70], R6 ;  /* 0x0000700601007387 */ /* 0x0005e20000100800 */
[----:B------:R-:W-:Y:S01]  /*0630*/  LEA.HI R8, R5, R5, RZ, 0x1 ;  /* 0x0000000505087211 */ /* 0x000fe200078f08ff */
[----:B------:R-:W-:Y:S01]  /*0640*/  IMAD.IADD R0, R20, 0x1, -R0 ;  /* 0x0000000114007824 */ /* 0x000fe200078e0a00 */
[----:B------:R-:W-:Y:S01]  /*0650*/  LEA.HI R12, R7, R7, RZ, 0x1 ;  /* 0x00000007070c7211 */ /* 0x000fe200078f08ff */
[C---:B------:R-:W-:Y:S01]  /*0660*/  IMAD R3, R10.reuse, 0x8, R14 ;  /* 0x000000080a037824 */ /* 0x040fe200078e020e */
[----:B------:R-:W-:Y:S01]  /*0670*/  UIMAD.WIDE.U32 UR8, UR51, UR20, URZ ;  /* 0x00000014330872a5 */ /* 0x000fe2000f8e003f */
[----:B------:R-:W-:Y:S01]  /*0680*/  IMAD R18, R10, 0x2000, R9 ;  /* 0x000020000a127824 */ /* 0x000fe200078e0209 */
[----:B------:R-:W-:Y:S01]  /*0690*/  SHF.R.S32.HI R11, RZ, 0x1f, R0 ;  /* 0x0000001fff0b7819 */ /* 0x000fe20000011400 */
[----:B------:R-:W-:Y:S01]  /*06a0*/  UIMAD UR28, UR11, 0x48, URZ ;  /* 0x000000480b1c78a4 */ /* 0x000fe2000f8e023f */
[----:B------:R-:W-:Y:S01]  /*06b0*/  SEL R234, R158, 0xffffffe0, !P5 ;  /* 0xffffffe09eea7807 */ /* 0x000fe20006800000 */
[----:B------:R-:W-:Y:S01]  /*06c0*/  UIMAD UR27, UR11, 0x50, URZ ;  /* 0x000000500b1b78a4 */ /* 0x000fe2000f8e023f */
[----:B------:R-:W-:Y:S01]  /*06d0*/  LEA.HI R11, R11, R0, RZ, 0x3 ;  /* 0x000000000b0b7211 */ /* 0x000fe200078f18ff */
[----:B------:R-:W-:-:S02]  /*06e0*/  UIMAD UR26, UR11, 0x58, URZ ;  /* 0x000000580b1a78a4 */ /* 0x000fc4000f8e023f */
[----:B------:R-:W-:Y:S02]  /*06f0*/  UIMAD UR25, UR11, 0x60, URZ ;  /* 0x000000600b1978a4 */ /* 0x000fe4000f8e023f */
[----:B------:R-:W-:Y:S02]  /*0700*/  UIMAD UR24, UR11, 0x68, URZ ;  /* 0x000000680b1878a4 */ /* 0x000fe4000f8e023f */
[----:B------:R-:W-:Y:S01]  /*0710*/  UIMAD UR23, UR11, 0x70, URZ ;  /* 0x000000700b1778a4 */ /* 0x000fe2000f8e023f */
[----:B-1----:R-:W-:Y:S01]  /*0720*/  LOP3.LUT R2, R8, 0x3fffffe, RZ, 0xc0, !PT ;  /* 0x03fffffe08027812 */ /* 0x002fe200078ec0ff */
[----:B------:R-:W-:Y:S02]  /*0730*/  UIMAD UR22, UR11, 0x78, URZ ;  /* 0x000000780b1678a4 */ /* 0x000fe4000f8e023f */
[----:B------:R-:W-:Y:S02]  /*0740*/  UMOV UR61, 0xffffe000 ;  /* 0xffffe000003d7882 */ /* 0x000fe40000000000 */
[----:B------:R-:W-:Y:S01]  /*0750*/  IMAD.IADD R4, R5, 0x1, -R2 ;  /* 0x0000000105047824 */ /* 0x000fe200078e0a02 */
[----:B------:R-:W-:-:S03]  /*0760*/  LEA.HI R2, R0, R0, RZ, 0x1 ;  /* 0x0000000000027211 */ /* 0x000fc600078f08ff */
[----:B------:R-:W-:Y:S01]  /*0770*/  IMAD R150, R3, 0x8, R4 ;  /* 0x0000000803967824 */ /* 0x000fe200078e0204 */
[----:B--2---:R-:W-:Y:S02]  /*0780*/  LOP3.LUT R6, R2, 0x7fffffe, RZ, 0xc0, !PT ;  /* 0x07fffffe02067812 */ /* 0x004fe400078ec0ff */
[----:B------:R-:W-:Y:S02]  /*0790*/  LOP3.LUT R3, R11, 0xfffffff8, RZ, 0xc0, !PT ;  /* 0xfffffff80b037812 */ /* 0x000fe400078ec0ff */
[----:B------:R-:W-:Y:S01]  /*07a0*/  SHF.R.S32.HI R4, RZ, 0x1, R2 ;  /* 0x00000001ff047819 */ /* 0x000fe20000011402 */
[C---:B------:R-:W-:Y:S01]  /*07b0*/  IMAD.IADD R15, R0.reuse, 0x1, -R6 ;  /* 0x00000001000f7824 */ /* 0x040fe200078e0a06 */
[----:B------:R-:W-:Y:S01]  /*07c0*/  SHF.R.S32.HI R2, RZ, 0x1f, R2 ;  /* 0x0000001fff027819 */ /* 0x000fe20000011402 */
[----:B------:R-:W-:Y:S02]  /*07d0*/  IMAD.IADD R17, R0, 0x1, -R3 ;  /* 0x0000000100117824 */ /* 0x000fe400078e0a03 */
[----:B------:R-:W-:Y:S01]  /*07e0*/  IMAD.U32 R3, RZ, RZ, UR11 ;  /* 0x0000000bff037e24 */ /* 0x000fe2000f8e00ff */
[----:B------:R-:W-:-:S02]  /*07f0*/  LEA.HI R0, R2, R4, RZ, 0x2 ;  /* 0x0000000402007211 */ /* 0x000fc400078f10ff */
[----:B------:R-:W-:Y:S02]  /*0800*/  LOP3.LUT R2, R7, 0x1, RZ, 0xc0, !PT ;  /* 0x0000000107027812 */ /* 0x000fe400078ec0ff */
[----:B------:R-:W-:Y:S02]  /*0810*/  LOP3.LUT R0, R0, 0xfffffffc, RZ, 0xc0, !PT ;  /* 0xfffffffc00007812 */ /* 0x000fe400078ec0ff */
[----:B------:R-:W-:Y:S01]  /*0820*/  ISETP.NE.U32.AND P6, PT, R2, 0x1, PT ;  /* 0x000000010200780c */ /* 0x000fe20003fc5070 */
[----:B------:R-:W-:Y:S02]  /*0830*/  IMAD.U32 R2, RZ, RZ, UR19 ;  /* 0x00000013ff027e24 */ /* 0x000fe4000f8e00ff */
        /* <DEDUP_REMOVED lines=22> */
[----:B------:R-:W-:-:S02]  /*09a0*/  IMAD.SHL.U32 R3, R162, 0x400, RZ ;  /* 0x00000400a2037824 */ /* 0x000fc400078e00ff */
[----:B------:R-:W-:Y:S01]  /*09b0*/  IMAD.U32 R7, RZ, RZ, UR9 ;  /* 0x00000009ff077e24 */ /* 0x000fe2000f8e00ff */
[----:B------:R-:W-:Y:S01]  /*09c0*/  LEA.HI.SX32 R19, R19, R0, 0x1e ;  /* 0x0000000013137211 */ /* 0x000fe200078ff2ff */
[--C-:B------:R-:W-:Y:S01]  /*09d0*/  IMAD R151, R4, 0x200, R3.reuse ;  /* 0x0000020004977824 */ /* 0x100fe200078e0203 */
[----:B------:R-:W-:Y:S02]  /*09e0*/  LOP3.LUT R5, R8, 0x30, R0, 0xf8, !PT ;  /* 0x0000003008057812 */ /* 0x000fe400078ef800 */
[----:B------:R-:W-:Y:S01]  /*09f0*/  LOP3.LUT R0, R6, 0xc0, RZ, 0xc0, !PT ;  /* 0x000000c006007812 */ /* 0x000fe200078ec0ff */
[----:B------:R-:W-:Y:S01]  /*0a00*/  STL [R1+0x18], R19 ;  /* 0x0000181301007387 */ /* 0x000fe20000100800 */
[----:B------:R-:W-:Y:S01]  /*0a10*/  IADD3 R18, R2, R18, R3 ;  /* 0x0000001202127210 */ /* 0x000fe20007ffe003 */
[----:B------:R-:W-:Y:S01]  /*0a20*/  IMAD.U32 R6, RZ, RZ, UR8 ;  /* 0x00000008ff067e24 */ /* 0x000fe2000f8e00ff */
        /* <DEDUP_REMOVED lines=18> */
[----:B------:R-:W-:Y:S01]  /*0b50*/  UIMAD.WIDE.U32 UR16, UR56, UR8, URZ ;  /* 0x00000008381072a5 */ /* 0x000fe2000f8e003f */
[C---:B------:R-:W-:Y:S01]  /*0b60*/  IADD3 R236, R240.reuse, 0x40, RZ ;  /* 0x00000040f0ec7810 */ /* 0x040fe20007ffe0ff */
[----:B------:R-:W-:Y:S01]  /*0b70*/  @!UP5 UIMAD UR6, UR6, UR14, URZ ;  /* 0x0000000e0606d2a4 */ /* 0x000fe2000f8e023f */
[----:B------:R-:W-:Y:S01]  /*0b80*/  IMAD R13, R13, 0x20, R0 ;  /* 0x000000200d0d7824 */ /* 0x000fe200078e0200 */
[----:B------:R-:W-:Y:S01]  /*0b90*/  SHF.R.S32.HI R0, RZ, 0x1f, R2 ;  /* 0x0000001fff007819 */ /* 0x000fe20000011402 */
[----:B------:R-:W-:Y:S01]  /*0ba0*/  IMAD.U32 R3, RZ, RZ, UR7 ;  /* 0x00000007ff037e24 */ /* 0x000fe2000f8e00ff */
[----:B------:R-:W-:Y:S01]  /*0bb0*/  @P4 IADD3 R236, R240, -0x40, RZ ;  /* 0xffffffc0f0ec4810 */ /* 0x000fe20007ffe0ff */
[----:B------:R-:W-:Y:S01]  /*0bc0*/  IMAD.U32 R6, RZ, RZ, UR16 ;  /* 0x00000010ff067e24 */ /* 0x000fe2000f8e00ff */
[----:B------:R-:W-:Y:S01]  /*0bd0*/  SHF.L.U64.HI R2, R2, 0x2, R0 ;  /* 0x0000000202027819 */ /* 0x000fe20000010200 */
[----:B------:R-:W-:Y:S01]  /*0be0*/  IMAD.U32 R0, RZ, RZ, UR5 ;  /* 0x00000005ff007e24 */ /* 0x000fe2000f8e00ff */
[----:B------:R1:W-:Y:S01]  /*0bf0*/  STL [R1+0x60], R3 ;  /* 0x0000600301007387 */ /* 0x0003e20000100800 */
[----:B------:R-:W-:Y:S01]  /*0c00*/  UIMAD UR5, UR57, UR8, URZ ;  /* 0x00000008390572a4 */ /* 0x000fe2000f8e023f */
[----:B------:R-:W-:-:S02]  /*0c10*/  IMAD.U32 R7, RZ, RZ, UR17 ;  /* 0x00000011ff077e24 */ /* 0x000fc4000f8e00ff */
[----:B------:R-:W-:Y:S02]  /*0c20*/  IMAD.IADD R239, R240, 0x1, R233 ;  /* 0x00000001f0ef7824 */ /* 0x000fe400078e02e9 */
        /* <DEDUP_REMOVED lines=78> */
.L_x_688:
        /* <DEDUP_REMOVED lines=54> */
.L_x_658:
        /* <DEDUP_REMOVED lines=67> */
.L_x_660:
        /* <DEDUP_REMOVED lines=18> */
.L_x_661:
[----:B------:R-:W2:Y:S01]  /*19c0*/  LDL R0, [R1+0x50] ;  /* 0x0000500001007983 */ /* 0x000ea20000100800 */
[----:B------:R-:W-:-:S03]  /*19d0*/  ULDC.64 UR16, c[0x0][0x370] ;  /* 0x0000dc0000107ab9 */ /* 0x000fc60000000a00 */
[----:B------:R-:W3:Y:S04]  /*19e0*/  LDL R5, [R1+0x58] ;  /* 0x0000580001057983 */ /* 0x000ee80000100800 */
[----:B------:R-:W4:Y:S04]  /*19f0*/  LDL.64 R6, [R1+0x40] ;  /* 0x0000400001067983 */ /* 0x000f280000100a00 */
[----:B------:R-:W2:Y:S04]  /*1a00*/  LDL R4, [R1+0x68] ;  /* 0x0000680001047983 */ /* 0x000ea80000100800 */
        /* <DEDUP_REMOVED lines=9> */
[----:B------:R-:W-:Y:S02]  /*1aa0*/  UIMAD.WIDE.U32 UR18, UR51, UR20, URZ ;  /* 0x00000014331272a5 */ /* 0x000fe4000f8e003f */
[----:B------:R-:W-:-:S03]  /*1ab0*/  ULDC.64 UR16, c[0x0][0x3d8] ;  /* 0x0000f60000107ab9 */ /* 0x000fc60000000a00 */
[----:B------:R-:W-:Y:S02]  /*1ac0*/  @!UP3 UMOV UR46, UR8 ;  /* 0x00000008002ebc82 */ /* 0x000fe40008000000 */
[----:B------:R-:W-:Y:S01]  /*1ad0*/  @!UP3 UIADD3 UR47, UR9, UR10, URZ ;  /* 0x0000000a092fb290 */ /* 0x000fe2000fffe03f */
[----:B--2---:R1:W2:Y:S02]  /*1ae0*/  R2UR UR14, R0 ;  /* 0x00000000000e73c2 */ /* 0x0042a400000e0000 */
[----:B-1----:R-:W5:Y:S06]  /*1af0*/  LDL R0, [R1+0x3c] ;  /* 0x00003c0001007983 */ /* 0x002f6c0000100800 */
[----:B---3--:R-:W1:Y:S08]  /*1b00*/  R2UR UR42, R5 ;  /* 0x00000000052a73c2 */ /* 0x008e7000000e0000 */
[----:B----4-:R3:W4:Y:S08]  /*1b10*/  R2UR UR41, R7 ;  /* 0x00000000072973c2 */ /* 0x01073000000e0000 */
[----:B------:R-:W4:Y:S01]  /*1b20*/  R2UR UR40, R6 ;  /* 0x00000000062873c2 */ /* 0x000f2200000e0000 */
[----:B-1----:R-:W-:-:S04]  /*1b30*/  UIMAD UR8, UR60, UR20, UR42 ;  /* 0x000000143c0872a4 */ /* 0x002fc8000f8e022a */
[----:B------:R-:W-:-:S04]  /*1b40*/  UIADD3 UR8, UR19, UR8, URZ ;  /* 0x0000000813087290 */ /* 0x000fc8000fffe03f */
[----:B--2---:R-:W-:Y:S01]  /*1b50*/  UIMAD UR8, UR56, UR8, UR14 ;  /* 0x00000008380872a4 */ /* 0x004fe2000f8e020e */
[----:B---3--:R-:W-:-:S03]  /*1b60*/  IABS R7, c[0x0][0x1c8] ;  /* 0x0000720000077a13 */ /* 0x008fc60000000000 */
[----:B----4-:R-:W-:Y:S02]  /*1b70*/  UIADD3 UR18, UR41, UR8, URZ ;  /* 0x0000000829127290 */ /* 0x010fe4000fffe03f */
[----:B------:R-:W-:-:S04]  /*1b80*/  UIMAD.WIDE.U32 UR8, UR56, UR4, URZ ;  /* 0x00000004380872a5 */ /* 0x000fc8000f8e003f */
[----:B------:R-:W-:Y:S01]  /*1b90*/  USEL UR20, UR40, UR8, !UP3 ;  /* 0x0000000828147287 */ /* 0x000fe2000d800000 */
[----:B------:R1:W2:Y:S02]  /*1ba0*/  R2UR UR40, R4 ;  /* 0x00000000042873c2 */ /* 0x0002a400000e0000 */
[----:B-1----:R-:W1:Y:S06]  /*1bb0*/  I2F.RP R4, R7 ;  /* 0x0000000700047306 */ /* 0x002e6c0000209400 */
[----:B------:R-:W3:Y:S02]  /*1bc0*/  S2UR UR14, SR_CTAID.X ;  /* 0x00000000000e79c3 */ /* 0x000ee40000002500 */
[----:B-1----:R-:W1:Y:S01]  /*1bd0*/  MUFU.RCP R4, R4 ;  /* 0x0000000400047308 */ /* 0x002e620000001000 */
[----:B------:R-:W-:Y:S01]  /*1be0*/  UIMAD UR10, UR57, UR4, URZ ;  /* 0x00000004390a72a4 */ /* 0x000fe2000f8e023f */
[----:B-1----:R-:W-:-:S06]  /*1bf0*/  IADD3 R4, R4, 0xffffffe, RZ ;  /* 0x0ffffffe04047810 */ /* 0x002fcc0007ffe0ff */
[----:B------:R1:W4:Y:S01]  /*1c00*/  F2I.FTZ.U32.TRUNC.NTZ R5, R4 ;  /* 0x0000000400057305 */ /* 0x000322000021f000 */
[----:B------:R-:W-:Y:S02]  /*1c10*/  @UP3 UIADD3 UR18, UR9, UR10, URZ ;  /* 0x0000000a09123290 */ /* 0x000fe4000fffe03f */
[----:B---3--:R-:W-:Y:S01]  /*1c20*/  UIMAD.WIDE.U32 UR8, UR14, UR16, URZ ;  /* 0x000000100e0872a5 */ /* 0x008fe2000f8e003f */
[----:B------:R3:W2:Y:S01]  /*1c30*/  R2UR UR41, R3 ;  /* 0x00000000032973c2 */ /* 0x0006a200000e0000 */
[----:B-1----:R-:W-:Y:S01]  /*1c40*/  IMAD.MOV.U32 R4, RZ, RZ, RZ ;  /* 0x000000ffff047224 */ /* 0x002fe200078e00ff */
[----:B---3--:R-:W-:Y:S01]  /*1c50*/  IABS R3, UR55 ;  /* 0x0000003700037c13 */ /* 0x008fe20008000000 */
[----:B------:R-:W-:Y:S02]  /*1c60*/  USEL UR19, UR8, URZ, UP6 ;  /* 0x0000003f08137287 */ /* 0x000fe4000b000000 */
[----:B------:R-:W-:Y:S02]  /*1c70*/  UIMAD UR17, UR14, UR17, UR9 ;  /* 0x000000110e1172a4 */ /* 0x000fe4000f8e0209 */
[----:B------:R-:W-:-:S02]  /*1c80*/  USHF.L.U64.HI UR8, UR51, 0x7, UR60 ;  /* 0x0000000733087899 */ /* 0x000fc4000801023c */
[----:B------:R-:W-:Y:S02]  /*1c90*/  USHF.L.U32 UR14, UR51, 0x7, URZ ;  /* 0x00000007330e7899 */ /* 0x000fe4000800063f */
[----:B------:R-:W-:Y:S02]  /*1ca0*/  USEL UR9, UR8, URZ, UP1 ;  /* 0x0000003f08097287 */ /* 0x000fe40008800000 */
[----:B------:R-:W-:-:S04]  /*1cb0*/  USEL UR8, UR14, URZ, UP1 ;  /* 0x0000003f0e087287 */ /* 0x000fc80008800000 */
[----:B------:R-:W-:-:S04]  /*1cc0*/  UIADD3 UR8, UP1, UR6, UR8, URZ ;  /* 0x0000000806087290 */ /* 0x000fc8000ff3e03f */
[----:B------:R-:W-:Y:S02]  /*1cd0*/  UIADD3.X UR10, UR48, UR9, URZ, UP1, !UPT ;  /* 0x00000009300a7290 */ /* 0x000fe40008ffe43f */
[----:B------:R-:W-:Y:S01]  /*1ce0*/  UIMAD UR9, UR57, UR8, URZ ;  /* 0x00000008390972a4 */ /* 0x000fe2000f8e023f */
[----:B------:R-:W-:-:S03]  /*1cf0*/  ISETP.NE.AND P2, PT, RZ, c[0x0][0x1c8], PT ;  /* 0x00007200ff007a0c */ /* 0x000fc60003f45270 */
[----:B------:R-:W-:Y:S02]  /*1d00*/  UIMAD UR14, UR56, UR10, UR9 ;  /* 0x0000000a380e72a4 */ /* 0x000fe4000f8e0209 */
[----:B--2---:R-:W-:Y:S02]  /*1d10*/  @UP5 USEL UR10, UR41, UR4, !UP3 ;  /* 0x00000004290a5287 */ /* 0x004fe4000d800000 */
[----:B------:R-:W-:Y:S02]  /*1d20*/  UIMAD.WIDE.U32 UR8, UR56, UR8, URZ ;  /* 0x00000008380872a5 */ /* 0x000fe4000f8e003f */
[----:B------:R-:W-:Y:S02]  /*1d30*/  USEL UR17, UR17, URZ, UP6 ;  /* 0x0000003f11117287 */ /* 0x000fe4000b000000 */
[----:B------:R-:W-:Y:S01]  /*1d40*/  USHF.R.S32.HI UR45, URZ, 0x1f, UR5 ;  /* 0x0000001f3f2d7899 */ /* 0x000fe20008011405 */
[----:B-----5:R4:W1:Y:S02]  /*1d50*/  R2UR UR16, R0 ;  /* 0x00000000001073c2 */ /* 0x02086400000e0000 */
        /* <DEDUP_REMOVED lines=17> */
[----:B------:R-:W-:-:S06]  /*1e70*/  @!P2 LOP3.LUT R6, RZ, c[0x0][0x1c8], RZ, 0x33, !PT ;  /* 0x00007200ff06aa12 */ /* 0x000fcc00078e33ff */
[----:B-1----:R-:W-:Y:S02]  /*1e80*/  @!UP5 UMOV UR10, UR16 ;  /* 0x00000010000adc82 */ /* 0x002fe40008000000 */
[----:B------:R-:W-:Y:S01]  /*1e90*/  UIADD3 UR16, UR9, UR14, URZ ;  /* 0x0000000e09107290 */ /* 0x000fe2000fffe03f */
        /* <DEDUP_REMOVED lines=9> */
.L_x_662:
[----:B------:R-:W2:Y:S02]  /*1f30*/  LDL R0, [R1+0x5c] ;  /* 0x00005c0001007983 */ /* 0x000ea40000100800 */
[----:B--2---:R1:W2:Y:S01]  /*1f40*/  R2UR UR14, R0 ;  /* 0x00000000000e73c2 */ /* 0x0042a200000e0000 */
[----:B------:R-:W-:-:S07]  /*1f50*/  DEPBAR.LE SB1, 0x0, {2} ;  /* 0x000090040000791a */ /* 0x000fce0000000000 */
.L_x_663:
[----:B------:R-:W2:Y:S04]  /*1f60*/  LDL R8, [R1+0x6c] ;  /* 0x00006c0001087983 */ /* 0x000ea80000100800 */
[----:B------:R-:W3:Y:S04]  /*1f70*/  LDL R7, [R1+0x4c] ;  /* 0x00004c0001077983 */ /* 0x000ee80000100800 */
[----:B------:R-:W4:Y:S04]  /*1f80*/  LDL R4, [R1+0x54] ;  /* 0x0000540001047983 */ /* 0x000f280000100800 */
[----:B------:R-:W5:Y:S04]  /*1f90*/  LDL R3, [R1+0x48] ;  /* 0x0000480001037983 */ /* 0x000f680000100800 */
[----:B------:R-:W4:Y:S01]  /*1fa0*/  LDL R0, [R1+0x64] ;  /* 0x0000640001007983 */ /* 0x000f220000100800 */
[----:B------:R-:W-:Y:S01]  /*1fb0*/  IMAD.U32 R12, RZ, RZ, UR6 ;  /* 0x00000006ff0c7e24 */ /* 0x000fe2000f8e00ff */
[----:B------:R-:W-:Y:S02]  /*1fc0*/  BSSY B1, `(.L_x_659) ;  /* 0x000086b000017945 */ /* 0x000fe40003800000 */
[----:B------:R-:W1:Y:S02]  /*1fd0*/  S2R R13, SR_TID.X ;  /* 0x00000000000d7919 */ /* 0x000e640000002100 */
[----:B-1----:R-:W-:Y:S01]  /*1fe0*/  SHF.R.S32.HI R14, RZ, 0x1f, R13 ;  /* 0x0000001fff0e7819 */ /* 0x002fe2000001140d */
[----:B--2---:R-:W1:Y:S08]  /*1ff0*/  R2UR UR42, R8 ;  /* 0x00000000082a73c2 */ /* 0x004e7000000e0000 */
[----:B---3--:R-:W1:Y:S08]  /*2000*/  R2UR UR40, R7 ;  /* 0x00000000072873c2 */ /* 0x008e7000000e0000 */
[----:B----4-:R2:W3:Y:S08]  /*2010*/  R2UR UR41, R4 ;  /* 0x00000000042973c2 */ /* 0x0104f000000e0000 */
[----:B-----5:R-:W3:Y:S01]  /*2020*/  R2UR UR4, R3 ;  /* 0x00000000030473c2 */ /* 0x020ee200000e0000 */
[----:B-1----:R-:W-:-:S02]  /*2030*/  UIADD3 UR8, UP4, UP3, UR8, UR40, UR42 ;  /* 0x0000002808087290 */ /* 0x002fc4000fb9e02a */
[----:B------:R-:W-:Y:S02]  /*2040*/  USHF.R.S32.HI UR40, URZ, 0x1f, UR55 ;  /* 0x0000001f3f287899 */ /* 0x000fe40008011437 */
[----:B------:R-:W-:-:S03]  /*2050*/  UIADD3 UR20, UP2, UP1, UR19, UR8, UR20 ;  /* 0x0000000813147290 */ /* 0x000fc6000f95e014 */
[----:B------:R-:W-:Y:S01]  /*2060*/  ULDC.64 UR8, c[0x0][0x1a8] ;  /* 0x00006a0000087ab9 */ /* 0x000fe20000000a00 */
[----:B--2---:R-:W-:Y:S01]  /*2070*/  LEA.HI R4, R14, R13, RZ, 0x2 ;  /* 0x0000000d0e047211 */ /* 0x004fe200078f10ff */
[----:B------:R-:W-:Y:S02]  /*2080*/  UMOV UR19, 0x4 ;  /* 0x0000000400137882 */ /* 0x000fe40000000000 */
[----:B---3--:R-:W-:-:S04]  /*2090*/  UIADD3.X UR4, UR16, UR4, UR41, UP4, UP3 ;  /* 0x0000000410047290 */ /* 0x008fc8000a7e6429 */
[----:B------:R-:W-:Y:S02]  /*20a0*/  UIADD3.X UR43, UR17, UR4, UR18, UP2, UP1 ;  /* 0x00000004112b7290 */ /* 0x000fe400097e2412 */
[----:B------:R-:W-:Y:S02]  /*20b0*/  UIMAD UR4, UR40, UR8, URZ ;  /* 0x00000008280472a4 */ /* 0x000fe4000f8e023f */
[----:B------:R-:W-:Y:S02]  /*20c0*/  ULDC.64 UR16, c[0x0][0x200] ;  /* 0x0000800000107ab9 */ /* 0x000fe40000000a00 */
        /* <DEDUP_REMOVED lines=10> */
[----:B------:R1:W2:Y:S04]  /*2170*/  R2UR UR4, R0 ;  /* 0x00000000000473c2 */ /* 0x0002a800000e0000 */
        /* <DEDUP_REMOVED lines=36> */
[C---:B------:R-:W-:Y:S01]  /*23c0*/  LEA R183, P2, R164.reuse, c[0x0][0x350], 0x2 ;  /* 0x0000d400a4b77a11 */ /* 0x040fe200078410ff */
[----:B------:R-:W-:Y:S02]  /*23d0*/  ULEA.HI UR20, UR20, UR4, URZ, 0x7 ;  /* 0x0000000414147291 */ /* 0x000fe4000f8f383f */
[C---:B------:R-:W-:Y:S01]  /*23e0*/  IMAD.WIDE.U32 R8, R3.reuse, c[0x0][0x378], R8 ;  /* 0x0000de0003087a25 */ /* 0x040fe200078e0008 */
        /* <DEDUP_REMOVED lines=36> */
.L_x_665:
        /* <DEDUP_REMOVED lines=18> */
.L_x_666:
        /* <DEDUP_REMOVED lines=28> */
.L_x_668:
[----:B------:R-:W-:Y:S05]  /*2910*/  BSYNC B0 ;  /* 0x0000000000007941 */ /* 0x000fea0003800000 */
.L_x_667:
        /* <DEDUP_REMOVED lines=14> */
.L_x_670:
[----:B------:R-:W-:Y:S05]  /*2a00*/  BSYNC B0 ;  /* 0x0000000000007941 */ /* 0x000fea0003800000 */
.L_x_669:
        /* <DEDUP_REMOVED lines=25> */
.L_x_672:
[----:B------:R-:W-:Y:S05]  /*2ba0*/  BSYNC B0 ;  /* 0x0000000000007941 */ /* 0x000fea0003800000 */
.L_x_671:
        /* <DEDUP_REMOVED lines=12> */
.L_x_664:
[----:B------:R-:W2:Y:S01]  /*2c70*/  LDL R22, [R1+0x18] ;  /* 0x0000180001167983 */ /* 0x000ea20000100800 */
[----:B------:R-:W-:-:S03]  /*2c80*/  ULDC.64 UR40, c[0x0][0x198] ;  /* 0x0000660000287ab9 */ /* 0x000fc60000000a00 */
[----:B------:R-:W3:Y:S01]  /*2c90*/  LDL R23, [R1+0x28] ;  /* 0x0000280001177983 */ /* 0x000ee20000100800 */
[----:B------:R-:W-:Y:S01]  /*2ca0*/  UIMAD UR4, UR45, UR40, URZ ;  /* 0x000000282d0472a4 */ /* 0x000fe2000f8e023f */
[----:B------:R-:W-:Y:S01]  /*2cb0*/  IMAD.U32 R3, RZ, RZ, UR5 ;  /* 0x00000005ff037e24 */ /* 0x000fe2000f8e00ff */
[----:B------:R-:W-:Y:S02]  /*2cc0*/  ULDC.64 UR42, c[0x0][0x1a0] ;  /* 0x00006800002a7ab9 */ /* 0x000fe40000000a00 */
[----:B------:R-:W-:Y:S01]  /*2cd0*/  UIMAD UR4, UR5, UR41, UR4 ;  /* 0x00000029050472a4 */ /* 0x000fe2000f8e0204 */
[----:B------:R-:W-:-:S04]  /*2ce0*/  IMAD.WIDE.U32 R8, R3, c[0x0][0x1a0], R4 ;  /* 0x0000680003087a25 */ /* 0x000fc800078e0004 */
[----:B------:R-:W-:-:S04]  /*2cf0*/  IMAD.WIDE.U32 R4, R3, c[0x0][0x198], R4 ;  /* 0x0000660003047a25 */ /* 0x000fc800078e0004 */
[----:B------:R-:W-:Y:S01]  /*2d00*/  IMAD.U32 R3, RZ, RZ, UR4 ;  /* 0x00000004ff037e24 */ /* 0x000fe2000f8e00ff */
[----:B------:R-:W-:-:S04]  /*2d10*/  ULEA.HI UR4, UR8, UR8, URZ, 0x1 ;  /* 0x0000000808047291 */ /* 0x000fc8000f8f083f */
[----:B------:R-:W-:Y:S01]  /*2d20*/  ULOP3.LUT UR4, UR4, 0xfffffffe, URZ, 0xc0, !UPT ;  /* 0xfffffffe04047892 */ /* 0x000fe2000f8ec03f */
[----:B------:R-:W-:-:S03]  /*2d30*/  IADD3 R14, P0, R4, UR53, RZ ;  /* 0x00000035040e7c10 */ /* 0x000fc6000ff1e0ff */
[----:B------:R-:W-:Y:S01]  /*2d40*/  UIADD3 UR4, UR8, -UR4, URZ ;  /* 0x8000000408047290 */ /* 0x000fe2000fffe03f */
[----:B------:R-:W-:-:S03]  /*2d50*/  IADD3.X R15, R5, UR54, R3, P0, !PT ;  /* 0x00000036050f7c10 */ /* 0x000fc600087fe403 */
[----:B------:R-:W-:Y:S02]  /*2d60*/  UISETP.NE.AND UP0, UPT, UR4, 0x1, UPT ;  /* 0x000000010400788c */ /* 0x000fe4000bf05270 */
[----:B------:R-:W-:Y:S01]  /*2d70*/  UIMAD UR4, UR15, -0x80, UR7 ;  /* 0xffffff800f0478a4 */ /* 0x000fe2000f8e0207 */
[----:B------:R-:W-:Y:S01]  /*2d80*/  IADD3 R3, R0, 0x40, RZ ;  /* 0x0000004000037810 */ /* 0x000fe20007ffe0ff */
[----:B------:R-:W-:-:S04]  /*2d90*/  UIMAD UR42, UR45, UR42, URZ ;  /* 0x0000002a2d2a72a4 */ /* 0x000fc8000f8e023f */
[----:B------:R-:W-:Y:S02]  /*2da0*/  ISETP.GE.AND P4, PT, R0, UR4, PT ;  /* 0x0000000400007c0c */ /* 0x000fe4000bf86270 */
[----:B------:R-:W-:Y:S01]  /*2db0*/  ISETP.GE.AND P3, PT, R3, UR4, PT ;  /* 0x0000000403007c0c */ /* 0x000fe2000bf66270 */
[----:B------:R-:W-:Y:S02]  /*2dc0*/  UIMAD UR4, UR8, -0x80, UR11 ;  /* 0xffffff80080478a4 */ /* 0x000fe4000f8e020b */
[----:B------:R-:W-:Y:S01]  /*2dd0*/  UIMAD UR43, UR5, UR43, UR42 ;  /* 0x0000002b052b72a4 */ /* 0x000fe2000f8e022a */
[----:B------:R-:W-:-:S03]  /*2de0*/  IMAD.MOV.U32 R18, RZ, RZ, 0x80 ;  /* 0x00000080ff127424 */ /* 0x000fc600078e00ff */
[----:B------:R-:W-:Y:S01]  /*2df0*/  ISETP.GE.AND P2, PT, R3, UR4, PT ;  /* 0x0000000403007c0c */ /* 0x000fe2000bf46270 */
[----:B------:R-:W-:Y:S01]  /*2e00*/  IMAD R17, R18, c[0x0][0x374], RZ ;  /* 0x0000dd0012117a24 */ /* 0x000fe200078e02ff */
[----:B------:R-:W-:Y:S01]  /*2e10*/  IADD3 R8, P1, R8, UR50, RZ ;  /* 0x0000003208087c10 */ /* 0x000fe2000ff3e0ff */
[----:B------:R-:W-:Y:S02]  /*2e20*/  IMAD.U32 R7, RZ, RZ, UR43 ;  /* 0x0000002bff077e24 */ /* 0x000fe4000f8e00ff */
[C---:B------:R-:W-:Y:S02]  /*2e30*/  IMAD R11, R18.reuse, c[0x0][0x194], RZ ;  /* 0x00006500120b7a24 */ /* 0x040fe400078e02ff */
[----:B------:R-:W-:-:S04]  /*2e40*/  IMAD.WIDE.U32 R12, R18, c[0x0][0x370], RZ ;  /* 0x0000dc00120c7a25 */ /* 0x000fc800078e00ff */
[----:B------:R-:W-:Y:S01]  /*2e50*/  IMAD.WIDE.U32 R18, R18, c[0x0][0x190], RZ ;  /* 0x0000640012127a25 */ /* 0x000fe200078e00ff */
[----:B------:R-:W-:-:S03]  /*2e60*/  IADD3.X R9, R9, UR52, R7, P1, !PT ;  /* 0x0000003409097c10 */ /* 0x000fc60008ffe407 */
[----:B------:R-:W-:Y:S01]  /*2e70*/  IMAD R3, R20, c[0x0][0x1b8], RZ ;  /* 0x00006e0014037a24 */ /* 0x000fe200078e02ff */
[----:B------:R-:W-:Y:S01]  /*2e80*/  @!P2 IADD3 R18, P1, R248, R18, RZ ;  /* 0x00000012f812a210 */ /* 0x000fe20007f3e0ff */
[----:B------:R-:W-:Y:S02]  /*2e90*/  @!P4 IMAD R7, R21, c[0x0][0x1a0], RZ ;  /* 0x000068001507ca24 */ /* 0x000fe400078e02ff */
[----:B------:R-:W-:Y:S01]  /*2ea0*/  IMAD R10, R6, c[0x0][0x1bc], R3 ;  /* 0x00006f00060a7a24 */ /* 0x000fe200078e0203 */
[C---:B------:R-:W-:Y:S02]  /*2eb0*/  @!P3 IADD3 R3, P0, R0.reuse, 0x40, RZ ;  /* 0x000000400003b810 */ /* 0x040fe40007f1e0ff */
[----:B------:R-:W-:Y:S01]  /*2ec0*/  @!P2 IADD3.X R19, R249, R19, R11, P1, !PT ;  /* 0x00000013f913a210 */ /* 0x000fe20000ffe40b */
[----:B------:R-:W-:Y:S02]  /*2ed0*/  @!P4 IMAD R11, R0, c[0x0][0x1a4], R7 ;  /* 0x00006900000bca24 */ /* 0x000fe400078e0207 */
[----:B------:R-:W-:Y:S01]  /*2ee0*/  @!P3 IMAD.X R7, RZ, RZ, R21, P0 ;  /* 0x000000ffff07b224 */ /* 0x000fe200000e0615 */
[----:B------:R-:W-:Y:S01]  /*2ef0*/  PLOP3.LUT P0, PT, PT, PT, UP6, 0x80, 0x0 ;  /* 0x000000000000781c */ /* 0x000fe20003f0f068 */
[----:B------:R-:W-:-:S04]  /*2f00*/  IMAD.WIDE.U32 R4, R6, c[0x0][0x1b8], R8 ;  /* 0x00006e0006047a25 */ /* 0x000fc800078e0008 */
[----:B------:R-:W-:Y:S02]  /*2f10*/  IMAD.IADD R5, R5, 0x1, R10 ;  /* 0x0000000105057824 */ /* 0x000fe400078e020a */
[----:B------:R-:W-:Y:S02]  /*2f20*/  @!P3 IMAD R7, R7, c[0x0][0x1a0], RZ ;  /* 0x000068000707ba24 */ /* 0x000fe400078e02ff */
[----:B------:R-:W-:-:S04]  /*2f30*/  @!P4 IMAD.WIDE.U32 R8, R0, c[0x0][0x1a0], R4 ;  /* 0x000068000008ca25 */ /* 0x000fc800078e0004 */
[----:B------:R-:W-:Y:S01]  /*2f40*/  @P0 BAR.SYNC.DEFER_BLOCKING 0x0 ;  /* 0x0000000000000b1d */ /* 0x000fe20000010000 */
[----:B------:R-:W-:Y:S01]  /*2f50*/  @!P2 IADD3 R16, P5, R246, R12, RZ ;  /* 0x0000000cf610a210 */ /* 0x000fe20007fbe0ff */
[----:B------:R-:W-:Y:S01]  /*2f60*/  @!P4 IMAD.IADD R9, R9, 0x1, R11 ;  /* 0x000000010909c824 */ /* 0x000fe200078e020b */
[C---:B------:R-:W-:Y:S01]  /*2f70*/  @!P4 LEA R12, P1, R8.reuse, c[0x0][0x170], 0x1 ;  /* 0x00005c00080cca11 */ /* 0x040fe200078208ff */
[C---:B------:R-:W-:Y:S02]  /*2f80*/  @!P3 IMAD R11, R3.reuse, c[0x0][0x1a4], R7 ;  /* 0x00006900030bba24 */ /* 0x040fe400078e0207 */
[----:B------:R-:W-:Y:S01]  /*2f90*/  @!P3 IMAD.WIDE.U32 R4, R3, c[0x0][0x1a0], R4 ;  /* 0x000068000304ba25 */ /* 0x000fe200078e0004 */
[----:B------:R-:W-:Y:S02]  /*2fa0*/  @!P2 IADD3.X R17, R247, R13, R17, P5, !PT ;  /* 0x0000000df711a210 */ /* 0x000fe40002ffe411 */
[----:B------:R-:W-:Y:S01]  /*2fb0*/  @!P4 LEA.HI.X R13, R8, c[0x0][0x174], R9, 0x1, P1 ;  /* 0x00005d00080dca11 */ /* 0x000fe200008f0c09 */
[----:B------:R-:W-:Y:S01]  /*2fc0*/  @!P3 IMAD.IADD R5, R5, 0x1, R11 ;  /* 0x000000010505b824 */ /* 0x000fe200078e020b */
[----:B------:R-:W-:Y:S01]  /*2fd0*/  PLOP3.LUT P0, PT, PT, PT, UP0, 0x80, 0x0 ;  /* 0x000000000000781c */ /* 0x000fe20003f0f008 */
[----:B------:R-:W-:-:S02]  /*2fe0*/  IMAD R7, R20, c[0x0][0x1b0], RZ ;  /* 0x00006c0014077a24 */ /* 0x000fc400078e02ff */
[----:B------:R-:W-:-:S04]  /*2ff0*/  IMAD.WIDE.U32 R8, R6, c[0x0][0x1b0], R14 ;  /* 0x00006c0006087a25 */ /* 0x000fc800078e000e */
[----:B------:R-:W-:Y:S02]  /*3000*/  IMAD R7, R6, c[0x0][0x1b4], R7 ;  /* 0x00006d0006077a24 */ /* 0x000fe400078e0207 */
[----:B------:R-:W-:Y:S02]  /*3010*/  @!P4 IMAD R6, R21, c[0x0][0x198], RZ ;  /* 0x000066001506ca24 */ /* 0x000fe400078e02ff */
[----:B------:R-:W-:Y:S01]  /*3020*/  IMAD.MOV.U32 R20, RZ, RZ, 0x7f800000 ;  /* 0x7f800000ff147424 */ /* 0x000fe200078e00ff */
[----:B------:R-:W-:Y:S01]  /*3030*/  MOV R14, 0x7f800000 ;  /* 0x7f800000000e7802 */ /* 0x000fe20000000f00 */
[----:B------:R-:W-:Y:S01]  /*3040*/  IMAD.MOV.U32 R15, RZ, RZ, 0x7f800000 ;  /* 0x7f800000ff0f7424 */ /* 0x000fe200078e00ff */
[----:B--2---:R-:W-:-:S04]  /*3050*/  IADD3 R10, R22, 0x8, RZ ;  /* 0x00000008160a7810 */ /* 0x004fc80007ffe0ff */
[----:B------:R-:W-:Y:S02]  /*3060*/  ISETP.GE.AND P6, PT, R10, UR4, PT ;  /* 0x000000040a007c0c */ /* 0x000fe4000bfc6270 */
[----:B------:R-:W-:-:S04]  /*3070*/  @!P3 LEA R10, P1, R4, c[0x0][0x170], 0x1 ;  /* 0x00005c00040aba11 */ /* 0x000fc800078208ff */
[----:B------:R-:W-:Y:S02]  /*3080*/  @!P3 LEA.HI.X R11, R4, c[0x0][0x174], R5, 0x1, P1 ;  /* 0x00005d00040bba11 */ /* 0x000fe400008f0c05 */
[C---:B---3--:R-:W-:Y:S02]  /*3090*/  IADD3 R4, R23.reuse, 0x1000, RZ ;  /* 0x0000100017047810 */ /* 0x048fe40007ffe0ff */
[----:B------:R-:W-:Y:S01]  /*30a0*/  ISETP.GE.AND P1, PT, R0, UR4, PT ;  /* 0x0000000400007c0c */ /* 0x000fe2000bf26270 */
[----:B------:R-:W-:Y:S01]  /*30b0*/  IMAD.SHL.U32 R3, R23, 0x2, RZ ;  /* 0x0000000217037824 */ /* 0x000fe200078e00ff */
[----:B------:R-:W-:Y:S01]  /*30c0*/  SEL R4, R4, R23, !P0 ;  /* 0x0000001704047207 */ /* 0x000fe20004000000 */
[----:B------:R-:W-:-:S03]  /*30d0*/  IMAD.IADD R5, R9, 0x1, R7 ;  /* 0x0000000109057824 */ /* 0x000fc600078e0207 */
[----:B------:R-:W-:Y:S01]  /*30e0*/  @P4 STS [R3+0x8000], RZ ;  /* 0x008000ff03004388 */ /* 0x000fe20000000800 */
[----:B------:R-:W-:-:S03]  /*30f0*/  IMAD.SHL.U32 R250, R4, 0x2, RZ ;  /* 0x0000000204fa7824 */ /* 0x000fc600078e00ff */
[----:B------:R-:W-:Y:S01]  /*3100*/  @P4 STS [R3+0x8004], RZ ;  /* 0x008004ff03004388 */ /* 0x000fe20000000800 */
[----:B------:R-:W-:-:S03]  /*3110*/  @!P4 IMAD.MOV.U32 R4, RZ, RZ, R8 ;  /* 0x000000ffff04c224 */ /* 0x000fc600078e0008 */
[----:B------:R-:W-:Y:S04]  /*3120*/  @P4 STS.64 [R3+0x8008], RZ ;  /* 0x008008ff03004388 */ /* 0x000fe80000000a00 */
[----:B------:R-:W-:Y:S01]  /*3130*/  @!PT LDS RZ, [RZ] ;  /* 0x00000000fffff984 */ /* 0x000fe20000000800 */
[----:B------:R-:W-:Y:S01]  /*3140*/  @!PT LDS RZ, [RZ] ;  /* 0x00000000fffff984 */ /* 0x000fe20000000800 */
[----:B------:R-:W-:Y:S01]  /*3150*/  @!PT LDS RZ, [RZ] ;  /* 0x00000000fffff984 */ /* 0x000fe20000000800 */
[----:B------:R1:W-:Y:S01]  /*3160*/  @!P4 LDGSTS.E.BYPASS.LTC128B.128 [R3+0x8000], [R12.64] ;  /* 0x080000000c03cfae */ /* 0x0003e2000b901d66 */
[----:B------:R-:W-:-:S03]  /*3170*/  @!P4 IMAD R9, R0, c[0x0][0x19c], R6 ;  /* 0x000067000009ca24 */ /* 0x000fc600078e0206 */
[----:B------:R-:W-:Y:S01]  /*3180*/  @P3 STS.128 [R3+0x9000], RZ ;  /* 0x009000ff03003388 */ /* 0x000fe20000000c00 */
[----:B------:R-:W-:-:S03]  /*3190*/  @!P4 IMAD.WIDE.U32 R6, R0, c[0x0][0x198], R4 ;  /* 0x000066000006ca25 */ /* 0x000fc600078e0004 */
[----:B------:R-:W-:Y:S01]  /*31a0*/  @!PT LDS RZ, [RZ] ;  /* 0x00000000fffff984 */ /* 0x000fe20000000800 */
[----:B------:R-:W-:Y:S01]  /*31b0*/  @!PT LDS RZ, [RZ] ;  /* 0x00000000fffff984 */ /* 0x000fe20000000800 */
[----:B------:R-:W-:Y:S01]  /*31c0*/  @!PT LDS RZ, [RZ] ;  /* 0x00000000fffff984 */ /* 0x000fe20000000800 */
[----:B------:R2:W-:Y:S04]  /*31d0*/  @!P3 LDGSTS.E.BYPASS.LTC128B.128 [R3+0x9000], [R10.64] ;  /* 0x090000000a03bfae */ /* 0x0005e8000b901d66 */
[----:B------:R-:W0:Y:S04]  /*31e0*/  LDGDEPBAR ;  /* 0x00000000000079af */ /* 0x000e280000000000 */
[----:B------:R-:W-:Y:S04]  /*31f0*/  @P1 STS [R3+0x4000], RZ ;  /* 0x004000ff03001388 */ /* 0x000fe80000000800 */
[----:B------:R-:W-:Y:S04]  /*3200*/  @P1 STS [R3+0x4004], RZ ;  /* 0x004004ff03001388 */ /* 0x000fe80000000800 */
[----:B------:R-:W-:Y:S04]  /*3210*/  @P1 STS.64 [R3+0x4008], RZ ;  /* 0x004008ff03001388 */ /* 0x000fe80000000a00 */
[----:B------:R-:W-:Y:S01]  /*3220*/  @!PT LDS RZ, [RZ] ;  /* 0x00000000fffff984 */ /* 0x000fe20000000800 */
[----:B------:R-:W-:Y:S01]  /*3230*/  @!PT LDS RZ, [RZ] ;  /* 0x00000000fffff984 */ /* 0x000fe20000000800 */
[----:B------:R-:W-:Y:S01]  /*3240*/  @!PT LDS RZ, [RZ] ;  /* 0x00000000fffff984 */ /* 0x000fe20000000800 */
[----:B------:R3:W-:Y:S04]  /*3250*/  @!P1 LDGSTS.E.BYPASS.LTC128B.128 [R3+0x4000], [R246.64] ;  /* 0x04000000f6039fae */ /* 0x0007e8000b901d66 */
[----:B------:R-:W-:Y:S01]  /*3260*/  @P2 STS.128 [R3+0x5000], RZ ;  /* 0x005000ff03002388 */ /* 0x000fe20000000c00 */
[----:B------:R-:W-:-:S03]  /*3270*/  @!P4 IADD3 R9, R7, R9, RZ ;  /* 0x000000090709c210 */ /* 0x000fc60007ffe0ff */
        /* <DEDUP_REMOVED lines=14> */
[----:B------:R-:W-:-:S03]  /*3360*/  @!P4 LEA.HI.X R11, R6, c[0x0][0x16c], R9, 0x1, P5 ;  /* 0x00005b00060bca11 */ /* 0x000fc600028f0c09 */
[----:B------:R-:W-:Y:S02]  /*3370*/  @!P3 IMAD.X R6, RZ, RZ, R21, P1 ;  /* 0x000000ffff06b224 */ /* 0x000fe400008e0615 */
[----:B------:R-:W-:Y:S02]  /*3380*/  @!P3 IMAD.MOV.U32 R9, RZ, RZ, R5 ;  /* 0x000000ffff09b224 */ /* 0x000fe400078e0005 */
        /* <DEDUP_REMOVED lines=50> */
[C---:B------:R-:W-:Y:S02]  /*36b0*/  IADD3 R0, R22.reuse, -0x80, RZ ;  /* 0xffffff8016007810 */ /* 0x040fe40007ffe0ff */
[----:B-1----:R-:W-:Y:S01]  /*36c0*/  SHF.L.U64.HI R5, R22, 0x2, R8 ;  /* 0x0000000216057819 */ /* 0x002fe20000010208 */
        /* <DEDUP_REMOVED lines=8> */
[----:B------:R-:W-:-:S02]  /*3750*/  IMAD.SHL.U32 R0, R0, 0x4, RZ ;  /* 0x0000000400007824 */ /* 0x000fc400078e00ff */
[----:B------:R-:W-:Y:S01]  /*3760*/  IMAD.SHL.U32 R4, R22, 0x4, RZ ;  /* 0x0000000416047824 */ /* 0x000fe200078e00ff */
[----:B------:R-:W-:-:S04]  /*3770*/  IADD3 R3, R156, 0x1000, RZ ;  /* 0x000010009c037810 */ /* 0x000fc80007ffe0ff */
        /* <DEDUP_REMOVED lines=18> */
[----:B------:R-:W-:Y:S01]  /*38a0*/  ULDC UR14, c[0x0][0x2e4] ;  /* 0x0000b900000e7ab9 */ /* 0x000fe20000000800 */
[----:B----4-:R4:W-:Y:S04]  /*38b0*/  STL [R1+0x10], R20 ;  /* 0x0000101401007387 */ /* 0x0109e80000100800 */
[----:B-----5:R4:W-:Y:S04]  /*38c0*/  STL [R1+0x14], R15 ;  /* 0x0000140f01007387 */ /* 0x0209e80000100800 */
[----:B--2---:R4:W-:Y:S04]  /*38d0*/  STL [R1+0x8], R14 ;  /* 0x0000080e01007387 */ /* 0x0049e80000100800 */
[----:B---3--:R4:W-:Y:S04]  /*38e0*/  STL [R1+0xc], R13 ;  /* 0x00000c0d01007387 */ /* 0x0089e80000100800 */
[----:B------:R4:W-:Y:S04]  /*38f0*/  STL [R1+0x24], R5 ;  /* 0x0000240501007387 */ /* 0x0009e80000100800 */
[----:B------:R4:W-:Y:S04]  /*3900*/  STL [R1+0x1c], R0 ;  /* 0x00001c0001007387 */ /* 0x0009e80000100800 */
[----:B-1----:R4:W-:Y:S02]  /*3910*/  STL [R1+0x20], R4 ;  /* 0x0000200401007387 */ /* 0x0029e40000100800 */
.L_x_678:
[----:B------:R-:W2:Y:S01]  /*3920*/  LDL R174, [R1+0x20] ;  /* 0x0000200001ae7983 */ /* 0x000ea20000100800 */
[----:B------:R-:W-:Y:S01]  /*3930*/  IADD3 R112, R158, R148, RZ ;  /* 0x000000949e707210 */ /* 0x000fe20007ffe0ff */
[----:B------:R-:W-:Y:S02]  /*3940*/  USHF.L.U32 UR10, UR15, 0x7, URZ ;  /* 0x000000070f0a7899 */ /* 0x000fe4000800063f */
[----:B----4-:R-:W3:Y:S01]  /*3950*/  LDL R0, [R1+0x24] ;  /* 0x0000240001007983 */ /* 0x010ee20000100800 */
        /* <DEDUP_REMOVED lines=12> */
[----:B------:R-:W4:Y:S08]  /*3a20*/  LDSM.16.M88.4 R60, [R148+0x1000] ;  /* 0x00100000943c783b */ /* 0x000f300000000200 */
[----:B------:R-:W4:Y:S08]  /*3a30*/  LDSM.16.M88.4 R32, [R150+0x6400] ;  /* 0x006400009620783b */ /* 0x000f300000000200 */
[----:B------:R-:W4:Y:S08]  /*3a40*/  LDSM.16.M88.4 R48, [R150+0x6800] ;  /* 0x006800009630783b */ /* 0x000f300000000200 */
[----:B------:R-:W4:Y:S08]  /*3a50*/  LDSM.16.M88.4 R100, [R150+0x6c00] ;  /* 0x006c00009664783b */ /* 0x000f300000000200 */
[----:B------:R-:W-:Y:S01]  /*3a60*/  LDSM.16.M88.4 R104, [R112] ;  /* 0x000000007068783b */ /* 0x000fe20000000200 */
[-C--:B-1----:R-:W-:Y:S07]  /*3a70*/  HMMA.16816.F32 R4, R64, R16.reuse, RZ ;  /* 0x000000104004723c */ /* 0x082fee00000018ff */
[----:B------:R-:W1:Y:S01]  /*3a80*/  LDSM.16.M88.4 R108, [R149+0x6000] ;  /* 0x00600000956c783b */ /* 0x000e620000000200 */
[C---:B----4-:R-:W-:Y:S07]  /*3a90*/  HMMA.16816.F32 R8, R60.reuse, R16, RZ ;  /* 0x000000103c08723c */ /* 0x050fee00000018ff */
[----:B------:R-:W4:Y:S01]  /*3aa0*/  LDSM.16.M88.4 R112, [R112+0x1000] ;  /* 0x001000007070783b */ /* 0x000f220000000200 */
        /* <DEDUP_REMOVED lines=15> */
[C---:B----4-:R-:W-:Y:S08]  /*3ba0*/  HMMA.16816.F32 R8, R112.reuse, R108, R8 ;  /* 0x0000006c7008723c */ /* 0x050ff00000001808 */
        /* <DEDUP_REMOVED lines=9> */
[----:B------:R-:W4:Y:S01]  /*3c40*/  MUFU.TANH R166, R5 ;  /* 0x0000000500a67308 */ /* 0x000f220000002400 */
        /* <DEDUP_REMOVED lines=13> */
[----:B--2---:R-:W-:Y:S09]  /*3d20*/  IADD3 R8, P0, R174, UR19, RZ ;  /* 0x00000013ae087c10 */ /* 0x004ff2000ff1e0ff */
[----:B------:R2:W1:Y:S10]  /*3d30*/  MUFU.TANH R163, R7 ;  /* 0x0000000700a37308 */ /* 0x0004740000002400 */
[----:B------:R-:W1:Y:S01]  /*3d40*/  MUFU.TANH R169, R10 ;  /* 0x0000000a00a97308 */ /* 0x000e620000002400 */
[----:B---3--:R-:W-:Y:S02]  /*3d50*/  IADD3.X R9, R0, UR18, RZ, P0, !PT ;  /* 0x0000001200097c10 */ /* 0x008fe400087fe4ff */
[----:B------:R-:W-:Y:S03]  /*3d60*/  PLOP3.LUT P0, PT, PT, PT, UP0, 0x80, 0x0 ;  /* 0x000000000000781c */ /* 0x000fe60003f0f008 */
[----:B------:R3:W5:Y:S04]  /*3d70*/  LDG.E R111, [R8.64] ;  /* 0x00000026086f7981 */ /* 0x000768000c1e1900 */
[----:B------:R3:W1:Y:S01]  /*3d80*/  MUFU.TANH R168, R11 ;  /* 0x0000000b00a87308 */ /* 0x0006620000002400 */
[----:B------:R3:W5:Y:S04]  /*3d90*/  LDG.E R110, [R8.64+0x20] ;  /* 0x00002026086e7981 */ /* 0x000768000c1e1900 */
[----:B--2---:R-:W2:Y:S05]  /*3da0*/  LDSM.16.M88.4 R4, [R149+0x6400] ;  /* 0x006400009504783b */ /* 0x004eaa0000000200 */
[----:B------:R1:W1:Y:S03]  /*3db0*/  MUFU.TANH R185, R12 ;  /* 0x0000000c00b97308 */ /* 0x0002660000002400 */
[----:B------:R3:W5:Y:S04]  /*3dc0*/  LDG.E R109, [R8.64+0x100] ;  /* 0x00010026086d7981 */ /* 0x000768000c1e1900 */
[----:B------:R3:W5:Y:S03]  /*3dd0*/  LDG.E R108, [R8.64+0x120] ;  /* 0x00012026086c7981 */ /* 0x000766000c1e1900 */
[----:B------:R1:W1:Y:S10]  /*3de0*/  MUFU.TANH R173, R13 ;  /* 0x0000000d00ad7308 */ /* 0x0002740000002400 */
[----:B------:R1:W1:Y:S10]  /*3df0*/  MUFU.TANH R172, R14 ;  /* 0x0000000e00ac7308 */ /* 0x0002740000002400 */
[----:B------:R1:W1:Y:S01]  /*3e00*/  MUFU.TANH R170, R15 ;  /* 0x0000000f00aa7308 */ /* 0x0002620000002400 */
[----:B---3--:R-:W3:Y:S01]  /*3e10*/  LDSM.16.M88.4 R8, [R149+0x6800] ;  /* 0x006800009508783b */ /* 0x008ee20000000200 */
[-C--:B--2---:R-:W-:Y:S08]  /*3e20*/  HMMA.16816.F32 R20, R104, R4.reuse, R20 ;  /* 0x000000046814723c */ /* 0x084ff00000001814 */
        /* <DEDUP_REMOVED lines=190> */
.L_x_674:
[----:B--234-:R-:W2:Y:S01]  /*4a10*/  LDL R0, [R1+0x18] ;  /* 0x0000180001007983 */ /* 0x01cea20000100800 */
[----:B------:R-:W-:Y:S02]  /*4a20*/  UIADD3 UR4, -UR5, UR7, -UR11 ;  /* 0x0000000705047290 */ /* 0x000fe4000fffe90b */
[----:B------:R-:W-:Y:S01]  /*4a30*/  ULDC UR9, c[0x0][0x2e8] ;  /* 0x0000ba0000097ab9 */ /* 0x000fe20000000800 */
[----:B------:R-:W3:Y:S01]  /*4a40*/  LDL R10, [R1+0x2c] ;  /* 0x00002c00010a7983 */ /* 0x000ee20000100800 */
[----:B------:R-:W-:Y:S01]  /*4a50*/  UMOV UR14, UR5 ;  /* 0x00000005000e7c82 */ /* 0x000fe20008000000 */
[----:B--2---:R-:W-:Y:S04]  /*4a60*/  IADD3 R0, R0, UR6, RZ ;  /* 0x0000000600007c10 */ /* 0x004fe8000fffe0ff */
[C---:B------:R-:W-:Y:S02]  /*4a70*/  IADD3 R6, R0.reuse, 0x8, RZ ;  /* 0x0000000800067810 */ /* 0x040fe40007ffe0ff */
[C---:B-1----:R-:W-:Y:S02]  /*4a80*/  IADD3 R5, R0.reuse, 0x40, RZ ;  /* 0x0000004000057810 */ /* 0x042fe40007ffe0ff */
        /* <DEDUP_REMOVED lines=228> */
.L_x_675:
        /* <DEDUP_REMOVED lines=298> */
[C---:B------:R-:W-:Y:S02]  /*6b70*/  FADD.FTZ R18, -R110.reuse, R18 ;  /* 0x000000126e127221 */ /* 0x040fe40000010100 */
        /* <DEDUP_REMOVED lines=303> */
[----:B------:R-:W-:Y:S02]  /*7e70*/  FMUL.FTZ R0, R0, c[0x0][0x2ec] ;  /* 0x0000bb0000007a20 */ /* 0x000fe40000410000 */
        /* <DEDUP_REMOVED lines=75> */
[----:B-----5:R-:W-:Y:S02]  /*8330*/  IADD3 R148, R148, UR4, RZ ;  /* 0x0000000494947c10 */ /* 0x020fe4000fffe0ff */
[----:B------:R-:W-:Y:S01]  /*8340*/  @!PT LDS RZ, [RZ] ;  /* 0x00000000fffff984 */ /* 0x000fe20000000800 */
[----:B------:R-:W-:Y:S01]  /*8350*/  @!PT LDS RZ, [RZ] ;  /* 0x00000000fffff984 */ /* 0x000fe20000000800 */
[----:B------:R-:W-:Y:S01]  /*8360*/  @!PT LDS RZ, [RZ] ;  /* 0x00000000fffff984 */ /* 0x000fe20000000800 */
[----:B------:R1:W-:Y:S01]  /*8370*/  LDGSTS.E.BYPASS.LTC128B.128 [R250], [R248.64] ;  /* 0x00000000f8fa7fae */ /* 0x0003e2000b901d4c */
[----:B------:R-:W-:Y:S05]  /*8380*/  LEA.HI.X R5, R5, R249, R24, 0x7, P0 ;  /* 0x000000f905057211 */ /* 0x000fea00000f3c18 */
[----:B------:R1:W-:Y:S04]  /*8390*/  LDGSTS.E.BYPASS.LTC128B.128 [R250+0x1000], [R4.64] ;  /* 0x0100000004fa7fae */ /* 0x0003e8000b901d4c */
[----:B------:R-:W0:Y:S02]  /*83a0*/  LDGDEPBAR ;  /* 0x00000000000079af */ /* 0x000e240000000000 */
.L_x_676:
        /* <DEDUP_REMOVED lines=141> */
.L_x_677:
        /* <DEDUP_REMOVED lines=299> */
.L_x_679:
        /* <DEDUP_REMOVED lines=19> */
.L_x_680:
        /* <DEDUP_REMOVED lines=44> */
.L_x_682:
[----:B-12---:R-:W-:Y:S05]  /*a320*/  BSYNC B0 ;  /* 0x0000000000007941 */ /* 0x006fea0003800000 */
.L_x_681:
        /* <DEDUP_REMOVED lines=14> */
.L_x_684:
[----:B------:R-:W-:Y:S05]  /*a410*/  BSYNC B0 ;  /* 0x0000000000007941 */ /* 0x000fea0003800000 */
.L_x_683:
        /* <DEDUP_REMOVED lines=25> */
.L_x_686:
[----:B------:R-:W-:Y:S05]  /*a5b0*/  BSYNC B0 ;  /* 0x0000000000007941 */ /* 0x000fea0003800000 */
.L_x_685:
        /* <DEDUP_REMOVED lines=11> */
.L_x_673:
[----:B------:R-:W-:Y:S05]  /*a670*/  BSYNC B1 ;  /* 0x0000000000017941 */ /* 0x000fea0003800000 */
.L_x_659:
        /* <DEDUP_REMOVED lines=11> */
.L_x_687:
[----:B------:R-:W-:Y:S05]  /*a730*/  EXIT ;  /* 0x000000000000794d */ /* 0x000fea0003800000 */
.L_x_689:
        /* <DEDUP_REMOVED lines=12> */
.L_x_1343:


//--------------------- .text._ZN5flash44flash_bwd_dq_dk_dv_loop_seqk_parallel_kernelI23Flash_bwd_kernel_traitsILi32ELi128ELi128ELi8ELi4ELi4ELi4ELb1ELb0EN7cutlass6half_tE19Flash_kernel_traitsILi32ELi128ELi128ELi8ES3_EELb1ELb0ELb1ELb1ELb0ELb0ELb0EEEvNS_16Flash_bwd_paramsE --------------------------
	.section	.text._ZN5flash44flash_bwd_dq_dk_dv_loop_seqk_parallel_kernelI23Flash_bwd_kernel_traitsILi32ELi128ELi128ELi8ELi4ELi4ELi4ELb1ELb0EN7cutlass6half_tE19Flash_kernel_traitsILi32ELi128ELi128ELi8ES3_EELb1ELb0ELb1ELb1ELb0ELb0ELb0EEEvNS_16Flash_bwd_paramsE,"ax",@progbits
	.sectioninfo	@"SHI_REGISTERS=255"
	.align	128
        .global         _ZN5flash44flash_bwd_dq_dk_dv_loop_seqk_parallel_kernelI23Flash_bwd_kernel_traitsILi32ELi128ELi128ELi8ELi4ELi4ELi4ELb1ELb0EN7cutlass6half_tE19Flash_kernel_traitsILi32ELi128ELi128ELi8ES3_EELb1ELb0ELb1ELb1ELb0ELb0ELb0EEEvNS_16Flash_bwd_paramsE
        .type           _ZN5flash44flash_bwd_dq_dk_dv_loop_seqk_parallel_kernelI23Flash_bwd_kernel_traitsILi32ELi128ELi128ELi8ELi4ELi4ELi4ELb1ELb0EN7cutlass6half_tE19Flash_kernel_traitsILi32ELi128ELi128ELi8ES3_EELb1ELb0ELb1ELb1ELb0ELb0ELb0EEEvNS_16Flash_bwd_paramsE,@function
        .size           _ZN5flash44flash_bwd_dq_dk_dv_loop_seqk_parallel_kernelI23Flash_bwd_kernel_traitsILi32ELi128ELi128ELi8ELi4ELi4ELi4ELb1ELb0EN7cutlass6half_tE19Flash_kernel_traitsILi32ELi128ELi128ELi8ES3_EELb1ELb0ELb1ELb1ELb0ELb0ELb0EEEvNS_16Flash_bwd_paramsE,(.L_x_1344 - _ZN5flash44flash_bwd_dq_dk_dv_loop_seqk_parallel_kernelI23Flash_bwd_kernel_traitsILi32ELi128ELi128ELi8ELi4ELi4ELi4ELb1ELb0EN7cutlass6half_tE19Flash_kernel_traitsILi32ELi128ELi128ELi8ES3_EELb1ELb0ELb1ELb1ELb0ELb0ELb0EEEvNS_16Flash_bwd_paramsE)
        .other          _ZN5flash44flash_bwd_dq_dk_dv_loop_seqk_parallel_kernelI23Flash_bwd_kernel_traitsILi32ELi128ELi128ELi8ELi4ELi4ELi4ELb1ELb0EN7cutlass6half_tE19Flash_kernel_traitsILi32ELi128ELi128ELi8ES3_EELb1ELb0ELb1ELb1ELb0ELb0ELb0EEEvNS_16Flash_bwd_paramsE,@"STO_CUDA_ENTRY STV_DEFAULT"
_ZN5flash44flash_bwd_dq_dk_dv_loop_seqk_parallel_kernelI23Flash_bwd_kernel_traitsILi32ELi128ELi128ELi8ELi4ELi4ELi4ELb1ELb0EN7cutlass6half_tE19Flash_kernel_traitsILi32ELi128ELi128ELi8ES3_EELb1ELb0ELb1ELb1ELb0ELb0ELb0EEEvNS_16Flash_bwd_paramsE:
.text._ZN5flash44flash_bwd_dq_dk_dv_loop_seqk_parallel_kernelI23Flash_bwd_kernel_traitsILi32ELi128ELi128ELi8ELi4ELi4ELi4ELb1ELb0EN7cutlass6half_tE19Flash_kernel_traitsILi32ELi128ELi128ELi8ES3_EELb1ELb0ELb1ELb1ELb0ELb0ELb0EEEvNS_16Flash_bwd_paramsE:
        /* <DEDUP_REMOVED lines=24> */
[----:B------:R-:W-:Y:S02]  /*0180*/  UIMAD UR12, UR4, UR12, URZ ;  /* 0x0000000c040c72a4 */ /* 0x000fe4000f8e023f */
[----:B------:R-:W-:Y:S02]  /*0190*/  ULDC UR58, c[0x0][0x1c0] ;  /* 0x00007000003a7ab9 */ /* 0x000fe40000000800 */
[----:B------:R4:W-:Y:S01]  /*01a0*/  STL [R1+0x38], R12 ;  /* 0x0000380c01007387 */ /* 0x0009e20000100800 */
[----:B------:R-:W-:Y:S02]  /*01b0*/  ULDC UR13, c[0x0][0x1c8] ;  /* 0x00007200000d7ab9 */ /* 0x000fe40000000800 */
[----:B------:R-:W-:Y:S01]  /*01c0*/  UIMAD.WIDE UR58, UR4, UR58, URZ ;  /* 0x0000003a043a72a5 */ /* 0x000fe2000f8e023f */
[----:B-1----:R-:W-:Y:S01]  /*01d0*/  SHF.R.S32.HI R6, RZ, 0x1f, R11 ;  /* 0x0000001fff067819 */ /* 0x002fe2000001140b */
[----:B--2---:R-:W-:-:S02]  /*01e0*/  UIMAD UR18, UR56, UR4, URZ ;  /* 0x00000004381272a4 */ /* 0x004fc4000f8e023f */
[----:B------:R-:W-:Y:S01]  /*01f0*/  ULOP3.LUT UR4, UR56, UR13, URZ, 0x3c, !UPT ;  /* 0x0000000d38047292 */ /* 0x000fe2000f8e3c3f */
[CC--:B------:R-:W-:Y:S01]  /*0200*/  LEA.HI R7, R6.reuse, R11.reuse, RZ, 0x2 ;  /* 0x0000000b06077211 */ /* 0x0c0fe200078f10ff */
[----:B------:R-:W-:Y:S01]  /*0210*/  USHF.R.S32.HI UR8, URZ, 0x1f, UR56 ;  /* 0x0000001f3f087899 */ /* 0x000fe20008011438 */
[CC--:B------:R-:W-:Y:S01]  /*0220*/  LEA.HI R5, R6.reuse, R11.reuse, RZ, 0x5 ;  /* 0x0000000b06057211 */ /* 0x0c0fe200078f28ff */
[----:B------:R-:W-:Y:S01]  /*0230*/  ULDC UR9, c[0x0][0x1c0] ;  /* 0x0000700000097ab9 */ /* 0x000fe20000000800 */
[--C-:B------:R-:W-:Y:S01]  /*0240*/  SHF.R.S32.HI R0, RZ, 0x2, R7.reuse ;  /* 0x00000002ff007819 */ /* 0x100fe20000011407 */
[----:B---3--:R-:W-:Y:S01]  /*0250*/  UIMAD UR5, UR55, UR9, UR56 ;  /* 0x00000009370572a4 */ /* 0x008fe2000f8e0238 */
[----:B------:R-:W-:Y:S01]  /*0260*/  SHF.R.S32.HI R2, RZ, 0x1f, R7 ;  /* 0x0000001fff027819 */ /* 0x000fe20000011407 */
[----:B------:R-:W-:Y:S01]  /*0270*/  USHF.L.U32 UR9, UR55, 0x7, URZ ;  /* 0x0000000737097899 */ /* 0x000fe2000800063f */
[CC--:B------:R-:W-:Y:S01]  /*0280*/  LEA.HI R245, R6.reuse, R11.reuse, RZ, 0x7 ;  /* 0x0000000b06f57211 */ /* 0x0c0fe200078f38ff */
[----:B------:R-:W-:Y:S01]  /*0290*/  ULDC.U8 UR11, c[0x0][0x3d0] ;  /* 0x0000f400000b7ab9 */ /* 0x000fe20000000000 */
[-C--:B------:R-:W-:Y:S01]  /*02a0*/  LEA.HI R149, R6, R11.reuse, RZ, 0x3 ;  /* 0x0000000b06957211 */ /* 0x080fe200078f18ff */
[----:B------:R-:W-:Y:S01]  /*02b0*/  ULDC.U8 UR10, c[0x0][0x328] ;  /* 0x0000ca00000a7ab9 */ /* 0x000fe20000000000 */
[-C--:B------:R-:W-:Y:S01]  /*02c0*/  LEA.HI R2, R2, R0.reuse, RZ, 0x3 ;  /* 0x0000000002027211 */ /* 0x080fe200078f18ff */
[----:B------:R-:W-:Y:S01]  /*02d0*/  ULDC UR19, c[0x0][0x224] ;  /* 0x0000890000137ab9 */ /* 0x000fe20000000800 */
[----:B------:R-:W-:Y:S01]  /*02e0*/  LEA.HI R6, R6, R11, RZ, 0x4 ;  /* 0x0000000b06067211 */ /* 0x000fe200078f20ff */
[----:B------:R-:W-:Y:S01]  /*02f0*/  UISETP.NE.AND UP6, UPT, UR11, URZ, UPT ;  /* 0x0000003f0b00728c */ /* 0x000fe2000bfc5270 */
[----:B------:R-:W-:Y:S01]  /*0300*/  LOP3.LUT R3, R7, 0xfffffffc, RZ, 0xc0, !PT ;  /* 0xfffffffc07037812 */ /* 0x000fe200078ec0ff */
[----:B------:R-:W-:Y:S01]  /*0310*/  UISETP.NE.AND UP5, UPT, UR10, URZ, UPT ;  /* 0x0000003f0a00728c */ /* 0x000fe2000bfa5270 */
[----:B------:R-:W-:Y:S01]  /*0320*/  LOP3.LUT R4, R5, 0xffffffe0, RZ, 0xc0, !PT ;  /* 0xffffffe005047812 */ /* 0x000fe200078ec0ff */
[----:B------:R-:W-:Y:S01]  /*0330*/  UIMAD.WIDE.U32 UR10, UR55, UR19, URZ ;  /* 0x00000013370a72a5 */ /* 0x000fe2000f8e003f */
[----:B------:R-:W-:Y:S01]  /*0340*/  LEA.HI R7, R7, R0, RZ, 0x1 ;  /* 0x0000000007077211 */ /* 0x000fe200078f08ff */
[C---:B------:R-:W-:Y:S01]  /*0350*/  IMAD.IADD R13, R11.reuse, 0x1, -R3 ;  /* 0x000000010b0d7824 */ /* 0x040fe200078e0a03 */
[----:B------:R-:W-:Y:S01]  /*0360*/  LOP3.LUT R2, R2, 0xfffffff8, RZ, 0xc0, !PT ;  /* 0xfffffff802027812 */ /* 0x000fe200078ec0ff */
[----:B------:R-:W-:Y:S01]  /*0370*/  IMAD.IADD R4, R11, 0x1, -R4 ;  /* 0x000000010b047824 */ /* 0x000fe200078e0a04 */
[----:B------:R-:W-:Y:S01]  /*0380*/  LOP3.LUT R8, R6, 0xfffffff0, RZ, 0xc0, !PT ;  /* 0xfffffff006087812 */ /* 0x000fe200078ec0ff */
[----:B------:R-:W-:Y:S01]  /*0390*/  IMAD.SHL.U32 R238, R13, 0x8, RZ ;  /* 0x000000080dee7824 */ /* 0x000fe200078e00ff */
[----:B------:R-:W-:Y:S01]  /*03a0*/  LOP3.LUT R9, R149, 0xfffffff8, RZ, 0xc0, !PT ;  /* 0xfffffff895097812 */ /* 0x000fe200078ec0ff */
[----:B------:R-:W-:Y:S01]  /*03b0*/  ULDC UR14, c[0x0][0x214] ;  /* 0x00008500000e7ab9 */ /* 0x000fe20000000800 */
[----:B------:R-:W-:Y:S01]  /*03c0*/  LOP3.LUT R3, R7, 0x7fffffe, RZ, 0xc0, !PT ;  /* 0x07fffffe07037812 */ /* 0x000fe200078ec0ff */
[C---:B------:R-:W-:Y:S01]  /*03d0*/  IMAD.IADD R7, R0.reuse, 0x1, -R2 ;  /* 0x0000000100077824 */ /* 0x040fe200078e0a02 */
[----:B------:R-:W-:Y:S01]  /*03e0*/  SHF.R.S32.HI R2, RZ, 0x4, R6 ;  /* 0x00000004ff027819 */ /* 0x000fe20000011406 */
[C---:B------:R-:W-:Y:S01]  /*03f0*/  IMAD.IADD R8, R11.reuse, 0x1, -R8 ;  /* 0x000000010b087824 */ /* 0x040fe200078e0a08 */
[----:B------:R-:W-:Y:S01]  /*0400*/  SHF.R.S32.HI R10, RZ, 0x1f, R4 ;  /* 0x0000001fff0a7819 */ /* 0x000fe20000011404 */
[----:B------:R-:W-:Y:S01]  /*0410*/  IMAD.IADD R11, R11, 0x1, -R9 ;  /* 0x000000010b0b7824 */ /* 0x000fe200078e0a09 */
[----:B------:R-:W-:Y:S01]  /*0420*/  SHF.R.S32.HI R245, RZ, 0x7, R245 ;  /* 0x00000007fff57819 */ /* 0x000fe200000114f5 */
[----:B------:R-:W-:Y:S01]  /*0430*/  IMAD.IADD R9, R0, 0x1, -R3 ;  /* 0x0000000100097824 */ /* 0x000fe200078e0a03 */
[--C-:B------:R-:W-:Y:S01]  /*0440*/  SHF.R.S32.HI R0, RZ, 0x5, R5.reuse ;  /* 0x00000005ff007819 */ /* 0x100fe20000011405 */
[----:B------:R-:W-:Y:S01]  /*0450*/  ULDC UR17, c[0x0][0x224] ;  /* 0x0000890000117ab9 */ /* 0x000fe20000000800 */
[----:B------:R-:W-:Y:S01]  /*0460*/  SHF.R.S32.HI R3, RZ, 0x1f, R5 ;  /* 0x0000001fff037819 */ /* 0x000fe20000011405 */
[----:B------:R-:W-:Y:S01]  /*0470*/  UIMAD UR5, UR5, UR17, URZ ;  /* 0x00000011050572a4 */ /* 0x000fe2000f8e023f */
[----:B------:R-:W-:Y:S01]  /*0480*/  LEA.HI R5, R6, R2, RZ, 0x1 ;  /* 0x0000000206057211 */ /* 0x000fe200078f08ff */
[----:B------:R-:W-:Y:S01]  /*0490*/  IMAD.U32 R6, RZ, RZ, UR8 ;  /* 0x00000008ff067e24 */ /* 0x000fe2000f8e00ff */
[----:B------:R-:W-:Y:S01]  /*04a0*/  LEA.HI R237, R10, R4, RZ, 0x2 ;  /* 0x000000040aed7211 */ /* 0x000fe200078f10ff */
[----:B------:R-:W-:Y:S01]  /*04b0*/  USHF.R.S32.HI UR8, URZ, 0x1f, UR55 ;  /* 0x0000001f3f087899 */ /* 0x000fe20008011437 */
[----:B------:R-:W-:Y:S01]  /*04c0*/  LEA.HI R4, R3, R0, RZ, 0x2 ;  /* 0x0000000003047211 */ /* 0x000fe200078f10ff */
[----:B------:R-:W-:Y:S01]  /*04d0*/  IMAD.SHL.U32 R6, R13, 0x2, RZ ;  /* 0x000000020d067824 */ /* 0x000fe200078e00ff */
[----:B------:R-:W-:Y:S01]  /*04e0*/  LOP3.LUT R3, R5, 0xfffffffe, RZ, 0xc0, !PT ;  /* 0xfffffffe05037812 */ /* 0x000fe200078ec0ff */
[----:B------:R-:W-:Y:S01]  /*04f0*/  ULDC UR15, c[0x0][0x1c0] ;  /* 0x00007000000f7ab9 */ /* 0x000fe20000000800 */
[----:B------:R-:W-:Y:S01]  /*0500*/  SHF.R.S32.HI R5, RZ, 0x3, R149 ;  /* 0x00000003ff057819 */ /* 0x000fe20000011495 */
[----:B------:R-:W-:Y:S01]  /*0510*/  USHF.R.S32.HI UR7, URZ, 0x1f, UR19 ;  /* 0x0000001f3f077899 */ /* 0x000fe20008011413 */
[----:B------:R-:W-:Y:S01]  /*0520*/  LOP3.LUT R4, R4, 0xfffffffc, RZ, 0xc0, !PT ;  /* 0xfffffffc04047812 */ /* 0x000fe200078ec0ff */
[----:B----4-:R-:W-:Y:S01]  /*0530*/  IMAD.IADD R12, R2, 0x1, -R3 ;  /* 0x00000001020c7824 */ /* 0x010fe200078e0a03 */
[----:B------:R-:W-:Y:S01]  /*0540*/  SHF.R.S32.HI R10, RZ, 0x1f, R8 ;  /* 0x0000001fff0a7819 */ /* 0x000fe20000011408 */
[----:B------:R-:W-:Y:S01]  /*0550*/  IMAD.SHL.U32 R2, R5, 0x40, RZ ;  /* 0x0000004005027824 */ /* 0x000fe200078e00ff */
[----:B------:R-:W-:Y:S01]  /*0560*/  UIMAD UR7, UR7, UR55, URZ ;  /* 0x00000037070772a4 */ /* 0x000fe2000f8e023f */
[----:B------:R-:W-:Y:S01]  /*0570*/  IMAD.IADD R249, R0, 0x1, -R4 ;  /* 0x0000000100f97824 */ /* 0x000fe200078e0a04 */
[----:B------:R-:W-:Y:S01]  /*0580*/  LEA.HI R10, R10, R8, RZ, 0x3 ;  /* 0x000000080a0a7211 */ /* 0x000fe200078f18ff */
[----:B------:R-:W-:Y:S01]  /*0590*/  IMAD R5, R0, 0x8, R9 ;  /* 0x0000000800057824 */ /* 0x000fe200078e0209 */
[----:B------:R-:W-:Y:S01]  /*05a0*/  LOP3.LUT R0, R2, 0xc0, RZ, 0xc0, !PT ;  /* 0x000000c002007812 */ /* 0x000fe200078ec0ff */
[----:B------:R-:W-:Y:S01]  /*05b0*/  IMAD R227, R245, 0x2000, R6 ;  /* 0x00002000f5e37824 */ /* 0x000fe200078e0206 */
[----:B------:R-:W-:Y:S01]  /*05c0*/  LEA.HI R9, R11, R11, RZ, 0x1 ;  /* 0x0000000b0b097211 */ /* 0x000fe200078f08ff */
[----:B------:R-:W-:Y:S01]  /*05d0*/  ULDC UR16, c[0x0][0x1c0] ;  /* 0x0000700000107ab9 */ /* 0x000fe20000000800 */
[----:B------:R-:W-:Y:S01]  /*05e0*/  SHF.R.U32.HI R4, RZ, 0x3, R0 ;  /* 0x00000003ff047819 */ /* 0x000fe20000011600 */
[----:B------:R-:W-:Y:S01]  /*05f0*/  ULDC UR61, c[0x0][0x2e8] ;  /* 0x0000ba00003d7ab9 */ /* 0x000fe20000000800 */
[----:B------:R-:W-:Y:S01]  /*0600*/  LOP3.LUT R3, R0, 0x18, R238, 0xf8, !PT ;  /* 0x0000001800037812 */ /* 0x000fe200078ef8ee */
[----:B------:R-:W-:Y:S01]  /*0610*/  IMAD R0, R245, 0x8, R12 ;  /* 0x00000008f5007824 */ /* 0x000fe200078e020c */
[----:B------:R-:W-:Y:S01]  /*0620*/  LOP3.LUT R2, R9, 0x7fffffe, RZ, 0xc0, !PT ;  /* 0x07fffffe09027812 */ /* 0x000fe200078ec0ff */
[----:B------:R-:W-:Y:S01]  /*0630*/  ULDC UR60, c[0x0][0x2e8] ;  /* 0x0000ba00003c7ab9 */ /* 0x000fe20000000800 */
[----:B------:R-:W-:Y:S01]  /*0640*/  LOP3.LUT R3, R3, R4, RZ, 0x3c, !PT ;  /* 0x0000000403037212 */ /* 0x000fe200078e3cff */
[----:B------:R-:W-:Y:S01]  /*0650*/  IMAD.U32 R4, RZ, RZ, UR18 ;  /* 0x00000012ff047e24 */ /* 0x000fe2000f8e00ff */
[----:B------:R-:W-:Y:S01]  /*0660*/  LOP3.LUT P5, RZ, R7, 0x2, RZ, 0xc0, !PT ;  /* 0x0000000207ff7812 */ /* 0x000fe200078ac0ff */
[----:B------:R-:W-:Y:S01]  /*0670*/  IMAD.IADD R2, R11, 0x1, -R2 ;  /* 0x000000010b027824 */ /* 0x000fe200078e0a02 */
[----:B------:R-:W-:Y:S01]  /*0680*/  LOP3.LUT P4, RZ, R7, 0x4, RZ, 0xc0, !PT ;  /* 0x0000000407ff7812 */ /* 0x000fe2000788c0ff */
[----:B------:R-:W-:Y:S01]  /*0690*/  IMAD.U32 R248, R5, 0x20, R3 ;  /* 0x0000002005f87824 */ /* 0x000fe200078e0003 */
[----:B------:R1:W-:Y:S01]  /*06a0*/  STL [R1+0x34], R4 ;  /* 0x0000340401007387 */ /* 0x0003e20000100800 */
[----:B------:R-:W-:Y:S01]  /*06b0*/  IMAD R17, R0, 0x8, R2 ;  /* 0x0000000800117824 */ /* 0x000fe200078e0202 */
[----:B------:R-:W-:Y:S01]  /*06c0*/  LEA.HI R0, R8, R8, RZ, 0x1 ;  /* 0x0000000808007211 */ /* 0x000fe200078f08ff */
[----:B------:R-:W-:Y:S01]  /*06d0*/  IMAD.U32 R2, RZ, RZ, UR4 ;  /* 0x00000004ff027e24 */ /* 0x000fe2000f8e00ff */
[----:B------:R-:W-:Y:S01]  /*06e0*/  UIMAD UR4, UR55, UR15, UR56 ;  /* 0x0000000f370472a4 */ /* 0x000fe2000f8e0238 */
[----:B------:R-:W-:Y:S01]  /*06f0*/  IMAD.U32 R5, RZ, RZ, UR11 ;  /* 0x0000000bff057e24 */ /* 0x000fe2000f8e00ff */
[----:B------:R-:W-:Y:S01]  /*0700*/  SHF.R.S32.HI R3, RZ, 0x1, R0 ;  /* 0x00000001ff037819 */ /* 0x000fe20000011400 */
[----:B------:R-:W-:Y:S01]  /*0710*/  ULDC.U8 UR6, c[0x0][0x2d8] ;  /* 0x0000b60000067ab9 */ /* 0x000fe20000000000 */
[----:B------:R-:W-:Y:S01]  /*0720*/  SEL R224, R154, 0xffffffe0, !P5 ;  /* 0xffffffe09ae07807 */ /* 0x000fe20006800000 */
[----:B------:R-:W-:-:S02]  /*0730*/  USHF.L.U32 UR49, UR12, 0x3, URZ ;  /* 0x000000030c317899 */ /* 0x000fc4000800063f */
[----:B------:R-:W-:Y:S02]  /*0740*/  USHF.L.U32 UR48, UR12, 0x4, URZ ;  /* 0x000000040c307899 */ /* 0x000fe4000800063f */
[----:B------:R-:W-:Y:S02]  /*0750*/  UIMAD UR47, UR12, 0x18, URZ ;  /* 0x000000180c2f78a4 */ /* 0x000fe4000f8e023f */
[----:B------:R-:W-:Y:S02]  /*0760*/  USHF.L.U32 UR46, UR12, 0x5, URZ ;  /* 0x000000050c2e7899 */ /* 0x000fe4000800063f */
[----:B------:R-:W-:Y:S02]  /*0770*/  UIMAD UR45, UR12, 0x28, URZ ;  /* 0x000000280c2d78a4 */ /* 0x000fe4000f8e023f */
[----:B------:R-:W-:Y:S02]  /*0780*/  UIMAD UR44, UR12, 0x30, URZ ;  /* 0x000000300c2c78a4 */ /* 0x000fe4000f8e023f */
[----:B------:R-:W-:-:S02]  /*0790*/  UIMAD UR43, UR12, 0x38, URZ ;  /* 0x000000380c2b78a4 */ /* 0x000fc4000f8e023f */
[----:B------:R-:W-:Y:S01]  /*07a0*/  USHF.L.U32 UR42, UR12, 0x6, URZ ;  /* 0x000000060c2a7899 */ /* 0x000fe2000800063f */
[----:B-1----:R-:W-:Y:S01]  /*07b0*/  IMAD.U32 R4, RZ, RZ, UR12 ;  /* 0x0000000cff047e24 */ /* 0x002fe2000f8e00ff */
[----:B------:R-:W-:Y:S02]  /*07c0*/  UIMAD UR41, UR12, 0x48, URZ ;  /* 0x000000480c2978a4 */ /* 0x000fe4000f8e023f */
[----:B------:R-:W-:Y:S02]  /*07d0*/  UIMAD UR40, UR12, 0x50, URZ ;  /* 0x000000500c2878a4 */ /* 0x000fe4000f8e023f */
[----:B------:R1:W-:Y:S01]  /*07e0*/  STL [R1+0x8], R4 ;  /* 0x0000080401007387 */ /* 0x0003e20000100800 */
[----:B------:R-:W-:Y:S02]  /*07f0*/  UIMAD UR39, UR12, 0x58, URZ ;  /* 0x000000580c2778a4 */ /* 0x000fe4000f8e023f */
[----:B------:R-:W-:Y:S01]  /*0800*/  UIMAD UR38, UR12, 0x60, URZ ;  /* 0x000000600c2678a4 */ /* 0x000fe2000f8e023f */
[----:B------:R2:W-:Y:S01]  /*0810*/  STL [R1+0x30], R2 ;  /* 0x0000300201007387 */ /* 0x0005e20000100800 */
[----:B------:R-:W-:-:S02]  /*0820*/  UIMAD UR37, UR12, 0x68, URZ ;  /* 0x000000680c2578a4 */ /* 0x000fc4000f8e023f */
[----:B------:R-:W-:Y:S02]  /*0830*/  UIMAD UR36, UR12, 0x70, URZ ;  /* 0x000000700c2478a4 */ /* 0x000fe4000f8e023f */
[----:B------:R-:W-:Y:S02]  /*0840*/  UIMAD UR35, UR12, 0x78, URZ ;  /* 0x000000780c2378a4 */ /* 0x000fe4000f8e023f */
[----:B------:R-:W-:Y:S01]  /*0850*/  UMOV UR57, 0xffffe000 ;  /* 0xffffe00000397882 */ /* 0x000fe20000000000 */
[----:B-1----:R-:W-:Y:S02]  /*0860*/  LOP3.LUT R4, R0, 0x7fffffe, RZ, 0xc0, !PT ;  /* 0x07fffffe00047812 */ /* 0x002fe400078ec0ff */
[----:B------:R-:W-:Y:S02]  /*0870*/  SHF.R.S32.HI R0, RZ, 0x1f, R0 ;  /* 0x0000001fff007819 */ /* 0x000fe40000011400 */
[----:B--2---:R-:W-:Y:S01]  /*0880*/  LOP3.LUT R2, R10, 0xfffffff8, RZ, 0xc0, !PT ;  /* 0xfffffff80a027812 */ /* 0x004fe200078ec0ff */
[----:B------:R-:W-:Y:S01]  /*0890*/  IMAD.IADD R16, R8, 0x1, -R4 ;  /* 0x0000000108107824 */ /* 0x000fe200078e0a04 */
[----:B------:R-:W-:Y:S01]  /*08a0*/  LEA.HI R0, R0, R3, RZ, 0x2 ;  /* 0x0000000300007211 */ /* 0x000fe200078f10ff */
[----:B------:R-:W-:-:S02]  /*08b0*/  IMAD.U32 R4, RZ, RZ, UR10 ;  /* 0x0000000aff047e24 */ /* 0x000fc4000f8e00ff */
[----:B------:R-:W-:Y:S01]  /*08c0*/  IMAD.IADD R15, R8, 0x1, -R2 ;  /* 0x00000001080f7824 */ /* 0x000fe200078e0a02 */
[----:B------:R-:W-:Y:S01]  /*08d0*/  LOP3.LUT R0, R0, 0xfffffffc, RZ, 0xc0, !PT ;  /* 0xfffffffc00007812 */ /* 0x000fe200078ec0ff */
[C---:B------:R-:W-:Y:S01]  /*08e0*/  IMAD.SHL.U32 R4, R7.reuse, 0x40, RZ ;  /* 0x0000004007047824 */ /* 0x040fe200078e00ff */
[----:B------:R-:W-:-:S03]  /*08f0*/  LOP3.LUT R2, R7, 0x1, RZ, 0xc0, !PT ;  /* 0x0000000107027812 */ /* 0x000fc600078ec0ff */
[----:B------:R-:W-:Y:S01]  /*0900*/  IMAD.IADD R14, R3, 0x1, -R0 ;  /* 0x00000001030e7824 */ /* 0x000fe200078e0a00 */
[----:B------:R-:W-:Y:S01]  /*0910*/  ISETP.NE.U32.AND P6, PT, R2, 0x1, PT ;  /* 0x000000010200780c */ /* 0x000fe20003fc5070 */
[----:B------:R-:W-:Y:S01]  /*0920*/  IMAD.U32 R0, RZ, RZ, UR8 ;  /* 0x00000008ff007e24 */ /* 0x000fe2000f8e00ff */
[----:B------:R-:W-:Y:S01]  /*0930*/  SHF.R.S32.HI R0, RZ, 0x1, R9 ;  /* 0x00000001ff007819 */ /* 0x000fe20000011409 */
[----:B------:R-:W-:Y:S01]  /*0940*/  IMAD.U32 R2, RZ, RZ, UR9 ;  /* 0x00000009ff027e24 */ /* 0x000fe2000f8e00ff */
[----:B------:R-:W-:Y:S01]  /*0950*/  USHF.R.S32.HI UR9, URZ, 0x1f, UR56 ;  /* 0x0000001f3f097899 */ /* 0x000fe20008011438 */
[----:B------:R-:W-:Y:S01]  /*0960*/  IMAD.SHL.U32 R2, R11, 0x40, RZ ;  /* 0x000000400b027824 */ /* 0x000fe200078e00ff */
[C---:B------:R-:W-:Y:S01]  /*0970*/  LOP3.LUT P0, RZ, R0.reuse, 0x2, RZ, 0xc0, !PT ;  /* 0x0000000200ff7812 */ /* 0x040fe2000780c0ff */
[----:B------:R-:W-:Y:S01]  /*0980*/  IMAD.SHL.U32 R11, R0, 0x40, RZ ;  /* 0x00000040000b7824 */ /* 0x000fe200078e00ff */
[----:B------:R-:W-:Y:S01]  /*0990*/  LEA.HI R9, R7, R7, RZ, 0x1 ;  /* 0x0000000707097211 */ /* 0x000fe200078f08ff */
[----:B------:R-:W-:Y:S01]  /*09a0*/  IMAD.SHL.U32 R0, R249, 0x10, RZ ;  /* 0x00000010f9007824 */ /* 0x000fe200078e00ff */
[----:B------:R-:W-:Y:S01]  /*09b0*/  LOP3.LUT R8, R2, 0x1c0, RZ, 0xc0, !PT ;  /* 0x000001c002087812 */ /* 0x000fe200078ec0ff */
[----:B------:R-:W-:Y:S01]  /*09c0*/  IMAD.U32 R3, RZ, RZ, UR9 ;  /* 0x00000009ff037e24 */ /* 0x000fe2000f8e00ff */
[----:B------:R-:W-:Y:S01]  /*09d0*/  LOP3.LUT R2, R9, 0x3fffffe, RZ, 0xc0, !PT ;  /* 0x03fffffe09027812 */ /* 0x000fe200078ec0ff */
[----:B------:R-:W-:Y:S01]  /*09e0*/  @UP5 UIMAD UR9, UR55, UR14, URZ ;  /* 0x0000000e370952a4 */ /* 0x000fe2000f8e023f */
[----:B------:R-:W-:Y:S01]  /*09f0*/  LEA.HI.SX32 R237, R237, R0, 0x1e ;  /* 0x00000000eded7211 */ /* 0x000fe200078ff2ff */
[----:B------:R-:W-:Y:S01]  /*0a00*/  @!UP5 UIMAD UR8, UR55, UR16, UR56 ;  /* 0x000000103708d2a4 */ /* 0x000fe2000f8e0238 */
[----:B------:R-:W-:Y:S01]  /*0a10*/  LOP3.LUT R5, R8, 0x30, R0, 0xf8, !PT ;  /* 0x0000003008057812 */ /* 0x000fe200078ef800 */
[----:B------:R-:W-:Y:S01]  /*0a20*/  IMAD.IADD R13, R7, 0x1, -R2 ;  /* 0x00000001070d7824 */ /* 0x000fe200078e0a02 */
[----:B------:R-:W-:Y:S01]  /*0a30*/  LOP3.LUT R0, R11, 0xc0, RZ, 0xc0, !PT ;  /* 0x000000c00b007812 */ /* 0x000fe200078ec0ff */
[----:B------:R-:W-:Y:S01]  /*0a40*/  IMAD.SHL.U32 R2, R249, 0x400, RZ ;  /* 0x00000400f9027824 */ /* 0x000fe200078e00ff */
[--C-:B------:R-:W-:Y:S01]  /*0a50*/  LOP3.LUT R5, R5, 0x8, R149.reuse, 0xf8, !PT ;  /* 0x0000000805057812 */ /* 0x100fe200078ef895 */
[----:B------:R-:W-:Y:S01]  /*0a60*/  @!UP5 UIMAD UR8, UR8, UR14, URZ ;  /* 0x0000000e0808d2a4 */ /* 0x000fe2000f8e023f */
[----:B------:R-:W-:-:S02]  /*0a70*/  LOP3.LUT R149, R0, 0x8, R149, 0xf8, !PT ;  /* 0x0000000800957812 */ /* 0x000fc400078ef895 */
[----:B------:R-:W-:Y:S01]  /*0a80*/  SHF.R.U32.HI R0, RZ, 0x3, R0 ;  /* 0x00000003ff007819 */ /* 0x000fe20000011600 */
[----:B------:R-:W-:Y:S01]  /*0a90*/  ULDC.64 UR14, c[0x0][0x118] ;  /* 0x00004600000e7ab9 */ /* 0x000fe20000000a00 */
[----:B------:R-:W-:Y:S01]  /*0aa0*/  SHF.R.S32.HI R3, RZ, 0x3, R10 ;  /* 0x00000003ff037819 */ /* 0x000fe2000001140a */
[----:B------:R-:W-:Y:S01]  /*0ab0*/  IMAD.U32 R252, RZ, RZ, UR8 ;  /* 0x00000008fffc7e24 */ /* 0x000fe2000f8e00ff */
[----:B------:R-:W-:Y:S02]  /*0ac0*/  LOP3.LUT R4, R4, 0x1c0, RZ, 0xc0, !PT ;  /* 0x000001c004047812 */ /* 0x000fe400078ec0ff */
[----:B------:R-:W-:Y:S01]  /*0ad0*/  LOP3.LUT R149, R149, R0, RZ, 0x3c, !PT ;  /* 0x0000000095957212 */ /* 0x000fe200078e3cff */
[----:B------:R-:W-:Y:S01]  /*0ae0*/  IMAD.U32 R0, RZ, RZ, UR9 ;  /* 0x00000009ff007e24 */ /* 0x000fe2000f8e00ff */
[----:B------:R-:W-:Y:S01]  /*0af0*/  LEA.HI R4, R4, R4, RZ, 0x1d ;  /* 0x0000000404047211 */ /* 0x000fe200078fe8ff */
[----:B------:R-:W-:Y:S01]  /*0b00*/  IMAD R16, R3, 0x8, R16 ;  /* 0x0000000803107824 */ /* 0x000fe200078e0210 */
[----:B------:R-:W-:Y:S01]  /*0b10*/  SEL R223, R223, 0x10, !P6 ;  /* 0x00000010dfdf7807 */ /* 0x000fe20007000000 */
[--C-:B------:R-:W-:Y:S01]  /*0b20*/  IMAD R151, R3, 0x200, R2.reuse ;  /* 0x0000020003977824 */ /* 0x100fe200078e0202 */
[----:B------:R1:W-:Y:S01]  /*0b30*/  STL [R1+0x2c], R0 ;  /* 0x00002c0001007387 */ /* 0x0003e20000100800 */
[----:B------:R-:W-:Y:S01]  /*0b40*/  IMAD.U32 R3, RZ, RZ, UR5 ;  /* 0x00000005ff037e24 */ /* 0x000fe2000f8e00ff */
[----:B------:R-:W-:Y:S01]  /*0b50*/  USHF.L.U32 UR5, UR4, 0x5, URZ ;  /* 0x0000000504057899 */ /* 0x000fe2000800063f */
[----:B------:R-:W-:Y:S01]  /*0b60*/  IADD3 R227, R4, R227, R2 ;  /* 0x000000e304e37210 */ /* 0x000fe20007ffe002 */
[----:B------:R-:W-:Y:S01]  /*0b70*/  UIMAD UR4, UR59, UR10, URZ ;  /* 0x0000000a3b0472a4 */ /* 0x000fe2000f8e023f */
[----:B------:R-:W-:Y:S01]  /*0b80*/  SHF.R.U32.HI R2, RZ, 0x3, R8 ;  /* 0x00000003ff027819 */ /* 0x000fe20000011608 */
[----:B------:R2:W-:Y:S01]  /*0b90*/  STL [R1+0x28], R3 ;  /* 0x0000280301007387 */ /* 0x0005e20000100800 */
[----:B------:R-:W-:Y:S01]  /*0ba0*/  UIMAD.WIDE.U32 UR10, UR58, UR10, URZ ;  /* 0x0000000a3a0a72a5 */ /* 0x000fe2000f8e003f */
[----:B------:R-:W-:Y:S01]  /*0bb0*/  IMAD.SHL.U32 R227, R227, 0x2, RZ ;  /* 0x00000002e3e37824 */ /* 0x000fe200078e00ff */
[----:B------:R-:W-:Y:S01]  /*0bc0*/  LOP3.LUT R5, R5, R2, RZ, 0x3c, !PT ;  /* 0x0000000205057212 */ /* 0x000fe200078e3cff */
[----:B------:R-:W-:Y:S01]  /*0bd0*/  IMAD.U32 R2, RZ, RZ, UR4 ;  /* 0x00000004ff027e24 */ /* 0x000fe2000f8e00ff */
[----:B------:R-:W-:Y:S01]  /*0be0*/  USHF.L.U32 UR4, UR12, 0x7, URZ ;  /* 0x000000070c047899 */ /* 0x000fe2000800063f */
[----:B------:R-:W-:Y:S01]  /*0bf0*/  IMAD.U32 R149, R17, 0x20, R149 ;  /* 0x0000002011957824 */ /* 0x000fe200078e0095 */
[C---:B------:R-:W-:Y:S01]  /*0c00*/  IADD3 R222, R227.reuse, 0x40, RZ ;  /* 0x00000040e3de7810 */ /* 0x040fe20007ffe0ff */
[C---:B------:R-:W-:Y:S01]  /*0c10*/  IMAD.IADD R228, R227.reuse, 0x1, R223 ;  /* 0x00000001e3e47824 */ /* 0x040fe200078e02df */
[----:B------:R-:W-:Y:S01]  /*0c20*/  @P4 IADD3 R222, R227, -0x40, RZ ;  /* 0xffffffc0e3de4810 */ /* 0x000fe20007ffe0ff */
[----:B------:R-:W-:Y:S01]  /*0c30*/  IMAD R5, R12, 0x200, R5 ;  /* 0x000002000c057824 */ /* 0x000fe200078e0205 */
[----:B------:R-:W-:Y:S01]  /*0c40*/  SEL R150, R154, 0xffffffe0, !P0 ;  /* 0xffffffe09a967807 */ /* 0x000fe20004000000 */
[----:B------:R-:W-:Y:S01]  /*0c50*/  IMAD.U32 R4, RZ, RZ, UR4 ;  /* 0x00000004ff047e24 */ /* 0x000fe2000f8e00ff */
[----:B------:R-:W-:Y:S01]  /*0c60*/  UIADD3 UR34, -UR4, URZ, URZ ;  /* 0x0000003f04227290 */ /* 0x000fe2000fffe13f */
[----:B------:R-:W-:-:S02]  /*0c70*/  IMAD.SHL.U32 R149, R149, 0x2, RZ ;  /* 0x0000000295957824 */ /* 0x000fc400078e00ff */
[----:B------:R-:W-:Y:S02]  /*0c80*/  IMAD.IADD R223, R223, 0x1, R222 ;  /* 0x00000001dfdf7824 */ /* 0x000fe400078e02de */
[----:B------:R-:W-:Y:S02]  /*0c90*/  IMAD.IADD R229, R227, 0x1, R224 ;  /* 0x00000001e3e57824 */ /* 0x000fe400078e02e0 */
[----:B-1----:R-:W-:Y:S02]  /*0ca0*/  IMAD R0, R249, 0x200, R6 ;  /* 0x00000200f9007824 */ /* 0x002fe400078e0206 */
[----:B------:R-:W-:Y:S02]  /*0cb0*/  IMAD.IADD R226, R228, 0x1, R224 ;  /* 0x00000001e4e27824 */ /* 0x000fe400078e02e0 */
[----:B------:R-:W-:Y:S02]  /*0cc0*/  IMAD R13, R13, 0x20, R0 ;  /* 0x000000200d0d7824 */ /* 0x000fe400078e0200 */
[----:B--2---:R-:W-:Y:S01]  /*0cd0*/  IMAD.U32 R3, RZ, RZ, UR7 ;  /* 0x00000007ff037e24 */ /* 0x004fe2000f8e00ff */
[----:B------:R-:W-:Y:S01]  /*0ce0*/  USHF.R.S32.HI UR7, URZ, 0x1f, UR18 ;  /* 0x0000001f3f077899 */ /* 0x000fe20008011412 */
[----:B------:R-:W-:Y:S01]  /*0cf0*/  IMAD.U32 R0, RZ, RZ, UR5 ;  /* 0x00000005ff007e24 */ /* 0x000fe2000f8e00ff */
[----:B------:R-:W-:Y:S01]  /*0d00*/  USHF.R.S32.HI UR5, URZ, 0x1f, UR5 ;  /* 0x0000001f3f057899 */ /* 0x000fe20008011405 */
[----:B------:R-:W-:Y:S01]  /*0d10*/  IMAD.IADD R225, R224, 0x1, R222 ;  /* 0x00000001e0e17824 */ /* 0x000fe200078e02de */
[----:B------:R1:W-:Y:S01]  /*0d20*/  STL [R1+0x24], R3 ;  /* 0x0000240301007387 */ /* 0x0003e20000100800 */
[----:B------:R-:W-:-:S02]  /*0d30*/  IMAD.IADD R150, R149, 0x1, R150 ;  /* 0x0000000195967824 */ /* 0x000fc400078e0296 */
[----:B------:R-:W-:Y:S01]  /*0d40*/  IMAD.IADD R224, R224, 0x1, R223 ;  /* 0x00000001e0e07824 */ /* 0x000fe200078e02df */
[----:B------:R2:W-:Y:S04]  /*0d50*/  STL [R1+0x20], R0 ;  /* 0x0000200001007387 */ /* 0x0005e80000100800 */
        /* <DEDUP_REMOVED lines=10> */
[----:B------:R2:W-:Y:S01]  /*0e00*/  STL [R1+0x14], R4 ;  /* 0x0000140401007387 */ /* 0x0005e20000100800 */
[----:B------:R-:W-:Y:S02]  /*0e10*/  LOP3.LUT P0, RZ, R14, 0x2, RZ, 0xc0, !PT ;  /* 0x000000020eff7812 */ /* 0x000fe4000780c0ff */
[----:B------:R-:W-:-:S02]  /*0e20*/  SEL R152, R152, 0xffffffc0, !P2 ;  /* 0xffffffc098987807 */ /* 0x000fc40005000000 */
[----:B------:R-:W-:Y:S01]  /*0e30*/  SEL R154, R154, 0xffffffe0, !P0 ;  /* 0xffffffe09a9a7807 */ /* 0x000fe20004000000 */
[----:B-1----:R-:W-:Y:S02]  /*0e40*/  IMAD.U32 R2, RZ, RZ, UR10 ;  /* 0x0000000aff027e24 */ /* 0x002fe4000f8e00ff */
[----:B--2---:R-:W-:-:S03]  /*0e50*/  IMAD.SHL.U32 R4, R12, 0x10, RZ ;  /* 0x000000100c047824 */ /* 0x004fc600078e00ff */
        /* <DEDUP_REMOVED lines=39> */
.L_x_736:
        /* <DEDUP_REMOVED lines=54> */
.L_x_690:
        /* <DEDUP_REMOVED lines=67> */
.L_x_692:
        /* <DEDUP_REMOVED lines=18> */
.L_x_693:
[----:B------:R-:W2:Y:S01]  /*1980*/  LDL R0, [R1+0x1c] ;  /* 0x00001c0001007983 */ /* 0x000ea20000100800 */
[----:B------:R-:W-:-:S03]  /*1990*/  ULDC.64 UR16, c[0x0][0x370] ;  /* 0x0000dc0000107ab9 */ /* 0x000fc60000000a00 */
[----:B------:R-:W3:Y:S04]  /*19a0*/  LDL R6, [R1+0x24] ;  /* 0x0000240001067983 */ /* 0x000ee80000100800 */
[----:B------:R-:W4:Y:S04]  /*19b0*/  LDL.64 R4, [R1] ;  /* 0x0000000001047983 */ /* 0x000f280000100a00 */
[----:B------:R-:W2:Y:S01]  /*19c0*/  LDL R3, [R1+0x30] ;  /* 0x0000300001037983 */ /* 0x000ea20000100800 */
[----:B------:R-:W-:-:S04]  /*19d0*/  @UP3 UIMAD.WIDE.U32 UR12, UR4, UR16, URZ ;  /* 0x00000010040c32a5 */ /* 0x000fc8000f8e003f */
[----:B------:R-:W-:-:S03]  /*19e0*/  @UP3 UIMAD UR25, UR4, UR17, UR13 ;  /* 0x00000011041932a4 */ /* 0x000fc6000f8e020d */
[----:B------:R-:W-:Y:S02]  /*19f0*/  @UP3 UMOV UR21, UR12 ;  /* 0x0000000c00153c82 */ /* 0x000fe40008000000 */
[----:B------:R-:W-:Y:S02]  /*1a00*/  ULDC.64 UR12, c[0x0][0x368] ;  /* 0x0000da00000c7ab9 */ /* 0x000fe40000000a00 */
[----:B------:R-:W-:-:S04]  /*1a10*/  @!UP3 UIMAD UR9, UR32, UR12, URZ ;  /* 0x0000000c2009b2a4 */ /* 0x000fc8000f8e023f */
[----:B------:R-:W-:Y:S02]  /*1a20*/  @!UP3 UIMAD UR9, UR55, UR13, UR9 ;  /* 0x0000000d3709b2a4 */ /* 0x000fe4000f8e0209 */
[----:B------:R-:W-:Y:S01]  /*1a30*/  @!UP3 UIMAD.WIDE.U32 UR12, UR55, UR12, URZ ;  /* 0x0000000c370cb2a5 */ /* 0x000fe2000f8e003f */
[----:B--2---:R1:W2:Y:S02]  /*1a40*/  R2UR UR10, R0 ;  /* 0x00000000000a73c2 */ /* 0x0042a400000e0000 */
[----:B-1----:R-:W5:Y:S06]  /*1a50*/  LDL R0, [R1+0x2c] ;  /* 0x00002c0001007983 */ /* 0x002f6c0000100800 */
[----:B---3--:R1:W3:Y:S08]  /*1a60*/  R2UR UR33, R6 ;  /* 0x00000000062173c2 */ /* 0x0082f000000e0000 */
[----:B----4-:R4:W2:Y:S01]  /*1a70*/  R2UR UR16, R4 ;  /* 0x00000000041073c2 */ /* 0x0108a200000e0000 */
[----:B-1----:R-:W-:-:S04]  /*1a80*/  IABS R6, c[0x0][0x1c8] ;  /* 0x0000720000067a13 */ /* 0x002fc80000000000 */
[----:B----4-:R-:W1:Y:S01]  /*1a90*/  I2F.RP R4, R6 ;  /* 0x0000000600047306 */ /* 0x010e620000209400 */
[----:B------:R-:W-:Y:S02]  /*1aa0*/  ULDC UR22, c[0x0][0x224] ;  /* 0x0000890000167ab9 */ /* 0x000fe40000000800 */
[----:B------:R-:W-:Y:S02]  /*1ab0*/  @!UP3 UIADD3 UR25, UR13, UR9, URZ ;  /* 0x000000090d19b290 */ /* 0x000fe4000fffe03f */
[----:B------:R-:W-:Y:S02]  /*1ac0*/  UIMAD.WIDE.U32 UR18, UR55, UR22, URZ ;  /* 0x00000016371272a5 */ /* 0x000fe4000f8e003f */
[----:B---3--:R-:W-:Y:S01]  /*1ad0*/  UIMAD UR9, UR32, UR22, UR33 ;  /* 0x00000016200972a4 */ /* 0x008fe2000f8e0221 */
[----:B-1----:R-:W1:Y:S01]  /*1ae0*/  MUFU.RCP R4, R4 ;  /* 0x0000000400047308 */ /* 0x002e620000001000 */
[----:B------:R3:W4:Y:S02]  /*1af0*/  R2UR UR17, R5 ;  /* 0x00000000051173c2 */ /* 0x00072400000e0000 */
[----:B------:R-:W-:-:S04]  /*1b00*/  UIADD3 UR9, UR19, UR9, URZ ;  /* 0x0000000913097290 */ /* 0x000fc8000fffe03f */
[----:B--2---:R-:W-:Y:S02]  /*1b10*/  UIMAD UR9, UR58, UR9, UR10 ;  /* 0x000000093a0972a4 */ /* 0x004fe4000f8e020a */
[----:B------:R-:W2:Y:S01]  /*1b20*/  S2UR UR10, SR_CTAID.X ;  /* 0x00000000000a79c3 */ /* 0x000ea20000002500 */
[----:B-1----:R-:W-:-:S04]  /*1b30*/  IADD3 R4, R4, 0xffffffe, RZ ;  /* 0x0ffffffe04047810 */ /* 0x002fc80007ffe0ff */
[----:B---3--:R1:W3:Y:S01]  /*1b40*/  F2I.FTZ.U32.TRUNC.NTZ R5, R4 ;  /* 0x0000000400057305 */ /* 0x0082e2000021f000 */
[----:B------:R-:W-:Y:S02]  /*1b50*/  @!UP3 UMOV UR21, UR12 ;  /* 0x0000000c0015bc82 */ /* 0x000fe40008000000 */
[----:B------:R-:W-:Y:S02]  /*1b60*/  UIMAD.WIDE.U32 UR12, UR58, UR4, URZ ;  /* 0x000000043a0c72a5 */ /* 0x000fe4000f8e003f */
[----:B----4-:R-:W-:Y:S02]  /*1b70*/  UIADD3 UR18, UR17, UR9, URZ ;  /* 0x0000000911127290 */ /* 0x010fe4000fffe03f */
[----:B------:R-:W-:Y:S02]  /*1b80*/  UIMAD UR9, UR59, UR4, URZ ;  /* 0x000000043b0972a4 */ /* 0x000fe4000f8e023f */
[----:B------:R-:W-:-:S03]  /*1b90*/  USEL UR22, UR16, UR12, !UP3 ;  /* 0x0000000c10167287 */ /* 0x000fc6000d800000 */
[----:B------:R-:W-:Y:S02]  /*1ba0*/  ULDC.64 UR16, c[0x0][0x3d8] ;  /* 0x0000f60000107ab9 */ /* 0x000fe40000000a00 */
[----:B------:R-:W-:Y:S02]  /*1bb0*/  @UP3 UIADD3 UR18, UR13, UR9, URZ ;  /* 0x000000090d123290 */ /* 0x000fe4000fffe03f */
[----:B--2---:R-:W-:Y:S01]  /*1bc0*/  UIMAD.WIDE.U32 UR12, UR10, UR16, URZ ;  /* 0x000000100a0c72a5 */ /* 0x004fe2000f8e003f */
[----:B------:R2:W4:Y:S01]  /*1bd0*/  R2UR UR16, R3 ;  /* 0x00000000031073c2 */ /* 0x00052200000e0000 */
[----:B-1----:R-:W-:Y:S01]  /*1be0*/  IMAD.MOV.U32 R4, RZ, RZ, RZ ;  /* 0x000000ffff047224 */ /* 0x002fe200078e00ff */
[----:B--2---:R-:W-:Y:S01]  /*1bf0*/  IABS R3, UR56 ;  /* 0x0000003800037c13 */ /* 0x004fe20008000000 */
[----:B------:R-:W-:Y:S02]  /*1c00*/  UIMAD UR17, UR10, UR17, UR13 ;  /* 0x000000110a1172a4 */ /* 0x000fe4000f8e020d */
[----:B------:R-:W-:-:S02]  /*1c10*/  USHF.L.U32 UR10, UR55, 0x7, URZ ;  /* 0x00000007370a7899 */ /* 0x000fc4000800063f */
[----:B------:R-:W-:Y:S02]  /*1c20*/  USEL UR19, UR12, URZ, UP6 ;  /* 0x0000003f0c137287 */ /* 0x000fe4000b000000 */
[----:B------:R-:W-:Y:S01]  /*1c30*/  USHF.L.U64.HI UR9, UR55, 0x7, UR32 ;  /* 0x0000000737097899 */ /* 0x000fe20008010220 */
[----:B------:R-:W1:Y:S01]  /*1c40*/  R2UR UR13, R252 ;  /* 0x00000000fc0d73c2 */ /* 0x000e6200000e0000 */
[----:B------:R-:W-:Y:S02]  /*1c50*/  USEL UR12, UR10, URZ, UP1 ;  /* 0x0000003f0a0c7287 */ /* 0x000fe40008800000 */
[----:B------:R-:W-:Y:S02]  /*1c60*/  USEL UR9, UR9, URZ, UP1 ;  /* 0x0000003f09097287 */ /* 0x000fe40008800000 */
[----:B------:R-:W-:-:S04]  /*1c70*/  UIADD3 UR12, UP1, UR7, UR12, URZ ;  /* 0x0000000c070c7290 */ /* 0x000fc8000ff3e03f */
[----:B------:R-:W-:Y:S02]  /*1c80*/  UIADD3.X UR10, UR24, UR9, URZ, UP1, !UPT ;  /* 0x00000009180a7290 */ /* 0x000fe40008ffe43f */
[----:B------:R-:W-:-:S04]  /*1c90*/  UIMAD UR9, UR59, UR12, URZ ;  /* 0x0000000c3b0972a4 */ /* 0x000fc8000f8e023f */
[----:B------:R-:W-:Y:S01]  /*1ca0*/  UIMAD UR9, UR58, UR10, UR9 ;  /* 0x0000000a3a0972a4 */ /* 0x000fe2000f8e0209 */
[----:B------:R-:W-:Y:S01]  /*1cb0*/  ISETP.NE.AND P2, PT, RZ, c[0x0][0x1c8], PT ;  /* 0x00007200ff007a0c */ /* 0x000fe20003f45270 */
[----:B------:R-:W-:Y:S01]  /*1cc0*/  USEL UR17, UR17, URZ, UP6 ;  /* 0x0000003f11117287 */ /* 0x000fe2000b000000 */
[----:B-----5:R3:W2:Y:S02]  /*1cd0*/  R2UR UR33, R0 ;  /* 0x00000000002173c2 */ /* 0x0206a400000e0000 */
        /* <DEDUP_REMOVED lines=11> */
[----:B----4-:R-:W-:Y:S01]  /*1d90*/  ISETP.LE.AND P1, PT, RZ, UR16, PT ;  /* 0x00000010ff007c0c */ /* 0x010fe2000bf23270 */
[----:B--2---:R-:W-:Y:S02]  /*1da0*/  @UP5 USEL UR10, UR33, UR4, !UP3 ;  /* 0x00000004210a5287 */ /* 0x004fe4000d800000 */
[----:B------:R-:W-:Y:S02]  /*1db0*/  ULDC UR16, c[0x0][0x234] ;  /* 0x00008d0000107ab9 */ /* 0x000fe40000000800 */
[----:B------:R-:W-:-:S06]  /*1dc0*/  @UP5 UIMAD UR10, UR56, UR16, UR10 ;  /* 0x00000010380a52a4 */ /* 0x000fcc000f8e020a */
[----:B------:R-:W-:-:S05]  /*1dd0*/  @P3 IADD3 R4, R4, 0x1, RZ ;  /* 0x0000000104043810 */ /* 0x000fca0007ffe0ff */
[----:B------:R-:W-:Y:S01]  /*1de0*/  @!P1 IMAD.MOV R4, RZ, RZ, -R4 ;  /* 0x000000ffff049224 */ /* 0x000fe200078e0a04 */
[----:B------:R-:W-:Y:S01]  /*1df0*/  PLOP3.LUT P1, PT, PT, PT, UP5, 0x80, 0x0 ;  /* 0x000000000000781c */ /* 0x000fe20003f2f058 */
[----:B-1----:R-:W-:Y:S02]  /*1e00*/  @!UP5 UMOV UR10, UR13 ;  /* 0x0000000d000adc82 */ /* 0x002fe40008000000 */
        /* <DEDUP_REMOVED lines=13> */
.L_x_694:
[----:B------:R-:W2:Y:S02]  /*1ee0*/  LDL R0, [R1+0x28] ;  /* 0x0000280001007983 */ /* 0x000ea40000100800 */
[----:B--2---:R1:W2:Y:S01]  /*1ef0*/  R2UR UR4, R0 ;  /* 0x00000000000473c2 */ /* 0x0042a200000e0000 */
[----:B------:R-:W-:-:S07]  /*1f00*/  DEPBAR.LE SB1, 0x0, {2} ;  /* 0x000090040000791a */ /* 0x000fce0000000000 */
.L_x_695:
[----:B------:R-:W2:Y:S04]  /*1f10*/  LDL R7, [R1+0x14] ;  /* 0x0000140001077983 */ /* 0x000ea80000100800 */
[----:B------:R-:W3:Y:S04]  /*1f20*/  LDL R0, [R1+0x34] ;  /* 0x0000340001007983 */ /* 0x000ee80000100800 */
[----:B------:R-:W4:Y:S04]  /*1f30*/  LDL R5, [R1+0x10] ;  /* 0x0000100001057983 */ /* 0x000f280000100800 */
[----:B------:R-:W5:Y:S04]  /*1f40*/  LDL R3, [R1+0x18] ;  /* 0x0000180001037983 */ /* 0x000f680000100800 */
[----:B------:R-:W4:Y:S01]  /*1f50*/  LDL R6, [R1+0x8] ;  /* 0x0000080001067983 */ /* 0x000f220000100800 */
[----:B------:R-:W-:-:S02]  /*1f60*/  IMAD.U32 R10, RZ, RZ, UR14 ;  /* 0x0000000eff0a7e24 */ /* 0x000fc4000f8e00ff */
[----:B------:R-:W-:Y:S01]  /*1f70*/  IMAD.U32 R11, RZ, RZ, UR15 ;  /* 0x0000000fff0b7e24 */ /* 0x000fe2000f8e00ff */
[----:B------:R-:W1:Y:S01]  /*1f80*/  S2R R14, SR_TID.X ;  /* 0x00000000000e7919 */ /* 0x000e620000002100 */
[----:B------:R-:W-:Y:S02]  /*1f90*/  SHF.R.S32.HI R239, RZ, 0x1f, R238 ;  /* 0x0000001fffef7819 */ /* 0x000fe400000114ee */
[----:B-1----:R-:W-:Y:S01]  /*1fa0*/  SHF.R.S32.HI R12, RZ, 0x1f, R14 ;  /* 0x0000001fff0c7819 */ /* 0x002fe2000001140e */
[----:B------:R-:W-:Y:S01]  /*1fb0*/  UIADD3 UR10, UR7, UR10, URZ ;  /* 0x0000000a070a7290 */ /* 0x000fe2000fffe03f */
[----:B------:R-:W-:Y:S01]  /*1fc0*/  BSSY B1, `(.L_x_691) ;  /* 0x0000995000017945 */ /* 0x000fe20003800000 */
[----:B--2---:R-:W1:Y:S08]  /*1fd0*/  R2UR UR33, R7 ;  /* 0x00000000072173c2 */ /* 0x004e7000000e0000 */
[----:B---3--:R-:W1:Y:S08]  /*1fe0*/  R2UR UR14, R0 ;  /* 0x00000000000e73c2 */ /* 0x008e7000000e0000 */
[----:B----4-:R-:W2:Y:S08]  /*1ff0*/  R2UR UR51, R5 ;  /* 0x00000000053373c2 */ /* 0x010eb000000e0000 */
[----:B-----5:R-:W2:Y:S01]  /*2000*/  R2UR UR15, R3 ;  /* 0x00000000030f73c2 */ /* 0x020ea200000e0000 */
[----:B-1----:R-:W-:-:S04]  /*2010*/  UIADD3 UR12, UP4, UP3, UR12, UR33, UR14 ;  /* 0x000000210c0c7290 */ /* 0x002fc8000fb9e00e */
[----:B------:R-:W-:Y:S02]  /*2020*/  UIADD3 UR22, UP2, UP1, UR19, UR12, UR22 ;  /* 0x0000000c13167290 */ /* 0x000fe4000f95e016 */
[----:B------:R-:W-:Y:S02]  /*2030*/  USHF.R.S32.HI UR33, URZ, 0x1f, UR56 ;  /* 0x0000001f3f217899 */ /* 0x000fe40008011438 */
[----:B--2---:R-:W-:-:S04]  /*2040*/  UIADD3.X UR12, UR16, UR51, UR15, UP4, UP3 ;  /* 0x00000033100c7290 */ /* 0x004fc8000a7e640f */
[----:B------:R-:W-:-:S03]  /*2050*/  UIADD3.X UR19, UR17, UR12, UR18, UP2, UP1 ;  /* 0x0000000c11137290 */ /* 0x000fc600097e2412 */
[----:B------:R-:W-:Y:S02]  /*2060*/  ULDC.64 UR12, c[0x0][0x1a8] ;  /* 0x00006a00000c7ab9 */ /* 0x000fe40000000a00 */
[----:B------:R-:W-:Y:S01]  /*2070*/  UIMAD UR12, UR33, UR12, URZ ;  /* 0x0000000c210c72a4 */ /* 0x000fe2000f8e023f */
[----:B------:R-:W-:-:S03]  /*2080*/  LEA.HI R3, R12, R14, RZ, 0x2 ;  /* 0x0000000e0c037211 */ /* 0x000fc600078f10ff */
[----:B------:R-:W-:Y:S01]  /*2090*/  UIMAD UR18, UR56, UR13, UR12 ;  /* 0x0000000d381272a4 */ /* 0x000fe2000f8e020c */
[----:B------:R-:W-:Y:S02]  /*20a0*/  SHF.R.S32.HI R3, RZ, 0x2, R3 ;  /* 0x00000002ff037819 */ /* 0x000fe40000011403 */
[----:B------:R-:W-:Y:S02]  /*20b0*/  ULDC.64 UR12, c[0x0][0x378] ;  /* 0x0000de00000c7ab9 */ /* 0x000fe40000000a00 */
[----:B------:R-:W-:Y:S01]  /*20c0*/  UIMAD UR12, UR33, UR12, URZ ;  /* 0x0000000c210c72a4 */ /* 0x000fe2000f8e023f */
[----:B------:R-:W-:Y:S02]  /*20d0*/  SHF.R.S32.HI R16, RZ, 0x1f, R3 ;  /* 0x0000001fff107819 */ /* 0x000fe40000011403 */
[----:B------:R-:W-:Y:S01]  /*20e0*/  IADD3 R0, P1, R3, UR7, RZ ;  /* 0x0000000703007c10 */ /* 0x000fe2000ff3e0ff */
[----:B------:R-:W-:-:S03]  /*20f0*/  UIMAD UR17, UR56, UR13, UR12 ;  /* 0x0000000d381172a4 */ /* 0x000fc6000f8e020c */
[----:B------:R-:W-:Y:S01]  /*2100*/  IADD3.X R5, R16, UR24, RZ, P1, !PT ;  /* 0x0000001810057c10 */ /* 0x000fe20008ffe4ff */
[----:B------:R-:W-:Y:S02]  /*2110*/  ULDC.64 UR12, c[0x0][0x370] ;  /* 0x0000dc00000c7ab9 */ /* 0x000fe40000000a00 */
[----:B------:R-:W-:Y:S01]  /*2120*/  UIMAD UR12, UR24, UR12, URZ ;  /* 0x0000000c180c72a4 */ /* 0x000fe2000f8e023f */
[----:B------:R1:W2:Y:S01]  /*2130*/  R2UR UR24, R6 ;  /* 0x00000000061873c2 */ /* 0x0002a200000e0000 */
[----:B------:R-:W-:Y:S02]  /*2140*/  IMAD R5, R5, c[0x0][0x190], RZ ;  /* 0x0000640005057a24 */ /* 0x000fe400078e02ff */
[----:B------:R-:W-:Y:S02]  /*2150*/  UIMAD UR16, UR7, UR13, UR12 ;  /* 0x0000000d071072a4 */ /* 0x000fe4000f8e020c */
[----:B------:R-:W-:Y:S02]  /*2160*/  UIADD3 UR12, UR7, UR4, URZ ;  /* 0x00000004070c7290 */ /* 0x000fe4000fffe03f */
[----:B------:R-:W-:-:S02]  /*2170*/  UIADD3 UR4, -UR5, UR11, UR8 ;  /* 0x0000000b05047290 */ /* 0x000fc4000fffe108 */
[----:B------:R-:W-:Y:S02]  /*2180*/  ULDC.64 UR14, c[0x0][0x3c8] ;  /* 0x0000f200000e7ab9 */ /* 0x000fe40000000a00 */
[----:B------:R-:W-:Y:S02]  /*2190*/  ULDC UR33, c[0x0][0x2e8] ;  /* 0x0000ba0000217ab9 */ /* 0x000fe40000000800 */
[----:B------:R-:W-:Y:S01]  /*21a0*/  UMOV UR51, 0x4 ;  /* 0x0000000400337882 */ /* 0x000fe20000000000 */
[----:B-1----:R-:W-:-:S04]  /*21b0*/  IMAD.WIDE.U32 R6, R0, c[0x0][0x190], R238 ;  /* 0x0000640000067a25 */ /* 0x002fc800078e00ee */
[----:B------:R-:W-:Y:S01]  /*21c0*/  IMAD R0, R0, c[0x0][0x194], R5 ;  /* 0x0000650000007a24 */ /* 0x000fe200078e0205 */
[----:B------:R-:W-:Y:S01]  /*21d0*/  IADD3 R8, P1, R6, UR30, RZ ;  /* 0x0000001e06087c10 */ /* 0x000fe2000ff3e0ff */
[----:B------:R-:W-:-:S03]  /*21e0*/  UIADD3 UR4, UR4, -UR33, URZ ;  /* 0x8000002104047290 */ /* 0x000fc6000fffe03f */
[----:B------:R-:W-:Y:S02]  /*21f0*/  IADD3.X R9, R7, UR29, R0, P1, !PT ;  /* 0x0000001d07097c10 */ /* 0x000fe40008ffe400 */
[----:B------:R-:W-:Y:S01]  /*2200*/  LEA.HI R0, R12, R14, RZ, 0x5 ;  /* 0x0000000e0c007211 */ /* 0x000fe200078f28ff */
[----:B------:R-:W-:Y:S01]  /*2210*/  UIMAD.WIDE UR12, UR12, UR51, UR14 ;  /* 0x000000330c0c72a5 */ /* 0x000fe2000f8e020e */
[----:B------:R1:W3:Y:S01]  /*2220*/  R2UR UR14, R10 ;  /* 0x000000000a0e73c2 */ /* 0x0002e200000e0000 */
[----:B------:R-:W-:Y:S01]  /*2230*/  USHF.R.S32.HI UR33, URZ, 0x1f, UR4 ;  /* 0x0000001f3f217899 */ /* 0x000fe20008011404 */
[----:B------:R-:W-:-:S03]  /*2240*/  IADD3 R6, P1, R238, UR21, RZ ;  /* 0x00000015ee067c10 */ /* 0x000fc6000ff3e0ff */
[----:B------:R-:W-:Y:S01]  /*2250*/  ULEA.HI UR33, UR33, UR4, URZ, 0x7 ;  /* 0x0000000421217291 */ /* 0x000fe2000f8f383f */
[----:B------:R-:W-:Y:S01]  /*2260*/  IADD3.X R7, R239, UR25, RZ, P1, !PT ;  /* 0x00000019ef077c10 */ /* 0x000fe20008ffe4ff */
[----:B------:R-:W-:Y:S02]  /*2270*/  IMAD.U32 R5, RZ, RZ, UR7 ;  /* 0x00000007ff057e24 */ /* 0x000fe4000f8e00ff */
[----:B------:R-:W-:Y:S01]  /*2280*/  USHF.R.S32.HI UR33, URZ, 0x7, UR33 ;  /* 0x000000073f217899 */ /* 0x000fe20008011421 */
[----:B-1----:R-:W-:Y:S02]  /*2290*/  LOP3.LUT R10, R0, 0xffffffe0, RZ, 0xc0, !PT ;  /* 0xffffffe0000a7812 */ /* 0x002fe400078ec0ff */
[----:B------:R-:W-:-:S03]  /*22a0*/  SHF.R.S32.HI R0, RZ, 0x5, R0 ;  /* 0x00000005ff007819 */ /* 0x000fc60000011400 */
[----:B------:R-:W-:-:S04]  /*22b0*/  IMAD.IADD R14, R14, 0x1, -R10 ;  /* 0x000000010e0e7824 */ /* 0x000fc800078e0a0a */
[----:B--2---:R-:W-:Y:S01]  /*22c0*/  IMAD R0, R0, UR24, R14 ;  /* 0x0000001800007c24 */ /* 0x004fe2000f8e020e */
[----:B------:R-:W-:Y:S01]  /*22d0*/  UISETP.LT.AND UP1, UPT, URZ, UR33, UPT ;  /* 0x000000213f00728c */ /* 0x000fe2000bf21270 */
[----:B------:R-:W-:-:S03]  /*22e0*/  IMAD.WIDE.U32 R6, R5, c[0x0][0x370], R6 ;  /* 0x0000dc0005067a25 */ /* 0x000fc600078e0006 */
[C---:B------:R-:W-:Y:S01]  /*22f0*/  IADD3 R198, P1, R0.reuse, UR22, RZ ;  /* 0x0000001600c67c10 */ /* 0x040fe2000ff3e0ff */
[----:B------:R-:W-:Y:S01]  /*2300*/  USEL UR33, URZ, UR33, !UP1 ;  /* 0x000000213f217287 */ /* 0x000fe2000c800000 */
[----:B------:R-:W-:Y:S02]  /*2310*/  IADD3 R7, R7, UR16, RZ ;  /* 0x0000001007077c10 */ /* 0x000fe4000fffe0ff */
[----:B------:R-:W-:Y:S01]  /*2320*/  LEA.HI.X.SX32 R10, R0, UR19, 0x1, P1 ;  /* 0x00000013000a7c11 */ /* 0x000fe200088f0eff */
[----:B------:R-:W-:Y:S01]  /*2330*/  IMAD.U32 R0, RZ, RZ, UR56 ;  /* 0x00000038ff007e24 */ /* 0x000fe2000f8e00ff */
[----:B------:R-:W-:Y:S01]  /*2340*/  UISETP.GT.AND UP1, UPT, UR26, UR33, UPT ;  /* 0x000000211a00728c */ /* 0x000fe2000bf24270 */
[----:B------:R-:W-:Y:S02]  /*2350*/  LEA R199, P1, R198, c[0x0][0x350], 0x2 ;  /* 0x0000d400c6c77a11 */ /* 0x000fe400078210ff */
[----:B------:R-:W-:Y:S02]  /*2360*/  IMAD.WIDE.U32 R6, R0, c[0x0][0x378], R6 ;  /* 0x0000de0000067a25 */ /* 0x000fe400078e0006 */
[----:B------:R-:W-:-:S02]  /*2370*/  LEA.HI.X R198, R198, c[0x0][0x354], R10, 0x2, P1 ;  /* 0x0000d500c6c67a11 */ /* 0x000fc400008f140a */
[----:B------:R-:W-:Y:S01]  /*2380*/  PLOP3.LUT P1, PT, PT, PT, UP1, 0x80, 0x0 ;  /* 0x000000000000781c */ /* 0x000fe20003f2f018 */
[----:B------:R-:W-:Y:S01]  /*2390*/  IMAD.WIDE.U32 R8, R0, c[0x0][0x1a8], R8 ;  /* 0x00006a0000087a25 */ /* 0x000fe200078e0008 */
[----:B------:R-:W-:-:S03]  /*23a0*/  IADD3 R7, R7, UR17, RZ ;  /* 0x0000001107077c10 */ /* 0x000fc6000fffe0ff */
[----:B------:R-:W-:Y:S02]  /*23b0*/  IMAD R0, R16, c[0x0][0x370], RZ ;  /* 0x0000dc0010007a24 */ /* 0x000fe400078e02ff */
[----:B------:R-:W-:Y:S01]  /*23c0*/  IMAD.WIDE.U32 R6, R3, c[0x0][0x370], R6 ;  /* 0x0000dc0003067a25 */ /* 0x000fe200078e0006 */
[----:B------:R-:W-:-:S03]  /*23d0*/  UMOV UR30, UR12 ;  /* 0x0000000c001e7c82 */ /* 0x000fc60008000000 */
[----:B------:R-:W-:Y:S01]  /*23e0*/  IMAD R0, R3, c[0x0][0x374], R0 ;  /* 0x0000dd0003007a24 */ /* 0x000fe200078e0200 */
[----:B------:R-:W-:Y:S01]  /*23f0*/  UMOV UR29, UR13 ;  /* 0x0000000d001d7c82 */ /* 0x000fe20008000000 */
[----:B------:R-:W-:Y:S01]  /*2400*/  IADD3 R5, R9, UR18, RZ ;  /* 0x0000001209057c10 */ /* 0x000fe2000fffe0ff */
[----:B------:R-:W-:Y:S01]  /*2410*/  ULDC.64 UR12, c[0x0][0x200] ;  /* 0x00008000000c7ab9 */ /* 0x000fe20000000a00 */
[----:B------:R-:W-:Y:S01]  /*2420*/  IMAD.IADD R0, R7, 0x1, R0 ;  /* 0x0000000107007824 */ /* 0x000fe200078e0200 */
[----:B------:R-:W-:Y:S01]  /*2430*/  LEA R230, P2, R6, c[0x0][0x330], 0x1 ;  /* 0x0000cc0006e67a11 */ /* 0x000fe200078408ff */
[----:B------:R1:W2:Y:S01]  /*2440*/  R2UR UR15, R11 ;  /* 0x000000000b0f73c2 */ /* 0x0002a200000e0000 */
[----:B------:R-:W-:Y:S01]  /*2450*/  LEA R232, P3, R8, c[0x0][0x160], 0x1 ;  /* 0x0000580008e87a11 */ /* 0x000fe200078608ff */
[----:B------:R-:W-:Y:S02]  /*2460*/  UIADD3 UR7, UR26, -0x1, URZ ;  /* 0xffffffff1a077890 */ /* 0x000fe4000fffe03f */
[----:B------:R-:W-:Y:S01]  /*2470*/  UIMAD.WIDE UR12, UR10, UR51, UR12 ;  /* 0x000000330a0c72a5 */ /* 0x000fe2000f8e020c */
[----:B------:R-:W-:-:S02]  /*2480*/  LEA.HI.X R231, R6, c[0x0][0x334], R0, 0x1, P2 ;  /* 0x0000cd0006e77a11 */ /* 0x000fc400010f0c00 */
[----:B------:R-:W-:Y:S01]  /*2490*/  LEA.HI.X R233, R8, c[0x0][0x164], R5, 0x1, P3 ;  /* 0x0000590008e97a11 */ /* 0x000fe200018f0c05 */
[----:B-123--:R-:W-:Y:S05]  /*24a0*/  @P1 BRA `(.L_x_696) ;  /* 0x0000077000001947 */ /* 0x00efea0003800000 */
        /* <DEDUP_REMOVED lines=18> */
.L_x_697:
        /* <DEDUP_REMOVED lines=18> */
.L_x_698:
        /* <DEDUP_REMOVED lines=9> */
[----:B------:R-:W-:-:S02]  /*2780*/  IADD3 R4, P0, R4, UR16, RZ ;  /* 0x0000001004047c10 */ /* 0x000fc4000ff1e0ff */
[----:B------:R-:W-:Y:S01]  /*2790*/  IMAD.U32 R0, RZ, RZ, UR10 ;  /* 0x0000000aff007e24 */ /* 0x000fe2000f8e00ff */
[----:B------:R-:W-:Y:S01]  /*27a0*/  ULDC.64 UR10, c[0x0][0x3b8] ;  /* 0x0000ee00000a7ab9 */ /* 0x000fe20000000a00 */
[----:B------:R-:W-:Y:S01]  /*27b0*/  ISETP.GE.OR P1, PT, R3, UR5, P2 ;  /* 0x0000000503007c0c */ /* 0x000fe20009726670 */
[----:B------:R-:W-:Y:S02]  /*27c0*/  UIMAD UR10, UR12, UR10, URZ ;  /* 0x0000000a0c0a72a4 */ /* 0x000fe4000f8e023f */
        /* <DEDUP_REMOVED lines=15> */
.L_x_700:
[----:B------:R-:W-:Y:S05]  /*28c0*/  BSYNC B0 ;  /* 0x0000000000007941 */ /* 0x000fea0003800000 */
.L_x_699:
        /* <DEDUP_REMOVED lines=14> */
.L_x_702:
[----:B------:R-:W-:Y:S05]  /*29b0*/  BSYNC B0 ;  /* 0x0000000000007941 */ /* 0x000fea0003800000 */
.L_x_701:
        /* <DEDUP_REMOVED lines=25> */
.L_x_704:
[----:B------:R-:W-:Y:S05]  /*2b50*/  BSYNC B0 ;  /* 0x0000000000007941 */ /* 0x000fea0003800000 */
.L_x_703:
        /* <DEDUP_REMOVED lines=12> */
.L_x_696:
        /* <DEDUP_REMOVED lines=43> */
.L_x_707:
[----:B------:R-:W-:Y:S05]  /*2ed0*/  BSYNC B0 ;  /* 0x0000000000007941 */ /* 0x000fea0003800000 */
.L_x_706:
        /* <DEDUP_REMOVED lines=21> */
.L_x_709:
[----:B------:R-:W-:Y:S05]  /*3030*/  BSYNC B0 ;  /* 0x0000000000007941 */ /* 0x000fea0003800000 */
.L_x_708:
        /* <DEDUP_REMOVED lines=17> */
.L_x_711:
[----:B------:R-:W-:Y:S05]  /*3150*/  BSYNC B0 ;  /* 0x0000000000007941 */ /* 0x000fea0003800000 */
.L_x_710:
        /* <DEDUP_REMOVED lines=15> */
.L_x_713:
[----:B------:R-:W-:Y:S05]  /*3250*/  BSYNC B0 ;  /* 0x0000000000007941 */ /* 0x000fea0003800000 */
.L_x_712:
        /* <DEDUP_REMOVED lines=20> */
.L_x_715:
[----:B------:R-:W-:Y:S05]  /*33a0*/  BSYNC B0 ;  /* 0x0000000000007941 */ /* 0x000fea0003800000 */
.L_x_714:
        /* <DEDUP_REMOVED lines=20> */
.L_x_717:
[----:B------:R-:W-:Y:S05]  /*34f0*/  BSYNC B0 ;  /* 0x0000000000007941 */ /* 0x000fea0003800000 */
.L_x_716:
        /* <DEDUP_REMOVED lines=52> */
.L_x_719:
[----:B---3--:R-:W-:Y:S05]  /*3840*/  BSYNC B0 ;  /* 0x0000000000007941 */ /* 0x008fea0003800000 */
.L_x_718:
        /* <DEDUP_REMOVED lines=19> */
.L_x_721:
[----:B------:R-:W-:Y:S05]  /*3980*/  BSYNC B0 ;  /* 0x0000000000007941 */ /* 0x000fea0003800000 */
.L_x_720:
[----:B-1234-:R-:W2:Y:S01]  /*3990*/  LDL R0, [R1+0xc] ;  /* 0x00000c0001007983 */ /* 0x01eea20000100800 */
[----:B------:R-:W-:Y:S02]  /*39a0*/  ULDC.64 UR18, c[0x0][0x318] ;  /* 0x0000c60000127ab9 */ /* 0x000fe40000000a00 */
[----:B------:R-:W-:Y:S01]  /*39b0*/  USHF.R.S32.HI UR16, URZ, 0x1f, UR56 ;  /* 0x0000001f3f107899 */ /* 0x000fe20008011438 */
[----:B------:R-:W0:Y:S01]  /*39c0*/  LDGDEPBAR ;  /* 0x00000000000079af */ /* 0x000e220000000000 */
[----:B------:R-:W-:Y:S02]  /*39d0*/  UISETP.NE.U32.AND UP1, UPT, URZ, UR18, UPT ;  /* 0x000000123f00728c */ /* 0x000fe4000bf25070 */
[----:B------:R-:W-:Y:S01]  /*39e0*/  ULDC.64 UR20, c[0x0][0x320] ;  /* 0x0000c80000147ab9 */ /* 0x000fe20000000a00 */
[----:B------:R-:W3:Y:S01]  /*39f0*/  LDL R3, [R1+0x20] ;  /* 0x0000200001037983 */ /* 0x000ee20000100800 */
[----:B------:R-:W-:-:S11]  /*3a00*/  UISETP.NE.AND.EX UP1, UPT, URZ, UR19, UPT, UP1 ;  /* 0x000000133f00728c */ /* 0x000fd6000bf25310 */
        /* <DEDUP_REMOVED lines=8> */
[----:B------:R-:W-:Y:S01]  /*3a90*/  @UP1 UIADD3 UR21, UR17, UR21, URZ ;  /* 0x0000001511151290 */ /* 0x000fe2000fffe03f */
[----:B------:R-:W-:-:S03]  /*3aa0*/  PLOP3.LUT P1, PT, PT, PT, UP1, 0x80, 0x0 ;  /* 0x000000000000781c */ /* 0x000fc60003f2f018 */
[----:B------:R-:W-:Y:S01]  /*3ab0*/  @UP1 ULEA.HI.X UR19, UR16, UR19, UR21, 0x2, UP0 ;  /* 0x0000001310131291 */ /* 0x000fe200080f1415 */
[----:B------:R-:W-:-:S05]  /*3ac0*/  IMAD.U32 R4, RZ, RZ, UR18 ;  /* 0x00000012ff047e24 */ /* 0x000fca000f8e00ff */
[----:B------:R-:W-:-:S05]  /*3ad0*/  IMAD.U32 R5, RZ, RZ, UR19 ;  /* 0x00000013ff057e24 */ /* 0x000fca000f8e00ff */
[----:B------:R-:W4:Y:S01]  /*3ae0*/  @P1 LDG.E R4, [R4.64] ;  /* 0x0000003404041981 */ /* 0x000f22000c1e1900 */
[----:B------:R-:W-:Y:S02]  /*3af0*/  IMAD.MOV.U32 R8, RZ, RZ, c[0x0][0x308] ;  /* 0x0000c200ff087624 */ /* 0x000fe400078e00ff */
[----:B------:R-:W-:Y:S01]  /*3b00*/  IMAD.MOV.U32 R9, RZ, RZ, c[0x0][0x30c] ;  /* 0x0000c300ff097624 */ /* 0x000fe200078e00ff */
        /* <DEDUP_REMOVED lines=8> */
[----:B--2---:R2:W1:Y:S03]  /*3b90*/  R2UR UR9, R0 ;  /* 0x00000000000973c2 */ /* 0x00446600000e0000 */
[----:B--2---:R-:W2:Y:S05]  /*3ba0*/  S2R R0, SR_TID.X ;  /* 0x0000000000007919 */ /* 0x004eaa0000002100 */
[----:B---3--:R3:W1:Y:S01]  /*3bb0*/  R2UR UR10, R3 ;  /* 0x00000000030a73c2 */ /* 0x00866200000e0000 */
[----:B--2---:R-:W-:-:S05]  /*3bc0*/  IMAD.SHL.U32 R0, R0, 0x2, RZ ;  /* 0x0000000200007824 */ /* 0x004fca00078e00ff */
[----:B------:R-:W-:-:S05]  /*3bd0*/  LOP3.LUT R0, R0, 0x6, RZ, 0xc0, !PT ;  /* 0x0000000600007812 */ /* 0x000fca00078ec0ff */
[----:B------:R-:W-:-:S05]  /*3be0*/  IMAD R0, R245, 0x40, R0 ;  /* 0x00000040f5007824 */ /* 0x000fca00078e0200 */
[----:B---3--:R-:W-:Y:S02]  /*3bf0*/  IADD3 R3, R237, -UR8, -R0 ;  /* 0x80000008ed037c10 */ /* 0x008fe4000fffe800 */
[----:B------:R-:W4:Y:S02]  /*3c00*/  @P1 MUFU.RCP R0, c[0x0][0x238] ;  /* 0x00008e0000001b08 */ /* 0x000f240000001000 */
[----:B----4-:R-:W-:-:S04]  /*3c10*/  @P1 FMUL.FTZ R4, R4, R0 ;  /* 0x0000000004041220 */ /* 0x010fc80000410000 */
[----:B------:R2:W3:Y:S02]  /*3c20*/  @P1 R2UR UR8, R4 ;  /* 0x00000000040813c2 */ /* 0x0004e400000e0000 */
[----:B--2---:R2:W1:Y:S04]  /*3c30*/  LDG.E.64 R4, [R8.64+0x8] ;  /* 0x0000083408047981 */ /* 0x004468000c1e1b00 */
[----:B--2---:R-:W2:Y:S01]  /*3c40*/  LDG.E.64 R8, [R8.64] ;  /* 0x0000003408087981 */ /* 0x004ea2000c1e1b00 */
[----:B------:R-:W-:Y:S01]  /*3c50*/  IMAD.U32 R0, RZ, RZ, UR5 ;  /* 0x00000005ff007e24 */ /* 0x000fe2000f8e00ff */
[----:B------:R-:W-:-:S04]  /*3c60*/  SHF.R.S32.HI R6, RZ, 0x1f, R14 ;  /* 0x0000001fff067819 */ /* 0x000fc8000001140e */
[----:B------:R-:W-:Y:S02]  /*3c70*/  IADD3 R246, R0, -UR11, R3 ;  /* 0x8000000b00f67c10 */ /* 0x000fe4000fffe003 */
[----:B------:R-:W-:Y:S02]  /*3c80*/  IADD3 R3, R155, 0x1000, RZ ;  /* 0x000010009b037810 */ /* 0x000fe40007ffe0ff */
[----:B------:R-:W-:Y:S02]  /*3c90*/  IADD3 R0, R156, 0x1000, RZ ;  /* 0x000010009c007810 */ /* 0x000fe40007ffe0ff */
[----:B------:R-:W-:Y:S02]  /*3ca0*/  SEL R3, R3, R155, !P0 ;  /* 0x0000009b03037207 */ /* 0x000fe40004000000 */
[----:B------:R-:W-:Y:S01]  /*3cb0*/  SEL R0, R0, R156, !P0 ;  /* 0x0000009c00007207 */ /* 0x000fe20004000000 */
        /* <DEDUP_REMOVED lines=18> */
[----:B------:R-:W-:Y:S01]  /*3de0*/  IMAD.SHL.U32 R148, R0, 0x2, RZ ;  /* 0x0000000200947824 */ /* 0x000fe200078e00ff */
[----:B------:R-:W-:Y:S02]  /*3df0*/  UMOV UR4, URZ ;  /* 0x0000003f00047c82 */ /* 0x000fe40008000000 */
[----:B---3--:R-:W-:Y:S02]  /*3e00*/  @UP1 UMOV UR4, UR8 ;  /* 0x0000000800041c82 */ /* 0x008fe40008000000 */
[----:B------:R-:W-:Y:S01]  /*3e10*/  ULDC UR28, c[0x0][0x2e4] ;  /* 0x0000b900001c7ab9 */ /* 0x000fe20000000800 */
[----:B-1----:R-:W-:-:S04]  /*3e20*/  IADD3 R247, P2, P1, R4, UR10, R14 ;  /* 0x0000000a04f77c10 */ /* 0x002fc8000f95e00e */
[----:B------:R-:W-:Y:S01]  /*3e30*/  IADD3.X R6, R5, UR9, R6, P2, P1 ;  /* 0x0000000905067c10 */ /* 0x000fe200097e2406 */
[----:B--2---:R-:W1:Y:S08]  /*3e40*/  R2UR UR17, R8 ;  /* 0x00000000081173c2 */ /* 0x004e7000000e0000 */
[----:B------:R-:W2:Y:S01]  /*3e50*/  R2UR UR32, R9 ;  /* 0x00000000092073c2 */ /* 0x000ea200000e0000 */
[----:B-1----:R-:W-:Y:S01]  /*3e60*/  LOP3.LUT R244, R6, UR17, RZ, 0x3c, !PT ;  /* 0x0000001106f47c12 */ /* 0x002fe2000f8e3cff */
[----:B------:R-:W-:-:S02]  /*3e70*/  UIADD3 UR26, UR17, -0x61c88647, URZ ;  /* 0x9e3779b9111a7890 */ /* 0x000fc4000fffe03f */
[----:B------:R-:W-:Y:S02]  /*3e80*/  UIADD3 UR25, UR17, 0x3c6ef372, URZ ;  /* 0x3c6ef37211197890 */ /* 0x000fe4000fffe03f */
[----:B------:R-:W-:Y:S02]  /*3e90*/  UIADD3 UR23, UR17, -0x255992d5, URZ ;  /* 0xdaa66d2b11177890 */ /* 0x000fe4000fffe03f */
[----:B------:R-:W-:Y:S02]  /*3ea0*/  UIADD3 UR21, UR17, 0x78dde6e4, URZ ;  /* 0x78dde6e411157890 */ /* 0x000fe4000fffe03f */
[----:B------:R-:W-:Y:S02]  /*3eb0*/  UIADD3 UR19, UR17, 0x1715609d, URZ ;  /* 0x1715609d11137890 */ /* 0x000fe4000fffe03f */
[----:B------:R-:W-:Y:S02]  /*3ec0*/  UIADD3 UR17, UR17, -0x4ab325aa, URZ ;  /* 0xb54cda5611117890 */ /* 0x000fe4000fffe03f */
[----:B--2---:R-:W-:-:S02]  /*3ed0*/  UIADD3 UR51, UR32, -0x4498517b, URZ ;  /* 0xbb67ae8520337890 */ /* 0x004fc4000fffe03f */
[----:B------:R-:W-:Y:S02]  /*3ee0*/  UIADD3 UR24, UR32, 0x76cf5d0a, URZ ;  /* 0x76cf5d0a20187890 */ /* 0x000fe4000fffe03f */
[----:B------:R-:W-:Y:S02]  /*3ef0*/  UIADD3 UR22, UR32, 0x32370b8f, URZ ;  /* 0x32370b8f20167890 */ /* 0x000fe4000fffe03f */
[----:B------:R-:W-:Y:S02]  /*3f00*/  UIADD3 UR20, UR32, -0x126145ec, URZ ;  /* 0xed9eba1420147890 */ /* 0x000fe4000fffe03f */
[----:B------:R-:W-:Y:S02]  /*3f10*/  UIADD3 UR18, UR32, -0x56f99767, URZ ;  /* 0xa906689920127890 */ /* 0x000fe4000fffe03f */
[----:B------:R-:W-:Y:S02]  /*3f20*/  UIADD3 UR16, UR32, 0x646e171e, URZ ;  /* 0x646e171e20107890 */ /* 0x000fe4000fffe03f */
.L_x_726:
[----:B------:R-:W-:Y:S01]  /*3f30*/  USHF.L.U32 UR9, UR31, 0x7, URZ ;  /* 0x000000071f097899 */ /* 0x000fe2000800063f */
[----:B------:R-:W0:Y:S01]  /*3f40*/  LDGDEPBAR ;  /* 0x00000000000079af */ /* 0x000e220000000000 */
[----:B------:R-:W-:Y:S02]  /*3f50*/  IMAD.IADD R112, R154, 0x1, R148 ;  /* 0x000000019a707824 */ /* 0x000fe400078e0294 */
[----:B------:R-:W-:Y:S01]  /*3f60*/  UIADD3 UR27, UR9, UR11, URZ ;  /* 0x0000000b091b7290 */ /* 0x000fe2000fffe03f */
[----:B------:R-:W-:Y:S02]  /*3f70*/  IMAD.MOV.U32 R234, RZ, RZ, R199 ;  /* 0x000000ffffea7224 */ /* 0x000fe400078e00c7 */
[----:B------:R-:W-:Y:S01]  /*3f80*/  IMAD.MOV.U32 R235, RZ, RZ, R198 ;  /* 0x000000ffffeb7224 */ /* 0x000fe200078e00c6 */
[----:B------:R-:W-:Y:S04]  /*3f90*/  UIADD3 UR8, -UR5, 0x80, UR27 ;  /* 0x0000008005087890 */ /* 0x000fe8000fffe11b */
[----:B------:R-:W-:Y:S02]  /*3fa0*/  UIADD3 UR10, UR8, -UR61, URZ ;  /* 0x8000003d080a7290 */ /* 0x000fe4000fffe03f */
[----:B------:R-:W-:Y:S04]  /*3fb0*/  USHF.L.U32 UR8, UR7, 0x7, URZ ;  /* 0x0000000707087899 */ /* 0x000fe8000800063f */
[----:B------:R-:W-:Y:S02]  /*3fc0*/  UISETP.GE.AND UP0, UPT, UR8, UR10, UPT ;  /* 0x0000000a0800728c */ /* 0x000fe4000bf06270 */
[----:B------:R-:W-:Y:S01]  /*3fd0*/  IADD3 R0, R246, UR8, RZ ;  /* 0x00000008f6007c10 */ /* 0x000fe2000fffe0ff */
[----:B------:R-:W-:Y:S03]  /*3fe0*/  ULDC UR10, c[0x0][0x2e4] ;  /* 0x0000b900000a7ab9 */ /* 0x000fe60000000800 */
[----:B------:R-:W-:Y:S01]  /*3ff0*/  IABS R5, R0 ;  /* 0x0000000000057213 */ /* 0x000fe20000000000 */
[----:B------:R-:W-:Y:S04]  /*4000*/  DEPBAR.LE SB0, 0x0 ;  /* 0x000080000000791a */ /* 0x000fe80000000000 */
[----:B------:R1:W-:Y:S01]  /*4010*/  I2F R200, R5 ;  /* 0x0000000500c87306 */ /* 0x0003e20000201400 */
[C---:B------:R-:W-:Y:S01]  /*4020*/  IADD3 R4, R0.reuse, -0x1, RZ ;  /* 0xffffffff00047810 */ /* 0x040fe20007ffe0ff */
[----:B------:R-:W-:Y:S01]  /*4030*/  BAR.SYNC.DEFER_BLOCKING 0x0 ;  /* 0x0000000000007b1d */ /* 0x000fe20000010000 */
[----:B------:R-:W-:Y:S02]  /*4040*/  IADD3 R6, R0, 0x7, RZ ;  /* 0x0000000700067810 */ /* 0x000fe40007ffe0ff */
[----:B------:R-:W-:Y:S02]  /*4050*/  ISETP.GE.AND P0, PT, R4, RZ, PT ;  /* 0x000000ff0400720c */ /* 0x000fe40003f06270 */
[C---:B------:R-:W-:Y:S02]  /*4060*/  IADD3 R7, R0.reuse, 0x47, RZ ;  /* 0x0000004700077810 */ /* 0x040fe40007ffe0ff */
[C---:B------:R-:W-:Y:S02]  /*4070*/  IADD3 R8, R0.reuse, 0x48, RZ ;  /* 0x0000004800087810 */ /* 0x040fe40007ffe0ff */
[----:B------:R-:W-:Y:S02]  /*4080*/  IADD3 R9, R0, 0x40, RZ ;  /* 0x0000004000097810 */ /* 0x000fe40007ffe0ff */
[----:B------:R-:W-:Y:S02]  /*4090*/  ISETP.GE.AND P2, PT, R8, RZ, PT ;  /* 0x000000ff0800720c */ /* 0x000fe40003f46270 */
[C---:B------:R-:W-:Y:S02]  /*40a0*/  IADD3 R12, R0.reuse, 0x3f, RZ ;  /* 0x0000003f000c7810 */ /* 0x040fe40007ffe0ff */
[C---:B------:R-:W-:Y:S02]  /*40b0*/  IADD3 R52, R0.reuse, 0x30, RZ ;  /* 0x0000003000347810 */ /* 0x040fe40007ffe0ff */
[----:B------:R-:W-:Y:S02]  /*40c0*/  @!P0 IADD3 R4, -R0, 0x1, RZ ;  /* 0x0000000100048810 */ /* 0x000fe40007ffe1ff */
[----:B------:R-:W-:Y:S02]  /*40d0*/  ISETP.GE.AND P0, PT, R6, RZ, PT ;  /* 0x000000ff0600720c */ /* 0x000fe40003f06270 */
[----:B------:R2:W3:Y:S01]  /*40e0*/  I2F R190, R4 ;  /* 0x0000000400be7306 */ /* 0x0004e20000201400 */
[C---:B-1----:R-:W-:Y:S01]  /*40f0*/  IADD3 R5, R0.reuse, 0x8, RZ ;  /* 0x0000000800057810 */ /* 0x042fe20007ffe0ff */
[----:B------:R-:W-:Y:S01]  /*4100*/  LDSM.16.M88.4 R64, [R148] ;  /* 0x000000009440783b */ /* 0x000fe20000000200 */
[C---:B------:R-:W-:Y:S02]  /*4110*/  @!P2 IADD3 R8, -R0.reuse, -0x48, RZ ;  /* 0xffffffb80008a810 */ /* 0x040fe40007ffe1ff */
[----:B------:R-:W-:Y:S02]  /*4120*/  ISETP.GE.AND P1, PT, R5, RZ, PT ;  /* 0x000000ff0500720c */ /* 0x000fe40003f26270 */
[C---:B------:R-:W-:Y:S03]  /*4130*/  IADD3 R56, R0.reuse, 0x2f, RZ ;  /* 0x0000002f00387810 */ /* 0x040fe60007ffe0ff */
[----:B------:R-:W-:Y:S01]  /*4140*/  I2F R196, R8 ;  /* 0x0000000800c47306 */ /* 0x000fe20000201400 */
[----:B------:R-:W1:Y:S01]  /*4150*/  LDSM.16.M88.4 R16, [R149+0x6000] ;  /* 0x006000009510783b */ /* 0x000e620000000200 */
[C---:B------:R-:W-:Y:S02]  /*4160*/  @!P0 IADD3 R6, -R0.reuse, -0x7, RZ ;  /* 0xfffffff900068810 */ /* 0x040fe40007ffe1ff */
[C---:B------:R-:W-:Y:S02]  /*4170*/  IADD3 R20, R0.reuse, 0x38, RZ ;  /* 0x0000003800147810 */ /* 0x040fe40007ffe0ff */
[C---:B------:R-:W-:Y:S02]  /*4180*/  IADD3 R24, R0.reuse, 0x37, RZ ;  /* 0x0000003700187810 */ /* 0x040fe40007ffe0ff */
[C---:B------:R-:W-:Y:S01]  /*4190*/  IADD3 R28, R0.reuse, -0x8, RZ ;  /* 0xfffffff8001c7810 */ /* 0x040fe20007ffe0ff */
[----:B------:R-:W4:Y:S01]  /*41a0*/  LDSM.16.M88.4 R60, [R148+0x1000] ;  /* 0x00100000943c783b */ /* 0x000f220000000200 */
[----:B------:R-:W-:Y:S01]  /*41b0*/  I2F R194, R6 ;  /* 0x0000000600c27306 */ /* 0x000fe20000201400 */
[C---:B------:R-:W-:Y:S02]  /*41c0*/  @!P1 IADD3 R5, -R0.reuse, -0x8, RZ ;  /* 0xfffffff800059810 */ /* 0x040fe40007ffe1ff */
[----:B------:R-:W-:Y:S01]  /*41d0*/  ISETP.GE.AND P1, PT, R7, RZ, PT ;  /* 0x000000ff0700720c */ /* 0x000fe20003f26270 */
[----:B--2---:R-:W-:Y:S01]  /*41e0*/  IMAD.U32 R4, RZ, RZ, UR30 ;  /* 0x0000001eff047e24 */ /* 0x004fe2000f8e00ff */
[C---:B------:R-:W-:Y:S02]  /*41f0*/  IADD3 R36, R0.reuse, -0x9, RZ ;  /* 0xfffffff700247810 */ /* 0x040fe40007ffe0ff */
[----:B------:R-:W2:Y:S01]  /*4200*/  LDSM.16.M88.4 R32, [R149+0x6400] ;  /* 0x006400009520783b */ /* 0x000ea20000000200 */
[C---:B------:R-:W-:Y:S02]  /*4210*/  IADD3 R40, R0.reuse, -0x10, RZ ;  /* 0xfffffff000287810 */ /* 0x040fe40007ffe0ff */
[----:B------:R1:W1:Y:S01]  /*4220*/  I2F R195, R5 ;  /* 0x0000000500c37306 */ /* 0x0002620000201400 */
[C---:B------:R-:W-:Y:S02]  /*4230*/  LEA R4, P0, R237.reuse, R4, 0x2 ;  /* 0x00000004ed047211 */ /* 0x040fe400078010ff */
[C---:B------:R-:W-:Y:S02]  /*4240*/  IADD3 R44, R0.reuse, -0x11, RZ ;  /* 0xffffffef002c7810 */ /* 0x040fe40007ffe0ff */
[----:B------:R-:W2:Y:S01]  /*4250*/  LDSM.16.M88.4 R48, [R149+0x6800] ;  /* 0x006800009530783b */ /* 0x000ea20000000200 */
[----:B------:R-:W-:Y:S02]  /*4260*/  @!P1 IADD3 R7, -R0, -0x47, RZ ;  /* 0xffffffb900079810 */ /* 0x000fe40007ffe1ff */
[----:B------:R-:W-:Y:S02]  /*4270*/  ISETP.GE.AND P1, PT, R12, RZ, PT ;  /* 0x000000ff0c00720c */ /* 0x000fe40003f26270 */
[----:B------:R2:W2:Y:S01]  /*4280*/  I2F R197, R7 ;  /* 0x0000000700c57306 */ /* 0x0004a20000201400 */
[C---:B------:R-:W-:Y:S02]  /*4290*/  IADD3 R167, R0.reuse, -0x19, RZ ;  /* 0xffffffe700a77810 */ /* 0x040fe40007ffe0ff */
[----:B------:R-:W2:Y:S01]  /*42a0*/  LDSM.16.M88.4 R100, [R149+0x6c00] ;  /* 0x006c00009564783b */ /* 0x000ea20000000200 */
[C---:B------:R-:W-:Y:S02]  /*42b0*/  IADD3 R168, R0.reuse, -0x18, RZ ;  /* 0xffffffe800a87810 */ /* 0x040fe40007ffe0ff */
[C---:B------:R-:W-:Y:S02]  /*42c0*/  IADD3 R166, R0.reuse, 0x27, RZ ;  /* 0x0000002700a67810 */ /* 0x040fe40007ffe0ff */
[C---:B------:R-:W-:Y:S02]  /*42d0*/  IADD3 R165, R0.reuse, 0x28, RZ ;  /* 0x0000002800a57810 */ /* 0x040fe40007ffe0ff */
[C---:B------:R-:W-:Y:S01]  /*42e0*/  IADD3 R169, R0.reuse, 0xf, RZ ;  /* 0x0000000f00a97810 */ /* 0x040fe20007ffe0ff */
[----:B------:R-:W-:Y:S01]  /*42f0*/  LDSM.16.M88.4 R104, [R112] ;  /* 0x000000007068783b */ /* 0x000fe20000000200 */
[----:B------:R-:W-:Y:S01]  /*4300*/  @!P1 IADD3 R12, -R0, -0x3f, RZ ;  /* 0xffffffc1000c9810 */ /* 0x000fe20007ffe1ff */
[----:B-1----:R-:W-:Y:S01]  /*4310*/  IMAD.U32 R5, RZ, RZ, UR29 ;  /* 0x0000001dff057e24 */ /* 0x002fe2000f8e00ff */
[----:B------:R-:W-:Y:S02]  /*4320*/  ISETP.GE.AND P1, PT, R24, RZ, PT ;  /* 0x000000ff1800720c */ /* 0x000fe40003f26270 */
[----:B------:R-:W-:Y:S01]  /*4330*/  I2F R178, R12 ;  /* 0x0000000c00b27306 */ /* 0x000fe20000201400 */
[C---:B------:R-:W-:Y:S02]  /*4340*/  IADD3 R170, R0.reuse, -0x38, RZ ;  /* 0xffffffc800aa7810 */ /* 0x040fe40007ffe0ff */
[----:B------:R-:W-:Y:S01]  /*4350*/  LEA.HI.X.SX32 R5, R237, R5, 0x2, P0 ;  /* 0x00000005ed057211 */ /* 0x000fe200000f16ff */
[----:B------:R-:W1:Y:S01]  /*4360*/  LDSM.16.M88.4 R108, [R150+0x6000] ;  /* 0x00600000966c783b */ /* 0x000e620000000200 */
[----:B------:R-:W-:Y:S02]  /*4370*/  ISETP.GE.AND P0, PT, R9, RZ, PT ;  /* 0x000000ff0900720c */ /* 0x000fe40003f06270 */
[----:B------:R-:W-:Y:S02]  /*4380*/  IADD3 R171, R0, -0x39, RZ ;  /* 0xffffffc700ab7810 */ /* 0x000fe40007ffe0ff */
[----:B------:R-:W-:Y:S02]  /*4390*/  ISETP.GE.AND P3, PT, R170, RZ, PT ;  /* 0x000000ffaa00720c */ /* 0x000fe40003f66270 */
[----:B------:R-:W-:Y:S01]  /*43a0*/  ISETP.GE.AND P2, PT, R171, RZ, PT ;  /* 0x000000ffab00720c */ /* 0x000fe20003f46270 */
[----:B-----5:R2:W5:Y:S01]  /*43b0*/  LDG.E R164, [R4.64] ;  /* 0x0000003404a47981 */ /* 0x020562000c1e1900 */
[----:B------:R-:W-:Y:S02]  /*43c0*/  @!P1 IADD3 R24, -R0, -0x37, RZ ;  /* 0xffffffc900189810 */ /* 0x000fe40007ffe1ff */
[----:B------:R-:W-:Y:S01]  /*43d0*/  ISETP.GE.AND P1, PT, R36, RZ, PT ;  /* 0x000000ff2400720c */ /* 0x000fe20003f26270 */
[----:B------:R2:W5:Y:S01]  /*43e0*/  LDG.E R163, [R4.64+0x20] ;  /* 0x0000203404a37981 */ /* 0x000562000c1e1900 */
[----:B------:R-:W-:Y:S01]  /*43f0*/  I2F R188, R24 ;  /* 0x0000001800bc7306 */ /* 0x000fe20000201400 */
[----:B------:R-:W-:Y:S02]  /*4400*/  @!P0 IADD3 R9, -R0, -0x40, RZ ;  /* 0xffffffc000098810 */ /* 0x000fe40007ffe1ff */
[----:B------:R2:W5:Y:S01]  /*4410*/  LDG.E R162, [R4.64+0x100] ;  /* 0x0001003404a27981 */ /* 0x000562000c1e1900 */
[----:B------:R-:W-:Y:S02]  /*4420*/  ISETP.GE.AND P0, PT, R20, RZ, PT ;  /* 0x000000ff1400720c */ /* 0x000fe40003f06270 */
[C---:B------:R-:W-:Y:S01]  /*4430*/  @!P3 IADD3 R170, -R0.reuse, 0x38, RZ ;  /* 0x0000003800aab810 */ /* 0x040fe20007ffe1ff */
[----:B------:R2:W5:Y:S01]  /*4440*/  LDG.E R161, [R4.64+0x120] ;  /* 0x0001203404a17981 */ /* 0x000562000c1e1900 */
[C---:B------:R-:W-:Y:S02]  /*4450*/  @!P2 IADD3 R171, -R0.reuse, 0x39, RZ ;  /* 0x0000003900aba810 */ /* 0x040fe40007ffe1ff */
[----:B------:R4:W1:Y:S01]  /*4460*/  I2F R179, R9 ;  /* 0x0000000900b37306 */ /* 0x0008620000201400 */
[----:B------:R-:W1:Y:S01]  /*4470*/  LDSM.16.M88.4 R112, [R112+0x1000] ;  /* 0x001000007070783b */ /* 0x000e620000000200 */
[----:B------:R-:W-:Y:S02]  /*4480*/  @!P1 IADD3 R36, -R0, 0x9, RZ ;  /* 0x0000000900249810 */ /* 0x000fe40007ffe1ff */
[----:B------:R-:W-:Y:S03]  /*4490*/  ISETP.GE.AND P1, PT, R44, RZ, PT ;  /* 0x000000ff2c00720c */ /* 0x000fe60003f26270 */
[----:B------:R-:W-:Y:S02]  /*44a0*/  @!P0 IADD3 R20, -R0, -0x38, RZ ;  /* 0xffffffc800148810 */ /* 0x000fe40007ffe1ff */
[----:B------:R-:W-:Y:S01]  /*44b0*/  ISETP.GE.AND P0, PT, R28, RZ, PT ;  /* 0x000000ff1c00720c */ /* 0x000fe20003f06270 */
[----:B------:R-:W-:Y:S07]  /*44c0*/  I2F R181, R36 ;  /* 0x0000002400b57306 */ /* 0x000fee0000201400 */
[----:B------:R-:W-:Y:S02]  /*44d0*/  @!P1 IADD3 R44, -R0, 0x11, RZ ;  /* 0x00000011002c9810 */ /* 0x000fe40007ffe1ff */
[----:B------:R-:W-:Y:S01]  /*44e0*/  ISETP.GE.AND P1, PT, R56, RZ, PT ;  /* 0x000000ff3800720c */ /* 0x000fe20003f26270 */
[----:B------:R1:W1:Y:S01]  /*44f0*/  I2F R189, R20 ;  /* 0x0000001400bd7306 */ /* 0x0002620000201400 */
[-C--:B--2---:R-:W-:Y:S03]  /*4500*/  HMMA.16816.F32 R4, R64, R16.reuse, RZ ;  /* 0x000000104004723c */ /* 0x084fe600000018ff */
[----:B------:R-:W-:Y:S02]  /*4510*/  @!P0 IADD3 R28, -R0, 0x8, RZ ;  /* 0x00000008001c8810 */ /* 0x000fe40007ffe1ff */
[----:B------:R-:W-:Y:S03]  /*4520*/  ISETP.GE.AND P0, PT, R40, RZ, PT ;  /* 0x000000ff2800720c */ /* 0x000fe60003f06270 */
[C---:B----4-:R-:W-:Y:S01]  /*4530*/  HMMA.16816.F32 R8, R60.reuse, R16, RZ ;  /* 0x000000103c08723c */ /* 0x050fe200000018ff */
[----:B------:R2:W4:Y:S03]  /*4540*/  I2F R183, R28 ;  /* 0x0000001c00b77306 */ /* 0x0005260000201400 */
[----:B------:R-:W-:Y:S02]  /*4550*/  @!P1 IADD3 R56, -R0, -0x2f, RZ ;  /* 0xffffffd100389810 */ /* 0x000fe40007ffe1ff */
[----:B------:R-:W-:Y:S02]  /*4560*/  ISETP.GE.AND P1, PT, R166, RZ, PT ;  /* 0x000000ffa600720c */ /* 0x000fe40003f26270 */
[-C--:B------:R-:W-:Y:S03]  /*4570*/  HMMA.16816.F32 R12, R60, R18.reuse, RZ ;  /* 0x000000123c0c723c */ /* 0x080fe600000018ff */
[----:B------:R-:W-:Y:S01]  /*4580*/  I2F R186, R56 ;  /* 0x0000003800ba7306 */ /* 0x000fe20000201400 */
[----:B------:R-:W-:Y:S02]  /*4590*/  @!P0 IADD3 R40, -R0, 0x10, RZ ;  /* 0x0000001000288810 */ /* 0x000fe40007ffe1ff */
[----:B------:R-:W-:Y:S02]  /*45a0*/  ISETP.GE.AND P0, PT, R52, RZ, PT ;  /* 0x000000ff3400720c */ /* 0x000fe40003f06270 */
[C---:B------:R-:W-:Y:S04]  /*45b0*/  HMMA.16816.F32 R16, R64.reuse, R18, RZ ;  /* 0x000000124010723c */ /* 0x040fe800000018ff */
[C---:B------:R-:W-:Y:S01]  /*45c0*/  @!P1 IADD3 R166, -R0.reuse, -0x27, RZ ;  /* 0xffffffd900a69810 */ /* 0x040fe20007ffe1ff */
[----:B------:R3:W3:Y:S01]  /*45d0*/  I2F R192, R40 ;  /* 0x0000002800c07306 */ /* 0x0006e20000201400 */
[----:B------:R-:W-:Y:S02]  /*45e0*/  ISETP.GE.AND P1, PT, R167, RZ, PT ;  /* 0x000000ffa700720c */ /* 0x000fe40003f26270 */
[-C--:B-1----:R-:W-:Y:S04]  /*45f0*/  HMMA.16816.F32 R20, R64, R32.reuse, RZ ;  /* 0x000000204014723c */ /* 0x082fe800000018ff */
[C---:B------:R-:W-:Y:S02]  /*4600*/  @!P0 IADD3 R52, -R0.reuse, -0x30, RZ ;  /* 0xffffffd000348810 */ /* 0x040fe40007ffe1ff */
[----:B------:R-:W-:Y:S01]  /*4610*/  ISETP.GE.AND P0, PT, R165, RZ, PT ;  /* 0x000000ffa500720c */ /* 0x000fe20003f06270 */
[----:B------:R1:W1:Y:S01]  /*4620*/  I2F R191, R44 ;  /* 0x0000002c00bf7306 */ /* 0x0002620000201400 */
[C---:B------:R-:W-:Y:S04]  /*4630*/  HMMA.16816.F32 R24, R60.reuse, R32, RZ ;  /* 0x000000203c18723c */ /* 0x040fe800000018ff */
[C---:B------:R-:W-:Y:S04]  /*4640*/  @!P1 IADD3 R167, -R0.reuse, 0x19, RZ ;  /* 0x0000001900a79810 */ /* 0x040fe80007ffe1ff */
[-C--:B--2---:R-:W-:Y:S01]  /*4650*/  HMMA.16816.F32 R28, R60, R34.reuse, RZ ;  /* 0x000000223c1c723c */ /* 0x084fe200000018ff */
[----:B------:R-:W2:Y:S03]  /*4660*/  I2F R184, R52 ;  /* 0x0000003400b87306 */ /* 0x000ea60000201400 */
[----:B------:R-:W-:Y:S02]  /*4670*/  @!P0 IADD3 R165, -R0, -0x28, RZ ;  /* 0xffffffd800a58810 */ /* 0x000fe40007ffe1ff */
[----:B------:R-:W-:Y:S02]  /*4680*/  ISETP.GE.AND P0, PT, R168, RZ, PT ;  /* 0x000000ffa800720c */ /* 0x000fe40003f06270 */
[C---:B------:R-:W-:Y:S03]  /*4690*/  HMMA.16816.F32 R32, R64.reuse, R34, RZ ;  /* 0x000000224020723c */ /* 0x040fe600000018ff */
[----:B------:R2:W2:Y:S05]  /*46a0*/  I2F R193, R165 ;  /* 0x000000a500c17306 */ /* 0x0004aa0000201400 */
[-C--:B------:R-:W-:Y:S04]  /*46b0*/  HMMA.16816.F32 R36, R64, R48.reuse, RZ ;  /* 0x000000304024723c */ /* 0x080fe800000018ff */
[C---:B------:R-:W-:Y:S01]  /*46c0*/  @!P0 IADD3 R168, -R0.reuse, 0x18, RZ ;  /* 0x0000001800a88810 */ /* 0x040fe20007ffe1ff */
[----:B------:R4:W4:Y:S03]  /*46d0*/  I2F R187, R166 ;  /* 0x000000a600bb7306 */ /* 0x0009260000201400 */
[C---:B---3--:R-:W-:Y:S07]  /*46e0*/  HMMA.16816.F32 R40, R60.reuse, R48, RZ ;  /* 0x000000303c28723c */ /* 0x048fee00000018ff */
[----:B------:R3:W3:Y:S01]  /*46f0*/  I2F R182, R168 ;  /* 0x000000a800b67306 */ /* 0x0006e20000201400 */
[-C--:B-1----:R-:W-:Y:S01]  /*4700*/  HMMA.16816.F32 R44, R60, R50.reuse, RZ ;  /* 0x000000323c2c723c */ /* 0x082fe200000018ff */
[C---:B--2---:R-:W-:Y:S07]  /*4710*/  IADD3 R165, R0.reuse, -0x20, RZ ;  /* 0xffffffe000a57810 */ /* 0x044fee0007ffe0ff */
[C---:B------:R-:W-:Y:S01]  /*4720*/  HMMA.16816.F32 R48, R64.reuse, R50, RZ ;  /* 0x000000324030723c */ /* 0x040fe200000018ff */
[----:B------:R1:W2:Y:S01]  /*4730*/  I2F R177, R167 ;  /* 0x000000a700b17306 */ /* 0x0002a20000201400 */
[----:B------:R-:W-:Y:S02]  /*4740*/  ISETP.GE.AND P0, PT, R165, RZ, PT ;  /* 0x000000ffa500720c */ /* 0x000fe40003f06270 */
[C---:B----4-:R-:W-:Y:S04]  /*4750*/  IADD3 R166, R0.reuse, 0x1f, RZ ;  /* 0x0000001f00a67810 */ /* 0x050fe80007ffe0ff */
[-C--:B------:R-:W-:Y:S03]  /*4760*/  HMMA.16816.F32 R52, R64, R100.reuse, RZ ;  /* 0x000000644034723c */ /* 0x080fe600000018ff */
[----:B------:R-:W-:Y:S04]  /*4770*/  I2F R170, R170 ;  /* 0x000000aa00aa7306 */ /* 0x000fe80000201400 */
[C---:B------:R-:W-:Y:S01]  /*4780*/  @!P0 IADD3 R165, -R0.reuse, 0x20, RZ ;  /* 0x0000002000a58810 */ /* 0x040fe20007ffe1ff */
[C---:B------:R-:W-:Y:S04]  /*4790*/  HMMA.16816.F32 R56, R60.reuse, R100, RZ ;  /* 0x000000643c38723c */ /* 0x040fe800000018ff */
[C---:B---3--:R-:W-:Y:S01]  /*47a0*/  IADD3 R168, R0.reuse, 0x10, RZ ;  /* 0x0000001000a87810 */ /* 0x048fe20007ffe0ff */
[----:B------:R3:W4:Y:S03]  /*47b0*/  I2F R185, R165 ;  /* 0x000000a500b97306 */ /* 0x0007260000201400 */
[-C--:B------:R-:W-:Y:S01]  /*47c0*/  HMMA.16816.F32 R60, R60, R102.reuse, RZ ;  /* 0x000000663c3c723c */ /* 0x080fe200000018ff */
[C---:B-1----:R-:W-:Y:S04]  /*47d0*/  IADD3 R167, R0.reuse, -0x31, RZ ;  /* 0xffffffcf00a77810 */ /* 0x042fe80007ffe0ff */
[----:B------:R-:W-:Y:S02]  /*47e0*/  ISETP.GE.AND P4, PT, R167, RZ, PT ;  /* 0x000000ffa700720c */ /* 0x000fe40003f86270 */
[----:B------:R-:W-:Y:S01]  /*47f0*/  I2F R171, R171 ;  /* 0x000000ab00ab7306 */ /* 0x000fe20000201400 */
[----:B------:R-:W-:Y:S01]  /*4800*/  HMMA.16816.F32 R64, R64, R102, RZ ;  /* 0x000000664040723c */ /* 0x000fe200000018ff */
[----:B------:R-:W1:Y:S07]  /*4810*/  LDSM.16.M88.4 R100, [R150+0x6400] ;  /* 0x006400009664783b */ /* 0x000e6e0000000200 */
[-C--:B------:R-:W-:Y:S05]  /*4820*/  HMMA.16816.F32 R4, R104, R108.reuse, R4 ;  /* 0x0000006c6804723c */ /* 0x080fea0000001804 */
[C---:B---3--:R-:W-:Y:S02]  /*4830*/  IADD3 R165, R0.reuse, 0x18, RZ ;  /* 0x0000001800a57810 */ /* 0x048fe40007ffe0ff */
[C---:B------:R-:W-:Y:S01]  /*4840*/  @!P4 IADD3 R167, -R0.reuse, 0x31, RZ ;  /* 0x0000003100a7c810 */ /* 0x040fe20007ffe1ff */
[C---:B------:R-:W-:Y:S05]  /*4850*/  HMMA.16816.F32 R8, R112.reuse, R108, R8 ;  /* 0x0000006c7008723c */ /* 0x040fea0000001808 */
[----:B------:R-:W-:Y:S02]  /*4860*/  I2F R167, R167 ;  /* 0x000000a700a77306 */ /* 0x000fe40000201400 */
[C---:B------:R-:W-:Y:S01]  /*4870*/  IADD3 R109, R0.reuse, -0x21, RZ ;  /* 0xffffffdf006d7810 */ /* 0x040fe20007ffe0ff */
[-C--:B------:R-:W-:Y:S03]  /*4880*/  HMMA.16816.F32 R12, R112, R110.reuse, R12 ;  /* 0x0000006e700c723c */ /* 0x080fe6000000180c */
[----:B------:R-:W-:Y:S02]  /*4890*/  ISETP.GE.AND P1, PT, R109, RZ, PT ;  /* 0x000000ff6d00720c */ /* 0x000fe40003f26270 */
[----:B------:R-:W-:Y:S03]  /*48a0*/  IADD3 R108, R0, 0x20, RZ ;  /* 0x00000020006c7810 */ /* 0x000fe60007ffe0ff */
[----:B------:R-:W-:Y:S01]  /*48b0*/  FFMA.FTZ R5, R190, -UR4, R5 ;  /* 0x80000004be057c23 */ /* 0x000fe20008010005 */
[----:B------:R-:W-:Y:S01]  /*48c0*/  ISETP.GE.AND P0, PT, R108, RZ, PT ;  /* 0x000000ff6c00720c */ /* 0x000fe20003f06270 */
[C---:B------:R-:W-:Y:S04]  /*48d0*/  HMMA.16816.F32 R16, R104.reuse, R110, R16 ;  /* 0x0000006e6810723c */ /* 0x040fe80000001810 */
[----:B------:R-:W-:Y:S02]  /*48e0*/  FFMA.FTZ R6, R195, -UR4, R6 ;  /* 0x80000004c3067c23 */ /* 0x000fe40008010006 */
[----:B------:R-:W-:Y:S01]  /*48f0*/  FFMA.FTZ R7, R194, -UR4, R7 ;  /* 0x80000004c2077c23 */ /* 0x000fe20008010007 */
[----:B------:R-:W-:Y:S01]  /*4900*/  @!P1 IADD3 R109, -R0, 0x21, RZ ;  /* 0x00000021006d9810 */ /* 0x000fe20007ffe1ff */
[----:B------:R-:W-:Y:S01]  /*4910*/  FFMA.FTZ R4, R200, -UR4, R4 ;  /* 0x80000004c8047c23 */ /* 0x000fe20008010004 */
[-C--:B-1----:R-:W-:Y:S02]  /*4920*/  HMMA.16816.F32 R20, R104, R100.reuse, R20 ;  /* 0x000000646814723c */ /* 0x082fe40000001814 */
[----:B------:R-:W1:Y:S01]  /*4930*/  I2F R180, R109 ;  /* 0x0000006d00b47306 */ /* 0x000e620000201400 */
[----:B------:R-:W-:Y:S01]  /*4940*/  FFMA.FTZ R11, R197, -UR4, R11 ;  /* 0x80000004c50b7c23 */ /* 0x000fe2000801000b */
[----:B------:R-:W-:Y:S01]  /*4950*/  @!P0 IADD3 R108, -R0, -0x20, RZ ;  /* 0xffffffe0006c8810 */ /* 0x000fe20007ffe1ff */
[----:B------:R-:W-:Y:S01]  /*4960*/  FFMA.FTZ R10, R196, -UR4, R10 ;  /* 0x80000004c40a7c23 */ /* 0x000fe2000801000a */
[----:B------:R-:W-:Y:S01]  /*4970*/  ISETP.GE.AND P1, PT, R166, RZ, PT ;  /* 0x000000ffa600720c */ /* 0x000fe20003f26270 */
[----:B------:R-:W-:Y:S01]  /*4980*/  FFMA.FTZ R8, R179, -UR4, R8 ;  /* 0x80000004b3087c23 */ /* 0x000fe20008010008 */
[----:B------:R-:W-:Y:S01]  /*4990*/  ISETP.GE.AND P0, PT, R165, RZ, PT ;  /* 0x000000ffa500720c */ /* 0x000fe20003f06270 */
[C---:B------:R-:W-:Y:S01]  /*49a0*/  FFMA.FTZ R9, R178.reuse, -UR4, R9 ;  /* 0x80000004b2097c23 */ /* 0x040fe20008010009 */
[C---:B------:R-:W-:Y:S02]  /*49b0*/  HMMA.16816.F32 R24, R112.reuse, R100, R24 ;  /* 0x000000647018723c */ /* 0x040fe40000001818 */
[----:B------:R3:W1:Y:S02]  /*49c0*/  I2F R175, R108 ;  /* 0x0000006c00af7306 */ /* 0x0006640000201400 */
[----:B------:R-:W-:Y:S02]  /*49d0*/  FFMA.FTZ R14, R179, -UR4, R14 ;  /* 0x80000004b30e7c23 */ /* 0x000fe4000801000e */
[----:B------:R-:W-:Y:S01]  /*49e0*/  FFMA.FTZ R15, R178, -UR4, R15 ;  /* 0x80000004b20f7c23 */ /* 0x000fe2000801000f */
[C---:B------:R-:W-:Y:S01]  /*49f0*/  IADD3 R101, R0.reuse, 0x17, RZ ;  /* 0x0000001700657810 */ /* 0x040fe20007ffe0ff */
[----:B------:R-:W-:Y:S01]  /*4a00*/  FFMA.FTZ R12, R189, -UR4, R12 ;  /* 0x80000004bd0c7c23 */ /* 0x000fe2000801000c */
[----:B------:R-:W-:Y:S01]  /*4a10*/  IADD3 R100, R0, -0x28, RZ ;  /* 0xffffffd800647810 */ /* 0x000fe20007ffe0ff */
[-C--:B------:R-:W-:Y:S03]  /*4a20*/  HMMA.16816.F32 R28, R112, R102.reuse, R28 ;  /* 0x00000066701c723c */ /* 0x080fe6000000181c */
[----:B------:R-:W-:Y:S01]  /*4a30*/  FFMA.FTZ R13, R188, -UR4, R13 ;  /* 0x80000004bc0d7c23 */ /* 0x000fe2000801000d */
[----:B------:R-:W-:Y:S01]  /*4a40*/  @!P1 IADD3 R166, -R0, -0x1f, RZ ;  /* 0xffffffe100a69810 */ /* 0x000fe20007ffe1ff */
[----:B------:R-:W-:Y:S01]  /*4a50*/  FFMA.FTZ R19, R190, -UR4, R19 ;  /* 0x80000004be137c23 */ /* 0x000fe20008010013 */
[----:B------:R-:W-:Y:S01]  /*4a60*/  ISETP.GE.AND P1, PT, R101, RZ, PT ;  /* 0x000000ff6500720c */ /* 0x000fe20003f26270 */
[----:B------:R-:W-:Y:S01]  /*4a70*/  FFMA.FTZ R18, R200, -UR4, R18 ;  /* 0x80000004c8127c23 */ /* 0x000fe20008010012 */
[----:B------:R-:W-:Y:S01]  /*4a80*/  @!P0 IADD3 R165, -R0, -0x18, RZ ;  /* 0xffffffe800a58810 */ /* 0x000fe20007ffe1ff */
[----:B------:R-:W-:Y:S01]  /*4a90*/  FFMA.FTZ R16, R183, -UR4, R16 ;  /* 0x80000004b7107c23 */ /* 0x000fe20008010010 */
[----:B------:R-:W-:Y:S01]  /*4aa0*/  ISETP.GE.AND P0, PT, R100, RZ, PT ;  /* 0x000000ff6400720c */ /* 0x000fe20003f06270 */
[C---:B------:R-:W-:Y:S01]  /*4ab0*/  HMMA.16816.F32 R32, R104.reuse, R102, R32 ;  /* 0x000000666820723c */ /* 0x040fe20000001820 */
[----:B------:R1:W1:Y:S03]  /*4ac0*/  I2F R174, R166 ;  /* 0x000000a600ae7306 */ /* 0x0002660000201400 */
[----:B------:R-:W-:Y:S01]  /*4ad0*/  FFMA.FTZ R17, R181, -UR4, R17 ;  /* 0x80000004b5117c23 */ /* 0x000fe20008010011 */
[----:B---3--:R-:W3:Y:S01]  /*4ae0*/  LDSM.16.M88.4 R108, [R150+0x6800] ;  /* 0x00680000966c783b */ /* 0x008ee20000000200 */
[----:B------:R-:W-:Y:S02]  /*4af0*/  FFMA.FTZ R22, R183, -UR4, R22 ;  /* 0x80000004b7167c23 */ /* 0x000fe40008010016 */
[----:B------:R-:W-:Y:S01]  /*4b00*/  FFMA.FTZ R23, R181, -UR4, R23 ;  /* 0x80000004b5177c23 */ /* 0x000fe20008010017 */
[----:B------:R-:W-:Y:S02]  /*4b10*/  @!P1 IADD3 R101, -R0, -0x17, RZ ;  /* 0xffffffe900659810 */ /* 0x000fe40007ffe1ff */
[----:B------:R-:W-:Y:S01]  /*4b20*/  ISETP.GE.AND P1, PT, R168, RZ, PT ;  /* 0x000000ffa800720c */ /* 0x000fe20003f26270 */
[----:B------:R-:W-:Y:S01]  /*4b30*/  FFMA.FTZ R20, R192, -UR4, R20 ;  /* 0x80000004c0147c23 */ /* 0x000fe20008010014 */
[----:B------:R-:W-:Y:S01]  /*4b40*/  @!P0 IADD3 R100, -R0, 0x28, RZ ;  /* 0x0000002800648810 */ /* 0x000fe20007ffe1ff */
[----:B------:R-:W-:Y:S01]  /*4b50*/  FFMA.FTZ R21, R191, -UR4, R21 ;  /* 0x80000004bf157c23 */ /* 0x000fe20008010015 */
[----:B------:R-:W-:Y:S01]  /*4b60*/  I2F R173, R101 ;  /* 0x0000006500ad7306 */ /* 0x000fe20000201400 */
[----:B------:R-:W-:Y:S01]  /*4b70*/  FFMA.FTZ R26, R189, -UR4, R26 ;  /* 0x80000004bd1a7c23 */ /* 0x000fe2000801001a */
[----:B------:R-:W-:Y:S01]  /*4b80*/  ISETP.GE.AND P0, PT, R169, RZ, PT ;  /* 0x000000ffa900720c */ /* 0x000fe20003f06270 */
[----:B------:R-:W-:Y:S02]  /*4b90*/  FFMA.FTZ R27, R188, -UR4, R27 ;  /* 0x80000004bc1b7c23 */ /* 0x000fe4000801001b */
[----:B------:R-:W-:Y:S02]  /*4ba0*/  FFMA.FTZ R24, R184, -UR4, R24 ;  /* 0x80000004b8187c23 */ /* 0x000fe40008010018 */
[----:B------:R-:W-:Y:S02]  /*4bb0*/  FFMA.FTZ R25, R186, -UR4, R25 ;  /* 0x80000004ba197c23 */ /* 0x000fe40008010019 */
[----:B------:R-:W-:Y:S01]  /*4bc0*/  FFMA.FTZ R30, R184, -UR4, R30 ;  /* 0x80000004b81e7c23 */ /* 0x000fe2000801001e */
[----:B------:R4:W-:Y:S01]  /*4bd0*/  I2F R172, R100 ;  /* 0x0000006400ac7306 */ /* 0x0009e20000201400 */
[----:B------:R-:W-:Y:S01]  /*4be0*/  FFMA.FTZ R31, R186, -UR4, R31 ;  /* 0x80000004ba1f7c23 */ /* 0x000fe2000801001f */
[C---:B-1----:R-:W-:Y:S01]  /*4bf0*/  IADD3 R166, R0.reuse, -0x30, RZ ;  /* 0xffffffd000a67810 */ /* 0x042fe20007ffe0ff */
[----:B------:R-:W-:Y:S01]  /*4c00*/  FFMA.FTZ R28, R193, -UR4, R28 ;  /* 0x80000004c11c7c23 */ /* 0x000fe2000801001c */
[----:B------:R-:W-:Y:S01]  /*4c10*/  @!P1 IADD3 R168, -R0, -0x10, RZ ;  /* 0xfffffff000a89810 */ /* 0x000fe20007ffe1ff */
[----:B------:R-:W-:Y:S01]  /*4c20*/  FFMA.FTZ R29, R187, -UR4, R29 ;  /* 0x80000004bb1d7c23 */ /* 0x000fe2000801001d */
[----:B------:R-:W-:Y:S01]  /*4c30*/  ISETP.GE.AND P5, PT, R166, RZ, PT ;  /* 0x000000ffa600720c */ /* 0x000fe20003fa6270 */
[----:B------:R-:W-:Y:S01]  /*4c40*/  FFMA.FTZ R34, R192, -UR4, R34 ;  /* 0x80000004c0227c23 */ /* 0x000fe20008010022 */
[----:B------:R-:W-:Y:S01]  /*4c50*/  @!P0 IADD3 R169, -R0, -0xf, RZ ;  /* 0xfffffff100a98810 */ /* 0x000fe20007ffe1ff */
[----:B------:R-:W-:Y:S01]  /*4c60*/  FFMA.FTZ R35, R191, -UR4, R35 ;  /* 0x80000004bf237c23 */ /* 0x000fe20008010023 */
[----:B------:R1:W1:Y:S01]  /*4c70*/  I2F R176, R165 ;  /* 0x000000a500b07306 */ /* 0x0002620000201400 */
[----:B------:R-:W-:Y:S01]  /*4c80*/  FFMA.FTZ R32, R182, -UR4, R32 ;  /* 0x80000004b6207c23 */ /* 0x000fe20008010020 */
[----:B------:R-:W-:Y:S01]  /*4c90*/  PLOP3.LUT P0, PT, PT, PT, UP0, 0x80, 0x0 ;  /* 0x000000000000781c */ /* 0x000fe20003f0f008 */
[----:B--2---:R-:W-:Y:S06]  /*4ca0*/  FFMA.FTZ R33, R177, -UR4, R33 ;  /* 0x80000004b1217c23 */ /* 0x004fec0008010021 */
[C---:B------:R-:W-:Y:S01]  /*4cb0*/  @!P5 IADD3 R166, -R0.reuse, 0x30, RZ ;  /* 0x0000003000a6d810 */ /* 0x040fe20007ffe1ff */
[-C--:B---3--:R-:W-:Y:S01]  /*4cc0*/  HMMA.16816.F32 R36, R104, R108.reuse, R36 ;  /* 0x0000006c6824723c */ /* 0x088fe20000001824 */
[----:B------:R-:W-:Y:S01]  /*4cd0*/  I2F R168, R168 ;  /* 0x000000a800a87306 */ /* 0x000fe20000201400 */
[----:B----4-:R-:W2:Y:S06]  /*4ce0*/  LDSM.16.M88.4 R100, [R150+0x6c00] ;  /* 0x006c00009664783b */ /* 0x010eac0000000200 */
[C---:B------:R-:W-:Y:S03]  /*4cf0*/  HMMA.16816.F32 R40, R112.reuse, R108, R40 ;  /* 0x0000006c7028723c */ /* 0x040fe60000001828 */
[----:B------:R-:W-:Y:S01]  /*4d00*/  I2F R166, R166 ;  /* 0x000000a600a67306 */ /* 0x000fe20000201400 */
[----:B-1----:R-:W-:Y:S04]  /*4d10*/  IADD3 R165, R0, -0x29, RZ ;  /* 0xffffffd700a57810 */ /* 0x002fe80007ffe0ff */
[-C--:B------:R-:W-:Y:S03]  /*4d20*/  HMMA.16816.F32 R44, R112, R110.reuse, R44 ;  /* 0x0000006e702c723c */ /* 0x080fe6000000182c */
[----:B------:R-:W-:Y:S02]  /*4d30*/  ISETP.GE.AND P6, PT, R165, RZ, PT ;  /* 0x000000ffa500720c */ /* 0x000fe40003fc6270 */
[----:B------:R-:W-:Y:S03]  /*4d40*/  I2F R169, R169 ;  /* 0x000000a900a97306 */ /* 0x000fe60000201400 */
[----:B------:R-:W-:Y:S01]  /*4d50*/  FFMA.FTZ R38, R182, -UR4, R38 ;  /* 0x80000004b6267c23 */ /* 0x000fe20008010026 */
[C---:B------:R-:W-:Y:S04]  /*4d60*/  HMMA.16816.F32 R48, R104.reuse, R110, R48 ;  /* 0x0000006e6830723c */ /* 0x040fe80000001830 */
[----:B------:R-:W-:Y:S02]  /*4d70*/  FFMA.FTZ R39, R177, -UR4, R39 ;  /* 0x80000004b1277c23 */ /* 0x000fe40008010027 */
[----:B------:R-:W-:Y:S01]  /*4d80*/  FFMA.FTZ R36, R185, -UR4, R36 ;  /* 0x80000004b9247c23 */ /* 0x000fe20008010024 */
[----:B------:R-:W-:Y:S01]  /*4d90*/  @!P6 IADD3 R165, -R0, 0x29, RZ ;  /* 0x0000002900a5e810 */ /* 0x000fe20007ffe1ff */
[----:B------:R-:W-:Y:S04]  /*4da0*/  FFMA.FTZ R37, R180, -UR4, R37 ;  /* 0x80000004b4257c23 */ /* 0x000fe80008010025 */
[----:B------:R-:W-:Y:S01]  /*4db0*/  FFMA.FTZ R42, R193, -UR4, R42 ;  /* 0x80000004c12a7c23 */ /* 0x000fe2000801002a */
[----:B------:R-:W1:Y:S01]  /*4dc0*/  I2F R165, R165 ;  /* 0x000000a500a57306 */ /* 0x000e620000201400 */
[----:B------:R-:W-:Y:S02]  /*4dd0*/  FFMA.FTZ R43, R187, -UR4, R43 ;  /* 0x80000004bb2b7c23 */ /* 0x000fe4000801002b */
[C---:B------:R-:W-:Y:S02]  /*4de0*/  FFMA.FTZ R40, R175.reuse, -UR4, R40 ;  /* 0x80000004af287c23 */ /* 0x040fe40008010028 */
[C---:B------:R-:W-:Y:S01]  /*4df0*/  FFMA.FTZ R41, R174.reuse, -UR4, R41 ;  /* 0x80000004ae297c23 */ /* 0x040fe20008010029 */
[-C--:B--2---:R-:W-:Y:S03]  /*4e00*/  HMMA.16816.F32 R52, R104, R100.reuse, R52 ;  /* 0x000000646834723c */ /* 0x084fe60000001834 */
[----:B------:R-:W-:Y:S02]  /*4e10*/  FFMA.FTZ R46, R175, -UR4, R46 ;  /* 0x80000004af2e7c23 */ /* 0x000fe4000801002e */
[----:B------:R-:W-:Y:S02]  /*4e20*/  FFMA.FTZ R47, R174, -UR4, R47 ;  /* 0x80000004ae2f7c23 */ /* 0x000fe4000801002f */
[----:B------:R-:W-:Y:S01]  /*4e30*/  FFMA.FTZ R44, R176, -UR4, R44 ;  /* 0x80000004b02c7c23 */ /* 0x000fe2000801002c */
[C---:B------:R-:W-:Y:S04]  /*4e40*/  HMMA.16816.F32 R56, R112.reuse, R100, R56 ;  /* 0x000000647038723c */ /* 0x040fe80000001838 */
[----:B------:R-:W-:Y:S02]  /*4e50*/  FFMA.FTZ R45, R173, -UR4, R45 ;  /* 0x80000004ad2d7c23 */ /* 0x000fe4000801002d */
[----:B------:R-:W-:Y:S02]  /*4e60*/  FFMA.FTZ R50, R185, -UR4, R50 ;  /* 0x80000004b9327c23 */ /* 0x000fe40008010032 */
[----:B------:R-:W-:Y:S01]  /*4e70*/  FFMA.FTZ R51, R180, -UR4, R51 ;  /* 0x80000004b4337c23 */ /* 0x000fe20008010033 */
[-C--:B------:R-:W-:Y:S03]  /*4e80*/  HMMA.16816.F32 R60, R112, R102.reuse, R60 ;  /* 0x00000066703c723c */ /* 0x080fe6000000183c */
[C---:B------:R-:W-:Y:S02]  /*4e90*/  FFMA.FTZ R48, R172.reuse, -UR4, R48 ;  /* 0x80000004ac307c23 */ /* 0x040fe40008010030 */
[C---:B-1----:R-:W-:Y:S02]  /*4ea0*/  FFMA.FTZ R49, R165.reuse, -UR4, R49 ;  /* 0x80000004a5317c23 */ /* 0x042fe40008010031 */
[----:B------:R-:W-:Y:S01]  /*4eb0*/  FFMA.FTZ R54, R172, -UR4, R54 ;  /* 0x80000004ac367c23 */ /* 0x000fe20008010036 */
[----:B------:R-:W-:Y:S04]  /*4ec0*/  HMMA.16816.F32 R64, R104, R102, R64 ;  /* 0x000000666840723c */ /* 0x000fe80000001840 */
[----:B------:R-:W-:Y:S02]  /*4ed0*/  FFMA.FTZ R55, R165, -UR4, R55 ;  /* 0x80000004a5377c23 */ /* 0x000fe40008010037 */
[----:B------:R-:W-:Y:S02]  /*4ee0*/  FFMA.FTZ R52, R166, -UR4, R52 ;  /* 0x80000004a6347c23 */ /* 0x000fe40008010034 */
[----:B------:R-:W-:Y:S04]  /*4ef0*/  FFMA.FTZ R53, R167, -UR4, R53 ;  /* 0x80000004a7357c23 */ /* 0x000fe80008010035 */
        /* <DEDUP_REMOVED lines=23> */
.L_x_722:
[----:B------:R-:W-:Y:S01]  /*5070*/  IADD3 R0, R237, UR8, RZ ;  /* 0x00000008ed007c10 */ /* 0x000fe2000fffe0ff */
[----:B------:R-:W1:Y:S01]  /*5080*/  S2R R109, SR_TID.X ;  /* 0x00000000006d7919 */ /* 0x000e620000002100 */
[----:B------:R-:W-:Y:S02]  /*5090*/  UIADD3 UR8, -UR10, UR5, -UR11 ;  /* 0x000000050a087290 */ /* 0x000fe4000fffe90b */
        /* <DEDUP_REMOVED lines=8> */
[----:B------:R-:W-:Y:S01]  /*5120*/  UIADD3 UR8, UR5, 0x1, -UR11 ;  /* 0x0000000105087890 */ /* 0x000fe2000fffe80b */
[----:B------:R-:W-:Y:S02]  /*5130*/  IMNMX R107, RZ, R107, !PT ;  /* 0x0000006bff6b7217 */ /* 0x000fe40007800200 */
[----:B------:R-:W-:Y:S01]  /*5140*/  IMNMX R105, RZ, R105, !PT ;  /* 0x00000069ff697217 */ /* 0x000fe20007800200 */
[----:B------:R-:W-:Y:S01]  /*5150*/  UIADD3 UR8, UR8, UR60, URZ ;  /* 0x0000003c08087290 */ /* 0x000fe2000fffe03f */
[----:B------:R-:W-:Y:S05]  /*5160*/  IMNMX R103, RZ, R103, !PT ;  /* 0x00000067ff677217 */ /* 0x000fea0007800200 */
[----:B------:R-:W-:Y:S01]  /*5170*/  IADD3 R106, R0, UR8, RZ ;  /* 0x00000008006a7c10 */ /* 0x000fe2000fffe0ff */
[----:B-1----:R-:W-:Y:S01]  /*5180*/  IMAD.SHL.U32 R0, R109, 0x2, RZ ;  /* 0x000000026d007824 */ /* 0x002fe200078e00ff */
[----:B------:R-:W-:Y:S02]  /*5190*/  IADD3 R108, R102, UR8, RZ ;  /* 0x00000008666c7c10 */ /* 0x000fe4000fffe0ff */
[----:B------:R-:W-:Y:S02]  /*51a0*/  IMNMX R106, R106, UR5, PT ;  /* 0x000000056a6a7c17 */ /* 0x000fe4000b800200 */
[----:B------:R-:W-:Y:S02]  /*51b0*/  LOP3.LUT R0, R0, 0x6, RZ, 0xc0, !PT ;  /* 0x0000000600007812 */ /* 0x000fe400078ec0ff */
[----:B------:R-:W-:Y:S02]  /*51c0*/  IADD3 R102, R101, UR8, RZ ;  /* 0x0000000865667c10 */ /* 0x000fe4000fffe0ff */
[----:B------:R-:W-:Y:S01]  /*51d0*/  IADD3 R100, R100, UR8, RZ ;  /* 0x0000000864647c10 */ /* 0x000fe2000fffe0ff */
[----:B------:R-:W-:Y:S01]  /*51e0*/  IMAD R0, R245, 0x40, R0 ;  /* 0x00000040f5007824 */ /* 0x000fe200078e0200 */
[----:B------:R-:W-:Y:S02]  /*51f0*/  IMNMX R101, RZ, R104, !PT ;  /* 0x00000068ff657217 */ /* 0x000fe40007800200 */
[----:B------:R-:W-:Y:S02]  /*5200*/  IMNMX R104, R108, UR5, PT ;  /* 0x000000056c687c17 */ /* 0x000fe4000b800200 */
[----:B------:R-:W-:Y:S02]  /*5210*/  IADD3 R0, R0, UR9, RZ ;  /* 0x0000000900007c10 */ /* 0x000fe4000fffe0ff */
[----:B------:R-:W-:Y:S02]  /*5220*/  IMNMX R102, R102, UR5, PT ;  /* 0x0000000566667c17 */ /* 0x000fe4000b800200 */
[C---:B------:R-:W-:Y:S02]  /*5230*/  ISETP.GE.AND P0, PT, R0.reuse, R107, PT ;  /* 0x0000006b0000720c */ /* 0x040fe40003f06270 */
[C---:B------:R-:W-:Y:S02]  /*5240*/  IADD3 R170, R0.reuse, 0x1, RZ ;  /* 0x0000000100aa7810 */ /* 0x040fe40007ffe0ff */
[C---:B------:R-:W-:Y:S02]  /*5250*/  IADD3 R169, R0.reuse, 0x8, RZ ;  /* 0x0000000800a97810 */ /* 0x040fe40007ffe0ff */
[C---:B------:R-:W-:Y:S02]  /*5260*/  IADD3 R168, R0.reuse, 0x9, RZ ;  /* 0x0000000900a87810 */ /* 0x040fe40007ffe0ff */
[C---:B------:R-:W-:Y:S02]  /*5270*/  IADD3 R167, R0.reuse, 0x10, RZ ;  /* 0x0000001000a77810 */ /* 0x040fe40007ffe0ff */
[----:B------:R-:W-:Y:S02]  /*5280*/  ISETP.GE.OR P0, PT, R0, R106, !P0 ;  /* 0x0000006a0000720c */ /* 0x000fe40004706670 */
[----:B------:R-:W-:Y:S02]  /*5290*/  IMNMX R100, R100, UR5, PT ;  /* 0x0000000564647c17 */ /* 0x000fe4000b800200 */
        /* <DEDUP_REMOVED lines=201> */
.L_x_723:
        /* <DEDUP_REMOVED lines=35> */
[----:B------:R-:W-:Y:S02]  /*6160*/  FFMA.FTZ R12, R12, c[0x0][0x23c], -R16 ;  /* 0x00008f000c0c7a23 */ /* 0x000fe40000010810 */
[----:B--2---:R-:W-:Y:S02]  /*6170*/  IMAD.U32 R4, RZ, RZ, UR31 ;  /* 0x0000001fff047e24 */ /* 0x004fe4000f8e00ff */
[----:B------:R-:W-:Y:S01]  /*6180*/  FFMA.FTZ R15, R15, c[0x0][0x23c], -R0 ;  /* 0x00008f000f0f7a23 */ /* 0x000fe20000010800 */
[----:B------:R1:W-:Y:S01]  /*6190*/  MUFU.EX2 R197, R12 ;  /* 0x0000000c00c57308 */ /* 0x0003e20000000800 */
[----:B------:R-:W-:Y:S02]  /*61a0*/  FFMA.FTZ R28, R28, c[0x0][0x23c], -R16 ;  /* 0x00008f001c1c7a23 */ /* 0x000fe40000010810 */
[----:B---3--:R-:W-:Y:S02]  /*61b0*/  IMAD.U32 R7, RZ, RZ, UR7 ;  /* 0x00000007ff077e24 */ /* 0x008fe4000f8e00ff */
[--C-:B------:R-:W-:Y:S02]  /*61c0*/  FFMA.FTZ R30, R30, c[0x0][0x23c], -R0.reuse ;  /* 0x00008f001e1e7a23 */ /* 0x100fe40000010800 */
[----:B------:R-:W-:Y:S02]  /*61d0*/  FFMA.FTZ R31, R31, c[0x0][0x23c], -R0 ;  /* 0x00008f001f1f7a23 */ /* 0x000fe40000010800 */
[----:B------:R-:W-:Y:S01]  /*61e0*/  FFMA.FTZ R24, R24, c[0x0][0x23c], -R16 ;  /* 0x00008f0018187a23 */ /* 0x000fe20000010810 */
[----:B------:R2:W-:Y:S01]  /*61f0*/  MUFU.EX2 R196, R15 ;  /* 0x0000000f00c47308 */ /* 0x0005e20000000800 */
[----:B------:R-:W-:Y:S02]  /*6200*/  FFMA.FTZ R27, R27, c[0x0][0x23c], -R0 ;  /* 0x00008f001b1b7a23 */ /* 0x000fe40000010800 */
[----:B------:R-:W-:Y:S02]  /*6210*/  FFMA.FTZ R174, R13, c[0x0][0x23c], -R16 ;  /* 0x00008f000dae7a23 */ /* 0x000fe40000010810 */
[----:B------:R-:W-:Y:S02]  /*6220*/  FFMA.FTZ R175, R10, c[0x0][0x23c], -R0 ;  /* 0x00008f000aaf7a23 */ /* 0x000fe40000010800 */
[----:B------:R-:W-:Y:S02]  /*6230*/  FFMA.FTZ R166, R9, c[0x0][0x23c], -R16 ;  /* 0x00008f0009a67a23 */ /* 0x000fe40000010810 */
[----:B------:R-:W-:Y:S01]  /*6240*/  FFMA.FTZ R185, R26, c[0x0][0x23c], -R0 ;  /* 0x00008f001ab97a23 */ /* 0x000fe20000010800 */
[----:B------:R3:W-:Y:S01]  /*6250*/  MUFU.EX2 R198, R23 ;  /* 0x0000001700c67308 */ /* 0x0007e20000000800 */
[----:B------:R-:W-:Y:S02]  /*6260*/  FFMA.FTZ R183, R29, c[0x0][0x23c], -R16 ;  /* 0x00008f001db77a23 */ /* 0x000fe40000010810 */
[----:B------:R-:W-:Y:S02]  /*6270*/  FFMA.FTZ R63, R63, c[0x0][0x23c], -R0 ;  /* 0x00008f003f3f7a23 */ /* 0x000fe40000010800 */
[--C-:B-1----:R-:W-:Y:S02]  /*6280*/  FFMA.FTZ R12, R17, c[0x0][0x23c], -R101.reuse ;  /* 0x00008f00110c7a23 */ /* 0x102fe40000010865 */
[--C-:B------:R-:W-:Y:S02]  /*6290*/  FFMA.FTZ R17, R8, c[0x0][0x23c], -R16.reuse ;  /* 0x00008f0008117a23 */ /* 0x100fe40000010810 */
[----:B------:R-:W-:Y:S01]  /*62a0*/  FFMA.FTZ R172, R25, c[0x0][0x23c], -R16 ;  /* 0x00008f0019ac7a23 */ /* 0x000fe20000010810 */
[----:B------:R1:W-:Y:S01]  /*62b0*/  MUFU.EX2 R199, R18 ;  /* 0x0000001200c77308 */ /* 0x0003e20000000800 */
[----:B------:R-:W-:Y:S02]  /*62c0*/  FFMA.FTZ R36, R36, c[0x0][0x23c], -R101 ;  /* 0x00008f0024247a23 */ /* 0x000fe40000010865 */
[--C-:B------:R-:W-:Y:S02]  /*62d0*/  FFMA.FTZ R38, R38, c[0x0][0x23c], -R100.reuse ;  /* 0x00008f0026267a23 */ /* 0x100fe40000010864 */
[--C-:B--2---:R-:W-:Y:S02]  /*62e0*/  FFMA.FTZ R15, R6, c[0x0][0x23c], -R100.reuse ;  /* 0x00008f00060f7a23 */ /* 0x104fe40000010864 */
[----:B------:R-:W-:Y:S02]  /*62f0*/  IMAD R6, R4, 0x2, R245 ;  /* 0x0000000204067824 */ /* 0x000fe400078e02f5 */
[----:B------:R-:W-:Y:S01]  /*6300*/  IMAD.WIDE.U32 R4, R247, -0x2daee0ad, RZ ;  /* 0xd2511f53f7047825 */ /* 0x000fe200078e00ff */
[----:B------:R2:W-:Y:S03]  /*6310*/  MUFU.EX2 R192, R15 ;  /* 0x0000000f00c07308 */ /* 0x0005e60000000800 */
[----:B------:R-:W-:Y:S01]  /*6320*/  FFMA.FTZ R35, R35, c[0x0][0x23c], -R100 ;  /* 0x00008f0023237a23 */ /* 0x000fe20000010864 */
[----:B------:R-:W-:Y:S01]  /*6330*/  LOP3.LUT R21, R4, UR51, RZ, 0x3c, !PT ;  /* 0x0000003304157c12 */ /* 0x000fe2000f8e3cff */
[----:B------:R-:W-:Y:S02]  /*6340*/  IMAD R4, R7, 0x8, R249 ;  /* 0x0000000807047824 */ /* 0x000fe400078e02f9 */
[----:B------:R-:W-:Y:S02]  /*6350*/  IMAD.SHL.U32 R6, R6, 0x2, RZ ;  /* 0x0000000206067824 */ /* 0x000fe400078e00ff */
[--C-:B------:R-:W-:Y:S01]  /*6360*/  FFMA.FTZ R7, R11, c[0x0][0x23c], -R0.reuse ;  /* 0x00008f000b077a23 */ /* 0x100fe20000010800 */
[----:B------:R4:W-:Y:S01]  /*6370*/  MUFU.EX2 R193, R12 ;  /* 0x0000000c00c17308 */ /* 0x0009e20000000800 */
[----:B---3--:R-:W-:Y:S01]  /*6380*/  FFMA.FTZ R23, R14, c[0x0][0x23c], -R0 ;  /* 0x00008f000e177a23 */ /* 0x008fe20000010800 */
[----:B------:R-:W-:Y:S01]  /*6390*/  IADD3 R14, R4, 0x4, RZ ;  /* 0x00000004040e7810 */ /* 0x000fe20007ffe0ff */
[--C-:B------:R-:W-:Y:S01]  /*63a0*/  FFMA.FTZ R48, R48, c[0x0][0x23c], -R101.reuse ;  /* 0x00008f0030307a23 */ /* 0x100fe20000010865 */
[----:B------:R-:W-:Y:S01]  /*63b0*/  IADD3 R8, R6, 0x1, RZ ;  /* 0x0000000106087810 */ /* 0x000fe20007ffe0ff */
[----:B------:R-:W-:Y:S01]  /*63c0*/  FFMA.FTZ R51, R51, c[0x0][0x23c], -R100 ;  /* 0x00008f0033337a23 */ /* 0x000fe20000010864 */
[C---:B------:R-:W-:Y:S01]  /*63d0*/  LOP3.LUT R6, R5.reuse, UR32, R6, 0x96, !PT ;  /* 0x0000002005067c12 */ /* 0x040fe2000f8e9606 */
[----:B------:R-:W-:Y:S01]  /*63e0*/  FFMA.FTZ R50, R50, c[0x0][0x23c], -R100 ;  /* 0x00008f0032327a23 */ /* 0x000fe20000010864 */
[----:B------:R-:W-:Y:S01]  /*63f0*/  LOP3.LUT R8, R5, UR32, R8, 0x96, !PT ;  /* 0x0000002005087c12 */ /* 0x000fe2000f8e9608 */
[----:B------:R-:W-:Y:S01]  /*6400*/  IMAD.WIDE.U32 R4, R4, -0x326172a9, RZ ;  /* 0xcd9e8d5704047825 */ /* 0x000fe200078e00ff */
[----:B------:R3:W3:Y:S03]  /*6410*/  MUFU.EX2 R205, R19 ;  /* 0x0000001300cd7308 */ /* 0x0006e60000000800 */
[----:B------:R-:W-:Y:S01]  /*6420*/  FFMA.FTZ R44, R44, c[0x0][0x23c], -R16 ;  /* 0x00008f002c2c7a23 */ /* 0x000fe20000010810 */
[-C--:B-1----:R-:W-:Y:S01]  /*6430*/  LOP3.LUT R18, R5, R244.reuse, RZ, 0x3c, !PT ;  /* 0x000000f405127212 */ /* 0x082fe200078e3cff */
[----:B--2---:R-:W-:Y:S04]  /*6440*/  IMAD.WIDE.U32 R14, R14, -0x326172a9, RZ ;  /* 0xcd9e8d570e0e7825 */ /* 0x004fe800078e00ff */
[----:B------:R-:W-:Y:S01]  /*6450*/  FFMA.FTZ R47, R47, c[0x0][0x23c], -R0 ;  /* 0x00008f002f2f7a23 */ /* 0x000fe20000010800 */
[----:B------:R1:W-:Y:S01]  /*6460*/  MUFU.EX2 R201, R20 ;  /* 0x0000001400c97308 */ /* 0x0003e20000000800 */
[----:B------:R-:W-:Y:S02]  /*6470*/  FFMA.FTZ R39, R39, c[0x0][0x23c], -R100 ;  /* 0x00008f0027277a23 */ /* 0x000fe40000010864 */
[--C-:B------:R-:W-:Y:S01]  /*6480*/  FFMA.FTZ R171, R37, c[0x0][0x23c], -R101.reuse ;  /* 0x00008f0025ab7a23 */ /* 0x100fe20000010865 */
[----:B----4-:R-:W-:Y:S01]  /*6490*/  LOP3.LUT R12, R15, R244, RZ, 0x3c, !PT ;  /* 0x000000f40f0c7212 */ /* 0x010fe200078e3cff */
[----:B------:R-:W-:Y:S04]  /*64a0*/  IMAD.WIDE.U32 R10, R6, -0x326172a9, RZ ;  /* 0xcd9e8d57060a7825 */ /* 0x000fe800078e00ff */
[----:B------:R-:W-:Y:S01]  /*64b0*/  IMAD.WIDE.U32 R12, R12, -0x2daee0ad, RZ ;  /* 0xd2511f530c0c7825 */ /* 0x000fe200078e00ff */
[----:B------:R2:W-:Y:S03]  /*64c0*/  MUFU.EX2 R189, R7 ;  /* 0x0000000700bd7308 */ /* 0x0005e60000000800 */
[--C-:B------:R-:W-:Y:S01]  /*64d0*/  FFMA.FTZ R49, R49, c[0x0][0x23c], -R101.reuse ;  /* 0x00008f0031317a23 */ /* 0x100fe20000010865 */
[C---:B------:R-:W-:Y:S01]  /*64e0*/  LOP3.LUT R5, R21.reuse, R13, RZ, 0x3c, !PT ;  /* 0x0000000d15057212 */ /* 0x040fe200078e3cff */
[----:B---3--:R-:W-:Y:S04]  /*64f0*/  IMAD.WIDE.U32 R18, R18, -0x2daee0ad, RZ ;  /* 0xd2511f5312127825 */ /* 0x008fe800078e00ff */
[----:B------:R-:W-:Y:S01]  /*6500*/  FFMA.FTZ R40, R40, c[0x0][0x23c], -R16 ;  /* 0x00008f0028287a23 */ /* 0x000fe20000010810 */
[----:B------:R-:W-:Y:S01]  /*6510*/  LOP3.LUT R6, R21, R19, RZ, 0x3c, !PT ;  /* 0x0000001315067212 */ /* 0x000fe200078e3cff */
[----:B------:R3:W-:Y:S01]  /*6520*/  MUFU.EX2 R210, R28 ;  /* 0x0000001c00d27308 */ /* 0x0007e20000000800 */
[----:B------:R-:W-:Y:S01]  /*6530*/  IMAD.WIDE.U32 R8, R8, -0x326172a9, RZ ;  /* 0xcd9e8d5708087825 */ /* 0x000fe200078e00ff */
[C---:B-1----:R-:W-:Y:S02]  /*6540*/  LOP3.LUT R20, R11.reuse, UR26, R4, 0x96, !PT ;  /* 0x0000001a0b147c12 */ /* 0x042fe4000f8e9604 */
[----:B------:R-:W-:Y:S01]  /*6550*/  LOP3.LUT R11, R11, UR26, R14, 0x96, !PT ;  /* 0x0000001a0b0b7c12 */ /* 0x000fe2000f8e960e */
[----:B------:R-:W-:Y:S01]  /*6560*/  FFMA.FTZ R43, R43, c[0x0][0x23c], -R0 ;  /* 0x00008f002b2b7a23 */ /* 0x000fe20000010800 */
[----:B------:R-:W-:Y:S01]  /*6570*/  LOP3.LUT R15, R9, UR26, R4, 0x96, !PT ;  /* 0x0000001a090f7c12 */ /* 0x000fe2000f8e9604 */
[----:B------:R-:W-:Y:S01]  /*6580*/  IMAD.WIDE.U32 R4, R5, -0x326172a9, RZ ;  /* 0xcd9e8d5705047825 */ /* 0x000fe200078e00ff */
[----:B------:R-:W-:Y:S02]  /*6590*/  LOP3.LUT R9, R9, UR26, R14, 0x96, !PT ;  /* 0x0000001a09097c12 */ /* 0x000fe4000f8e960e */
[----:B------:R1:W-:Y:S01]  /*65a0*/  MUFU.EX2 R203, R30 ;  /* 0x0000001e00cb7308 */ /* 0x0003e20000000800 */
[----:B------:R-:W-:Y:S01]  /*65b0*/  IMAD.WIDE.U32 R20, R20, -0x2daee0ad, RZ ;  /* 0xd2511f5314147825 */ /* 0x000fe200078e00ff */
[----:B------:R-:W-:Y:S03]  /*65c0*/  LOP3.LUT R26, R5, UR25, R8, 0x96, !PT ;  /* 0x00000019051a7c12 */ /* 0x000fe6000f8e9608 */
[----:B--2---:R-:W-:Y:S01]  /*65d0*/  IMAD.WIDE.U32 R6, R6, -0x326172a9, RZ ;  /* 0xcd9e8d5706067825 */ /* 0x004fe200078e00ff */
[----:B------:R-:W-:Y:S04]  /*65e0*/  LOP3.LUT R22, R21, UR24, R18, 0x96, !PT ;  /* 0x0000001815167c12 */ /* 0x000fe8000f8e9612 */
[----:B------:R2:W4:Y:S01]  /*65f0*/  MUFU.EX2 R214, R32 ;  /* 0x0000002000d67308 */ /* 0x0005220000000800 */
[--C-:B------:R-:W-:Y:S02]  /*6600*/  FFMA.FTZ R52, R52, c[0x0][0x23c], -R101.reuse ;  /* 0x00008f0034347a23 */ /* 0x100fe40000010865 */
[----:B------:R-:W-:Y:S01]  /*6610*/  FFMA.FTZ R101, R53, c[0x0][0x23c], -R101 ;  /* 0x00008f0035657a23 */ /* 0x000fe20000010865 */
[----:B---3--:R-:W-:Y:S01]  /*6620*/  LOP3.LUT R28, R5, UR25, R10, 0x96, !PT ;  /* 0x00000019051c7c12 */ /* 0x008fe2000f8e960a */
[----:B------:R-:W-:Y:S02]  /*6630*/  FFMA.FTZ R46, R46, c[0x0][0x23c], -R0 ;  /* 0x00008f002e2e7a23 */ /* 0x000fe40000010800 */
[--C-:B------:R-:W-:Y:S02]  /*6640*/  FFMA.FTZ R55, R55, c[0x0][0x23c], -R100.reuse ;  /* 0x00008f0037377a23 */ /* 0x100fe40000010864 */
[----:B------:R-:W-:Y:S01]  /*6650*/  FFMA.FTZ R100, R54, c[0x0][0x23c], -R100 ;  /* 0x00008f0036647a23 */ /* 0x000fe20000010864 */
[----:B------:R3:W-:Y:S01]  /*6660*/  MUFU.EX2 R209, R31 ;  /* 0x0000001f00d17308 */ /* 0x0007e20000000800 */
[----:B------:R-:W-:Y:S02]  /*6670*/  FFMA.FTZ R45, R45, c[0x0][0x23c], -R16 ;  /* 0x00008f002d2d7a23 */ /* 0x000fe40000010810 */
[----:B------:R-:W-:Y:S01]  /*6680*/  FFMA.FTZ R42, R42, c[0x0][0x23c], -R0 ;  /* 0x00008f002a2a7a23 */ /* 0x000fe20000010800 */
[----:B-1----:R-:W-:Y:S01]  /*6690*/  LOP3.LUT R30, R7, UR25, R10, 0x96, !PT ;  /* 0x00000019071e7c12 */ /* 0x002fe2000f8e960a */
[----:B------:R-:W-:Y:S04]  /*66a0*/  IMAD.WIDE.U32 R10, R11, -0x2daee0ad, RZ ;  /* 0xd2511f530b0a7825 */ /* 0x000fe800078e00ff */
[----:B------:R-:W-:Y:S01]  /*66b0*/  FFMA.FTZ R41, R41, c[0x0][0x23c], -R16 ;  /* 0x00008f0029297a23 */ /* 0x000fe20000010810 */
[----:B------:R-:W-:Y:S01]  /*66c0*/  LOP3.LUT R13, R11, UR24, R12, 0x96, !PT ;  /* 0x000000180b0d7c12 */ /* 0x000fe2000f8e960c */
[----:B------:R1:W-:Y:S01]  /*66d0*/  MUFU.EX2 R187, R23 ;  /* 0x0000001700bb7308 */ /* 0x0003e20000000800 */
[----:B------:R-:W-:Y:S01]  /*66e0*/  FFMA.FTZ R59, R59, c[0x0][0x23c], -R0 ;  /* 0x00008f003b3b7a23 */ /* 0x000fe20000010800 */
[----:B--2---:R-:W-:Y:S01]  /*66f0*/  LOP3.LUT R32, R7, UR25, R8, 0x96, !PT ;  /* 0x0000001907207c12 */ /* 0x004fe2000f8e9608 */
[----:B------:R-:W-:Y:S04]  /*6700*/  IMAD.WIDE.U32 R14, R15, -0x2daee0ad, RZ ;  /* 0xd2511f530f0e7825 */ /* 0x000fe800078e00ff */
[----:B------:R-:W-:Y:S01]  /*6710*/  IMAD.WIDE.U32 R8, R9, -0x2daee0ad, RZ ;  /* 0xd2511f5309087825 */ /* 0x000fe200078e00ff */
[----:B------:R-:W-:Y:S02]  /*6720*/  LOP3.LUT R21, R15, UR24, R18, 0x96, !PT ;  /* 0x000000180f157c12 */ /* 0x000fe4000f8e9612 */
[----:B------:R2:W-:Y:S01]  /*6730*/  MUFU.EX2 R202, R24 ;  /* 0x0000001800ca7308 */ /* 0x0005e20000000800 */
[--C-:B------:R-:W-:Y:S02]  /*6740*/  FFMA.FTZ R58, R58, c[0x0][0x23c], -R0.reuse ;  /* 0x00008f003a3a7a23 */ /* 0x100fe40000010800 */
[----:B---3--:R-:W-:Y:S04]  /*6750*/  IMAD.WIDE.U32 R30, R30, -0x2daee0ad, RZ ;  /* 0xd2511f531e1e7825 */ /* 0x008fe800078e00ff */
[----:B------:R-:W-:Y:S01]  /*6760*/  FFMA.FTZ R0, R62, c[0x0][0x23c], -R0 ;  /* 0x00008f003e007a23 */ /* 0x000fe20000010800 */
[----:B------:R-:W-:Y:S02]  /*6770*/  LOP3.LUT R15, R31, UR22, R20, 0x96, !PT ;  /* 0x000000161f0f7c12 */ /* 0x000fe4000f8e9614 */
[----:B------:R3:W-:Y:S01]  /*6780*/  MUFU.EX2 R200, R27 ;  /* 0x0000001b00c87308 */ /* 0x0007e20000000800 */
[--C-:B------:R-:W-:Y:S02]  /*6790*/  FFMA.FTZ R56, R56, c[0x0][0x23c], -R16.reuse ;  /* 0x00008f0038387a23 */ /* 0x100fe40000010810 */
[--C-:B------:R-:W-:Y:S02]  /*67a0*/  FFMA.FTZ R57, R57, c[0x0][0x23c], -R16.reuse ;  /* 0x00008f0039397a23 */ /* 0x100fe40000010810 */
[----:B-1----:R-:W-:Y:S04]  /*67b0*/  IMAD.WIDE.U32 R22, R22, -0x326172a9, RZ ;  /* 0xcd9e8d5716167825 */ /* 0x002fe800078e00ff */
[----:B------:R-:W-:Y:S01]  /*67c0*/  FFMA.FTZ R16, R61, c[0x0][0x23c], -R16 ;  /* 0x00008f003d107a23 */ /* 0x000fe20000010810 */
[----:B------:R-:W-:Y:S01]  /*67d0*/  LOP3.LUT R18, R23, UR23, R6, 0x96, !PT ;  /* 0x0000001717127c12 */ /* 0x000fe2000f8e9606 */
[----:B------:R1:W-:Y:S01]  /*67e0*/  MUFU.EX2 R190, R17 ;  /* 0x0000001100be7308 */ /* 0x0003e20000000800 */
[----:B------:R-:W-:Y:S01]  /*67f0*/  IMAD.WIDE.U32 R32, R32, -0x2daee0ad, RZ ;  /* 0xd2511f5320207825 */ /* 0x000fe200078e00ff */
[----:B--2---:R-:W-:Y:S03]  /*6800*/  LOP3.LUT R24, R9, UR24, R12, 0x96, !PT ;  /* 0x0000001809187c12 */ /* 0x004fe6000f8e960c */
[----:B------:R-:W-:Y:S01]  /*6810*/  IMAD.WIDE.U32 R12, R13, -0x326172a9, RZ ;  /* 0xcd9e8d570d0c7825 */ /* 0x000fe200078e00ff */
[----:B------:R-:W-:Y:S03]  /*6820*/  LOP3.LUT R11, R33, UR22, R14, 0x96, !PT ;  /* 0x00000016210b7c12 */ /* 0x000fe6000f8e960e */
[----:B------:R-:W-:Y:S01]  /*6830*/  IMAD.WIDE.U32 R28, R28, -0x2daee0ad, RZ ;  /* 0xd2511f531c1c7825 */ /* 0x000fe200078e00ff */
[----:B------:R-:W-:Y:S03]  /*6840*/  MUFU.EX2 R217, R67 ;  /* 0x0000004300d97308 */ /* 0x000fe60000000800 */
[----:B---3--:R-:W-:Y:S01]  /*6850*/  IMAD.WIDE.U32 R26, R26, -0x2daee0ad, RZ ;  /* 0xd2511f531a1a7825 */ /* 0x008fe200078e00ff */
[----:B------:R-:W-:Y:S03]  /*6860*/  LOP3.LUT R7, R29, UR22, R10, 0x96, !PT ;  /* 0x000000161d077c12 */ /* 0x000fe6000f8e960a */
[----:B------:R-:W-:Y:S01]  /*6870*/  IMAD.WIDE.U32 R20, R21, -0x326172a9, RZ ;  /* 0xcd9e8d5715147825 */ /* 0x000fe200078e00ff */
[----:B------:R-:W-:Y:S02]  /*6880*/  LOP3.LUT R5, R27, UR22, R8, 0x96, !PT ;  /* 0x000000161b057c12 */ /* 0x000fe4000f8e9608 */
[----:B------:R-:W-:Y:S01]  /*6890*/  LOP3.LUT R8, R13, UR23, R4, 0x96, !PT ;  /* 0x000000170d087c12 */ /* 0x000fe2000f8e9604 */
[----:B------:R-:W-:Y:S01]  /*68a0*/  IMAD.WIDE.U32 R24, R24, -0x326172a9, RZ ;  /* 0xcd9e8d5718187825 */ /* 0x000fe200078e00ff */
[----:B------:R-:W-:Y:S01]  /*68b0*/  MUFU.EX2 R215, R60 ;  /* 0x0000003c00d77308 */ /* 0x000fe20000000800 */
[----:B-1----:R-:W-:Y:S02]  /*68c0*/  LOP3.LUT R17, R21, UR23, R6, 0x96, !PT ;  /* 0x0000001715117c12 */ /* 0x002fe4000f8e9606 */
[----:B------:R-:W-:Y:S01]  /*68d0*/  IMAD.WIDE.U32 R14, R15, -0x326172a9, RZ ;  /* 0xcd9e8d570f0e7825 */ /* 0x000fe200078e00ff */
[----:B------:R-:W-:Y:S03]  /*68e0*/  LOP3.LUT R4, R25, UR23, R4, 0x96, !PT ;  /* 0x0000001719047c12 */ /* 0x000fe6000f8e9604 */
[----:B------:R-:W-:Y:S01]  /*68f0*/  IMAD.WIDE.U32 R18, R18, -0x2daee0ad, RZ ;  /* 0xd2511f5312127825 */ /* 0x000fe200078e00ff */
[----:B------:R-:W-:Y:S02]  /*6900*/  LOP3.LUT R29, R15, UR21, R22, 0x96, !PT ;  /* 0x000000150f1d7c12 */ /* 0x000fe4000f8e9616 */
[----:B------:R-:W-:Y:S01]  /*6910*/  MUFU.EX2 R182, R66 ;  /* 0x0000004200b67308 */ /* 0x000fe20000000800 */
        /* <DEDUP_REMOVED lines=11> */
[----:B------:R2:W-:Y:S01]  /*69d0*/  MUFU.EX2 R207, R36 ;  /* 0x0000002400cf7308 */ /* 0x0005e20000000800 */
[----:B------:R-:W-:Y:S01]  /*69e0*/  LOP3.LUT R30, R21, UR21, R24, 0x96, !PT ;  /* 0x00000015151e7c12 */ /* 0x000fe2000f8e9618 */
[----:B------:R-:W-:Y:S04]  /*69f0*/  IMAD.WIDE.U32 R12, R17, -0x2daee0ad, RZ ;  /* 0xd2511f53110c7825 */ /* 0x000fe800078e00ff */
[----:B------:R-:W-:Y:S01]  /*6a00*/  IMAD.WIDE.U32 R4, R4, -0x2daee0ad, RZ ;  /* 0xd2511f5304047825 */ /* 0x000fe200078e00ff */
[----:B------:R-:W-:Y:S03]  /*6a10*/  LOP3.LUT R19, R13, UR20, R32, 0x96, !PT ;  /* 0x000000140d137c12 */ /* 0x000fe6000f8e9620 */
[----:B------:R-:W-:Y:S01]  /*6a20*/  IMAD.WIDE.U32 R28, R29, -0x2daee0ad, RZ ;  /* 0xd2511f531d1c7825 */ /* 0x000fe200078e00ff */
[----:B------:R-:W-:Y:S01]  /*6a30*/  LOP3.LUT R13, R5, UR20, R26, 0x96, !PT ;  /* 0x00000014050d7c12 */ /* 0x000fe2000f8e961a */
[----:B------:R3:W-:Y:S02]  /*6a40*/  MUFU.EX2 R184, R38 ;  /* 0x0000002600b87308 */ /* 0x0007e40000000800 */
[----:B------:R-:W-:Y:S01]  /*6a50*/  IMAD.WIDE.U32 R26, R27, -0x2daee0ad, RZ ;  /* 0xd2511f531b1a7825 */ /* 0x000fe200078e00ff */
[----:B------:R-:W-:Y:S03]  /*6a60*/  LOP3.LUT R9, R29, UR18, R18, 0x96, !PT ;  /* 0x000000121d097c12 */ /* 0x000fe6000f8e9612 */
[----:B------:R-:W-:Y:S04]  /*6a70*/  IMAD.WIDE.U32 R24, R25, -0x326172a9, RZ ;  /* 0xcd9e8d5719187825 */ /* 0x000fe800078e00ff */
[----:B------:R-:W-:Y:S01]  /*6a80*/  IMAD.WIDE.U32 R14, R15, -0x2daee0ad, RZ ;  /* 0xd2511f530f0e7825 */ /* 0x000fe200078e00ff */
[----:B------:R-:W-:Y:S01]  /*6a90*/  LOP3.LUT R5, R25, UR19, R6, 0x96, !PT ;  /* 0x0000001319057c12 */ /* 0x000fe2000f8e9606 */
[----:B------:R-:W-:Y:S01]  /*6aa0*/  MUFU.EX2 R168, R100 ;  /* 0x0000006400a87308 */ /* 0x000fe20000000800 */
[----:B------:R-:W-:Y:S01]  /*6ab0*/  LOP3.LUT R6, R27, UR18, R12, 0x96, !PT ;  /* 0x000000121b067c12 */ /* 0x000fe2000f8e960c */
[----:B------:R-:W-:Y:S01]  /*6ac0*/  IMAD.WIDE.U32 R30, R30, -0x2daee0ad, RZ ;  /* 0xd2511f531e1e7825 */ /* 0x000fe200078e00ff */
[----:B------:R-:W-:Y:S03]  /*6ad0*/  LOP3.LUT R27, R15, UR18, R8, 0x96, !PT ;  /* 0x000000120f1b7c12 */ /* 0x000fe6000f8e9608 */
[----:B------:R-:W-:Y:S01]  /*6ae0*/  IMAD.WIDE.U32 R18, R19, -0x326172a9, RZ ;  /* 0xcd9e8d5713127825 */ /* 0x000fe200078e00ff */
[----:B------:R-:W-:Y:S03]  /*6af0*/  LOP3.LUT R25, R31, UR18, R4, 0x96, !PT ;  /* 0x000000121f197c12 */ /* 0x000fe6000f8e9604 */
[----:B------:R-:W-:Y:S01]  /*6b00*/  IMAD.WIDE.U32 R8, R9, -0x326172a9, RZ ;  /* 0xcd9e8d5709087825 */ /* 0x000fe200078e00ff */
[----:B------:R-:W-:Y:S01]  /*6b10*/  LOP3.LUT R29, R19, UR19, R10, 0x96, !PT ;  /* 0x00000013131d7c12 */ /* 0x000fe2000f8e960a */
[----:B------:R2:W2:Y:S02]  /*6b20*/  MUFU.EX2 R213, R35 ;  /* 0x0000002300d57308 */ /* 0x0004a40000000800 */
[----:B------:R-:W-:Y:S01]  /*6b30*/  IMAD.WIDE.U32 R6, R6, -0x326172a9, RZ ;  /* 0xcd9e8d5706067825 */ /* 0x000fe200078e00ff */
[----:B------:R-:W-:Y:S02]  /*6b40*/  SHF.R.U32.HI R21, RZ, 0x18, R8 ;  /* 0x00000018ff157819 */ /* 0x000fe40000011608 */
[C---:B------:R-:W-:Y:S01]  /*6b50*/  LOP3.LUT R15, R8.reuse, 0xff, RZ, 0xc0, !PT ;  /* 0x000000ff080f7812 */ /* 0x040fe200078ec0ff */
[----:B------:R-:W-:Y:S01]  /*6b60*/  IMAD.WIDE.U32 R12, R13, -0x326172a9, RZ ;  /* 0xcd9e8d570d0c7825 */ /* 0x000fe200078e00ff */
[----:B-1----:R-:W-:Y:S02]  /*6b70*/  LOP3.LUT R34, R8, 0xffff, RZ, 0xc0, !PT ;  /* 0x0000ffff08227812 */ /* 0x002fe400078ec0ff */
[----:B------:R-:W-:Y:S01]  /*6b80*/  ISETP.LE.U32.AND P4, PT, R21, UR6, PT ;  /* 0x0000000615007c0c */ /* 0x000fe2000bf83070 */
[----:B------:R-:W-:Y:S01]  /*6b90*/  IMAD.WIDE.U32 R10, R11, -0x2daee0ad, RZ ;  /* 0xd2511f530b0a7825 */ /* 0x000fe200078e00ff */
[----:B------:R-:W-:Y:S01]  /*6ba0*/  LOP3.LUT R23, R13, UR19, R20, 0x96, !PT ;  /* 0x000000130d177c12 */ /* 0x000fe2000f8e9614 */
[----:B------:R-:W1:Y:S01]  /*6bb0*/  MUFU.EX2 R219, R48 ;  /* 0x0000003000db7308 */ /* 0x000e620000000800 */
[----:B------:R-:W-:Y:S01]  /*6bc0*/  LOP3.LUT R20, R9, UR17, R22, 0x96, !PT ;  /* 0x0000001109147c12 */ /* 0x000fe2000f8e9616 */
[----:B------:R-:W-:Y:S01]  /*6bd0*/  IMAD.WIDE.U32 R4, R5, -0x2daee0ad, RZ ;  /* 0xd2511f5305047825 */ /* 0x000fe200078e00ff */
[----:B------:R-:W-:Y:S02]  /*6be0*/  LOP3.LUT R19, R11, UR16, R28, 0x96, !PT ;  /* 0x000000100b137c12 */ /* 0x000fe4000f8e961c */
[----:B------:R-:W-:Y:S02]  /*6bf0*/  SHF.R.U32.HI R28, RZ, 0x10, R8 ;  /* 0x00000010ff1c7819 */ /* 0x000fe40000011608 */
[----:B------:R-:W-:Y:S02]  /*6c00*/  LOP3.LUT R17, R5, UR16, R14, 0x96, !PT ;  /* 0x0000001005117c12 */ /* 0x000fe4000f8e960e */
[----:B------:R-:W-:Y:S01]  /*6c10*/  LOP3.LUT R14, R10, 0xff, RZ, 0xc0, !PT ;  /* 0x000000ff0a0e7812 */ /* 0x000fe200078ec0ff */
[----:B------:R-:W-:Y:S01]  /*6c20*/  MUFU.EX2 R170, R65 ;  /* 0x0000004100aa7308 */ /* 0x000fe20000000800 */
[C---:B------:R-:W-:Y:S02]  /*6c30*/  LOP3.LUT R9, R4.reuse, 0xff, RZ, 0xc0, !PT ;  /* 0x000000ff04097812 */ /* 0x040fe400078ec0ff */
[--C-:B------:R-:W-:Y:S02]  /*6c40*/  SHF.R.U32.HI R8, RZ, 0x18, R4.reuse ;  /* 0x00000018ff087819 */ /* 0x100fe40000011604 */
[----:B------:R-:W-:Y:S02]  /*6c50*/  SHF.R.U32.HI R32, RZ, 0x10, R4 ;  /* 0x00000010ff207819 */ /* 0x000fe40000011604 */
[----:B--2---:R-:W-:Y:S02]  /*6c60*/  LOP3.LUT R36, R4, 0xffff, RZ, 0xc0, !PT ;  /* 0x0000ffff04247812 */ /* 0x004fe400078ec0ff */
[----:B------:R-:W-:Y:S01]  /*6c70*/  LOP3.LUT R4, R6, 0xff, RZ, 0xc0, !PT ;  /* 0x000000ff06047812 */ /* 0x000fe200078ec0ff */
[----:B------:R-:W-:Y:S01]  /*6c80*/  MUFU.EX2 R165, R101 ;  /* 0x0000006500a57308 */ /* 0x000fe20000000800 */
[----:B------:R-:W-:Y:S02]  /*6c90*/  SHF.R.U32.HI R13, RZ, 0x18, R10 ;  /* 0x00000018ff0d7819 */ /* 0x000fe4000001160a */
[----:B------:R-:W-:Y:S02]  /*6ca0*/  ISETP.LE.U32.AND P3, PT, R15, UR6, PT ;  /* 0x000000060f007c0c */ /* 0x000fe4000bf63070 */
[----:B------:R-:W-:Y:S02]  /*6cb0*/  ISETP.LE.U32.AND P2, PT, R14, UR6, PT ;  /* 0x000000060e007c0c */ /* 0x000fe4000bf43070 */
[----:B------:R-:W-:Y:S02]  /*6cc0*/  ISETP.LE.U32.AND P6, PT, R9, UR6, PT ;  /* 0x0000000609007c0c */ /* 0x000fe4000bfc3070 */
[----:B------:R-:W-:Y:S01]  /*6cd0*/  ISETP.LE.U32.AND P5, PT, R8, UR6, PT ;  /* 0x0000000608007c0c */ /* 0x000fe2000bfa3070 */
[----:B------:R-:W-:Y:S01]  /*6ce0*/  MUFU.EX2 R114, R63 ;  /* 0x0000003f00727308 */ /* 0x000fe20000000800 */
[----:B------:R-:W-:Y:S01]  /*6cf0*/  ISETP.LE.U32.AND P0, PT, R4, UR6, PT ;  /* 0x0000000604007c0c */ /* 0x000fe2000bf03070 */
[----:B------:R-:W-:Y:S01]  /*6d00*/  IMAD.WIDE.U32 R8, R27, -0x326172a9, RZ ;  /* 0xcd9e8d571b087825 */ /* 0x000fe200078e00ff */
[----:B------:R-:W-:Y:S02]  /*6d10*/  ISETP.LE.U32.AND P1, PT, R13, UR6, PT ;  /* 0x000000060d007c0c */ /* 0x000fe4000bf23070 */
[----:B------:R-:W-:Y:S01]  /*6d20*/  SHF.R.U32.HI R15, RZ, 0x18, R6 ;  /* 0x00000018ff0f7819 */ /* 0x000fe20000011606 */
[----:B------:R-:W-:Y:S01]  /*6d30*/  IMAD.WIDE.U32 R4, R25, -0x326172a9, RZ ;  /* 0xcd9e8d5719047825 */ /* 0x000fe200078e00ff */
[----:B------:R-:W-:Y:S02]  /*6d40*/  LOP3.LUT R14, R9, UR17, R24, 0x96, !PT ;  /* 0x00000011090e7c12 */ /* 0x000fe4000f8e9618 */
[----:B------:R-:W-:Y:S01]  /*6d50*/  LOP3.LUT R22, R8, 0xff, RZ, 0xc0, !PT ;  /* 0x000000ff08167812 */ /* 0x000fe200078ec0ff */
[----:B------:R-:W2:Y:S01]  /*6d60*/  MUFU.EX2 R220, R51 ;  /* 0x0000003300dc7308 */ /* 0x000ea20000000800 */
[C---:B------:R-:W-:Y:S02]  /*6d70*/  LOP3.LUT R24, R4.reuse, 0xff, RZ, 0xc0, !PT ;  /* 0x000000ff04187812 */ /* 0x040fe400078ec0ff */
[--C-:B------:R-:W-:Y:S02]  /*6d80*/  SHF.R.U32.HI R25, RZ, 0x18, R4.reuse ;  /* 0x00000018ff197819 */ /* 0x100fe40000011604 */
[----:B------:R-:W-:Y:S02]  /*6d90*/  SHF.R.U32.HI R27, RZ, 0x10, R4 ;  /* 0x00000010ff1b7819 */ /* 0x000fe40000011604 */
[----:B---3--:R-:W-:Y:S02]  /*6da0*/  LOP3.LUT R38, R4, 0xffff, RZ, 0xc0, !PT ;  /* 0x0000ffff04267812 */ /* 0x008fe400078ec0ff */
[----:B------:R-:W-:Y:S01]  /*6db0*/  SHF.R.U32.HI R4, RZ, 0x18, R20 ;  /* 0x00000018ff047819 */ /* 0x000fe20000011614 */
[----:B------:R-:W-:Y:S01]  /*6dc0*/  MUFU.EX2 R108, R0 ;  /* 0x00000000006c7308 */ /* 0x000fe20000000800 */
[----:B------:R-:W-:Y:S02]  /*6dd0*/  LOP3.LUT R13, R5, UR17, R12, 0x96, !PT ;  /* 0x00000011050d7c12 */ /* 0x000fe4000f8e960c */
[----:B------:R-:W-:Y:S02]  /*6de0*/  LOP3.LUT R5, R20, 0xff, RZ, 0xc0, !PT ;  /* 0x000000ff14057812 */ /* 0x000fe400078ec0ff */
[----:B------:R-:W-:Y:S02]  /*6df0*/  SHF.R.U32.HI R31, RZ, 0x10, R10 ;  /* 0x00000010ff1f7819 */ /* 0x000fe4000001160a */
[----:B------:R-:W-:Y:S02]  /*6e00*/  SHF.R.U32.HI R21, RZ, 0x18, R8 ;  /* 0x00000018ff157819 */ /* 0x000fe40000011608 */
[----:B------:R-:W-:Y:S01]  /*6e10*/  LOP3.LUT R18, R7, UR17, R18, 0x96, !PT ;  /* 0x0000001107127c12 */ /* 0x000fe2000f8e9612 */
[----:B------:R-:W3:Y:S01]  /*6e20*/  MUFU.EX2 R216, R50 ;  /* 0x0000003200d87308 */ /* 0x000ee20000000800 */
[----:B------:R-:W-:Y:S02]  /*6e30*/  SHF.R.U32.HI R33, RZ, 0x10, R6 ;  /* 0x00000010ff217819 */ /* 0x000fe40000011606 */
[----:B------:R-:W-:Y:S01]  /*6e40*/  LOP3.LUT R35, R10, 0xffff, RZ, 0xc0, !PT ;  /* 0x0000ffff0a237812 */ /* 0x000fe200078ec0ff */
[----:B------:R-:W-:Y:S01]  /*6e50*/  IMAD.WIDE.U32 R10, R29, -0x2daee0ad, RZ ;  /* 0xd2511f531d0a7825 */ /* 0x000fe200078e00ff */
[----:B------:R-:W-:Y:S03]  /*6e60*/  LOP3.LUT R37, R6, 0xffff, RZ, 0xc0, !PT ;  /* 0x0000ffff06257812 */ /* 0x000fe600078ec0ff */
[----:B------:R-:W-:Y:S01]  /*6e70*/  IMAD.WIDE.U32 R6, R23, -0x2daee0ad, RZ ;  /* 0xd2511f5317067825 */ /* 0x000fe200078e00ff */
[----:B------:R-:W-:Y:S01]  /*6e80*/  LOP3.LUT R23, R10, 0xff, RZ, 0xc0, !PT ;  /* 0x000000ff0a177812 */ /* 0x000fe200078ec0ff */
[----:B------:R-:W1:Y:S01]  /*6e90*/  MUFU.EX2 R211, R44 ;  /* 0x0000002c00d37308 */ /* 0x000e620000000800 */
[----:B------:R-:W-:Y:S02]  /*6ea0*/  SHF.R.U32.HI R29, RZ, 0x10, R10 ;  /* 0x00000010ff1d7819 */ /* 0x000fe4000001160a */
[----:B------:R-:W-:Y:S02]  /*6eb0*/  LOP3.LUT R12, R7, UR16, R30, 0x96, !PT ;  /* 0x00000010070c7c12 */ /* 0x000fe4000f8e961e */
[----:B------:R-:W-:Y:S02]  /*6ec0*/  LOP3.LUT R30, R8, 0xffff, RZ, 0xc0, !PT ;  /* 0x0000ffff081e7812 */ /* 0x000fe400078ec0ff */
[----:B------:R-:W-:Y:S02]  /*6ed0*/  SHF.R.U32.HI R9, RZ, 0x18, R10 ;  /* 0x00000018ff097819 */ /* 0x000fe4000001160a */
[----:B------:R-:W-:Y:S01]  /*6ee0*/  LOP3.LUT R7, R6, 0xffff, RZ, 0xc0, !PT ;  /* 0x0000ffff06077812 */ /* 0x000fe200078ec0ff */
[----:B------:R-:W1:Y:S10]  /*6ef0*/  MUFU.EX2 R212, R47 ;  /* 0x0000002f00d47308 */ /* 0x000e740000000800 */
        /* <DEDUP_REMOVED lines=28> */
[----:B------:R-:W-:Y:S01]  /*70c0*/  @!P4 FADD.FTZ R205, -R205, -RZ ;  /* 0x800000ffcdcdc221 */ /* 0x000fe20000010100 */
[----:B------:R-:W-:Y:S01]  /*70d0*/  ISETP.LE.U32.AND P4, PT, R4, UR6, PT ;  /* 0x0000000604007c0c */ /* 0x000fe2000bf83070 */
[----:B------:R-:W-:Y:S01]  /*70e0*/  @!P3 FADD.FTZ R208, -R208, -RZ ;  /* 0x800000ffd0d0b221 */ /* 0x000fe20000010100 */
[----:B------:R-:W-:Y:S01]  /*70f0*/  LOP3.LUT R4, R28, 0xff, RZ, 0xc0, !PT ;  /* 0x000000ff1c047812 */ /* 0x000fe200078ec0ff */
[----:B----4-:R-:W-:Y:S01]  /*7100*/  @!P2 FADD.FTZ R214, -R214, -RZ ;  /* 0x800000ffd6d6a221 */ /* 0x010fe20000010100 */
        /* <DEDUP_REMOVED lines=12> */
[----:B--2---:R-:W-:Y:S01]  /*71d0*/  @!P3 FADD.FTZ R220, -R220, -RZ ;  /* 0x800000ffdcdcb221 */ /* 0x004fe20000010100 */
        /* <DEDUP_REMOVED lines=32> */
[----:B---3--:R-:W-:Y:S01]  /*73e0*/  @!P3 FADD.FTZ R216, -R216, -RZ ;  /* 0x800000ffd8d8b221 */ /* 0x008fe20000010100 */
[----:B------:R-:W-:Y:S01]  /*73f0*/  LOP3.LUT R8, R6, 0xff, RZ, 0xc0, !PT ;  /* 0x000000ff06087812 */ /* 0x000fe200078ec0ff */
[----:B------:R-:W-:Y:S01]  /*7400*/  @!P4 FADD.FTZ R211, -R211, -RZ ;  /* 0x800000ffd3d3c221 */ /* 0x000fe20000010100 */
        /* <DEDUP_REMOVED lines=247> */
[C---:B------:R-:W-:Y:S01]  /*8380*/  FADD.FTZ R5, -R164.reuse, R5 ;  /* 0x00000005a4057221 */ /* 0x040fe20000010100 */
[----:B------:R-:W-:Y:S01]  /*8390*/  FSETP.GE.FTZ.AND P0, PT, R189, RZ, PT ;  /* 0x000000ffbd00720b */ /* 0x000fe20003f16000 */
[C---:B------:R-:W-:Y:S01]  /*83a0*/  FADD.FTZ R11, -R161.reuse, R11 ;  /* 0x0000000ba10b7221 */ /* 0x040fe20000010100 */
[-C--:B------:R-:W-:Y:S01]  /*83b0*/  HMMA.16816.F32 R20, R100, R136.reuse, R20 ;  /* 0x000000886414723c */ /* 0x080fe20000001814 */
[----:B------:R-:W-:Y:S03]  /*83c0*/  FADD.FTZ R10, -R161, R10 ;  /* 0x0000000aa10a7221 */ /* 0x000fe60000010100 */
[----:B------:R-:W-:Y:S01]  /*83d0*/  FADD.FTZ R4, -R164, R4 ;  /* 0x00000004a4047221 */ /* 0x000fe20000010100 */
[----:B------:R-:W-:Y:S01]  /*83e0*/  FSEL R6, R6, R163, P1 ;  /* 0x000000a306067208 */ /* 0x000fe20000800000 */
[C---:B------:R-:W-:Y:S01]  /*83f0*/  FADD.FTZ R9, -R162.reuse, R9 ;  /* 0x00000009a2097221 */ /* 0x040fe20000010100 */
[----:B------:R-:W-:Y:S01]  /*8400*/  FSETP.GE.FTZ.AND P1, PT, R175, RZ, PT ;  /* 0x000000ffaf00720b */ /* 0x000fe20003f36000 */
[C---:B------:R-:W-:Y:S01]  /*8410*/  FADD.FTZ R15, -R161.reuse, R15 ;  /* 0x0000000fa10f7221 */ /* 0x040fe20000010100 */
[C---:B------:R-:W-:Y:S03]  /*8420*/  HMMA.16816.F32 R24, R104.reuse, R136, R24 ;  /* 0x000000886818723c */ /* 0x040fe60000001818 */
[----:B------:R-:W-:Y:S01]  /*8430*/  FADD.FTZ R14, -R161, R14 ;  /* 0x0000000ea10e7221 */ /* 0x000fe20000010100 */
[-C--:B------:R-:W-:Y:S01]  /*8440*/  FSEL R5, R5, R164.reuse, P2 ;  /* 0x000000a405057208 */ /* 0x080fe20001000000 */
[----:B------:R-:W-:Y:S01]  /*8450*/  FADD.FTZ R8, -R162, R8 ;  /* 0x00000008a2087221 */ /* 0x000fe20000010100 */
[----:B------:R-:W-:Y:S01]  /*8460*/  FSETP.GE.FTZ.AND P2, PT, R166, RZ, PT ;  /* 0x000000ffa600720b */ /* 0x000fe20003f56000 */
[C---:B------:R-:W-:Y:S01]  /*8470*/  FADD.FTZ R13, -R162.reuse, R13 ;  /* 0x0000000da20d7221 */ /* 0x040fe20000010100 */
[-C--:B------:R-:W-:Y:S01]  /*8480*/  HMMA.16816.F32 R28, R104, R138.reuse, R28 ;  /* 0x0000008a681c723c */ /* 0x080fe2000000181c */
[C---:B------:R-:W-:Y:S03]  /*8490*/  FADD.FTZ R19, -R163.reuse, R19 ;  /* 0x00000013a3137221 */ /* 0x040fe60000010100 */
[----:B------:R-:W-:Y:S01]  /*84a0*/  FADD.FTZ R18, -R163, R18 ;  /* 0x00000012a3127221 */ /* 0x000fe20000010100 */
[-C--:B------:R-:W-:Y:S01]  /*84b0*/  FSEL R11, R11, R161.reuse, P0 ;  /* 0x000000a10b0b7208 */ /* 0x080fe20000000000 */
[----:B------:R-:W-:Y:S01]  /*84c0*/  FADD.FTZ R0, -R162, R12 ;  /* 0x0000000ca2007221 */ /* 0x000fe20000010100 */
[----:B------:R-:W-:Y:S01]  /*84d0*/  FSETP.GE.FTZ.AND P0, PT, R196, RZ, PT ;  /* 0x000000ffc400720b */ /* 0x000fe20003f16000 */
[----:B------:R-:W-:Y:S01]  /*84e0*/  FADD.FTZ R17, -R164, R17 ;  /* 0x00000011a4117221 */ /* 0x000fe20000010100 */
[-C--:B------:R-:W-:Y:S01]  /*84f0*/  FSEL R10, R10, R161.reuse, P1 ;  /* 0x000000a10a0a7208 */ /* 0x080fe20000800000 */
[C---:B------:R-:W-:Y:S01]  /*8500*/  HMMA.16816.F32 R32, R100.reuse, R138, R32 ;  /* 0x0000008a6420723c */ /* 0x040fe20000001820 */
[----:B------:R-:W-:Y:S01]  /*8510*/  FSETP.GE.FTZ.AND P1, PT, R187, RZ, PT ;  /* 0x000000ffbb00720b */ /* 0x000fe20003f36000 */
[C---:B------:R-:W-:Y:S01]  /*8520*/  FADD.FTZ R23, -R163.reuse, R23 ;  /* 0x00000017a3177221 */ /* 0x040fe20000010100 */
[----:B------:R-:W-:Y:S01]  /*8530*/  FSEL R4, R4, R164, P3 ;  /* 0x000000a404047208 */ /* 0x000fe20001800000 */
[----:B------:R-:W-:Y:S01]  /*8540*/  FADD.FTZ R22, -R163, R22 ;  /* 0x00000016a3167221 */ /* 0x000fe20000010100 */
[----:B------:R-:W-:Y:S01]  /*8550*/  FSETP.GE.FTZ.AND P3, PT, R190, RZ, PT ;  /* 0x000000ffbe00720b */ /* 0x000fe20003f76000 */
[C---:B------:R-:W-:Y:S01]  /*8560*/  FADD.FTZ R16, -R164.reuse, R16 ;  /* 0x00000010a4107221 */ /* 0x040fe20000010100 */
[-C--:B------:R-:W-:Y:S01]  /*8570*/  FSEL R9, R9, R162.reuse, P2 ;  /* 0x000000a209097208 */ /* 0x080fe20001000000 */
[----:B------:R-:W-:Y:S01]  /*8580*/  FADD.FTZ R21, -R164, R21 ;  /* 0x00000015a4157221 */ /* 0x000fe20000010100 */
[-C--:B------:R-:W-:Y:S01]  /*8590*/  HMMA.16816.F32 R36, R100, R140.reuse, R36 ;  /* 0x0000008c6424723c */ /* 0x080fe20000001824 */
[----:B------:R-:W-:Y:S02]  /*85a0*/  FSETP.GE.FTZ.AND P2, PT, R174, RZ, PT ;  /* 0x000000ffae00720b */ /* 0x000fe40003f56000 */
[----:B------:R-:W-:Y:S01]  /*85b0*/  FADD.FTZ R27, -R161, R27 ;  /* 0x0000001ba11b7221 */ /* 0x000fe20000010100 */
[-C--:B------:R-:W-:Y:S01]  /*85c0*/  FSEL R15, R15, R161.reuse, P0 ;  /* 0x000000a10f0f7208 */ /* 0x080fe20000000000 */
[----:B------:R-:W-:Y:S01]  /*85d0*/  FADD.FTZ R26, -R161, R26 ;  /* 0x0000001aa11a7221 */ /* 0x000fe20000010100 */
[----:B------:R-:W-:Y:S01]  /*85e0*/  FSETP.GE.FTZ.AND P0, PT, R205, RZ, PT ;  /* 0x000000ffcd00720b */ /* 0x000fe20003f16000 */
[----:B------:R-:W-:Y:S01]  /*85f0*/  FADD.FTZ R20, -R164, R20 ;  /* 0x00000014a4147221 */ /* 0x000fe20000010100 */
[C---:B------:R-:W-:Y:S01]  /*8600*/  HMMA.16816.F32 R40, R104.reuse, R140, R40 ;  /* 0x0000008c6828723c */ /* 0x040fe20000001828 */
[----:B------:R-:W-:Y:S03]  /*8610*/  FADD.FTZ R25, -R162, R25 ;  /* 0x00000019a2197221 */ /* 0x000fe60000010100 */
[----:B------:R-:W-:Y:S01]  /*8620*/  FSEL R14, R14, R161, P1 ;  /* 0x000000a10e0e7208 */ /* 0x000fe20000800000 */
[----:B------:R-:W-:Y:S01]  /*8630*/  FADD.FTZ R31, -R161, R31 ;  /* 0x0000001fa11f7221 */ /* 0x000fe20000010100 */
[----:B------:R-:W-:Y:S01]  /*8640*/  FSETP.GE.FTZ.AND P1, PT, R199, RZ, PT ;  /* 0x000000ffc700720b */ /* 0x000fe20003f36000 */
[----:B------:R-:W-:Y:S01]  /*8650*/  FADD.FTZ R30, -R161, R30 ;  /* 0x0000001ea11e7221 */ /* 0x000fe20000010100 */
[-C--:B------:R-:W-:Y:S01]  /*8660*/  FSEL R8, R8, R162.reuse, P3 ;  /* 0x000000a208087208 */ /* 0x080fe20001800000 */
[C---:B------:R-:W-:Y:S01]  /*8670*/  FADD.FTZ R24, -R162.reuse, R24 ;  /* 0x00000018a2187221 */ /* 0x040fe20000010100 */
[----:B------:R-:W-:Y:S01]  /*8680*/  FSETP.GE.FTZ.AND P3, PT, R197, RZ, PT ;  /* 0x000000ffc500720b */ /* 0x000fe20003f76000 */
[-C--:B------:R-:W-:Y:S01]  /*8690*/  HMMA.16816.F32 R44, R104, R142.reuse, R44 ;  /* 0x0000008e682c723c */ /* 0x080fe2000000182c */
[C---:B------:R-:W-:Y:S01]  /*86a0*/  FADD.FTZ R29, -R162.reuse, R29 ;  /* 0x0000001da21d7221 */ /* 0x040fe20000010100 */
[-C--:B------:R-:W-:Y:S01]  /*86b0*/  FSEL R13, R13, R162.reuse, P2 ;  /* 0x000000a20d0d7208 */ /* 0x080fe20001000000 */
[----:B------:R-:W-:Y:S01]  /*86c0*/  FADD.FTZ R35, -R163, R35 ;  /* 0x00000023a3237221 */ /* 0x000fe20000010100 */
[----:B------:R-:W-:Y:S01]  /*86d0*/  FSETP.GE.FTZ.AND P2, PT, R193, RZ, PT ;  /* 0x000000ffc100720b */ /* 0x000fe20003f56000 */
[----:B------:R-:W-:Y:S01]  /*86e0*/  FADD.FTZ R34, -R163, R34 ;  /* 0x00000022a3227221 */ /* 0x000fe20000010100 */
[-C--:B------:R-:W-:Y:S01]  /*86f0*/  FSEL R19, R19, R163.reuse, P0 ;  /* 0x000000a313137208 */ /* 0x080fe20000000000 */
[----:B------:R-:W-:Y:S01]  /*8700*/  FADD.FTZ R28, -R162, R28 ;  /* 0x0000001ca21c7221 */ /* 0x000fe20000010100 */
[----:B------:R-:W-:Y:S01]  /*8710*/  FSETP.GE.FTZ.AND P0, PT, R198, RZ, PT ;  /* 0x000000ffc600720b */ /* 0x000fe20003f16000 */
[----:B------:R-:W-:Y:S01]  /*8720*/  FADD.FTZ R33, -R164, R33 ;  /* 0x00000021a4217221 */ /* 0x000fe20000010100 */
[C---:B------:R-:W-:Y:S02]  /*8730*/  HMMA.16816.F32 R48, R100.reuse, R142, R48 ;  /* 0x0000008e6430723c */ /* 0x040fe40000001830 */
[-C--:B------:R-:W-:Y:S01]  /*8740*/  FSEL R18, R18, R163.reuse, P1 ;  /* 0x000000a312127208 */ /* 0x080fe20000800000 */
[C---:B------:R-:W-:Y:S01]  /*8750*/  FADD.FTZ R39, -R163.reuse, R39 ;  /* 0x00000027a3277221 */ /* 0x040fe20000010100 */
[----:B------:R-:W-:Y:S01]  /*8760*/  FSETP.GE.FTZ.AND P1, PT, R188, RZ, PT ;  /* 0x000000ffbc00720b */ /* 0x000fe20003f36000 */
[----:B------:R-:W-:Y:S01]  /*8770*/  FADD.FTZ R38, -R163, R38 ;  /* 0x00000026a3267221 */ /* 0x000fe20000010100 */
[----:B------:R-:W-:Y:S01]  /*8780*/  FSEL R0, R0, R162, P3 ;  /* 0x000000a200007208 */ /* 0x000fe20001800000 */
[----:B------:R-:W-:Y:S01]  /*8790*/  FADD.FTZ R32, -R164, R32 ;  /* 0x00000020a4207221 */ /* 0x000fe20000010100 */
[----:B------:R-:W-:Y:S01]  /*87a0*/  FSETP.GE.FTZ.AND P3, PT, R208, RZ, PT ;  /* 0x000000ffd000720b */ /* 0x000fe20003f76000 */
[C---:B------:R-:W-:Y:S01]  /*87b0*/  FADD.FTZ R37, -R164.reuse, R37 ;  /* 0x00000025a4257221 */ /* 0x040fe20000010100 */
[-C--:B------:R-:W-:Y:S02]  /*87c0*/  HMMA.16816.F32 R52, R100, R144.reuse, R52 ;  /* 0x000000906434723c */ /* 0x080fe40000001834 */
        /* <DEDUP_REMOVED lines=9> */
[----:B------:R-:W-:Y:S01]  /*8860*/  FSEL R22, R22, R163, P1 ;  /* 0x000000a316167208 */ /* 0x000fe20000800000 */
[----:B------:R-:W-:Y:S01]  /*8870*/  FADD.FTZ R47, -R161, R47 ;  /* 0x0000002fa12f7221 */ /* 0x000fe20000010100 */
[----:B------:R-:W-:Y:S01]  /*8880*/  FSETP.GE.FTZ.AND P1, PT, R185, RZ, PT ;  /* 0x000000ffb900720b */ /* 0x000fe20003f36000 */
[----:B------:R-:W-:Y:S01]  /*8890*/  FADD.FTZ R46, -R161, R46 ;  /* 0x0000002ea12e7221 */ /* 0x000fe20000010100 */
[-C--:B------:R-:W-:Y:S01]  /*88a0*/  FSEL R16, R16, R164.reuse, P3 ;  /* 0x000000a410107208 */ /* 0x080fe20001800000 */
[C---:B------:R-:W-:Y:S01]  /*88b0*/  FADD.FTZ R40, -R162.reuse, R40 ;  /* 0x00000028a2287221 */ /* 0x040fe20000010100 */
[----:B------:R-:W-:Y:S01]  /*88c0*/  FSETP.GE.FTZ.AND P3, PT, R201, RZ, PT ;  /* 0x000000ffc900720b */ /* 0x000fe20003f76000 */
[----:B------:R-:W-:Y:S01]  /*88d0*/  FADD.FTZ R45, -R162, R45 ;  /* 0x0000002da22d7221 */ /* 0x000fe20000010100 */
[-C--:B------:R-:W-:Y:S02]  /*88e0*/  HMMA.16816.F32 R60, R104, R146.reuse, R60 ;  /* 0x00000092683c723c */ /* 0x080fe4000000183c */
[----:B------:R-:W-:Y:S01]  /*88f0*/  FSEL R21, R21, R164, P2 ;  /* 0x000000a415157208 */ /* 0x000fe20001000000 */
[C---:B------:R-:W-:Y:S01]  /*8900*/  FADD.FTZ R51, -R163.reuse, R51 ;  /* 0x00000033a3337221 */ /* 0x040fe20000010100 */
[----:B------:R-:W-:Y:S01]  /*8910*/  FSETP.GE.FTZ.AND P2, PT, R172, RZ, PT ;  /* 0x000000ffac00720b */ /* 0x000fe20003f56000 */
[----:B------:R-:W-:Y:S01]  /*8920*/  FADD.FTZ R50, -R163, R50 ;  /* 0x00000032a3327221 */ /* 0x000fe20000010100 */
[-C--:B------:R-:W-:Y:S01]  /*8930*/  FSEL R27, R27, R161.reuse, P0 ;  /* 0x000000a11b1b7208 */ /* 0x080fe20000000000 */
[----:B------:R-:W-:Y:S01]  /*8940*/  FMUL.FTZ R197, R197, R0 ;  /* 0x00000000c5c57220 */ /* 0x000fe20000410000 */
[----:B------:R-:W-:Y:S01]  /*8950*/  FSETP.GE.FTZ.AND P0, PT, R209, RZ, PT ;  /* 0x000000ffd100720b */ /* 0x000fe20003f16000 */
[----:B------:R-:W-:Y:S01]  /*8960*/  FADD.FTZ R44, -R162, R44 ;  /* 0x0000002ca22c7221 */ /* 0x000fe20000010100 */
[----:B------:R-:W-:Y:S02]  /*8970*/  HMMA.16816.F32 R64, R100, R146, R64 ;  /* 0x000000926440723c */ /* 0x000fe40000001840 */
[----:B------:R-:W-:Y:S01]  /*8980*/  FSEL R26, R26, R161, P1 ;  /* 0x000000a11a1a7208 */ /* 0x000fe20000800000 */
[----:B------:R-:W-:Y:S01]  /*8990*/  FADD.FTZ R49, -R164, R49 ;  /* 0x00000031a4317221 */ /* 0x000fe20000010100 */
[----:B------:R-:W-:Y:S01]  /*89a0*/  FSETP.GE.FTZ.AND P1, PT, R203, RZ, PT ;  /* 0x000000ffcb00720b */ /* 0x000fe20003f36000 */
[C---:B------:R-:W-:Y:S01]  /*89b0*/  FADD.FTZ R0, -R163.reuse, R55 ;  /* 0x00000037a3007221 */ /* 0x040fe20000010100 */
[----:B------:R-:W-:Y:S01]  /*89c0*/  FSEL R20, R20, R164, P3 ;  /* 0x000000a414147208 */ /* 0x000fe20001800000 */
[----:B------:R-:W-:Y:S01]  /*89d0*/  FMUL.FTZ R194, R194, R4 ;  /* 0x00000004c2c27220 */ /* 0x000fe20000410000 */
[----:B------:R-:W-:Y:S01]  /*89e0*/  FSETP.GE.FTZ.AND P3, PT, R202, RZ, PT ;  /* 0x000000ffca00720b */ /* 0x000fe20003f76000 */
[----:B------:R-:W-:Y:S03]  /*89f0*/  FADD.FTZ R4, -R163, R54 ;  /* 0x00000036a3047221 */ /* 0x000fe60000010100 */
[----:B------:R-:W-:Y:S01]  /*8a00*/  FSEL R25, R25, R162, P2 ;  /* 0x000000a219197208 */ /* 0x000fe20001000000 */
[----:B------:R-:W-:Y:S01]  /*8a10*/  FMUL.FTZ R176, R176, R5 ;  /* 0x00000005b0b07220 */ /* 0x000fe20000410000 */
[----:B------:R-:W-:Y:S01]  /*8a20*/  FSETP.GE.FTZ.AND P2, PT, R183, RZ, PT ;  /* 0x000000ffb700720b */ /* 0x000fe20003f56000 */
[C---:B------:R-:W-:Y:S01]  /*8a30*/  FADD.FTZ R48, -R164.reuse, R48 ;  /* 0x00000030a4307221 */ /* 0x040fe20000010100 */
        /* <DEDUP_REMOVED lines=10> */
[----:B------:R-:W-:Y:S01]  /*8ae0*/  FSETP.GE.FTZ.AND P3, PT, R210, RZ, PT ;  /* 0x000000ffd200720b */ /* 0x000fe20003f76000 */
[----:B------:R-:W-:Y:S01]  /*8af0*/  FMUL.FTZ R195, R195, R7 ;  /* 0x00000007c3c37220 */ /* 0x000fe20000410000 */
[----:B------:R-:W-:Y:S01]  /*8b00*/  FSEL R29, R29, R162, P2 ;  /* 0x000000a21d1d7208 */ /* 0x000fe20001000000 */
[----:B------:R-:W-:Y:S01]  /*8b10*/  FADD.FTZ R58, -R161, R58 ;  /* 0x0000003aa13a7221 */ /* 0x000fe20000010100 */
[----:B------:R-:W-:Y:S01]  /*8b20*/  FSETP.GE.FTZ.AND P2, PT, R191, RZ, PT ;  /* 0x000000ffbf00720b */ /* 0x000fe20003f56000 */
[----:B------:R-:W-:Y:S01]  /*8b30*/  FADD.FTZ R57, -R162, R57 ;  /* 0x00000039a2397221 */ /* 0x000fe20000010100 */
[-C--:B------:R-:W-:Y:S01]  /*8b40*/  FSEL R35, R35, R163.reuse, P0 ;  /* 0x000000a323237208 */ /* 0x080fe20000000000 */
        /* <DEDUP_REMOVED lines=93> */
[----:B------:R-:W-:Y:S01]  /*9120*/  FMUL.FTZ R8, R165, R5 ;  /* 0x00000005a5087220 */ /* 0x000fe20000410000 */
[----:B------:R-:W-:Y:S02]  /*9130*/  FSETP.GE.FTZ.AND P1, PT, R112, RZ, PT ;  /* 0x000000ff7000720b */ /* 0x000fe40003f36000 */
[----:B------:R-:W-:Y:S01]  /*9140*/  FSEL R6, R6, R164, P3 ;  /* 0x000000a406067208 */ /* 0x000fe20001800000 */
[----:B------:R-:W-:Y:S01]  /*9150*/  FMUL.FTZ R113, R113, R0 ;  /* 0x0000000071717220 */ /* 0x000fe20000410000 */
[----:B------:R-:W-:Y:S01]  /*9160*/  FSETP.GE.FTZ.AND P0, PT, R110, RZ, PT ;  /* 0x000000ff6e00720b */ /* 0x000fe20003f16000 */
[----:B------:R-:W-:Y:S01]  /*9170*/  FADD.FTZ R0, -R162, R60 ;  /* 0x0000003ca2007221 */ /* 0x000fe20000010100 */
[----:B------:R-:W-:Y:S01]  /*9180*/  FSETP.GE.FTZ.AND P3, PT, R111, RZ, PT ;  /* 0x000000ff6f00720b */ /* 0x000fe20003f76000 */
[----:B------:R-:W-:Y:S01]  /*9190*/  FMUL.FTZ R181, R181, R6 ;  /* 0x00000006b5b57220 */ /* 0x000fe20000410000 */
[-C--:B------:R-:W-:Y:S02]  /*91a0*/  FSEL R4, R59, R161.reuse, P1 ;  /* 0x000000a13b047208 */ /* 0x080fe40000800000 */
[----:B------:R-:W-:Y:S02]  /*91b0*/  FSETP.GE.FTZ.AND P1, PT, R108, RZ, PT ;  /* 0x000000ff6c00720b */ /* 0x000fe40003f36000 */
[----:B------:R-:W-:Y:S01]  /*91c0*/  FSEL R5, R58, R161, P0 ;  /* 0x000000a13a057208 */ /* 0x000fe20000000000 */
[----:B------:R-:W-:Y:S01]  /*91d0*/  FMUL.FTZ R112, R112, R4 ;  /* 0x0000000470707220 */ /* 0x000fe20000410000 */
[----:B------:R-:W-:Y:S01]  /*91e0*/  FSETP.GE.FTZ.AND P0, PT, R114, RZ, PT ;  /* 0x000000ff7200720b */ /* 0x000fe20003f16000 */
[----:B------:R-:W-:Y:S01]  /*91f0*/  FADD.FTZ R4, -R164, R64 ;  /* 0x00000040a4047221 */ /* 0x000fe20000010100 */
[----:B------:R-:W-:Y:S01]  /*9200*/  FSEL R6, R57, R162, P3 ;  /* 0x000000a239067208 */ /* 0x000fe20001800000 */
[----:B------:R-:W-:Y:S01]  /*9210*/  FMUL.FTZ R110, R110, R5 ;  /* 0x000000056e6e7220 */ /* 0x000fe20000410000 */
[----:B------:R-:W-:Y:S02]  /*9220*/  FSETP.GE.FTZ.AND P3, PT, R215, RZ, PT ;  /* 0x000000ffd700720b */ /* 0x000fe40003f76000 */
        /* <DEDUP_REMOVED lines=57> */
.L_x_724:
        /* <DEDUP_REMOVED lines=148> */
.L_x_725:
        /* <DEDUP_REMOVED lines=304> */
.L_x_727:
        /* <DEDUP_REMOVED lines=17> */
.L_x_728:
        /* <DEDUP_REMOVED lines=43> */
.L_x_730:
[----:B--2---:R-:W-:Y:S05]  /*b5c0*/  BSYNC B0 ;  /* 0x0000000000007941 */ /* 0x004fea0003800000 */
.L_x_729:
        /* <DEDUP_REMOVED lines=14> */
.L_x_732:
[----:B------:R-:W-:Y:S05]  /*b6b0*/  BSYNC B0 ;  /* 0x0000000000007941 */ /* 0x000fea0003800000 */
.L_x_731:
        /* <DEDUP_REMOVED lines=25> */
.L_x_734:
[----:B------:R-:W-:Y:S05]  /*b850*/  BSYNC B0 ;  /* 0x0000000000007941 */ /* 0x000fea0003800000 */
.L_x_733:
        /* <DEDUP_REMOVED lines=11> */
.L_x_705:
[----:B------:R-:W-:Y:S05]  /*b910*/  BSYNC B1 ;  /* 0x0000000000017941 */ /* 0x000fea0003800000 */
.L_x_691:
        /* <DEDUP_REMOVED lines=11> */
.L_x_735:
[----:B------:R-:W-:Y:S05]  /*b9d0*/  EXIT ;  /* 0x000000000000794d */ /* 0x000fea0003800000 */
.L_x_737:
        /* <DEDUP_REMOVED lines=10> */
.L_x_1344:


//--------------------- .text._ZN5flash44flash_bwd_dq_dk_dv_loop_seqk_parallel_kernelI23Flash_bwd_kernel_traitsILi32ELi128ELi128ELi8ELi4ELi4ELi4ELb1ELb0EN7cutlass6half_tE19Flash_kernel_traitsILi32ELi128ELi128ELi8ES3_EELb0ELb0ELb1ELb1ELb0ELb0ELb1EEEvNS_16Flash_bwd_paramsE --------------------------
	.section	.text._ZN5flash44flash_bwd_dq_dk_dv_loop_seqk_parallel_kernelI23Flash_bwd_kernel_traitsILi32ELi128ELi128ELi8ELi4ELi4ELi4ELb1ELb0EN7cutlass6half_tE19Flash_kernel_traitsILi32ELi128ELi128ELi8ES3_EELb0ELb0ELb1ELb1ELb0ELb0ELb1EEEvNS_16Flash_bwd_paramsE,"ax",@progbits
	.sectioninfo	@"SHI_REGISTERS=255"
	.align	128
        .global         _ZN5flash44flash_bwd_dq_dk_dv_loop_seqk_parallel_kernelI23Flash_bwd_kernel_traitsILi32ELi128ELi128ELi8ELi4ELi4ELi4ELb1ELb0EN7cutlass6half_tE19Flash_kernel_traitsILi32ELi128ELi128ELi8ES3_EELb0ELb0ELb1ELb1ELb0ELb0ELb1EEEvNS_16Flash_bwd_paramsE
        .type           _ZN5flash44flash_bwd_dq_dk_dv_loop_seqk_parallel_kernelI23Flash_bwd_kernel_traitsILi32ELi128ELi128ELi8ELi4ELi4ELi4ELb1ELb0EN7cutlass6half_tE19Flash_kernel_traitsILi32ELi128ELi128ELi8ES3_EELb0ELb0ELb1ELb1ELb0ELb0ELb1EEEvNS_16Flash_bwd_paramsE,@function
        .size           _ZN5flash44flash_bwd_dq_dk_dv_loop_seqk_parallel_kernelI23Flash_bwd_kernel_traitsILi32ELi128ELi128ELi8ELi4ELi4ELi4ELb1ELb0EN7cutlass6half_tE19Flash_kernel_traitsILi32ELi128ELi128ELi8ES3_EELb0ELb0ELb1ELb1ELb0ELb0ELb1EEEvNS_16Flash_bwd_paramsE,(.L_x_1345 - _ZN5flash44flash_bwd_dq_dk_dv_loop_seqk_parallel_kernelI23Flash_bwd_kernel_traitsILi32ELi128ELi128ELi8ELi4ELi4ELi4ELb1ELb0EN7cutlass6half_tE19Flash_kernel_traitsILi32ELi128ELi128ELi8ES3_EELb0ELb0ELb1ELb1ELb0ELb0ELb1EEEvNS_16Flash_bwd_paramsE)
        .other          _ZN5flash44flash_bwd_dq_dk_dv_loop_seqk_parallel_kernelI23Flash_bwd_kernel_traitsILi32ELi128ELi128ELi8ELi4ELi4ELi4ELb1ELb0EN7cutlass6half_tE19Flash_kernel_traitsILi32ELi128ELi128ELi8ES3_EELb0ELb0ELb1ELb1ELb0ELb0ELb1EEEvNS_16Flash_bwd_paramsE,@"STO_CUDA_ENTRY STV_DEFAULT"
_ZN5flash44flash_bwd_dq_dk_dv_loop_seqk_parallel_kernelI23Flash_bwd_kernel_traitsILi32ELi128ELi128ELi8ELi4ELi4ELi4ELb1ELb0EN7cutlass6half_tE19Flash_kernel_traitsILi32ELi128ELi128ELi8ES3_EELb0ELb0ELb1ELb1ELb0ELb0ELb1EEEvNS_16Flash_bwd_paramsE:
.text._ZN5flash44flash_bwd_dq_dk_dv_loop_seqk_parallel_kernelI23Flash_bwd_kernel_traitsILi32ELi128ELi128ELi8ELi4ELi4ELi4ELb1ELb0EN7cutlass6half_tE19Flash_kernel_traitsILi32ELi128ELi128ELi8ES3_EELb0ELb0ELb1ELb1ELb0ELb0ELb1EEEvNS_16Flash_bwd_paramsE:
        /* <DEDUP_REMOVED lines=33> */
[CC--:B------:R-:W-:Y:S01]  /*0210*/  LEA.HI R4, R8.reuse, R7.reuse, RZ, 0x5 ;  /* 0x0000000708047211 */ /* 0x0c0fe200078f28ff */
[----:B------:R-:W-:Y:S01]  /*0220*/  UISETP.NE.AND UP5, UPT, UR9, URZ, UPT ;  /* 0x0000003f0900728c */ /* 0x000fe2000bfa5270 */
[----:B------:R-:W-:Y:S01]  /*0230*/  LOP3.LUT R3, R5, 0xfffffffc, RZ, 0xc0, !PT ;  /* 0xfffffffc05037812 */ /* 0x000fe200078ec0ff */
[----:B---3--:R-:W-:Y:S01]  /*0240*/  USHF.L.U32 UR7, UR51, 0x7, URZ ;  /* 0x0000000733077899 */ /* 0x008fe2000800063f */
[CC--:B------:R-:W-:Y:S01]  /*0250*/  LEA.HI R11, R8.reuse, R7.reuse, RZ, 0x7 ;  /* 0x00000007080b7211 */ /* 0x0c0fe200078f38ff */
[----:B------:R-:W-:Y:S01]  /*0260*/  ULDC UR14, c[0x0][0x214] ;  /* 0x00008500000e7ab9 */ /* 0x000fe20000000800 */
[CC--:B------:R-:W-:Y:S01]  /*0270*/  LEA.HI R150, R8.reuse, R7.reuse, RZ, 0x3 ;  /* 0x0000000708967211 */ /* 0x0c0fe200078f18ff */
[----:B------:R-:W-:Y:S01]  /*0280*/  IMAD.IADD R13, R7, 0x1, -R3 ;  /* 0x00000001070d7824 */ /* 0x000fe200078e0a03 */
[--C-:B------:R-:W-:Y:S01]  /*0290*/  SHF.R.S32.HI R0, RZ, 0x2, R5.reuse ;  /* 0x00000002ff007819 */ /* 0x100fe20000011405 */
[----:B------:R-:W-:Y:S01]  /*02a0*/  ULDC UR8, c[0x0][0x1c0] ;  /* 0x0000700000087ab9 */ /* 0x000fe20000000800 */
[----:B------:R-:W-:Y:S01]  /*02b0*/  LEA.HI R8, R8, R7, RZ, 0x4 ;  /* 0x0000000708087211 */ /* 0x000fe200078f20ff */
[----:B------:R-:W-:Y:S01]  /*02c0*/  IMAD.SHL.U32 R14, R13, 0x8, RZ ;  /* 0x000000080d0e7824 */ /* 0x000fe200078e00ff */
[----:B------:R-:W-:Y:S01]  /*02d0*/  SHF.R.S32.HI R2, RZ, 0x1f, R5 ;  /* 0x0000001fff027819 */ /* 0x000fe20000011405 */
[----:B------:R-:W-:Y:S01]  /*02e0*/  ULDC UR19, c[0x0][0x224] ;  /* 0x0000890000137ab9 */ /* 0x000fe20000000800 */
[----:B------:R-:W-:Y:S01]  /*02f0*/  LOP3.LUT R6, R4, 0xffffffe0, RZ, 0xc0, !PT ;  /* 0xffffffe004067812 */ /* 0x000fe200078ec0ff */
[----:B------:R-:W-:Y:S01]  /*0300*/  ULDC UR17, c[0x0][0x224] ;  /* 0x0000890000117ab9 */ /* 0x000fe20000000800 */
[-C--:B------:R-:W-:Y:S01]  /*0310*/  LEA.HI R5, R5, R0.reuse, RZ, 0x1 ;  /* 0x0000000005057211 */ /* 0x080fe200078f08ff */
[----:B------:R-:W-:Y:S01]  /*0320*/  STL [R1+0x30], R14 ;  /* 0x0000300e01007387 */ /* 0x000fe20000100800 */
[----:B------:R-:W-:Y:S01]  /*0330*/  LOP3.LUT R9, R8, 0xfffffff0, RZ, 0xc0, !PT ;  /* 0xfffffff008097812 */ /* 0x000fe200078ec0ff */
[----:B------:R-:W-:Y:S01]  /*0340*/  ULDC UR16, c[0x0][0x1c0] ;  /* 0x0000700000107ab9 */ /* 0x000fe20000000800 */
[----:B------:R-:W-:Y:S01]  /*0350*/  LEA.HI R3, R2, R0, RZ, 0x3 ;  /* 0x0000000002037211 */ /* 0x000fe200078f18ff */
[C---:B------:R-:W-:Y:S01]  /*0360*/  IMAD.IADD R2, R7.reuse, 0x1, -R6 ;  /* 0x0000000107027824 */ /* 0x040fe200078e0a06 */
[----:B------:R-:W-:Y:S01]  /*0370*/  LOP3.LUT R10, R150, 0xfffffff8, RZ, 0xc0, !PT ;  /* 0xfffffff8960a7812 */ /* 0x000fe200078ec0ff */
[----:B------:R-:W-:Y:S01]  /*0380*/  IMAD.IADD R6, R7, 0x1, -R9 ;  /* 0x0000000107067824 */ /* 0x000fe200078e0a09 */
[----:B------:R-:W-:Y:S01]  /*0390*/  LOP3.LUT R5, R5, 0x7fffffe, RZ, 0xc0, !PT ;  /* 0x07fffffe05057812 */ /* 0x000fe200078ec0ff */
[----:B------:R-:W-:Y:S01]  /*03a0*/  ULDC.U8 UR10, c[0x0][0x3d0] ;  /* 0x0000f400000a7ab9 */ /* 0x000fe20000000000 */
[----:B------:R-:W-:Y:S01]  /*03b0*/  LOP3.LUT R3, R3, 0xfffffff8, RZ, 0xc0, !PT ;  /* 0xfffffff803037812 */ /* 0x000fe200078ec0ff */
[----:B------:R-:W-:Y:S01]  /*03c0*/  IMAD.IADD R10, R7, 0x1, -R10 ;  /* 0x00000001070a7824 */ /* 0x000fe200078e0a0a */
[----:B------:R-:W-:Y:S01]  /*03d0*/  SHF.R.S32.HI R9, RZ, 0x1f, R2 ;  /* 0x0000001fff097819 */ /* 0x000fe20000011402 */
[C---:B------:R-:W-:Y:S01]  /*03e0*/  IMAD.IADD R7, R0.reuse, 0x1, -R5 ;  /* 0x0000000100077824 */ /* 0x040fe200078e0a05 */
[----:B------:R-:W-:Y:S01]  /*03f0*/  SHF.R.S32.HI R11, RZ, 0x7, R11 ;  /* 0x00000007ff0b7819 */ /* 0x000fe2000001140b */
[----:B------:R-:W-:Y:S01]  /*0400*/  IMAD.IADD R5, R0, 0x1, -R3 ;  /* 0x0000000100057824 */ /* 0x000fe200078e0a03 */
[----:B------:R-:W-:Y:S01]  /*0410*/  LEA.HI R18, R9, R2, RZ, 0x2 ;  /* 0x0000000209127211 */ /* 0x000fe200078f10ff */
[----:B------:R-:W-:Y:S01]  /*0420*/  ULDC.64 UR12, c[0x0][0x118] ;  /* 0x00004600000c7ab9 */ /* 0x000fe20000000a00 */
[----:B------:R-:W-:Y:S01]  /*0430*/  SHF.R.S32.HI R3, RZ, 0x3, R150 ;  /* 0x00000003ff037819 */ /* 0x000fe20000011496 */
[----:B------:R-:W-:Y:S01]  /*0440*/  UISETP.NE.AND UP6, UPT, UR10, URZ, UPT ;  /* 0x0000003f0a00728c */ /* 0x000fe2000bfc5270 */
[--C-:B------:R-:W-:Y:S01]  /*0450*/  SHF.R.S32.HI R2, RZ, 0x5, R4.reuse ;  /* 0x00000005ff027819 */ /* 0x100fe20000011404 */
[----:B------:R-:W-:Y:S01]  /*0460*/  USHF.L.U32 UR35, UR11, 0x3, URZ ;  /* 0x000000030b237899 */ /* 0x000fe2000800063f */
[----:B------:R-:W-:Y:S01]  /*0470*/  SHF.R.S32.HI R0, RZ, 0x1f, R4 ;  /* 0x0000001fff007819 */ /* 0x000fe20000011404 */
[----:B------:R-:W-:Y:S01]  /*0480*/  IMAD.SHL.U32 R3, R3, 0x40, RZ ;  /* 0x0000004003037824 */ /* 0x000fe200078e00ff */
[----:B------:R-:W-:Y:S01]  /*0490*/  SHF.R.S32.HI R9, RZ, 0x1f, R6 ;  /* 0x0000001fff097819 */ /* 0x000fe20000011406 */
        /* <DEDUP_REMOVED lines=9> */
[----:B------:R-:W-:Y:S01]  /*0530*/  LOP3.LUT P5, RZ, R5, 0x2, RZ, 0xc0, !PT ;  /* 0x0000000205ff7812 */ /* 0x000fe200078ac0ff */
[C---:B------:R-:W-:Y:S01]  /*0540*/  IMAD.IADD R162, R2.reuse, 0x1, -R4 ;  /* 0x0000000102a27824 */ /* 0x040fe200078e0a04 */
[----:B------:R-:W-:Y:S01]  /*0550*/  SHF.R.U32.HI R3, RZ, 0x3, R0 ;  /* 0x00000003ff037819 */ /* 0x000fe20000011600 */
[----:B------:R-:W-:Y:S01]  /*0560*/  IMAD R4, R2, 0x8, R7 ;  /* 0x0000000802047824 */ /* 0x000fe200078e0207 */
[----:B------:R-:W-:Y:S01]  /*0570*/  LOP3.LUT R0, R0, 0x18, R14, 0xf8, !PT ;  /* 0x0000001800007812 */ /* 0x000fe200078ef80e */
[----:B------:R-:W-:Y:S01]  /*0580*/  UIMAD UR29, UR11, 0x38, URZ ;  /* 0x000000380b1d78a4 */ /* 0x000fe2000f8e023f */
[----:B------:R-:W-:Y:S01]  /*0590*/  SHF.R.S32.HI R2, RZ, 0x4, R8 ;  /* 0x00000004ff027819 */ /* 0x000fe20000011408 */
[----:B------:R-:W-:Y:S01]  /*05a0*/  USHF.L.U32 UR28, UR11, 0x6, URZ ;  /* 0x000000060b1c7899 */ /* 0x000fe2000800063f */
[----:B------:R-:W-:Y:S01]  /*05b0*/  LOP3.LUT R3, R0, R3, RZ, 0x3c, !PT ;  /* 0x0000000300037212 */ /* 0x000fe200078e3cff */
[----:B------:R-:W-:Y:S01]  /*05c0*/  UIMAD UR27, UR11, 0x48, URZ ;  /* 0x000000480b1b78a4 */ /* 0x000fe2000f8e023f */
[----:B------:R-:W-:Y:S01]  /*05d0*/  LEA.HI R0, R8, R2, RZ, 0x1 ;  /* 0x0000000208007211 */ /* 0x000fe200078f08ff */
[----:B------:R-:W-:Y:S01]  /*05e0*/  IMAD.SHL.U32 R8, R13, 0x2, RZ ;  /* 0x000000020d087824 */ /* 0x000fe200078e00ff */
[----:B------:R-:W-:Y:S01]  /*05f0*/  LEA.HI R7, R10, R10, RZ, 0x1 ;  /* 0x0000000a0a077211 */ /* 0x000fe200078f08ff */
[----:B------:R-:W-:Y:S01]  /*0600*/  UIMAD UR26, UR11, 0x50, URZ ;  /* 0x000000500b1a78a4 */ /* 0x000fe2000f8e023f */
[----:B------:R-:W-:Y:S01]  /*0610*/  LOP3.LUT R0, R0, 0xfffffffe, RZ, 0xc0, !PT ;  /* 0xfffffffe00007812 */ /* 0x000fe200078ec0ff */
[----:B------:R-:W-:Y:S01]  /*0620*/  IMAD R220, R11, 0x2000, R8 ;  /* 0x000020000bdc7824 */ /* 0x000fe200078e0208 */
[----:B------:R-:W-:Y:S01]  /*0630*/  LOP3.LUT P4, RZ, R5, 0x4, RZ, 0xc0, !PT ;  /* 0x0000000405ff7812 */ /* 0x000fe2000788c0ff */
[----:B------:R-:W-:Y:S01]  /*0640*/  UIMAD UR25, UR11, 0x58, URZ ;  /* 0x000000580b1978a4 */ /* 0x000fe2000f8e023f */
[----:B------:R-:W-:Y:S01]  /*0650*/  SEL R214, R158, 0xffffffe0, !P5 ;  /* 0xffffffe09ed67807 */ /* 0x000fe20006800000 */
[----:B------:R-:W-:Y:S01]  /*0660*/  IMAD.IADD R12, R2, 0x1, -R0 ;  /* 0x00000001020c7824 */ /* 0x000fe200078e0a00 */
[----:B------:R-:W-:Y:S01]  /*0670*/  LEA.HI R0, R6, R6, RZ, 0x1 ;  /* 0x0000000606007211 */ /* 0x000fe200078f08ff */
[----:B------:R-:W-:Y:S01]  /*0680*/  IMAD.U32 R2, R4, 0x20, R3 ;  /* 0x0000002004027824 */ /* 0x000fe200078e0003 */
[----:B------:R-:W-:Y:S01]  /*0690*/  UIMAD UR24, UR11, 0x60, URZ ;  /* 0x000000600b1878a4 */ /* 0x000fe2000f8e023f */
[----:B------:R-:W-:Y:S01]  /*06a0*/  IMAD.U32 R3, RZ, RZ, UR4 ;  /* 0x00000004ff037e24 */ /* 0x000fe2000f8e00ff */
[----:B------:R-:W-:Y:S01]  /*06b0*/  LOP3.LUT R4, R0, 0x7fffffe, RZ, 0xc0, !PT ;  /* 0x07fffffe00047812 */ /* 0x000fe200078ec0ff */
[----:B------:R-:W-:Y:S01]  /*06c0*/  UIMAD UR4, UR51, UR8, UR55 ;  /* 0x00000008330472a4 */ /* 0x000fe2000f8e0237 */
[----:B------:R1:W-:Y:S01]  /*06d0*/  STL [R1+0x54], R2 ;  /* 0x0000540201007387 */ /* 0x0003e20000100800 */
[----:B------:R-:W-:-:S02]  /*06e0*/  UIMAD.WIDE.U32 UR8, UR51, UR19, URZ ;  /* 0x00000013330872a5 */ /* 0x000fc4000f8e003f */
[----:B------:R-:W-:Y:S01]  /*06f0*/  IMAD.IADD R16, R6, 0x1, -R4 ;  /* 0x0000000106107824 */ /* 0x000fe200078e0a04 */
[----:B------:R2:W-:Y:S01]  /*0700*/  STL [R1+0x98], R3 ;  /* 0x0000980301007387 */ /* 0x0005e20000100800 */
[----:B------:R-:W-:Y:S02]  /*0710*/  UIMAD UR4, UR4, UR17, URZ ;  /* 0x00000011040472a4 */ /* 0x000fe4000f8e023f */
[----:B------:R-:W-:Y:S01]  /*0720*/  IMAD.U32 R20, RZ, RZ, UR8 ;  /* 0x00000008ff147e24 */ /* 0x000fe2000f8e00ff */
[----:B------:R-:W-:Y:S01]  /*0730*/  UIMAD UR23, UR11, 0x68, URZ ;  /* 0x000000680b1778a4 */ /* 0x000fe2000f8e023f */
[----:B------:R-:W-:Y:S01]  /*0740*/  IMAD.U32 R21, RZ, RZ, UR9 ;  /* 0x00000009ff157e24 */ /* 0x000fe2000f8e00ff */
[----:B------:R-:W-:Y:S02]  /*0750*/  UIMAD UR22, UR11, 0x70, URZ ;  /* 0x000000700b1678a4 */ /* 0x000fe4000f8e023f */
[----:B------:R-:W-:Y:S02]  /*0760*/  UIMAD UR21, UR11, 0x78, URZ ;  /* 0x000000780b1578a4 */ /* 0x000fe4000f8e023f */
[----:B------:R-:W-:Y:S01]  /*0770*/  UMOV UR61, 0xffffe000 ;  /* 0xffffe000003d7882 */ /* 0x000fe20000000000 */
[----:B-1----:R-:W-:-:S02]  /*0780*/  LOP3.LUT R2, R9, 0xfffffff8, RZ, 0xc0, !PT ;  /* 0xfffffff809027812 */ /* 0x002fc400078ec0ff */
[----:B--2---:R-:W-:-:S03]  /*0790*/  LOP3.LUT R3, R7, 0x3fffffe, RZ, 0xc0, !PT ;  /* 0x03fffffe07037812 */ /* 0x004fc600078ec0ff */
[----:B------:R-:W-:Y:S02]  /*07a0*/  IMAD.IADD R15, R6, 0x1, -R2 ;  /* 0x00000001060f7824 */ /* 0x000fe400078e0a02 */
[----:B------:R-:W-:Y:S02]  /*07b0*/  IMAD R2, R11, 0x8, R12 ;  /* 0x000000080b027824 */ /* 0x000fe400078e020c */
[----:B------:R-:W-:Y:S01]  /*07c0*/  IMAD.IADD R4, R10, 0x1, -R3 ;  /* 0x000000010a047824 */ /* 0x000fe200078e0a03 */
[--C-:B------:R-:W-:Y:S02]  /*07d0*/  SHF.R.S32.HI R3, RZ, 0x1, R0.reuse ;  /* 0x00000001ff037819 */ /* 0x100fe40000011400 */
[----:B------:R-:W-:Y:S01]  /*07e0*/  SHF.R.S32.HI R0, RZ, 0x1f, R0 ;  /* 0x0000001fff007819 */ /* 0x000fe20000011400 */
[----:B------:R-:W-:Y:S01]  /*07f0*/  IMAD R17, R2, 0x8, R4 ;  /* 0x0000000802117824 */ /* 0x000fe200078e0204 */
[C---:B------:R-:W-:Y:S01]  /*0800*/  LOP3.LUT R2, R5.reuse, 0x1, RZ, 0xc0, !PT ;  /* 0x0000000105027812 */ /* 0x040fe200078ec0ff */
[----:B------:R-:W-:Y:S01]  /*0810*/  IMAD.SHL.U32 R4, R5, 0x40, RZ ;  /* 0x0000004005047824 */ /* 0x000fe200078e00ff */
[----:B------:R-:W-:-:S02]  /*0820*/  LEA.HI R0, R0, R3, RZ, 0x2 ;  /* 0x0000000300007211 */ /* 0x000fc400078f10ff */
[----:B------:R-:W-:Y:S01]  /*0830*/  ISETP.NE.U32.AND P6, PT, R2, 0x1, PT ;  /* 0x000000010200780c */ /* 0x000fe20003fc5070 */
[----:B------:R-:W-:Y:S01]  /*0840*/  IMAD.U32 R2, RZ, RZ, UR18 ;  /* 0x00000012ff027e24 */ /* 0x000fe2000f8e00ff */
[----:B------:R-:W-:Y:S02]  /*0850*/  LOP3.LUT R0, R0, 0xfffffffc, RZ, 0xc0, !PT ;  /* 0xfffffffc00007812 */ /* 0x000fe400078ec0ff */
[----:B------:R-:W-:Y:S02]  /*0860*/  LOP3.LUT R4, R4, 0x1c0, RZ, 0xc0, !PT ;  /* 0x000001c004047812 */ /* 0x000fe400078ec0ff */
[----:B------:R1:W-:Y:S01]  /*0870*/  STL [R1+0x64], R2 ;  /* 0x0000640201007387 */ /* 0x0003e20000100800 */
[----:B------:R-:W-:Y:S01]  /*0880*/  IMAD.IADD R14, R3, 0x1, -R0 ;  /* 0x00000001030e7824 */ /* 0x000fe200078e0a00 */
[----:B------:R-:W-:Y:S01]  /*0890*/  LEA.HI R4, R4, R4, RZ, 0x1d ;  /* 0x0000000404047211 */ /* 0x000fe200078fe8ff */
[----:B------:R-:W-:Y:S01]  /*08a0*/  IMAD.U32 R0, RZ, RZ, UR5 ;  /* 0x00000005ff007e24 */ /* 0x000fe2000f8e00ff */
[----:B------:R-:W-:Y:S01]  /*08b0*/  USHF.R.S32.HI UR5, URZ, 0x1f, UR19 ;  /* 0x0000001f3f057899 */ /* 0x000fe20008011413 */
[----:B------:R-:W-:Y:S01]  /*08c0*/  IMAD.U32 R3, RZ, RZ, UR6 ;  /* 0x00000006ff037e24 */ /* 0x000fe2000f8e00ff */
[----:B------:R-:W-:Y:S01]  /*08d0*/  SHF.R.S32.HI R3, RZ, 0x3, R9 ;  /* 0x00000003ff037819 */ /* 0x000fe20000011409 */
[----:B------:R-:W-:Y:S01]  /*08e0*/  USHF.R.S32.HI UR6, URZ, 0x1f, UR51 ;  /* 0x0000001f3f067899 */ /* 0x000fe20008011433 */
[----:B------:R-:W-:Y:S01]  /*08f0*/  SEL R213, R213, 0x10, !P6 ;  /* 0x00000010d5d57807 */ /* 0x000fe20007000000 */
[----:B------:R-:W-:-:S02]  /*0900*/  UIMAD UR5, UR5, UR51, URZ ;  /* 0x00000033050572a4 */ /* 0x000fc4000f8e023f */
[----:B------:R-:W-:Y:S02]  /*0910*/  IMAD R16, R3, 0x8, R16 ;  /* 0x0000000803107824 */ /* 0x000fe400078e0210 */
[----:B-1----:R-:W-:-:S05]  /*0920*/  IMAD.U32 R2, RZ, RZ, UR11 ;  /* 0x0000000bff027e24 */ /* 0x002fca000f8e00ff */
[----:B------:R1:W-:Y:S04]  /*0930*/  STL [R1+0x90], R2 ;  /* 0x0000900201007387 */ /* 0x0003e80000100800 */
[----:B------:R2:W-:Y:S01]  /*0940*/  STL [R1+0x94], R0 ;  /* 0x0000940001007387 */ /* 0x0005e20000100800 */
[----:B-1----:R-:W-:Y:S01]  /*0950*/  IMAD.SHL.U32 R2, R10, 0x40, RZ ;  /* 0x000000400a027824 */ /* 0x002fe200078e00ff */
[----:B------:R-:W-:Y:S02]  /*0960*/  LEA.HI R10, R5, R5, RZ, 0x1 ;  /* 0x00000005050a7211 */ /* 0x000fe400078f08ff */
[----:B--2---:R-:W-:Y:S02]  /*0970*/  SHF.R.S32.HI R0, RZ, 0x1, R7 ;  /* 0x00000001ff007819 */ /* 0x004fe40000011407 */
[----:B------:R-:W-:-:S02]  /*0980*/  LOP3.LUT R6, R2, 0x1c0, RZ, 0xc0, !PT ;  /* 0x000001c002067812 */ /* 0x000fc400078ec0ff */
[----:B------:R-:W-:Y:S01]  /*0990*/  LOP3.LUT R2, R10, 0x3fffffe, RZ, 0xc0, !PT ;  /* 0x03fffffe0a027812 */ /* 0x000fe200078ec0ff */
[C---:B------:R-:W-:Y:S01]  /*09a0*/  IMAD.SHL.U32 R7, R0.reuse, 0x40, RZ ;  /* 0x0000004000077824 */ /* 0x040fe200078e00ff */
[----:B------:R-:W-:Y:S01]  /*09b0*/  LOP3.LUT P0, RZ, R0, 0x2, RZ, 0xc0, !PT ;  /* 0x0000000200ff7812 */ /* 0x000fe2000780c0ff */
[----:B------:R-:W-:Y:S02]  /*09c0*/  IMAD.SHL.U32 R0, R162, 0x10, RZ ;  /* 0x00000010a2007824 */ /* 0x000fe400078e00ff */
        /* <DEDUP_REMOVED lines=11> */
[----:B------:R-:W-:Y:S01]  /*0a80*/  STL [R1+0x44], R18 ;  /* 0x0000441201007387 */ /* 0x000fe20000100800 */
[----:B------:R-:W-:Y:S01]  /*0a90*/  SHF.R.U32.HI R2, RZ, 0x3, R6 ;  /* 0x00000003ff027819 */ /* 0x000fe20000011606 */
[----:B------:R-:W-:Y:S01]  /*0aa0*/  IMAD.U32 R3, RZ, RZ, UR6 ;  /* 0x00000006ff037e24 */ /* 0x000fe2000f8e00ff */
[----:B------:R-:W-:Y:S01]  /*0ab0*/  LOP3.LUT R150, R0, 0x8, R150, 0xf8, !PT ;  /* 0x0000000800967812 */ /* 0x000fe200078ef896 */
[----:B------:R-:W-:Y:S01]  /*0ac0*/  @!UP5 UIMAD UR6, UR51, UR16, UR55 ;  /* 0x000000103306d2a4 */ /* 0x000fe2000f8e0237 */
[----:B------:R-:W-:Y:S01]  /*0ad0*/  SHF.R.U32.HI R0, RZ, 0x3, R0 ;  /* 0x00000003ff007819 */ /* 0x000fe20000011600 */
[----:B------:R-:W-:Y:S01]  /*0ae0*/  IMAD.U32 R4, RZ, RZ, UR5 ;  /* 0x00000005ff047e24 */ /* 0x000fe2000f8e00ff */
[----:B------:R-:W-:Y:S01]  /*0af0*/  LOP3.LUT R5, R5, R2, RZ, 0x3c, !PT ;  /* 0x0000000205057212 */ /* 0x000fe200078e3cff */
[----:B------:R-:W-:Y:S01]  /*0b00*/  IMAD.U32 R2, RZ, RZ, UR7 ;  /* 0x00000007ff027e24 */ /* 0x000fe2000f8e00ff */
[----:B------:R-:W-:Y:S01]  /*0b10*/  LOP3.LUT R150, R150, R0, RZ, 0x3c, !PT ;  /* 0x0000000096967212 */ /* 0x000fe200078e3cff */
[----:B------:R-:W-:Y:S01]  /*0b20*/  @UP5 UIMAD UR7, UR51, UR14, URZ ;  /* 0x0000000e330752a4 */ /* 0x000fe2000f8e023f */
[----:B------:R-:W-:Y:S01]  /*0b30*/  IMAD R0, R162, 0x200, R8 ;  /* 0x00000200a2007824 */ /* 0x000fe200078e0208 */
[----:B------:R-:W-:Y:S01]  /*0b40*/  IADD3 R2, R18, -0x80, RZ ;  /* 0xffffff8012027810 */ /* 0x000fe20007ffe0ff */
[----:B------:R-:W-:Y:S01]  /*0b50*/  UIMAD.WIDE.U32 UR16, UR58, UR8, URZ ;  /* 0x000000083a1072a5 */ /* 0x000fe2000f8e003f */
[----:B------:R-:W-:Y:S01]  /*0b60*/  IMAD.SHL.U32 R220, R220, 0x2, RZ ;  /* 0x00000002dcdc7824 */ /* 0x000fe200078e00ff */
[----:B------:R-:W-:Y:S01]  /*0b70*/  @!UP5 UIMAD UR6, UR6, UR14, URZ ;  /* 0x0000000e0606d2a4 */ /* 0x000fe2000f8e023f */
[----:B------:R-:W-:Y:S01]  /*0b80*/  IMAD R13, R13, 0x20, R0 ;  /* 0x000000200d0d7824 */ /* 0x000fe200078e0200 */
[----:B------:R-:W-:Y:S01]  /*0b90*/  SHF.R.S32.HI R3, RZ, 0x1f, R2 ;  /* 0x0000001fff037819 */ /* 0x000fe20000011402 */
[----:B------:R-:W-:Y:S01]  /*0ba0*/  IMAD.U32 R0, RZ, RZ, UR7 ;  /* 0x00000007ff007e24 */ /* 0x000fe2000f8e00ff */
[C---:B------:R-:W-:Y:S01]  /*0bb0*/  IADD3 R216, R220.reuse, 0x40, RZ ;  /* 0x00000040dcd87810 */ /* 0x040fe20007ffe0ff */
[----:B------:R-:W-:Y:S01]  /*0bc0*/  IMAD.U32 R150, R17, 0x20, R150 ;  /* 0x0000002011967824 */ /* 0x000fe200078e0096 */
[C---:B------:R-:W-:Y:S01]  /*0bd0*/  @P4 IADD3 R216, R220.reuse, -0x40, RZ ;  /* 0xffffffc0dcd84810 */ /* 0x040fe20007ffe0ff */
[----:B------:R-:W-:Y:S01]  /*0be0*/  IMAD.IADD R219, R220, 0x1, R213 ;  /* 0x00000001dcdb7824 */ /* 0x000fe200078e02d5 */
[----:B------:R1:W-:Y:S01]  /*0bf0*/  STL [R1+0x8c], R0 ;  /* 0x00008c0001007387 */ /* 0x0003e20000100800 */
[----:B------:R-:W-:-:S02]  /*0c00*/  IMAD R149, R150, 0x2, R149 ;  /* 0x0000000296957824 */ /* 0x000fc400078e0295 */
[----:B------:R-:W-:Y:S02]  /*0c10*/  IMAD.IADD R213, R213, 0x1, R216 ;  /* 0x00000001d5d57824 */ /* 0x000fe400078e02d8 */
[--C-:B------:R-:W-:Y:S02]  /*0c20*/  IMAD.IADD R218, R220, 0x1, R214.reuse ;  /* 0x00000001dcda7824 */ /* 0x100fe400078e02d6 */
[----:B------:R-:W-:Y:S02]  /*0c30*/  IMAD.IADD R217, R219, 0x1, R214 ;  /* 0x00000001dbd97824 */ /* 0x000fe400078e02d6 */
[----:B------:R-:W-:Y:S02]  /*0c40*/  IMAD.IADD R215, R214, 0x1, R216 ;  /* 0x00000001d6d77824 */ /* 0x000fe400078e02d8 */
[----:B------:R-:W-:Y:S02]  /*0c50*/  IMAD.SHL.U32 R150, R150, 0x2, RZ ;  /* 0x0000000296967824 */ /* 0x000fe400078e00ff */
[----:B------:R-:W-:-:S02]  /*0c60*/  IMAD.IADD R214, R214, 0x1, R213 ;  /* 0x00000001d6d67824 */ /* 0x000fc400078e02d5 */
[----:B-1----:R-:W-:Y:S01]  /*0c70*/  IMAD.U32 R0, RZ, RZ, UR4 ;  /* 0x00000004ff007e24 */ /* 0x002fe2000f8e00ff */
[----:B------:R-:W-:-:S04]  /*0c80*/  USHF.R.S32.HI UR4, URZ, 0x1f, UR18 ;  /* 0x0000001f3f047899 */ /* 0x000fc80008011412 */
[----:B------:R1:W-:Y:S02]  /*0c90*/  STL [R1+0x88], R0 ;  /* 0x0000880001007387 */ /* 0x0003e40000100800 */
[----:B------:R-:W-:Y:S01]  /*0ca0*/  IMAD.U32 R6, RZ, RZ, UR4 ;  /* 0x00000004ff067e24 */ /* 0x000fe2000f8e00ff */
[----:B------:R-:W-:Y:S01]  /*0cb0*/  UIMAD UR4, UR59, UR8, URZ ;  /* 0x000000083b0472a4 */ /* 0x000fe2000f8e023f */
[----:B------:R2:W-:Y:S04]  /*0cc0*/  STL [R1+0x84], R4 ;  /* 0x0000840401007387 */ /* 0x0005e80000100800 */
[----:B------:R-:W-:Y:S01]  /*0cd0*/  STL [R1+0x80], R6 ;  /* 0x0000800601007387 */ /* 0x000fe20000100800 */
[----:B-1----:R-:W-:Y:S02]  /*0ce0*/  SHF.R.S32.HI R0, RZ, 0x1, R10 ;  /* 0x00000001ff007819 */ /* 0x002fe4000001140a */
[----:B--2---:R-:W-:Y:S01]  /*0cf0*/  SHF.L.U64.HI R4, R2, 0x2, R3 ;  /* 0x0000000202047819 */ /* 0x004fe20000010203 */
[----:B------:R-:W-:Y:S01]  /*0d00*/  IMAD.U32 R2, RZ, RZ, UR16 ;  /* 0x00000010ff027e24 */ /* 0x000fe2000f8e00ff */
[----:B------:R-:W-:Y:S01]  /*0d10*/  LOP3.LUT P3, RZ, R0, 0x2, RZ, 0xc0, !PT ;  /* 0x0000000200ff7812 */ /* 0x000fe2000786c0ff */
[----:B------:R-:W-:-:S02]  /*0d20*/  IMAD.U32 R3, RZ, RZ, UR17 ;  /* 0x00000011ff037e24 */ /* 0x000fc4000f8e00ff */
[----:B------:R1:W-:Y:S01]  /*0d30*/  STL [R1+0x58], R4 ;  /* 0x0000580401007387 */ /* 0x0003e20000100800 */
[----:B------:R-:W-:Y:S01]  /*0d40*/  IMAD.SHL.U32 R0, R0, 0x40, RZ ;  /* 0x0000004000007824 */ /* 0x000fe200078e00ff */
[----:B------:R-:W-:Y:S02]  /*0d50*/  R2P PR, R15, 0x6 ;  /* 0x000000060f007804 */ /* 0x000fe40000000000 */
[----:B------:R2:W-:Y:S01]  /*0d60*/  STL.64 [R1+0x68], R2 ;  /* 0x0000680201007387 */ /* 0x0005e20000100a00 */
[----:B------:R-:W-:Y:S02]  /*0d70*/  LOP3.LUT P0, RZ, R14, 0x2, RZ, 0xc0, !PT ;  /* 0x000000020eff7812 */ /* 0x000fe4000780c0ff */
[----:B------:R-:W-:Y:S02]  /*0d80*/  LOP3.LUT R0, R0, 0xc0, RZ, 0xc0, !PT ;  /* 0x000000c000007812 */ /* 0x000fe400078ec0ff */
[----:B------:R-:W-:Y:S02]  /*0d90*/  SEL R152, R152, 0xffffffc0, !P2 ;  /* 0xffffffc098987807 */ /* 0x000fe40005000000 */
[----:B------:R-:W-:Y:S01]  /*0da0*/  SEL R158, R158, 0xffffffe0, !P0 ;  /* 0xffffffe09e9e7807 */ /* 0x000fe20004000000 */
[----:B-1----:R-:W-:-:S02]  /*0db0*/  IMAD.SHL.U32 R4, R12, 0x10, RZ ;  /* 0x000000100c047824 */ /* 0x002fc400078e00ff */
        /* <DEDUP_REMOVED lines=50> */
.L_x_784:
        /* <DEDUP_REMOVED lines=54> */
.L_x_738:
        /* <DEDUP_REMOVED lines=37> */
[----:B------:R-:W-:-:S03]  /*1690*/  USHF.R.S32.HI UR7, URZ, 0x1f, UR6 ;  /* 0x0000001f3f077899 */ /* 0x000fc60008011406 */
[----:B------:R-:W-:Y:S02]  /*16a0*/  @UP0 UIADD3 UR8, UR36, UR44, URZ ;  /* 0x0000002c24080290 */ /* 0x000fe4000fffe03f */
[----:B------:R-:W-:Y:S02]  /*16b0*/  ULEA.HI UR11, UR7, UR6, URZ, 0x7 ;  /* 0x00000006070b7291 */ /* 0x000fe4000f8f383f */
[----:B------:R-:W-:-:S04]  /*16c0*/  UIADD3 UR6, UR10, 0x80, UR37 ;  /* 0x000000800a067890 */ /* 0x000fc8000fffe025 */
[----:B------:R-:W-:-:S04]  /*16d0*/  UIADD3 UR6, UR6, UR16, -UR5 ;  /* 0x0000001006067290 */ /* 0x000fc8000fffe805 */
        /* <DEDUP_REMOVED lines=25> */
.L_x_740:
        /* <DEDUP_REMOVED lines=18> */
.L_x_741:
[----:B------:R-:W2:Y:S04]  /*1990*/  LDL R0, [R1+0x7c] ;  /* 0x00007c0001007983 */ /* 0x000ea80000100800 */
[----:B------:R-:W3:Y:S04]  /*19a0*/  LDL R5, [R1+0x84] ;  /* 0x0000840001057983 */ /* 0x000ee80000100800 */
[----:B------:R-:W4:Y:S04]  /*19b0*/  LDL.64 R6, [R1+0x68] ;  /* 0x0000680001067983 */ /* 0x000f280000100a00 */
[----:B------:R-:W5:Y:S04]  /*19c0*/  LDL R4, [R1+0x94] ;  /* 0x0000940001047983 */ /* 0x000f680000100800 */
[----:B------:R-:W3:Y:S01]  /*19d0*/  LDL R3, [R1+0x8c] ;  /* 0x00008c0001037983 */ /* 0x000ee20000100800 */
[----:B------:R-:W-:-:S02]  /*19e0*/  ULDC UR38, c[0x0][0x224] ;  /* 0x0000890000267ab9 */ /* 0x000fc40000000800 */
[----:B------:R-:W-:Y:S02]  /*19f0*/  UIMAD.WIDE.U32 UR16, UR51, UR38, URZ ;  /* 0x00000026331072a5 */ /* 0x000fe4000f8e003f */
[----:B------:R-:W-:Y:S02]  /*1a00*/  ULDC.64 UR14, c[0x0][0x370] ;  /* 0x0000dc00000e7ab9 */ /* 0x000fe40000000a00 */
[----:B------:R-:W-:-:S04]  /*1a10*/  @UP3 UIMAD.WIDE.U32 UR8, UR4, UR14, URZ ;  /* 0x0000000e040832a5 */ /* 0x000fc8000f8e003f */
[----:B------:R-:W-:-:S03]  /*1a20*/  @UP3 UIMAD UR48, UR4, UR15, UR9 ;  /* 0x0000000f043032a4 */ /* 0x000fc6000f8e0209 */
[----:B------:R-:W-:Y:S02]  /*1a30*/  @UP3 UMOV UR43, UR8 ;  /* 0x00000008002b3c82 */ /* 0x000fe40008000000 */
[----:B------:R-:W-:Y:S02]  /*1a40*/  ULDC.64 UR8, c[0x0][0x368] ;  /* 0x0000da0000087ab9 */ /* 0x000fe40000000a00 */
[----:B------:R-:W-:Y:S02]  /*1a50*/  @!UP3 UIMAD UR7, UR60, UR8, URZ ;  /* 0x000000083c07b2a4 */ /* 0x000fe4000f8e023f */
[----:B------:R-:W-:Y:S02]  /*1a60*/  ULDC.64 UR14, c[0x0][0x3d8] ;  /* 0x0000f600000e7ab9 */ /* 0x000fe40000000a00 */
[----:B------:R-:W-:Y:S01]  /*1a70*/  @!UP3 UIMAD UR7, UR51, UR9, UR7 ;  /* 0x000000093307b2a4 */ /* 0x000fe2000f8e0207 */
[----:B--2---:R1:W3:Y:S02]  /*1a80*/  R2UR UR11, R0 ;  /* 0x00000000000b73c2 */ /* 0x0042e400000e0000 */
[----:B-1----:R-:W2:Y:S06]  /*1a90*/  LDL R0, [R1+0x70] ;  /* 0x0000700001007983 */ /* 0x002eac0000100800 */
[----:B---3--:R-:W1:Y:S08]  /*1aa0*/  R2UR UR39, R5 ;  /* 0x00000000052773c2 */ /* 0x008e7000000e0000 */
[----:B----4-:R3:W4:Y:S08]  /*1ab0*/  R2UR UR18, R6 ;  /* 0x00000000061273c2 */ /* 0x01073000000e0000 */
[----:B-----5:R5:W1:Y:S01]  /*1ac0*/  R2UR UR16, R4 ;  /* 0x00000000041073c2 */ /* 0x020a6200000e0000 */
[----:B---3--:R-:W-:-:S04]  /*1ad0*/  IABS R6, c[0x0][0x1c8] ;  /* 0x0000720000067a13 */ /* 0x008fc80000000000 */
[----:B-----5:R-:W3:Y:S01]  /*1ae0*/  I2F.RP R4, R6 ;  /* 0x0000000600047306 */ /* 0x020ee20000209400 */
[----:B------:R-:W-:-:S04]  /*1af0*/  @!UP3 UIMAD.WIDE.U32 UR8, UR51, UR8, URZ ;  /* 0x000000083308b2a5 */ /* 0x000fc8000f8e003f */
[----:B------:R-:W-:Y:S02]  /*1b00*/  @!UP3 UIADD3 UR48, UR9, UR7, URZ ;  /* 0x000000070930b290 */ /* 0x000fe4000fffe03f */
[----:B-1----:R-:W-:Y:S01]  /*1b10*/  UIMAD UR7, UR60, UR38, UR39 ;  /* 0x000000263c0772a4 */ /* 0x002fe2000f8e0227 */
[----:B------:R-:W1:Y:S03]  /*1b20*/  R2UR UR19, R7 ;  /* 0x00000000071373c2 */ /* 0x000e6600000e0000 */
[----:B------:R-:W-:Y:S01]  /*1b30*/  UIADD3 UR7, UR17, UR7, URZ ;  /* 0x0000000711077290 */ /* 0x000fe2000fffe03f */
[----:B---3--:R-:W3:Y:S03]  /*1b40*/  MUFU.RCP R4, R4 ;  /* 0x0000000400047308 */ /* 0x008ee60000001000 */
[----:B------:R-:W-:Y:S01]  /*1b50*/  UIMAD UR7, UR58, UR7, UR11 ;  /* 0x000000073a0772a4 */ /* 0x000fe2000f8e020b */
[----:B------:R-:W5:Y:S01]  /*1b60*/  S2UR UR11, SR_CTAID.X ;  /* 0x00000000000b79c3 */ /* 0x000f620000002500 */
[----:B------:R-:W-:Y:S01]  /*1b70*/  @!UP3 UMOV UR43, UR8 ;  /* 0x00000008002bbc82 */ /* 0x000fe20008000000 */
[----:B---3--:R-:W-:-:S04]  /*1b80*/  IADD3 R4, R4, 0xffffffe, RZ ;  /* 0x0ffffffe04047810 */ /* 0x008fc80007ffe0ff */
[----:B------:R3:W2:Y:S01]  /*1b90*/  F2I.FTZ.U32.TRUNC.NTZ R5, R4 ;  /* 0x0000000400057305 */ /* 0x0006a2000021f000 */
[----:B-1----:R-:W-:Y:S02]  /*1ba0*/  UIADD3 UR17, UR19, UR7, URZ ;  /* 0x0000000713117290 */ /* 0x002fe4000fffe03f */
[----:B------:R-:W-:Y:S02]  /*1bb0*/  UIMAD UR7, UR59, UR4, URZ ;  /* 0x000000043b0772a4 */ /* 0x000fe4000f8e023f */
[----:B------:R-:W-:-:S04]  /*1bc0*/  UIMAD.WIDE.U32 UR8, UR58, UR4, URZ ;  /* 0x000000043a0872a5 */ /* 0x000fc8000f8e003f */
[----:B------:R-:W-:Y:S02]  /*1bd0*/  @UP3 UIADD3 UR17, UR9, UR7, URZ ;  /* 0x0000000709113290 */ /* 0x000fe4000fffe03f */
[----:B----4-:R-:W-:Y:S02]  /*1be0*/  USEL UR19, UR18, UR8, !UP3 ;  /* 0x0000000812137287 */ /* 0x010fe4000d800000 */
[----:B-----5:R-:W-:Y:S01]  /*1bf0*/  UIMAD.WIDE.U32 UR8, UR11, UR14, URZ ;  /* 0x0000000e0b0872a5 */ /* 0x020fe2000f8e003f */
[----:B---3--:R-:W-:-:S03]  /*1c00*/  IMAD.MOV.U32 R4, RZ, RZ, RZ ;  /* 0x000000ffff047224 */ /* 0x008fc600078e00ff */
[----:B------:R-:W-:Y:S01]  /*1c10*/  UIMAD UR15, UR11, UR15, UR9 ;  /* 0x0000000f0b0f72a4 */ /* 0x000fe2000f8e0209 */
[----:B------:R1:W3:Y:S02]  /*1c20*/  R2UR UR11, R3 ;  /* 0x00000000030b73c2 */ /* 0x0002e400000e0000 */
[----:B-1----:R-:W-:Y:S01]  /*1c30*/  IABS R3, UR55 ;  /* 0x0000003700037c13 */ /* 0x002fe20008000000 */
[----:B------:R-:W-:Y:S02]  /*1c40*/  USHF.L.U32 UR38, UR51, 0x7, URZ ;  /* 0x0000000733267899 */ /* 0x000fe4000800063f */
[----:B------:R-:W-:Y:S02]  /*1c50*/  USEL UR18, UR8, URZ, UP6 ;  /* 0x0000003f08127287 */ /* 0x000fe4000b000000 */
[----:B------:R-:W-:Y:S02]  /*1c60*/  USHF.L.U64.HI UR7, UR51, 0x7, UR60 ;  /* 0x0000000733077899 */ /* 0x000fe4000801023c */
[----:B------:R-:W-:-:S02]  /*1c70*/  USEL UR8, UR38, URZ, UP1 ;  /* 0x0000003f26087287 */ /* 0x000fc40008800000 */
[----:B------:R-:W-:Y:S01]  /*1c80*/  USEL UR7, UR7, URZ, UP1 ;  /* 0x0000003f07077287 */ /* 0x000fe20008800000 */
[----:B------:R-:W-:Y:S01]  /*1c90*/  ISETP.NE.AND P2, PT, RZ, c[0x0][0x1c8], PT ;  /* 0x00007200ff007a0c */ /* 0x000fe20003f45270 */
[----:B------:R-:W-:Y:S02]  /*1ca0*/  UIADD3 UR8, UP1, UR6, UR8, URZ ;  /* 0x0000000806087290 */ /* 0x000fe4000ff3e03f */
[----:B---3--:R-:W-:Y:S02]  /*1cb0*/  @UP5 USEL UR11, UR11, UR4, !UP3 ;  /* 0x000000040b0b5287 */ /* 0x008fe4000d800000 */
[----:B------:R-:W-:Y:S02]  /*1cc0*/  UIADD3.X UR9, UR47, UR7, URZ, UP1, !UPT ;  /* 0x000000072f097290 */ /* 0x000fe40008ffe43f */
[----:B------:R-:W-:-:S04]  /*1cd0*/  UIMAD UR7, UR59, UR8, URZ ;  /* 0x000000083b0772a4 */ /* 0x000fc8000f8e023f */
[----:B------:R-:W-:Y:S02]  /*1ce0*/  UIMAD UR7, UR58, UR9, UR7 ;  /* 0x000000093a0772a4 */ /* 0x000fe4000f8e0207 */
[----:B------:R-:W-:Y:S02]  /*1cf0*/  UIMAD.WIDE.U32 UR8, UR58, UR8, URZ ;  /* 0x000000083a0872a5 */ /* 0x000fe4000f8e003f */
[----:B------:R-:W-:Y:S01]  /*1d00*/  USEL UR15, UR15, URZ, UP6 ;  /* 0x0000003f0f0f7287 */ /* 0x000fe2000b000000 */
[----:B--2---:R1:W2:Y:S02]  /*1d10*/  R2UR UR14, R0 ;  /* 0x00000000000e73c2 */ /* 0x0042a400000e0000 */
[----:B-1----:R-:W-:-:S04]  /*1d20*/  IMAD.MOV R0, RZ, RZ, -R5 ;  /* 0x000000ffff007224 */ /* 0x002fc800078e0a05 */
        /* <DEDUP_REMOVED lines=12> */
[----:B------:R-:W-:Y:S01]  /*1df0*/  @P3 IADD3 R4, R4, 0x1, RZ ;  /* 0x0000000104043810 */ /* 0x000fe20007ffe0ff */
[----:B------:R-:W-:-:S04]  /*1e00*/  @UP5 UIMAD UR11, UR55, UR16, UR11 ;  /* 0x00000010370b52a4 */ /* 0x000fc8000f8e020b */
[----:B------:R-:W-:Y:S01]  /*1e10*/  @!P0 IMAD.MOV R4, RZ, RZ, -R4 ;  /* 0x000000ffff048224 */ /* 0x000fe200078e0a04 */
[----:B------:R-:W-:Y:S02]  /*1e20*/  PLOP3.LUT P0, PT, PT, PT, UP5, 0x80, 0x0 ;  /* 0x000000000000781c */ /* 0x000fe40003f0f058 */
[----:B--2---:R-:W-:Y:S01]  /*1e30*/  @!UP5 UMOV UR11, UR14 ;  /* 0x0000000e000bdc82 */ /* 0x004fe20008000000 */
[----:B------:R-:W-:Y:S01]  /*1e40*/  @!P2 LOP3.LUT R4, RZ, c[0x0][0x1c8], RZ, 0x33, !PT ;  /* 0x00007200ff04aa12 */ /* 0x000fe200078e33ff */
[----:B------:R-:W-:Y:S02]  /*1e50*/  UIADD3 UR14, UR9, UR7, URZ ;  /* 0x00000007090e7290 */ /* 0x000fe4000fffe03f */
[----:B------:R-:W-:Y:S01]  /*1e60*/  USHF.R.S32.HI UR7, URZ, 0x1f, UR37 ;  /* 0x0000001f3f077899 */ /* 0x000fe20008011425 */
[----:B------:R-:W-:-:S06]  /*1e70*/  SHF.R.S32.HI R13, RZ, 0x1f, R4 ;  /* 0x0000001fff0d7819 */ /* 0x000fcc0000011404 */
        /* <DEDUP_REMOVED lines=8> */
.L_x_742:
[----:B------:R-:W2:Y:S02]  /*1f00*/  LDL R0, [R1+0x88] ;  /* 0x0000880001007983 */ /* 0x000ea40000100800 */
[----:B--2---:R1:W2:Y:S01]  /*1f10*/  R2UR UR16, R0 ;  /* 0x00000000001073c2 */ /* 0x0042a200000e0000 */
[----:B------:R-:W-:-:S07]  /*1f20*/  DEPBAR.LE SB1, 0x0, {2} ;  /* 0x000090040000791a */ /* 0x000fce0000000000 */
.L_x_743:
[----:B------:R-:W2:Y:S04]  /*1f30*/  LDL R8, [R1+0x64] ;  /* 0x0000640001087983 */ /* 0x000ea80000100800 */
[----:B------:R-:W3:Y:S04]  /*1f40*/  LDL R5, [R1+0x78] ;  /* 0x0000780001057983 */ /* 0x000ee80000100800 */
[----:B------:R-:W4:Y:S04]  /*1f50*/  LDL R3, [R1+0x80] ;  /* 0x0000800001037983 */ /* 0x000f280000100800 */
[----:B------:R-:W5:Y:S04]  /*1f60*/  LDL R0, [R1+0x74] ;  /* 0x0000740001007983 */ /* 0x000f680000100800 */
[----:B------:R-:W4:Y:S04]  /*1f70*/  LDL.64 R6, [R1+0x30] ;  /* 0x0000300001067983 */ /* 0x000f280000100a00 */
[----:B------:R1:W5:Y:S04]  /*1f80*/  LDL.64 R18, [R1+0x30] ;  /* 0x0000300001127983 */ /* 0x0003680000100a00 */
[----:B------:R-:W5:Y:S04]  /*1f90*/  LDL R10, [R1+0x90] ;  /* 0x00009000010a7983 */ /* 0x000f680000100800 */
[----:B------:R-:W1:Y:S02]  /*1fa0*/  S2R R16, SR_TID.X ;  /* 0x0000000000107919 */ /* 0x000e640000002100 */
[----:B-1----:R-:W-:Y:S01]  /*1fb0*/  SHF.R.S32.HI R166, RZ, 0x1f, R16 ;  /* 0x0000001fffa67819 */ /* 0x002fe20000011410 */
[----:B------:R-:W-:Y:S01]  /*1fc0*/  BSSY B1, `(.L_x_739) ;  /* 0x000096a000017945 */ /* 0x000fe20003800000 */
[----:B--2---:R-:W1:Y:S08]  /*1fd0*/  R2UR UR46, R8 ;  /* 0x00000000082e73c2 */ /* 0x004e7000000e0000 */
[----:B---3--:R-:W1:Y:S08]  /*1fe0*/  R2UR UR38, R5 ;  /* 0x00000000052673c2 */ /* 0x008e7000000e0000 */
[----:B----4-:R-:W2:Y:S08]  /*1ff0*/  R2UR UR39, R3 ;  /* 0x00000000032773c2 */ /* 0x010eb000000e0000 */
[----:B-----5:R-:W2:Y:S01]  /*2000*/  R2UR UR4, R0 ;  /* 0x00000000000473c2 */ /* 0x020ea200000e0000 */
        /* <DEDUP_REMOVED lines=11> */
[----:B------:R-:W-:Y:S01]  /*20c0*/  UIMAD UR4, UR38, UR8, URZ ;  /* 0x00000008260472a4 */ /* 0x000fe2000f8e023f */
[----:B------:R-:W-:Y:S02]  /*20d0*/  IMAD.MOV.U32 R18, RZ, RZ, R6 ;  /* 0x000000ffff127224 */ /* 0x000fe400078e0006 */
[----:B------:R-:W-:Y:S01]  /*20e0*/  SHF.R.S32.HI R15, RZ, 0x1f, R3 ;  /* 0x0000001fff0f7819 */ /* 0x000fe20000011403 */
[----:B------:R-:W-:Y:S01]  /*20f0*/  UIMAD UR38, UR55, UR9, UR4 ;  /* 0x00000009372672a4 */ /* 0x000fe2000f8e0204 */
[----:B------:R-:W-:Y:S02]  /*2100*/  IADD3 R0, P0, R3, UR6, RZ ;  /* 0x0000000603007c10 */ /* 0x000fe4000ff1e0ff */
[----:B------:R-:W-:Y:S02]  /*2110*/  ULDC.64 UR8, c[0x0][0x370] ;  /* 0x0000dc0000087ab9 */ /* 0x000fe40000000a00 */
[----:B------:R-:W-:Y:S01]  /*2120*/  UIMAD UR4, UR47, UR8, URZ ;  /* 0x000000082f0472a4 */ /* 0x000fe2000f8e023f */
[----:B------:R-:W-:Y:S01]  /*2130*/  IADD3.X R5, R15, UR47, RZ, P0, !PT ;  /* 0x0000002f0f057c10 */ /* 0x000fe200087fe4ff */
[----:B------:R-:W-:Y:S01]  /*2140*/  UIADD3 UR8, UR6, UR11, URZ ;  /* 0x0000000b06087290 */ /* 0x000fe2000fffe03f */
[----:B------:R-:W-:Y:S01]  /*2150*/  SHF.R.S32.HI R19, RZ, 0x1f, R18 ;  /* 0x0000001fff137819 */ /* 0x000fe20000011412 */
[----:B------:R1:W2:Y:S02]  /*2160*/  R2UR UR11, R10 ;  /* 0x000000000a0b73c2 */ /* 0x0002a400000e0000 */
[----:B------:R-:W-:-:S02]  /*2170*/  IMAD R5, R5, c[0x0][0x190], RZ ;  /* 0x0000640005057a24 */ /* 0x000fc400078e02ff */
[C---:B------:R-:W-:Y:S01]  /*2180*/  IMAD.WIDE.U32 R6, R0.reuse, c[0x0][0x190], R18 ;  /* 0x0000640000067a25 */ /* 0x040fe200078e0012 */
[----:B------:R-:W-:Y:S02]  /*2190*/  UIMAD UR18, UR6, UR9, UR4 ;  /* 0x00000009061272a4 */ /* 0x000fe4000f8e0204 */
[----:B------:R-:W-:Y:S01]  /*21a0*/  UIADD3 UR4, -UR5, UR10, UR37 ;  /* 0x0000000a05047290 */ /* 0x000fe2000fffe125 */
[----:B------:R-:W-:Y:S01]  /*21b0*/  IMAD R0, R0, c[0x0][0x194], R5 ;  /* 0x0000650000007a24 */ /* 0x000fe200078e0205 */
[----:B------:R-:W-:Y:S01]  /*21c0*/  IADD3 R8, P0, R6, UR57, RZ ;  /* 0x0000003906087c10 */ /* 0x000fe2000ff1e0ff */
[----:B------:R-:W-:Y:S01]  /*21d0*/  ULDC UR19, c[0x0][0x2e8] ;  /* 0x0000ba0000137ab9 */ /* 0x000fe20000000800 */
[----:B------:R-:W-:Y:S01]  /*21e0*/  LEA.HI R5, R166, R16, RZ, 0x5 ;  /* 0x00000010a6057211 */ /* 0x000fe200078f28ff */
[----:B------:R-:W-:Y:S01]  /*21f0*/  UIADD3 UR4, UR4, -UR19, URZ ;  /* 0x8000001304047290 */ /* 0x000fe2000fffe03f */
[----:B------:R-:W-:Y:S02]  /*2200*/  IADD3.X R9, R7, UR56, R0, P0, !PT ;  /* 0x0000003807097c10 */ /* 0x000fe400087fe400 */
[----:B------:R-:W-:Y:S01]  /*2210*/  LOP3.LUT R0, R5, 0xffffffe0, RZ, 0xc0, !PT ;  /* 0xffffffe005007812 */ /* 0x000fe200078ec0ff */
[----:B------:R-:W-:Y:S01]  /*2220*/  USHF.R.S32.HI UR19, URZ, 0x1f, UR4 ;  /* 0x0000001f3f137899 */ /* 0x000fe20008011404 */
[----:B------:R-:W-:-:S02]  /*2230*/  IADD3 R6, P0, R18, UR43, RZ ;  /* 0x0000002b12067c10 */ /* 0x000fc4000ff1e0ff */
[----:B------:R-:W-:Y:S01]  /*2240*/  SHF.R.S32.HI R5, RZ, 0x5, R5 ;  /* 0x00000005ff057819 */ /* 0x000fe20000011405 */
[----:B------:R-:W-:Y:S01]  /*2250*/  ULEA.HI UR19, UR19, UR4, URZ, 0x7 ;  /* 0x0000000413137291 */ /* 0x000fe2000f8f383f */
[----:B------:R-:W-:Y:S01]  /*2260*/  IMAD.IADD R0, R16, 0x1, -R0 ;  /* 0x0000000110007824 */ /* 0x000fe200078e0a00 */
[----:B------:R-:W-:Y:S01]  /*2270*/  IADD3.X R7, R19, UR48, RZ, P0, !PT ;  /* 0x0000003013077c10 */ /* 0x000fe200087fe4ff */
[----:B-1----:R-:W-:Y:S01]  /*2280*/  IMAD.U32 R10, RZ, RZ, UR6 ;  /* 0x00000006ff0a7e24 */ /* 0x002fe2000f8e00ff */
[----:B------:R-:W-:Y:S01]  /*2290*/  USHF.R.S32.HI UR19, URZ, 0x7, UR19 ;  /* 0x000000073f137899 */ /* 0x000fe20008011413 */
[----:B--2---:R-:W-:Y:S02]  /*22a0*/  IMAD R0, R5, UR11, R0 ;  /* 0x0000000b05007c24 */ /* 0x004fe4000f8e0200 */
        /* <DEDUP_REMOVED lines=9> */
[----:B------:R-:W-:Y:S01]  /*2340*/  UIMAD.WIDE UR8, UR8, UR17, UR14 ;  /* 0x00000011080872a5 */ /* 0x000fe2000f8e020e */
[----:B------:R1:W-:Y:S01]  /*2350*/  STL [R1+0x34], R19 ;  /* 0x0000341301007387 */ /* 0x0003e20000100800 */
        /* <DEDUP_REMOVED lines=43> */
.L_x_745:
        /* <DEDUP_REMOVED lines=18> */
.L_x_746:
        /* <DEDUP_REMOVED lines=29> */
.L_x_748:
[----:B------:R-:W-:Y:S05]  /*2900*/  BSYNC B0 ;  /* 0x0000000000007941 */ /* 0x000fea0003800000 */
.L_x_747:
        /* <DEDUP_REMOVED lines=14> */
.L_x_750:
[----:B------:R-:W-:Y:S05]  /*29f0*/  BSYNC B0 ;  /* 0x0000000000007941 */ /* 0x000fea0003800000 */
.L_x_749:
[----:B------:R-:W-:Y:S01]  /*2a00*/  ULDC.64 UR8, c[0x0][0x3a8] ;  /* 0x0000ea0000087ab9 */ /* 0x000fe20000000a00 */
[----:B-1----:R-:W-:Y:S01]  /*2a10*/  IMAD.U32 R4, RZ, RZ, UR37 ;  /* 0x00000025ff047e24 */ /* 0x002fe2000f8e00ff */
[----:B------:R-:W-:Y:S01]  /*2a20*/  UIMAD UR5, UR7, UR8, URZ ;  /* 0x00000008070572a4 */ /* 0x000fe2000f8e023f */
[----:B------:R-:W-:Y:S01]  /*2a30*/  BSSY B0, `(.L_x_751) ;  /* 0x0000017000007945 */ /* 0x000fe20003800000 */
[----:B------:R-:W-:Y:S01]  /*2a40*/  USHF.R.S32.HI UR10, URZ, 0x1f, UR55 ;  /* 0x0000001f3f0a7899 */ /* 0x000fe20008011437 */
[----:B------:R-:W-:Y:S01]  /*2a50*/  IMAD.WIDE.U32 R4, R4, c[0x0][0x3a8], R18 ;  /* 0x0000ea0004047a25 */ /* 0x000fe200078e0012 */
[----:B------:R-:W-:-:S04]  /*2a60*/  UIMAD UR5, UR37, UR9, UR5 ;  /* 0x00000009250572a4 */ /* 0x000fc8000f8e0205 */
[----:B------:R-:W-:Y:S01]  /*2a70*/  IADD3 R4, P2, R4, UR6, RZ ;  /* 0x0000000604047c10 */ /* 0x000fe2000ff5e0ff */
[----:B------:R-:W-:Y:S01]  /*2a80*/  ULDC.64 UR6, c[0x0][0x3c0] ;  /* 0x0000f00000067ab9 */ /* 0x000fe20000000a00 */
[----:B------:R-:W-:Y:S01]  /*2a90*/  MOV R0, UR5 ;  /* 0x0000000500007c02 */ /* 0x000fe20008000f00 */
        /* <DEDUP_REMOVED lines=16> */
.L_x_752:
[----:B------:R-:W-:Y:S05]  /*2ba0*/  BSYNC B0 ;  /* 0x0000000000007941 */ /* 0x000fea0003800000 */
.L_x_751:
        /* <DEDUP_REMOVED lines=12> */
.L_x_744:
        /* <DEDUP_REMOVED lines=44> */
.L_x_755:
[----:B------:R-:W-:Y:S05]  /*2f30*/  BSYNC B0 ;  /* 0x0000000000007941 */ /* 0x000fea0003800000 */
.L_x_754:
        /* <DEDUP_REMOVED lines=21> */
.L_x_757:
[----:B------:R-:W-:Y:S05]  /*3090*/  BSYNC B0 ;  /* 0x0000000000007941 */ /* 0x000fea0003800000 */
.L_x_756:
        /* <DEDUP_REMOVED lines=17> */
.L_x_759:
[----:B------:R-:W-:Y:S05]  /*31b0*/  BSYNC B0 ;  /* 0x0000000000007941 */ /* 0x000fea0003800000 */
.L_x_758:
        /* <DEDUP_REMOVED lines=15> */
.L_x_761:
[----:B------:R-:W-:Y:S05]  /*32b0*/  BSYNC B0 ;  /* 0x0000000000007941 */ /* 0x000fea0003800000 */
.L_x_760:
        /* <DEDUP_REMOVED lines=20> */
.L_x_763:
[----:B------:R-:W-:Y:S05]  /*3400*/  BSYNC B0 ;  /* 0x0000000000007941 */ /* 0x000fea0003800000 */
.L_x_762:
        /* <DEDUP_REMOVED lines=20> */
.L_x_765:
[----:B------:R-:W-:Y:S05]  /*3550*/  BSYNC B0 ;  /* 0x0000000000007941 */ /* 0x000fea0003800000 */
.L_x_764:
[----:B------:R-:W5:Y:S01]  /*3560*/  LDL R17, [R1+0x44] ;  /* 0x0000440001117983 */ /* 0x000f620000100800 */
[----:B------:R-:W-:Y:S01]  /*3570*/  ULDC.64 UR8, c[0x0][0x198] ;  /* 0x0000660000087ab9 */ /* 0x000fe20000000a00 */
[----:B---3--:R-:W-:Y:S01]  /*3580*/  IMAD.U32 R6, RZ, RZ, UR37 ;  /* 0x00000025ff067e24 */ /* 0x008fe2000f8e00ff */
[----:B------:R-:W-:Y:S01]  /*3590*/  UIMAD UR7, UR7, UR8, URZ ;  /* 0x00000008070772a4 */ /* 0x000fe2000f8e023f */
[----:B------:R-:W-:Y:S02]  /*35a0*/  IMAD.MOV.U32 R20, RZ, RZ, 0x7f800000 ;  /* 0x7f800000ff147424 */ /* 0x000fe400078e00ff */
[----:B------:R-:W-:Y:S01]  /*35b0*/  IMAD.WIDE.U32 R6, R6, c[0x0][0x198], R18 ;  /* 0x0000660006067a25 */ /* 0x000fe200078e0012 */
[----:B------:R-:W-:-:S03]  /*35c0*/  UIMAD UR7, UR37, UR9, UR7 ;  /* 0x00000009250772a4 */ /* 0x000fc6000f8e0207 */
[----:B------:R-:W-:Y:S01]  /*35d0*/  IMAD.MOV.U32 R21, RZ, RZ, 0x7f800000 ;  /* 0x7f800000ff157424 */ /* 0x000fe200078e00ff */
[----:B------:R-:W-:Y:S01]  /*35e0*/  IADD3 R8, P3, R6, UR42, RZ ;  /* 0x0000002a06087c10 */ /* 0x000fe2000ff7e0ff */
        /* <DEDUP_REMOVED lines=53> */
.L_x_767:
[----:B------:R-:W-:Y:S05]  /*3940*/  BSYNC B0 ;  /* 0x0000000000007941 */ /* 0x000fea0003800000 */
.L_x_766:
        /* <DEDUP_REMOVED lines=19> */
.L_x_769:
[----:B------:R-:W-:Y:S05]  /*3a80*/  BSYNC B0 ;  /* 0x0000000000007941 */ /* 0x000fea0003800000 */
.L_x_768:
        /* <DEDUP_REMOVED lines=17> */
[----:B---3--:R-:W-:-:S05]  /*3ba0*/  IMAD.U32 R4, RZ, RZ, UR38 ;  /* 0x00000026ff047e24 */ /* 0x008fca000f8e00ff */
[----:B------:R-:W-:-:S05]  /*3bb0*/  IMAD.U32 R5, RZ, RZ, UR39 ;  /* 0x00000027ff057e24 */ /* 0x000fca000f8e00ff */
[----:B------:R3:W5:Y:S01]  /*3bc0*/  @P1 LDG.E R4, [R4.64] ;  /* 0x0000002804041981 */ /* 0x000762000c1e1900 */
[----:B-12-4-:R-:W5:Y:S01]  /*3bd0*/  @P1 MUFU.RCP R0, c[0x0][0x238] ;  /* 0x00008e0000001b08 */ /* 0x016f620000001000 */
[----:B------:R-:W-:Y:S01]  /*3be0*/  IMAD.SHL.U32 R3, R16, 0x2, RZ ;  /* 0x0000000210037824 */ /* 0x000fe200078e00ff */
[----:B------:R-:W-:Y:S01]  /*3bf0*/  LEA.HI R166, R166, R16, RZ, 0x7 ;  /* 0x00000010a6a67211 */ /* 0x000fe200078f38ff */
[----:B------:R1:W2:Y:S01]  /*3c00*/  LDSM.16.M88.4 R116, [R150+0x8000] ;  /* 0x008000009674783b */ /* 0x0002a20000000200 */
[----:B------:R-:W-:Y:S01]  /*3c10*/  CS2R R94, SRZ ;  /* 0x00000000005e7805 */ /* 0x000fe2000001ff00 */
        /* <DEDUP_REMOVED lines=19> */
[----:B---3--:R-:W-:Y:S01]  /*3d50*/  SHF.L.U64.HI R5, R17, 0x2, R14 ;  /* 0x0000000211057819 */ /* 0x008fe2000001020e */
        /* <DEDUP_REMOVED lines=9> */
[----:B------:R-:W-:Y:S01]  /*3df0*/  UMOV UR4, URZ ;  /* 0x0000003f00047c82 */ /* 0x000fe20008000000 */
[----:B------:R3:W-:Y:S01]  /*3e00*/  STL [R1+0x28], R192 ;  /* 0x000028c001007387 */ /* 0x0007e20000100800 */
[----:B------:R-:W-:-:S02]  /*3e10*/  UIADD3 UR18, UR37, UR10, URZ ;  /* 0x0000000a25127290 */ /* 0x000fc4000fffe03f */
[----:B------:R-:W-:Y:S01]  /*3e20*/  UIADD3 UR38, UR37, 0x80, URZ ;  /* 0x0000008025267890 */ /* 0x000fe2000fffe03f */
[----:B------:R3:W-:Y:S01]  /*3e30*/  STL [R1+0x4c], R5 ;  /* 0x00004c0501007387 */ /* 0x0007e20000100800 */
[----:B------:R-:W-:Y:S01]  /*3e40*/  ULDC UR11, c[0x0][0x2e4] ;  /* 0x0000b900000b7ab9 */ /* 0x000fe20000000800 */
[----:B-----5:R-:W-:Y:S02]  /*3e50*/  @P1 FMUL.FTZ R4, R4, R0 ;  /* 0x0000000004041220 */ /* 0x020fe40000410000 */
[----:B------:R-:W-:Y:S02]  /*3e60*/  IMAD.U32 R0, RZ, RZ, UR54 ;  /* 0x00000036ff007e24 */ /* 0x000fe4000f8e00ff */
[----:B------:R5:W1:Y:S03]  /*3e70*/  @P1 R2UR UR7, R4 ;  /* 0x00000000040713c2 */ /* 0x000a6600000e0000 */
[----:B------:R-:W-:-:S02]  /*3e80*/  LEA R166, R0, R166, 0x7 ;  /* 0x000000a600a67211 */ /* 0x000fc400078e38ff */
[----:B------:R-:W-:-:S04]  /*3e90*/  IADD3 R0, R162, 0x1000, RZ ;  /* 0x00001000a2007810 */ /* 0x000fc80007ffe0ff */
[----:B------:R-:W-:-:S05]  /*3ea0*/  SEL R0, R0, R162, !P0 ;  /* 0x000000a200007207 */ /* 0x000fca0004000000 */
[----:B------:R-:W-:Y:S01]  /*3eb0*/  IMAD.SHL.U32 R148, R0, 0x2, RZ ;  /* 0x0000000200947824 */ /* 0x000fe200078e00ff */
[----:B------:R-:W-:-:S05]  /*3ec0*/  IADD3 R0, R17, -0x80, RZ ;  /* 0xffffff8011007810 */ /* 0x000fca0007ffe0ff */
[----:B------:R-:W-:Y:S01]  /*3ed0*/  IMAD.SHL.U32 R0, R0, 0x4, RZ ;  /* 0x0000000400007824 */ /* 0x000fe200078e00ff */
[----:B-----5:R-:W-:Y:S01]  /*3ee0*/  SHF.L.U32 R4, R17, 0x2, RZ ;  /* 0x0000000211047819 */ /* 0x020fe200000006ff */
[----:B-1----:R-:W-:-:S03]  /*3ef0*/  @UP1 UMOV UR4, UR7 ;  /* 0x0000000700041c82 */ /* 0x002fc60008000000 */
[----:B------:R3:W-:Y:S04]  /*3f00*/  STL [R1+0x48], R0 ;  /* 0x0000480001007387 */ /* 0x0007e80000100800 */
[----:B--2-4-:R3:W-:Y:S02]  /*3f10*/  STL [R1+0x50], R4 ;  /* 0x0000500401007387 */ /* 0x0147e40000100800 */
.L_x_774:
[----:B---3--:R-:W2:Y:S01]  /*3f20*/  LDL R0, [R1+0x44] ;  /* 0x0000440001007983 */ /* 0x008ea20000100800 */
[----:B------:R-:W-:Y:S01]  /*3f30*/  IADD3 R112, R158, R148, RZ ;  /* 0x000000949e707210 */ /* 0x000fe20007ffe0ff */
[----:B------:R-:W-:Y:S02]  /*3f40*/  UIADD3 UR7, -UR5, 0x80, UR18 ;  /* 0x0000008005077890 */ /* 0x000fe4000fffe112 */
[----:B------:R-:W3:Y:S01]  /*3f50*/  LDL R237, [R1+0x50] ;  /* 0x0000500001ed7983 */ /* 0x000ee20000100800 */
[----:B------:R-:W-:Y:S02]  /*3f60*/  ULDC UR8, c[0x0][0x2e8] ;  /* 0x0000ba0000087ab9 */ /* 0x000fe40000000800 */
[----:B------:R-:W-:Y:S01]  /*3f70*/  UIADD3 UR8, UR7, -UR8, URZ ;  /* 0x8000000807087290 */ /* 0x000fe2000fffe03f */
[----:B------:R-:W4:Y:S01]  /*3f80*/  LDL R200, [R1+0x4c] ;  /* 0x00004c0001c87983 */ /* 0x000f220000100800 */
[----:B------:R-:W-:Y:S02]  /*3f90*/  USHF.L.U32 UR7, UR6, 0x7, URZ ;  /* 0x0000000706077899 */ /* 0x000fe4000800063f */
[----:B------:R-:W-:Y:S01]  /*3fa0*/  ULDC UR9, c[0x0][0x2e4] ;  /* 0x0000b90000097ab9 */ /* 0x000fe20000000800 */
[----:B------:R-:W0:Y:S01]  /*3fb0*/  LDGDEPBAR ;  /* 0x00000000000079af */ /* 0x000e220000000000 */
[----:B------:R-:W-:Y:S01]  /*3fc0*/  UISETP.GE.AND UP0, UPT, UR7, UR8, UPT ;  /* 0x000000080700728c */ /* 0x000fe2000bf06270 */
[----:B------:R-:W-:Y:S06]  /*3fd0*/  DEPBAR.LE SB0, 0x0 ;  /* 0x000080000000791a */ /* 0x000fec0000000000 */
[----:B------:R-:W-:Y:S08]  /*3fe0*/  BAR.SYNC.DEFER_BLOCKING 0x0 ;  /* 0x0000000000007b1d */ /* 0x000ff00000010000 */
[----:B------:R-:W-:Y:S08]  /*3ff0*/  LDSM.16.M88.4 R64, [R148] ;  /* 0x000000009440783b */ /* 0x000ff00000000200 */
[----:B------:R-:W1:Y:S08]  /*4000*/  LDSM.16.M88.4 R16, [R150+0x6000] ;  /* 0x006000009610783b */ /* 0x000e700000000200 */
[----:B------:R-:W1:Y:S08]  /*4010*/  LDSM.16.M88.4 R60, [R148+0x1000] ;  /* 0x00100000943c783b */ /* 0x000e700000000200 */
[----:B------:R-:W1:Y:S08]  /*4020*/  LDSM.16.M88.4 R32, [R150+0x6400] ;  /* 0x006400009620783b */ /* 0x000e700000000200 */
[----:B------:R-:W1:Y:S08]  /*4030*/  LDSM.16.M88.4 R48, [R150+0x6800] ;  /* 0x006800009630783b */ /* 0x000e700000000200 */
[----:B------:R-:W1:Y:S08]  /*4040*/  LDSM.16.M88.4 R100, [R150+0x6c00] ;  /* 0x006c00009664783b */ /* 0x000e700000000200 */
[----:B------:R-:W-:Y:S08]  /*4050*/  LDSM.16.M88.4 R104, [R112] ;  /* 0x000000007068783b */ /* 0x000ff00000000200 */
[----:B------:R-:W1:Y:S08]  /*4060*/  LDSM.16.M88.4 R108, [R149+0x6000] ;  /* 0x00600000956c783b */ /* 0x000e700000000200 */
[----:B------:R-:W1:Y:S01]  /*4070*/  LDSM.16.M88.4 R112, [R112+0x1000] ;  /* 0x001000007070783b */ /* 0x000e620000000200 */
[----:B--2---:R-:W-:Y:S04]  /*4080*/  IADD3 R0, R0, -UR10, -R166 ;  /* 0x8000000a00007c10 */ /* 0x004fe8000fffe8a6 */
[----:B------:R-:W-:Y:S04]  /*4090*/  IADD3 R0, R0, UR5, RZ ;  /* 0x0000000500007c10 */ /* 0x000fe8000fffe0ff */
[----:B------:R-:W-:Y:S04]  /*40a0*/  IADD3 R0, R0, UR7, RZ ;  /* 0x0000000700007c10 */ /* 0x000fe8000fffe0ff */
[C---:B------:R-:W-:Y:S02]  /*40b0*/  IADD3 R20, R0.reuse, -0x20, RZ ;  /* 0xffffffe000147810 */ /* 0x040fe40007ffe0ff */
[C---:B------:R-:W-:Y:S02]  /*40c0*/  IADD3 R8, R0.reuse, -0x18, RZ ;  /* 0xffffffe800087810 */ /* 0x040fe40007ffe0ff */
[----:B------:R-:W-:Y:S02]  /*40d0*/  IADD3 R24, R0, -0x21, RZ ;  /* 0xffffffdf00187810 */ /* 0x000fe40007ffe0ff */
[----:B------:R-:W-:Y:S02]  /*40e0*/  ISETP.GE.AND P2, PT, R8, RZ, PT ;  /* 0x000000ff0800720c */ /* 0x000fe40003f46270 */
[C---:B------:R-:W-:Y:S02]  /*40f0*/  IADD3 R28, R0.reuse, 0x20, RZ ;  /* 0x00000020001c7810 */ /* 0x040fe40007ffe0ff */
[C---:B------:R-:W-:Y:S02]  /*4100*/  IADD3 R12, R0.reuse, -0x19, RZ ;  /* 0xffffffe7000c7810 */ /* 0x040fe40007ffe0ff */
[C---:B------:R-:W-:Y:S02]  /*4110*/  IADD3 R164, R0.reuse, -0x31, RZ ;  /* 0xffffffcf00a47810 */ /* 0x040fe40007ffe0ff */
[C---:B------:R-:W-:Y:S02]  /*4120*/  IADD3 R36, R0.reuse, 0x1f, RZ ;  /* 0x0000001f00247810 */ /* 0x040fe40007ffe0ff */
[C---:B------:R-:W-:Y:S02]  /*4130*/  IADD3 R52, R0.reuse, -0x28, RZ ;  /* 0xffffffd800347810 */ /* 0x040fe40007ffe0ff */
[C---:B------:R-:W-:Y:S02]  /*4140*/  IADD3 R56, R0.reuse, -0x29, RZ ;  /* 0xffffffd700387810 */ /* 0x040fe40007ffe0ff */
[C---:B------:R-:W-:Y:S02]  /*4150*/  @!P2 IADD3 R8, -R0.reuse, 0x18, RZ ;  /* 0x000000180008a810 */ /* 0x040fe40007ffe1ff */
[C---:B------:R-:W-:Y:S02]  /*4160*/  IADD3 R163, R0.reuse, -0x30, RZ ;  /* 0xffffffd000a37810 */ /* 0x040fe40007ffe0ff */
[----:B------:R-:W-:Y:S01]  /*4170*/  I2F R180, R8 ;  /* 0x0000000800b47306 */ /* 0x000fe20000201400 */
[C---:B------:R-:W-:Y:S02]  /*4180*/  IADD3 R40, R0.reuse, 0x18, RZ ;  /* 0x0000001800287810 */ /* 0x040fe40007ffe0ff */
[C---:B------:R-:W-:Y:S02]  /*4190*/  IADD3 R44, R0.reuse, 0x17, RZ ;  /* 0x00000017002c7810 */ /* 0x040fe40007ffe0ff */
[----:B------:R-:W-:Y:S02]  /*41a0*/  IABS R5, R0 ;  /* 0x0000000000057213 */ /* 0x000fe40000000000 */
[C---:B------:R-:W-:Y:S02]  /*41b0*/  IADD3 R4, R0.reuse, -0x1, RZ ;  /* 0xffffffff00047810 */ /* 0x040fe40007ffe0ff */
[----:B------:R-:W-:Y:S01]  /*41c0*/  IADD3 R6, R0, 0x8, RZ ;  /* 0x0000000800067810 */ /* 0x000fe20007ffe0ff */
[----:B------:R2:W-:Y:S01]  /*41d0*/  I2F R172, R5 ;  /* 0x0000000500ac7306 */ /* 0x0005e20000201400 */
[----:B------:R-:W-:Y:S02]  /*41e0*/  ISETP.GE.AND P1, PT, R4, RZ, PT ;  /* 0x000000ff0400720c */ /* 0x000fe40003f26270 */
[----:B------:R-:W-:Y:S02]  /*41f0*/  IADD3 R7, R0, 0x7, RZ ;  /* 0x0000000700077810 */ /* 0x000fe40007ffe0ff */
[----:B------:R-:W-:Y:S02]  /*4200*/  ISETP.GE.AND P0, PT, R6, RZ, PT ;  /* 0x000000ff0600720c */ /* 0x000fe40003f06270 */
[C---:B------:R-:W-:Y:S07]  /*4210*/  IADD3 R165, R0.reuse, 0x10, RZ ;  /* 0x0000001000a57810 */ /* 0x040fee0007ffe0ff */
[C---:B------:R-:W-:Y:S02]  /*4220*/  @!P1 IADD3 R4, -R0.reuse, 0x1, RZ ;  /* 0x0000000100049810 */ /* 0x040fe40007ffe1ff */
[----:B------:R-:W-:Y:S02]  /*4230*/  ISETP.GE.AND P1, PT, R7, RZ, PT ;  /* 0x000000ff0700720c */ /* 0x000fe40003f26270 */
[----:B------:R1:W-:Y:S01]  /*4240*/  I2F R171, R4 ;  /* 0x0000000400ab7306 */ /* 0x0003e20000201400 */
[C---:B------:R-:W-:Y:S02]  /*4250*/  @!P0 IADD3 R6, -R0.reuse, -0x8, RZ ;  /* 0xfffffff800068810 */ /* 0x040fe40007ffe1ff */
[C---:B--2---:R-:W-:Y:S07]  /*4260*/  IADD3 R5, R0.reuse, 0x48, RZ ;  /* 0x0000004800057810 */ /* 0x044fee0007ffe0ff */
[----:B------:R2:W-:Y:S01]  /*4270*/  I2F R193, R6 ;  /* 0x0000000600c17306 */ /* 0x0005e20000201400 */
[----:B------:R-:W-:Y:S02]  /*4280*/  ISETP.GE.AND P0, PT, R5, RZ, PT ;  /* 0x000000ff0500720c */ /* 0x000fe40003f06270 */
[C---:B------:R-:W-:Y:S07]  /*4290*/  @!P1 IADD3 R7, -R0.reuse, -0x7, RZ ;  /* 0xfffffff900079810 */ /* 0x040fee0007ffe1ff */
[----:B------:R3:W-:Y:S04]  /*42a0*/  I2F R194, R7 ;  /* 0x0000000700c27306 */ /* 0x0007e80000201400 */
[C---:B------:R-:W-:Y:S02]  /*42b0*/  @!P0 IADD3 R5, -R0.reuse, -0x48, RZ ;  /* 0xffffffb800058810 */ /* 0x040fe40007ffe1ff */
[----:B-1----:R-:W-:Y:S04]  /*42c0*/  IADD3 R4, R0, 0x47, RZ ;  /* 0x0000004700047810 */ /* 0x002fe80007ffe0ff */
[----:B------:R1:W-:Y:S01]  /*42d0*/  I2F R195, R5 ;  /* 0x0000000500c37306 */ /* 0x0003e20000201400 */
[----:B------:R-:W-:Y:S02]  /*42e0*/  ISETP.GE.AND P1, PT, R4, RZ, PT ;  /* 0x000000ff0400720c */ /* 0x000fe40003f26270 */
[C---:B--2---:R-:W-:Y:S02]  /*42f0*/  IADD3 R6, R0.reuse, 0x3f, RZ ;  /* 0x0000003f00067810 */ /* 0x044fe40007ffe0ff */
[C---:B---3--:R-:W-:Y:S09]  /*4300*/  IADD3 R7, R0.reuse, 0x40, RZ ;  /* 0x0000004000077810 */ /* 0x048ff20007ffe0ff */
[----:B------:R-:W-:Y:S02]  /*4310*/  @!P1 IADD3 R4, -R0, -0x47, RZ ;  /* 0xffffffb900049810 */ /* 0x000fe40007ffe1ff */
[----:B------:R-:W-:Y:S02]  /*4320*/  ISETP.GE.AND P0, PT, R7, RZ, PT ;  /* 0x000000ff0700720c */ /* 0x000fe40003f06270 */
[----:B------:R2:W-:Y:S01]  /*4330*/  I2F R196, R4 ;  /* 0x0000000400c47306 */ /* 0x0005e20000201400 */
[----:B------:R-:W-:Y:S02]  /*4340*/  ISETP.GE.AND P1, PT, R6, RZ, PT ;  /* 0x000000ff0600720c */ /* 0x000fe40003f26270 */
[C---:B-1----:R-:W-:Y:S08]  /*4350*/  IADD3 R5, R0.reuse, 0x38, RZ ;  /* 0x0000003800057810 */ /* 0x042ff00007ffe0ff */
[C---:B------:R-:W-:Y:S02]  /*4360*/  @!P0 IADD3 R7, -R0.reuse, -0x40, RZ ;  /* 0xffffffc000078810 */ /* 0x040fe40007ffe1ff */
[----:B------:R-:W-:Y:S02]  /*4370*/  ISETP.GE.AND P0, PT, R5, RZ, PT ;  /* 0x000000ff0500720c */ /* 0x000fe40003f06270 */
[----:B------:R1:W-:Y:S01]  /*4380*/  I2F R167, R7 ;  /* 0x0000000700a77306 */ /* 0x0003e20000201400 */
[C---:B------:R-:W-:Y:S02]  /*4390*/  @!P1 IADD3 R6, -R0.reuse, -0x3f, RZ ;  /* 0xffffffc100069810 */ /* 0x040fe40007ffe1ff */
[C---:B--2---:R-:W-:Y:S07]  /*43a0*/  IADD3 R4, R0.reuse, 0x37, RZ ;  /* 0x0000003700047810 */ /* 0x044fee0007ffe0ff */
[----:B------:R2:W-:Y:S01]  /*43b0*/  I2F R168, R6 ;  /* 0x0000000600a87306 */ /* 0x0005e20000201400 */
[----:B------:R-:W-:Y:S02]  /*43c0*/  @!P0 IADD3 R5, -R0, -0x38, RZ ;  /* 0xffffffc800058810 */ /* 0x000fe40007ffe1ff */
[----:B------:R-:W-:Y:S07]  /*43d0*/  ISETP.GE.AND P1, PT, R4, RZ, PT ;  /* 0x000000ff0400720c */ /* 0x000fee0003f26270 */
[----:B------:R3:W-:Y:S01]  /*43e0*/  I2F R173, R5 ;  /* 0x0000000500ad7306 */ /* 0x0007e20000201400 */
[C---:B-1----:R-:W-:Y:S05]  /*43f0*/  IADD3 R7, R0.reuse, 0x28, RZ ;  /* 0x0000002800077810 */ /* 0x042fea0007ffe0ff */
[C---:B------:R-:W-:Y:S04]  /*4400*/  @!P1 IADD3 R4, -R0.reuse, -0x37, RZ ;  /* 0xffffffc900049810 */ /* 0x040fe80007ffe1ff */
[----:B------:R1:W-:Y:S01]  /*4410*/  I2F R174, R4 ;  /* 0x0000000400ae7306 */ /* 0x0003e20000201400 */
[----:B--2---:R-:W-:Y:S04]  /*4420*/  IADD3 R6, R0, -0x8, RZ ;  /* 0xfffffff800067810 */ /* 0x004fe80007ffe0ff */
[----:B------:R-:W-:Y:S02]  /*4430*/  ISETP.GE.AND P0, PT, R6, RZ, PT ;  /* 0x000000ff0600720c */ /* 0x000fe40003f06270 */
[C---:B---3--:R-:W-:Y:S04]  /*4440*/  IADD3 R5, R0.reuse, -0x9, RZ ;  /* 0xfffffff700057810 */ /* 0x048fe80007ffe0ff */
[----:B------:R-:W-:Y:S07]  /*4450*/  ISETP.GE.AND P1, PT, R5, RZ, PT ;  /* 0x000000ff0500720c */ /* 0x000fee0003f26270 */
[C---:B------:R-:W-:Y:S02]  /*4460*/  @!P0 IADD3 R6, -R0.reuse, 0x8, RZ ;  /* 0x0000000800068810 */ /* 0x040fe40007ffe1ff */
[----:B-1----:R-:W-:Y:S02]  /*4470*/  IADD3 R4, R0, -0x10, RZ ;  /* 0xfffffff000047810 */ /* 0x002fe40007ffe0ff */
[----:B------:R1:W-:Y:S02]  /*4480*/  I2F R169, R6 ;  /* 0x0000000600a97306 */ /* 0x0003e40000201400 */
[----:B------:R-:W-:Y:S02]  /*4490*/  ISETP.GE.AND P0, PT, R4, RZ, PT ;  /* 0x000000ff0400720c */ /* 0x000fe40003f06270 */
[C---:B------:R-:W-:Y:S06]  /*44a0*/  @!P1 IADD3 R5, -R0.reuse, 0x9, RZ ;  /* 0x0000000900059810 */ /* 0x040fec0007ffe1ff */
[----:B------:R2:W-:Y:S05]  /*44b0*/  I2F R170, R5 ;  /* 0x0000000500aa7306 */ /* 0x0005ea0000201400 */
[C---:B------:R-:W-:Y:S05]  /*44c0*/  @!P0 IADD3 R4, -R0.reuse, 0x10, RZ ;  /* 0x0000001000048810 */ /* 0x040fea0007ffe1ff */
[----:B------:R3:W-:Y:S01]  /*44d0*/  I2F R177, R4 ;  /* 0x0000000400b17306 */ /* 0x0007e20000201400 */
[----:B-1----:R-:W-:Y:S04]  /*44e0*/  IADD3 R6, R0, 0x30, RZ ;  /* 0x0000003000067810 */ /* 0x002fe80007ffe0ff */
[----:B------:R-:W-:Y:S02]  /*44f0*/  ISETP.GE.AND P0, PT, R6, RZ, PT ;  /* 0x000000ff0600720c */ /* 0x000fe40003f06270 */
[C---:B--2---:R-:W-:Y:S04]  /*4500*/  IADD3 R5, R0.reuse, -0x11, RZ ;  /* 0xffffffef00057810 */ /* 0x044fe80007ffe0ff */
[----:B------:R-:W-:Y:S07]  /*4510*/  ISETP.GE.AND P1, PT, R5, RZ, PT ;  /* 0x000000ff0500720c */ /* 0x000fee0003f26270 */
[C---:B------:R-:W-:Y:S02]  /*4520*/  @!P0 IADD3 R6, -R0.reuse, -0x30, RZ ;  /* 0xffffffd000068810 */ /* 0x040fe40007ffe1ff */
[----:B------:R-:W-:Y:S02]  /*4530*/  ISETP.GE.AND P0, PT, R7, RZ, PT ;  /* 0x000000ff0700720c */ /* 0x000fe40003f06270 */
[----:B------:R-:W-:Y:S01]  /*4540*/  I2F R175, R6 ;  /* 0x0000000600af7306 */ /* 0x000fe20000201400 */
[C---:B---3--:R-:W-:Y:S02]  /*4550*/  IADD3 R4, R0.reuse, 0x2f, RZ ;  /* 0x0000002f00047810 */ /* 0x048fe40007ffe0ff */
[----:B------:R-:W-:Y:S02]  /*4560*/  @!P1 IADD3 R5, -R0, 0x11, RZ ;  /* 0x0000001100059810 */ /* 0x000fe40007ffe1ff */
[----:B------:R-:W-:Y:S05]  /*4570*/  ISETP.GE.AND P1, PT, R4, RZ, PT ;  /* 0x000000ff0400720c */ /* 0x000fea0003f26270 */
[----:B------:R1:W-:Y:S01]  /*4580*/  I2F R179, R5 ;  /* 0x0000000500b37306 */ /* 0x0003e20000201400 */
[----:B------:R-:W-:Y:S02]  /*4590*/  @!P0 IADD3 R7, -R0, -0x28, RZ ;  /* 0xffffffd800078810 */ /* 0x000fe40007ffe1ff */
[----:B------:R-:W-:Y:S07]  /*45a0*/  ISETP.GE.AND P0, PT, R12, RZ, PT ;  /* 0x000000ff0c00720c */ /* 0x000fee0003f06270 */
[----:B------:R-:W-:Y:S01]  /*45b0*/  I2F R183, R7 ;  /* 0x0000000700b77306 */ /* 0x000fe20000201400 */
[C---:B------:R-:W-:Y:S05]  /*45c0*/  @!P1 IADD3 R4, -R0.reuse, -0x2f, RZ ;  /* 0xffffffd100049810 */ /* 0x040fea0007ffe1ff */
[----:B------:R-:W-:Y:S02]  /*45d0*/  @!P0 IADD3 R12, -R0, 0x19, RZ ;  /* 0x00000019000c8810 */ /* 0x000fe40007ffe1ff */
[----:B------:R-:W-:Y:S02]  /*45e0*/  ISETP.GE.AND P0, PT, R24, RZ, PT ;  /* 0x000000ff1800720c */ /* 0x000fe40003f06270 */
[----:B------:R-:W-:Y:S01]  /*45f0*/  I2F R176, R4 ;  /* 0x0000000400b07306 */ /* 0x000fe20000201400 */
[C---:B-1----:R-:W-:Y:S04]  /*4600*/  IADD3 R5, R0.reuse, 0x27, RZ ;  /* 0x0000002700057810 */ /* 0x042fe80007ffe0ff */
[----:B------:R-:W-:Y:S05]  /*4610*/  ISETP.GE.AND P1, PT, R5, RZ, PT ;  /* 0x000000ff0500720c */ /* 0x000fea0003f26270 */
[----:B------:R-:W-:Y:S01]  /*4620*/  I2F R178, R12 ;  /* 0x0000000c00b27306 */ /* 0x000fe20000201400 */
[----:B------:R-:W-:Y:S02]  /*4630*/  @!P0 IADD3 R24, -R0, 0x21, RZ ;  /* 0x0000002100188810 */ /* 0x000fe40007ffe1ff */
[----:B------:R-:W-:Y:S07]  /*4640*/  ISETP.GE.AND P0, PT, R36, RZ, PT ;  /* 0x000000ff2400720c */ /* 0x000fee0003f06270 */
[----:B------:R-:W-:Y:S01]  /*4650*/  I2F R188, R24 ;  /* 0x0000001800bc7306 */ /* 0x000fe20000201400 */
[----:B------:R-:W-:Y:S02]  /*4660*/  @!P1 IADD3 R5, -R0, -0x27, RZ ;  /* 0xffffffd900059810 */ /* 0x000fe40007ffe1ff */
[----:B------:R-:W-:Y:S03]  /*4670*/  ISETP.GE.AND P1, PT, R20, RZ, PT ;  /* 0x000000ff1400720c */ /* 0x000fe60003f26270 */
[----:B------:R-:W-:Y:S02]  /*4680*/  @!P0 IADD3 R36, -R0, -0x1f, RZ ;  /* 0xffffffe100248810 */ /* 0x000fe40007ffe1ff */
[----:B------:R-:W-:Y:S02]  /*4690*/  ISETP.GE.AND P0, PT, R44, RZ, PT ;  /* 0x000000ff2c00720c */ /* 0x000fe40003f06270 */
[----:B------:R1:W-:Y:S06]  /*46a0*/  I2F R184, R5 ;  /* 0x0000000500b87306 */ /* 0x0003ec0000201400 */
[----:B------:R-:W-:Y:S02]  /*46b0*/  @!P1 IADD3 R20, -R0, 0x20, RZ ;  /* 0x0000002000149810 */ /* 0x000fe40007ffe1ff */
[----:B------:R-:W-:Y:S02]  /*46c0*/  ISETP.GE.AND P1, PT, R28, RZ, PT ;  /* 0x000000ff1c00720c */ /* 0x000fe40003f26270 */
[----:B------:R2:W-:Y:S01]  /*46d0*/  I2F R187, R20 ;  /* 0x0000001400bb7306 */ /* 0x0005e20000201400 */
[----:B------:R-:W-:Y:S02]  /*46e0*/  @!P0 IADD3 R44, -R0, -0x17, RZ ;  /* 0xffffffe9002c8810 */ /* 0x000fe40007ffe1ff */
[----:B------:R-:W-:Y:S07]  /*46f0*/  ISETP.GE.AND P0, PT, R56, RZ, PT ;  /* 0x000000ff3800720c */ /* 0x000fee0003f06270 */
[----:B------:R-:W-:Y:S01]  /*4700*/  I2F R182, R36 ;  /* 0x0000002400b67306 */ /* 0x000fe20000201400 */
[----:B------:R-:W-:Y:S02]  /*4710*/  @!P1 IADD3 R28, -R0, -0x20, RZ ;  /* 0xffffffe0001c9810 */ /* 0x000fe40007ffe1ff */
[----:B------:R-:W-:Y:S01]  /*4720*/  ISETP.GE.AND P1, PT, R40, RZ, PT ;  /* 0x000000ff2800720c */ /* 0x000fe20003f26270 */
[-C--:B-1----:R-:W-:Y:S03]  /*4730*/  HMMA.16816.F32 R4, R64, R16.reuse, RZ ;  /* 0x000000104004723c */ /* 0x082fe600000018ff */
[----:B------:R-:W-:Y:S02]  /*4740*/  @!P0 IADD3 R56, -R0, 0x29, RZ ;  /* 0x0000002900388810 */ /* 0x000fe40007ffe1ff */
[----:B------:R-:W-:Y:S01]  /*4750*/  ISETP.GE.AND P0, PT, R164, RZ, PT ;  /* 0x000000ffa400720c */ /* 0x000fe20003f06270 */
[----:B------:R1:W-:Y:S02]  /*4760*/  I2F R181, R28 ;  /* 0x0000001c00b57306 */ /* 0x0003e40000201400 */
[C---:B------:R-:W-:Y:S04]  /*4770*/  HMMA.16816.F32 R8, R60.reuse, R16, RZ ;  /* 0x000000103c08723c */ /* 0x040fe800000018ff */
[----:B------:R-:W-:Y:S02]  /*4780*/  @!P1 IADD3 R40, -R0, -0x18, RZ ;  /* 0xffffffe800289810 */ /* 0x000fe40007ffe1ff */
[----:B------:R-:W-:Y:S02]  /*4790*/  ISETP.GE.AND P1, PT, R52, RZ, PT ;  /* 0x000000ff3400720c */ /* 0x000fe40003f26270 */
[----:B------:R3:W-:Y:S01]  /*47a0*/  I2F R190, R40 ;  /* 0x0000002800be7306 */ /* 0x0007e20000201400 */
[-C--:B------:R-:W-:Y:S03]  /*47b0*/  HMMA.16816.F32 R12, R60, R18.reuse, RZ ;  /* 0x000000123c0c723c */ /* 0x080fe600000018ff */
[C---:B------:R-:W-:Y:S05]  /*47c0*/  @!P0 IADD3 R164, -R0.reuse, 0x31, RZ ;  /* 0x0000003100a48810 */ /* 0x040fea0007ffe1ff */
[C---:B------:R-:W-:Y:S01]  /*47d0*/  HMMA.16816.F32 R16, R64.reuse, R18, RZ ;  /* 0x000000124010723c */ /* 0x040fe200000018ff */
[----:B------:R-:W-:Y:S03]  /*47e0*/  I2F R189, R44 ;  /* 0x0000002c00bd7306 */ /* 0x000fe60000201400 */
[C---:B------:R-:W-:Y:S02]  /*47f0*/  @!P1 IADD3 R52, -R0.reuse, 0x28, RZ ;  /* 0x0000002800349810 */ /* 0x040fe40007ffe1ff */
[----:B------:R-:W-:Y:S02]  /*4800*/  ISETP.GE.AND P1, PT, R163, RZ, PT ;  /* 0x000000ffa300720c */ /* 0x000fe40003f26270 */
[-C--:B--2---:R-:W-:Y:S03]  /*4810*/  HMMA.16816.F32 R20, R64, R32.reuse, RZ ;  /* 0x000000204014723c */ /* 0x084fe600000018ff */
[----:B------:R-:W-:Y:S05]  /*4820*/  I2F R186, R52 ;  /* 0x0000003400ba7306 */ /* 0x000fea0000201400 */
[C---:B------:R-:W-:Y:S04]  /*4830*/  HMMA.16816.F32 R24, R60.reuse, R32, RZ ;  /* 0x000000203c18723c */ /* 0x040fe800000018ff */
[C---:B------:R-:W-:Y:S01]  /*4840*/  @!P1 IADD3 R163, -R0.reuse, 0x30, RZ ;  /* 0x0000003000a39810 */ /* 0x040fe20007ffe1ff */
[----:B------:R-:W-:Y:S01]  /*4850*/  I2F R185, R56 ;  /* 0x0000003800b97306 */ /* 0x000fe20000201400 */
[----:B------:R-:W-:Y:S02]  /*4860*/  ISETP.GE.AND P1, PT, R165, RZ, PT ;  /* 0x000000ffa500720c */ /* 0x000fe40003f26270 */
[-C--:B-1----:R-:W-:Y:S07]  /*4870*/  HMMA.16816.F32 R28, R60, R34.reuse, RZ ;  /* 0x000000223c1c723c */ /* 0x082fee00000018ff */
[----:B------:R1:W-:Y:S01]  /*4880*/  I2F R191, R163 ;  /* 0x000000a300bf7306 */ /* 0x0003e20000201400 */
[C---:B------:R-:W-:Y:S04]  /*4890*/  HMMA.16816.F32 R32, R64.reuse, R34, RZ ;  /* 0x000000224020723c */ /* 0x040fe800000018ff */
[C---:B------:R-:W-:Y:S04]  /*48a0*/  @!P1 IADD3 R165, -R0.reuse, -0x10, RZ ;  /* 0xfffffff000a59810 */ /* 0x040fe80007ffe1ff */
[-C--:B------:R-:W-:Y:S01]  /*48b0*/  HMMA.16816.F32 R36, R64, R48.reuse, RZ ;  /* 0x000000304024723c */ /* 0x080fe200000018ff */
[----:B------:R-:W-:Y:S07]  /*48c0*/  I2F R164, R164 ;  /* 0x000000a400a47306 */ /* 0x000fee0000201400 */
[C---:B---3--:R-:W-:Y:S03]  /*48d0*/  HMMA.16816.F32 R40, R60.reuse, R48, RZ ;  /* 0x000000303c28723c */ /* 0x048fe600000018ff */
[----:B------:R-:W-:Y:S01]  /*48e0*/  I2F R165, R165 ;  /* 0x000000a500a57306 */ /* 0x000fe20000201400 */
[C---:B-1----:R-:W-:Y:S04]  /*48f0*/  IADD3 R163, R0.reuse, 0xf, RZ ;  /* 0x0000000f00a37810 */ /* 0x042fe80007ffe0ff */
[-C--:B------:R-:W-:Y:S01]  /*4900*/  HMMA.16816.F32 R44, R60, R50.reuse, RZ ;  /* 0x000000323c2c723c */ /* 0x080fe200000018ff */
[----:B------:R-:W-:Y:S07]  /*4910*/  ISETP.GE.AND P0, PT, R163, RZ, PT ;  /* 0x000000ffa300720c */ /* 0x000fee0003f06270 */
[C---:B------:R-:W-:Y:S06]  /*4920*/  HMMA.16816.F32 R48, R64.reuse, R50, RZ ;  /* 0x000000324030723c */ /* 0x040fec00000018ff */
[C---:B------:R-:W-:Y:S02]  /*4930*/  @!P0 IADD3 R163, -R0.reuse, -0xf, RZ ;  /* 0xfffffff100a38810 */ /* 0x040fe40007ffe1ff */
[-C--:B------:R-:W-:Y:S04]  /*4940*/  HMMA.16816.F32 R52, R64, R100.reuse, RZ ;  /* 0x000000644034723c */ /* 0x080fe800000018ff */
[----:B------:R-:W-:Y:S04]  /*4950*/  I2F R163, R163 ;  /* 0x000000a300a37306 */ /* 0x000fe80000201400 */
[C---:B------:R-:W-:Y:S07]  /*4960*/  HMMA.16816.F32 R56, R60.reuse, R100, RZ ;  /* 0x000000643c38723c */ /* 0x040fee00000018ff */
[C---:B------:R-:W-:Y:S01]  /*4970*/  IADD3 R101, R0.reuse, -0x38, RZ ;  /* 0xffffffc800657810 */ /* 0x040fe20007ffe0ff */
[-C--:B------:R-:W-:Y:S01]  /*4980*/  HMMA.16816.F32 R60, R60, R102.reuse, RZ ;  /* 0x000000663c3c723c */ /* 0x080fe200000018ff */
[----:B------:R-:W-:Y:S02]  /*4990*/  IADD3 R100, R0, -0x39, RZ ;  /* 0xffffffc700647810 */ /* 0x000fe40007ffe0ff */
[----:B------:R-:W-:Y:S02]  /*49a0*/  ISETP.GE.AND P2, PT, R101, RZ, PT ;  /* 0x000000ff6500720c */ /* 0x000fe40003f46270 */
[----:B------:R-:W-:Y:S03]  /*49b0*/  ISETP.GE.AND P1, PT, R100, RZ, PT ;  /* 0x000000ff6400720c */ /* 0x000fe60003f26270 */
[----:B------:R-:W-:Y:S08]  /*49c0*/  HMMA.16816.F32 R64, R64, R102, RZ ;  /* 0x000000664040723c */ /* 0x000ff000000018ff */
[-C--:B------:R-:W-:Y:S05]  /*49d0*/  HMMA.16816.F32 R4, R104, R108.reuse, R4 ;  /* 0x0000006c6804723c */ /* 0x080fea0000001804 */
[C---:B------:R-:W-:Y:S02]  /*49e0*/  @!P2 IADD3 R101, -R0.reuse, 0x38, RZ ;  /* 0x000000380065a810 */ /* 0x040fe40007ffe1ff */
[----:B------:R-:W-:Y:S01]  /*49f0*/  @!P1 IADD3 R100, -R0, 0x39, RZ ;  /* 0x0000003900649810 */ /* 0x000fe20007ffe1ff */
[C---:B------:R-:W-:Y:S01]  /*4a00*/  HMMA.16816.F32 R8, R112.reuse, R108, R8 ;  /* 0x0000006c7008723c */ /* 0x040fe20000001808 */
[----:B------:R-:W-:Y:S07]  /*4a10*/  I2F R224, R101 ;  /* 0x0000006500e07306 */ /* 0x000fee0000201400 */
[-C--:B------:R-:W-:Y:S03]  /*4a20*/  HMMA.16816.F32 R12, R112, R110.reuse, R12 ;  /* 0x0000006e700c723c */ /* 0x080fe6000000180c */
[----:B------:R-:W-:Y:S05]  /*4a30*/  I2F R225, R100 ;  /* 0x0000006400e17306 */ /* 0x000fea0000201400 */
[----:B------:R-:W-:Y:S01]  /*4a40*/  FMUL.FTZ R5, R5, c[0x0][0x2ec] ;  /* 0x0000bb0005057a20 */ /* 0x000fe20000410000 */
[C---:B------:R-:W-:Y:S04]  /*4a50*/  HMMA.16816.F32 R16, R104.reuse, R110, R16 ;  /* 0x0000006e6810723c */ /* 0x040fe80000001810 */
[----:B------:R-:W1:Y:S01]  /*4a60*/  MUFU.TANH R234, R5 ;  /* 0x0000000500ea7308 */ /* 0x000e620000002400 */
[----:B------:R-:W-:Y:S02]  /*4a70*/  FMUL.FTZ R6, R6, c[0x0][0x2ec] ;  /* 0x0000bb0006067a20 */ /* 0x000fe40000410000 */
[----:B------:R-:W-:Y:S02]  /*4a80*/  FMUL.FTZ R7, R7, c[0x0][0x2ec] ;  /* 0x0000bb0007077a20 */ /* 0x000fe40000410000 */
[----:B------:R-:W-:Y:S03]  /*4a90*/  FMUL.FTZ R4, R4, c[0x0][0x2ec] ;  /* 0x0000bb0004047a20 */ /* 0x000fe60000410000 */
[----:B------:R-:W-:Y:S02]  /*4aa0*/  FMUL.FTZ R10, R10, c[0x0][0x2ec] ;  /* 0x0000bb000a0a7a20 */ /* 0x000fe40000410000 */
[----:B------:R-:W-:Y:S01]  /*4ab0*/  MUFU.TANH R233, R6 ;  /* 0x0000000600e97308 */ /* 0x000fe20000002400 */
[----:B------:R-:W-:Y:S02]  /*4ac0*/  FMUL.FTZ R11, R11, c[0x0][0x2ec] ;  /* 0x0000bb000b0b7a20 */ /* 0x000fe40000410000 */
[----:B------:R-:W-:Y:S02]  /*4ad0*/  FMUL.FTZ R8, R8, c[0x0][0x2ec] ;  /* 0x0000bb0008087a20 */ /* 0x000fe40000410000 */
[----:B------:R-:W-:Y:S02]  /*4ae0*/  FMUL.FTZ R9, R9, c[0x0][0x2ec] ;  /* 0x0000bb0009097a20 */ /* 0x000fe40000410000 */
[----:B------:R-:W-:Y:S02]  /*4af0*/  FMUL.FTZ R12, R12, c[0x0][0x2ec] ;  /* 0x0000bb000c0c7a20 */ /* 0x000fe40000410000 */
[----:B------:R-:W-:Y:S01]  /*4b00*/  FMUL.FTZ R13, R13, c[0x0][0x2ec] ;  /* 0x0000bb000d0d7a20 */ /* 0x000fe20000410000 */
[----:B------:R-:W2:Y:S01]  /*4b10*/  MUFU.TANH R232, R7 ;  /* 0x0000000700e87308 */ /* 0x000ea20000002400 */
[----:B------:R-:W-:Y:S02]  /*4b20*/  FMUL.FTZ R18, R18, c[0x0][0x2ec] ;  /* 0x0000bb0012127a20 */ /* 0x000fe40000410000 */
[----:B------:R-:W-:Y:S02]  /*4b30*/  FMUL.FTZ R19, R19, c[0x0][0x2ec] ;  /* 0x0000bb0013137a20 */ /* 0x000fe40000410000 */
[----:B------:R-:W-:Y:S02]  /*4b40*/  FMUL.FTZ R17, R17, c[0x0][0x2ec] ;  /* 0x0000bb0011117a20 */ /* 0x000fe40000410000 */
[----:B-1----:R-:W-:Y:S02]  /*4b50*/  FFMA.FTZ R0, -R234, R234, 1 ;  /* 0x3f800000ea007423 */ /* 0x002fe400000101ea */
[----:B------:R-:W-:Y:S01]  /*4b60*/  FMUL.FTZ R14, R14, c[0x0][0x2ec] ;  /* 0x0000bb000e0e7a20 */ /* 0x000fe20000410000 */
[----:B------:R1:W-:Y:S01]  /*4b70*/  MUFU.TANH R236, R4 ;  /* 0x0000000400ec7308 */ /* 0x0003e20000002400 */
[----:B------:R-:W-:Y:S09]  /*4b80*/  FMUL.FTZ R15, R15, c[0x0][0x2ec] ;  /* 0x0000bb000f0f7a20 */ /* 0x000ff20000410000 */
[----:B------:R-:W-:Y:S10]  /*4b90*/  MUFU.TANH R235, R10 ;  /* 0x0000000a00eb7308 */ /* 0x000ff40000002400 */
[----:B------:R-:W-:Y:S01]  /*4ba0*/  MUFU.TANH R229, R11 ;  /* 0x0000000b00e57308 */ /* 0x000fe20000002400 */
[----:B-1----:R-:W1:Y:S09]  /*4bb0*/  LDSM.16.M88.4 R4, [R149+0x6400] ;  /* 0x006400009504783b */ /* 0x002e720000000200 */
[----:B------:R-:W-:Y:S10]  /*4bc0*/  MUFU.TANH R230, R8 ;  /* 0x0000000800e67308 */ /* 0x000ff40000002400 */
[----:B------:R3:W1:Y:S10]  /*4bd0*/  MUFU.TANH R231, R9 ;  /* 0x0000000900e77308 */ /* 0x0006740000002400 */
[----:B------:R2:W2:Y:S10]  /*4be0*/  MUFU.TANH R227, R12 ;  /* 0x0000000c00e37308 */ /* 0x0004b40000002400 */
[----:B------:R4:W-:Y:S01]  /*4bf0*/  MUFU.TANH R226, R13 ;  /* 0x0000000d00e27308 */ /* 0x0009e20000002400 */
[----:B---3--:R-:W3:Y:S01]  /*4c00*/  LDSM.16.M88.4 R8, [R149+0x6800] ;  /* 0x006800009508783b */ /* 0x008ee20000000200 */
[-C--:B-1----:R-:W-:Y:S08]  /*4c10*/  HMMA.16816.F32 R20, R104, R4.reuse, R20 ;  /* 0x000000046814723c */ /* 0x082ff00000001814 */
[----:B------:R-:W-:Y:S01]  /*4c20*/  MUFU.TANH R223, R14 ;  /* 0x0000000e00df7308 */ /* 0x000fe20000002400 */
[C---:B------:R-:W-:Y:S04]  /*4c30*/  HMMA.16816.F32 R24, R112.reuse, R4, R24 ;  /* 0x000000047018723c */ /* 0x040fe80000001818 */
[----:B--2---:R-:W-:Y:S05]  /*4c40*/  IADD3 R12, P0, R237, UR17, RZ ;  /* 0x00000011ed0c7c10 */ /* 0x004fea000ff1e0ff */
[----:B------:R-:W1:Y:S01]  /*4c50*/  MUFU.TANH R222, R15 ;  /* 0x0000000f00de7308 */ /* 0x000e620000002400 */
[-C--:B------:R-:W-:Y:S03]  /*4c60*/  HMMA.16816.F32 R28, R112, R6.reuse, R28 ;  /* 0x00000006701c723c */ /* 0x080fe6000000181c */
[----:B----4-:R-:W-:Y:S02]  /*4c70*/  IADD3.X R13, R200, UR16, RZ, P0, !PT ;  /* 0x00000010c80d7c10 */ /* 0x010fe400087fe4ff */
[----:B------:R-:W-:Y:S03]  /*4c80*/  PLOP3.LUT P0, PT, PT, PT, UP0, 0x80, 0x0 ;  /* 0x000000000000781c */ /* 0x000fe60003f0f008 */
[C---:B------:R-:W-:Y:S01]  /*4c90*/  HMMA.16816.F32 R32, R104.reuse, R6, R32 ;  /* 0x000000066820723c */ /* 0x040fe20000001820 */
[----:B------:R-:W-:Y:S01]  /*4ca0*/  MUFU.TANH R228, R19 ;  /* 0x0000001300e47308 */ /* 0x000fe20000002400 */
[----:B------:R-:W2:Y:S02]  /*4cb0*/  LDSM.16.M88.4 R4, [R149+0x6c00] ;  /* 0x006c00009504783b */ /* 0x000ea40000000200 */
[----:B------:R-:W-:Y:S02]  /*4cc0*/  FMUL.FTZ R20, R20, c[0x0][0x2ec] ;  /* 0x0000bb0014147a20 */ /* 0x000fe40000410000 */
[----:B------:R-:W-:Y:S02]  /*4cd0*/  FMUL.FTZ R22, R22, c[0x0][0x2ec] ;  /* 0x0000bb0016167a20 */ /* 0x000fe40000410000 */
[----:B------:R-:W-:Y:S02]  /*4ce0*/  FMUL.FTZ R21, R21, c[0x0][0x2ec] ;  /* 0x0000bb0015157a20 */ /* 0x000fe40000410000 */
[----:B------:R4:W5:Y:S01]  /*4cf0*/  LDG.E R111, [R12.64] ;  /* 0x000000280c6f7981 */ /* 0x000962000c1e1900 */
[----:B------:R-:W-:Y:S01]  /*4d00*/  MUFU.TANH R212, R20 ;  /* 0x0000001400d47308 */ /* 0x000fe20000002400 */
[----:B------:R-:W-:Y:S02]  /*4d10*/  FMUL.FTZ R23, R23, c[0x0][0x2ec] ;  /* 0x0000bb0017177a20 */ /* 0x000fe40000410000 */
[----:B------:R4:W5:Y:S01]  /*4d20*/  LDG.E R110, [R12.64+0x20] ;  /* 0x000020280c6e7981 */ /* 0x000962000c1e1900 */
[-C--:B---3--:R-:W-:Y:S03]  /*4d30*/  HMMA.16816.F32 R36, R104, R8.reuse, R36 ;  /* 0x000000086824723c */ /* 0x088fe60000001824 */
[----:B------:R4:W5:Y:S01]  /*4d40*/  LDG.E R109, [R12.64+0x100] ;  /* 0x000100280c6d7981 */ /* 0x000962000c1e1900 */
[----:B------:R-:W-:Y:S02]  /*4d50*/  FMUL.FTZ R31, R31, c[0x0][0x2ec] ;  /* 0x0000bb001f1f7a20 */ /* 0x000fe40000410000 */
[----:B------:R-:W3:Y:S01]  /*4d60*/  MUFU.TANH R19, R18 ;  /* 0x0000001200137308 */ /* 0x000ee20000002400 */
[----:B------:R4:W5:Y:S01]  /*4d70*/  LDG.E R108, [R12.64+0x120] ;  /* 0x000120280c6c7981 */ /* 0x000962000c1e1900 */
[C---:B------:R-:W-:Y:S04]  /*4d80*/  HMMA.16816.F32 R40, R112.reuse, R8, R40 ;  /* 0x000000087028723c */ /* 0x040fe80000001828 */
[----:B------:R-:W-:Y:S02]  /*4d90*/  FMUL.FTZ R32, R32, c[0x0][0x2ec] ;  /* 0x0000bb0020207a20 */ /* 0x000fe40000410000 */
[----:B------:R-:W-:Y:S02]  /*4da0*/  FMUL.FTZ R35, R35, c[0x0][0x2ec] ;  /* 0x0000bb0023237a20 */ /* 0x000fe40000410000 */
[----:B------:R-:W-:Y:S01]  /*4db0*/  MUFU.TANH R202, R32 ;  /* 0x0000002000ca7308 */ /* 0x000fe20000002400 */
[-C--:B------:R-:W-:Y:S03]  /*4dc0*/  HMMA.16816.F32 R44, R112, R10.reuse, R44 ;  /* 0x0000000a702c723c */ /* 0x080fe6000000182c */
[----:B------:R-:W-:Y:S02]  /*4dd0*/  FMUL.FTZ R34, R34, c[0x0][0x2ec] ;  /* 0x0000bb0022227a20 */ /* 0x000fe40000410000 */
[----:B------:R-:W-:Y:S02]  /*4de0*/  FMUL.FTZ R33, R33, c[0x0][0x2ec] ;  /* 0x0000bb0021217a20 */ /* 0x000fe40000410000 */
[----:B------:R-:W-:Y:S01]  /*4df0*/  FMUL.FTZ R37, R37, c[0x0][0x2ec] ;  /* 0x0000bb0025257a20 */ /* 0x000fe20000410000 */
[C---:B------:R-:W-:Y:S01]  /*4e00*/  HMMA.16816.F32 R48, R104.reuse, R10, R48 ;  /* 0x0000000a6830723c */ /* 0x040fe20000001830 */
[----:B------:R1:W-:Y:S03]  /*4e10*/  MUFU.TANH R197, R35 ;  /* 0x0000002300c57308 */ /* 0x0003e60000002400 */
[----:B------:R-:W-:Y:S02]  /*4e20*/  FMUL.FTZ R36, R36, c[0x0][0x2ec] ;  /* 0x0000bb0024247a20 */ /* 0x000fe40000410000 */
[----:B------:R-:W-:Y:S02]  /*4e30*/  FMUL.FTZ R38, R38, c[0x0][0x2ec] ;  /* 0x0000bb0026267a20 */ /* 0x000fe40000410000 */
[-C--:B--2---:R-:W-:Y:S03]  /*4e40*/  HMMA.16816.F32 R52, R104, R4.reuse, R52 ;  /* 0x000000046834723c */ /* 0x084fe60000001834 */
[----:B------:R-:W-:Y:S01]  /*4e50*/  MUFU.TANH R199, R34 ;  /* 0x0000002200c77308 */ /* 0x000fe20000002400 */
[----:B------:R-:W-:Y:S02]  /*4e60*/  FMUL.FTZ R42, R42, c[0x0][0x2ec] ;  /* 0x0000bb002a2a7a20 */ /* 0x000fe40000410000 */
[----:B------:R-:W-:Y:S02]  /*4e70*/  FMUL.FTZ R43, R43, c[0x0][0x2ec] ;  /* 0x0000bb002b2b7a20 */ /* 0x000fe40000410000 */
[C---:B------:R-:W-:Y:S04]  /*4e80*/  HMMA.16816.F32 R56, R112.reuse, R4, R56 ;  /* 0x000000047038723c */ /* 0x040fe80000001838 */
[----:B------:R-:W-:Y:S01]  /*4e90*/  FMUL.FTZ R47, R47, c[0x0][0x2ec] ;  /* 0x0000bb002f2f7a20 */ /* 0x000fe20000410000 */
[----:B------:R-:W2:Y:S01]  /*4ea0*/  MUFU.TANH R221, R17 ;  /* 0x0000001100dd7308 */ /* 0x000ea20000002400 */
[----:B------:R-:W-:Y:S02]  /*4eb0*/  FMUL.FTZ R46, R46, c[0x0][0x2ec] ;  /* 0x0000bb002e2e7a20 */ /* 0x000fe40000410000 */
[-C--:B------:R-:W-:Y:S04]  /*4ec0*/  HMMA.16816.F32 R60, R112, R6.reuse, R60 ;  /* 0x00000006703c723c */ /* 0x080fe8000000183c */
[----:B-1----:R-:W-:Y:S02]  /*4ed0*/  FMUL.FTZ R35, R44, c[0x0][0x2ec] ;  /* 0x0000bb002c237a20 */ /* 0x002fe40000410000 */
[----:B------:R-:W-:Y:S01]  /*4ee0*/  FMUL.FTZ R50, R50, c[0x0][0x2ec] ;  /* 0x0000bb0032327a20 */ /* 0x000fe20000410000 */
[----:B------:R-:W-:Y:S01]  /*4ef0*/  MUFU.TANH R18, R22 ;  /* 0x0000001600127308 */ /* 0x000fe20000002400 */
[----:B------:R-:W-:Y:S01]  /*4f00*/  FMUL.FTZ R29, R29, c[0x0][0x2ec] ;  /* 0x0000bb001d1d7a20 */ /* 0x000fe20000410000 */
[----:B------:R-:W-:Y:S04]  /*4f10*/  HMMA.16816.F32 R64, R104, R6, R64 ;  /* 0x000000066840723c */ /* 0x000fe80000001840 */
[----:B------:R-:W-:Y:S02]  /*4f20*/  FMUL.FTZ R14, R16, c[0x0][0x2ec] ;  /* 0x0000bb00100e7a20 */ /* 0x000fe40000410000 */
[----:B------:R-:W-:Y:S02]  /*4f30*/  FMUL.FTZ R55, R55, c[0x0][0x2ec] ;  /* 0x0000bb0037377a20 */ /* 0x000fe40000410000 */
[----:B------:R1:W-:Y:S01]  /*4f40*/  MUFU.TANH R206, R29 ;  /* 0x0000001d00ce7308 */ /* 0x0003e20000002400 */
[----:B------:R-:W-:Y:S03]  /*4f50*/  FMUL.FTZ R30, R30, c[0x0][0x2ec] ;  /* 0x0000bb001e1e7a20 */ /* 0x000fe60000410000 */
[----:B------:R-:W-:Y:S02]  /*4f60*/  FMUL.FTZ R24, R24, c[0x0][0x2ec] ;  /* 0x0000bb0018187a20 */ /* 0x000fe40000410000 */
[----:B------:R-:W-:Y:S02]  /*4f70*/  FMUL.FTZ R32, R57, c[0x0][0x2ec] ;  /* 0x0000bb0039207a20 */ /* 0x000fe40000410000 */
[----:B------:R-:W-:Y:S02]  /*4f80*/  FMUL.FTZ R26, R26, c[0x0][0x2ec] ;  /* 0x0000bb001a1a7a20 */ /* 0x000fe40000410000 */
[----:B------:R-:W1:Y:S01]  /*4f90*/  MUFU.TANH R14, R14 ;  /* 0x0000000e000e7308 */ /* 0x000e620000002400 */
[----:B------:R-:W-:Y:S02]  /*4fa0*/  FMUL.FTZ R27, R27, c[0x0][0x2ec] ;  /* 0x0000bb001b1b7a20 */ /* 0x000fe40000410000 */
[----:B------:R-:W-:Y:S02]  /*4fb0*/  FMUL.FTZ R25, R25, c[0x0][0x2ec] ;  /* 0x0000bb0019197a20 */ /* 0x000fe40000410000 */
[----:B------:R-:W-:Y:S02]  /*4fc0*/  FMUL.FTZ R54, R54, c[0x0][0x2ec] ;  /* 0x0000bb0036367a20 */ /* 0x000fe40000410000 */
[----:B------:R-:W-:Y:S02]  /*4fd0*/  FMUL.FTZ R28, R28, c[0x0][0x2ec] ;  /* 0x0000bb001c1c7a20 */ /* 0x000fe40000410000 */
[----:B------:R-:W-:Y:S01]  /*4fe0*/  FMUL.FTZ R53, R53, c[0x0][0x2ec] ;  /* 0x0000bb0035357a20 */ /* 0x000fe20000410000 */
[----:B------:R-:W-:Y:S01]  /*4ff0*/  MUFU.TANH R210, R23 ;  /* 0x0000001700d27308 */ /* 0x000fe20000002400 */
[----:B------:R-:W-:Y:S02]  /*5000*/  FMUL.FTZ R20, R58, c[0x0][0x2ec] ;  /* 0x0000bb003a147a20 */ /* 0x000fe40000410000 */
[----:B------:R-:W-:Y:S02]  /*5010*/  FFMA.FTZ R4, -R232, R232, 1 ;  /* 0x3f800000e8047423 */ /* 0x000fe400000101e8 */
[----:B------:R-:W-:Y:S02]  /*5020*/  FFMA.FTZ R11, R194, -UR4, R232 ;  /* 0x80000004c20b7c23 */ /* 0x000fe400080100e8 */
[----:B------:R-:W-:Y:S02]  /*5030*/  FMUL.FTZ R232, R0, c[0x0][0x2ec] ;  /* 0x0000bb0000e87a20 */ /* 0x000fe40000410000 */
[----:B------:R-:W-:Y:S01]  /*5040*/  FFMA.FTZ R0, -R231, R231, 1 ;  /* 0x3f800000e7007423 */ /* 0x000fe200000101e7 */
[----:B------:R2:W-:Y:S01]  /*5050*/  MUFU.TANH R23, R30 ;  /* 0x0000001e00177308 */ /* 0x0005e20000002400 */
[----:B------:R-:W-:Y:S02]  /*5060*/  FMUL.FTZ R52, R52, c[0x0][0x2ec] ;  /* 0x0000bb0034347a20 */ /* 0x000fe40000410000 */
[----:B------:R-:W-:Y:S02]  /*5070*/  FFMA.FTZ R5, -R233, R233, 1 ;  /* 0x3f800000e9057423 */ /* 0x000fe400000101e9 */
[----:B------:R-:W-:Y:S02]  /*5080*/  FFMA.FTZ R10, -R235, R235, 1 ;  /* 0x3f800000eb0a7423 */ /* 0x000fe400000101eb */
[----:B-1----:R-:W-:Y:S02]  /*5090*/  FFMA.FTZ R29, R196, -UR4, R229 ;  /* 0x80000004c41d7c23 */ /* 0x002fe400080100e5 */
[----:B------:R-:W-:Y:S01]  /*50a0*/  FMUL.FTZ R196, R0, c[0x0][0x2ec] ;  /* 0x0000bb0000c47a20 */ /* 0x000fe20000410000 */
[----:B------:R-:W-:Y:S01]  /*50b0*/  MUFU.TANH R204, R31 ;  /* 0x0000001f00cc7308 */ /* 0x000fe20000002400 */
[----:B------:R-:W-:Y:S02]  /*50c0*/  FFMA.FTZ R0, -R227, R227, 1 ;  /* 0x3f800000e3007423 */ /* 0x000fe400000101e3 */
[----:B------:R-:W-:Y:S02]  /*50d0*/  FMUL.FTZ R34, R45, c[0x0][0x2ec] ;  /* 0x0000bb002d227a20 */ /* 0x000fe40000410000 */
[----:B------:R-:W-:Y:S02]  /*50e0*/  FMUL.FTZ R45, R59, c[0x0][0x2ec] ;  /* 0x0000bb003b2d7a20 */ /* 0x000fe40000410000 */
[----:B------:R-:W-:Y:S02]  /*50f0*/  FMUL.FTZ R51, R51, c[0x0][0x2ec] ;  /* 0x0000bb0033337a20 */ /* 0x000fe40000410000 */
[----:B------:R-:W-:Y:S01]  /*5100*/  FFMA.FTZ R6, -R236, R236, 1 ;  /* 0x3f800000ec067423 */ /* 0x000fe200000101ec */
[----:B------:R1:W-:Y:S01]  /*5110*/  MUFU.TANH R31, R42 ;  /* 0x0000002a001f7308 */ /* 0x0003e20000002400 */
[----:B------:R-:W-:Y:S02]  /*5120*/  FFMA.FTZ R8, R172, -UR4, R236 ;  /* 0x80000004ac087c23 */ /* 0x000fe400080100ec */
[----:B----4-:R-:W-:Y:S02]  /*5130*/  FFMA.FTZ R13, -R230, R230, 1 ;  /* 0x3f800000e60d7423 */ /* 0x010fe400000101e6 */
[----:B------:R-:W-:Y:S02]  /*5140*/  FFMA.FTZ R16, R167, -UR4, R230 ;  /* 0x80000004a7107c23 */ /* 0x000fe400080100e6 */
[----:B------:R-:W-:Y:S02]  /*5150*/  FFMA.FTZ R15, R168, -UR4, R231 ;  /* 0x80000004a80f7c23 */ /* 0x000fe400080100e7 */
[----:B------:R-:W-:Y:S01]  /*5160*/  FMUL.FTZ R230, R5, c[0x0][0x2ec] ;  /* 0x0000bb0005e67a20 */ /* 0x000fe20000410000 */
[----:B------:R4:W-:Y:S01]  /*5170*/  MUFU.TANH R57, R55 ;  /* 0x0000003700397308 */ /* 0x0009e20000002400 */
[----:B------:R-:W-:Y:S02]  /*5180*/  FFMA.FTZ R5, -R222, R222, 1 ;  /* 0x3f800000de057423 */ /* 0x000fe400000101de */
[----:B------:R-:W-:Y:S02]  /*5190*/  FMUL.FTZ R231, R10, c[0x0][0x2ec] ;  /* 0x0000bb000ae77a20 */ /* 0x000fe40000410000 */
[----:B---3--:R-:W-:Y:S02]  /*51a0*/  FFMA.FTZ R10, R172, -UR4, R19 ;  /* 0x80000004ac0a7c23 */ /* 0x008fe40008010013 */
[----:B------:R-:W-:Y:S02]  /*51b0*/  FMUL.FTZ R172, R0, c[0x0][0x2ec] ;  /* 0x0000bb0000ac7a20 */ /* 0x000fe40000410000 */
[----:B--2---:R-:W-:Y:S01]  /*51c0*/  FFMA.FTZ R0, -R221, R221, 1 ;  /* 0x3f800000dd007423 */ /* 0x004fe200000101dd */
[----:B------:R-:W2:Y:S01]  /*51d0*/  MUFU.TANH R208, R26 ;  /* 0x0000001a00d07308 */ /* 0x000ea20000002400 */
[----:B------:R-:W-:Y:S02]  /*51e0*/  FMUL.FTZ R49, R49, c[0x0][0x2ec] ;  /* 0x0000bb0031317a20 */ /* 0x000fe40000410000 */
[----:B------:R-:W-:Y:S02]  /*51f0*/  FFMA.FTZ R30, R195, -UR4, R235 ;  /* 0x80000004c31e7c23 */ /* 0x000fe400080100eb */
[----:B------:R-:W-:Y:S02]  /*5200*/  FFMA.FTZ R9, -R229, R229, 1 ;  /* 0x3f800000e5097423 */ /* 0x000fe400000101e5 */
[----:B------:R-:W-:Y:S02]  /*5210*/  FMUL.FTZ R229, R4, c[0x0][0x2ec] ;  /* 0x0000bb0004e57a20 */ /* 0x000fe40000410000 */
[----:B------:R-:W-:Y:S01]  /*5220*/  FMUL.FTZ R195, R6, c[0x0][0x2ec] ;  /* 0x0000bb0006c37a20 */ /* 0x000fe20000410000 */
[----:B------:R3:W2:Y:S01]  /*5230*/  MUFU.TANH R207, R27 ;  /* 0x0000001b00cf7308 */ /* 0x0006a20000002400 */
[----:B------:R-:W-:Y:S02]  /*5240*/  FFMA.FTZ R6, -R223, R223, 1 ;  /* 0x3f800000df067423 */ /* 0x000fe400000101df */
[----:B------:R-:W-:Y:S02]  /*5250*/  FFMA.FTZ R4, -R226, R226, 1 ;  /* 0x3f800000e2047423 */ /* 0x000fe400000101e2 */
[----:B-1----:R-:W-:Y:S02]  /*5260*/  FFMA.FTZ R42, R174, -UR4, R226 ;  /* 0x80000004ae2a7c23 */ /* 0x002fe400080100e2 */
[----:B------:R-:W-:Y:S02]  /*5270*/  FFMA.FTZ R19, -R19, R19, 1 ;  /* 0x3f80000013137423 */ /* 0x000fe40000010113 */
[----:B------:R-:W-:Y:S01]  /*5280*/  FMUL.FTZ R226, R5, c[0x0][0x2ec] ;  /* 0x0000bb0005e27a20 */ /* 0x000fe20000410000 */
[----:B------:R-:W-:Y:S01]  /*5290*/  MUFU.TANH R209, R24 ;  /* 0x0000001800d17308 */ /* 0x000fe20000002400 */
[----:B------:R-:W-:Y:S02]  /*52a0*/  FFMA.FTZ R5, -R14, R14, 1 ;  /* 0x3f8000000e057423 */ /* 0x000fe4000001010e */
[C---:B------:R-:W-:Y:S02]  /*52b0*/  FFMA.FTZ R14, R169.reuse, -UR4, R14 ;  /* 0x80000004a90e7c23 */ /* 0x040fe4000801000e */
[----:B----4-:R-:W-:Y:S02]  /*52c0*/  FFMA.FTZ R55, R169, -UR4, R18 ;  /* 0x80000004a9377c23 */ /* 0x010fe40008010012 */
[----:B------:R-:W-:Y:S02]  /*52d0*/  FMUL.FTZ R169, R0, c[0x0][0x2ec] ;  /* 0x0000bb0000a97a20 */ /* 0x000fe40000410000 */
[----:B------:R-:W-:Y:S01]  /*52e0*/  FFMA.FTZ R0, -R212, R212, 1 ;  /* 0x3f800000d4007423 */ /* 0x000fe200000101d4 */
[----:B------:R-:W1:Y:S01]  /*52f0*/  MUFU.TANH R24, R25 ;  /* 0x0000001900187308 */ /* 0x000e620000002400 */
[----:B------:R-:W-:Y:S02]  /*5300*/  FMUL.FTZ R106, R60, c[0x0][0x2ec] ;  /* 0x0000bb003c6a7a20 */ /* 0x000fe40000410000 */
[----:B------:R-:W-:Y:S02]  /*5310*/  FFMA.FTZ R18, -R18, R18, 1 ;  /* 0x3f80000012127423 */ /* 0x000fe40000010112 */
[----:B---3--:R-:W-:Y:S02]  /*5320*/  FFMA.FTZ R27, R168, -UR4, R222 ;  /* 0x80000004a81b7c23 */ /* 0x008fe400080100de */
[----:B------:R-:W-:Y:S02]  /*5330*/  FMUL.FTZ R222, R13, c[0x0][0x2ec] ;  /* 0x0000bb000dde7a20 */ /* 0x000fe40000410000 */
[----:B------:R-:W-:Y:S01]  /*5340*/  FFMA.FTZ R13, R170, -UR4, R221 ;  /* 0x80000004aa0d7c23 */ /* 0x000fe200080100dd */
[----:B------:R3:W-:Y:S01]  /*5350*/  MUFU.TANH R102, R43 ;  /* 0x0000002b00667308 */ /* 0x0007e20000002400 */
[----:B--2---:R-:W-:Y:S02]  /*5360*/  FFMA.FTZ R26, R173, -UR4, R208 ;  /* 0x80000004ad1a7c23 */ /* 0x004fe400080100d0 */
[----:B------:R-:W-:Y:S02]  /*5370*/  FMUL.FTZ R115, R67, c[0x0][0x2ec] ;  /* 0x0000bb0043737a20 */ /* 0x000fe40000410000 */
[----:B------:R-:W-:Y:S02]  /*5380*/  FFMA.FTZ R17, -R228, R228, 1 ;  /* 0x3f800000e4117423 */ /* 0x000fe400000101e4 */
[----:B------:R-:W-:Y:S02]  /*5390*/  FFMA.FTZ R67, R177, -UR4, R212 ;  /* 0x80000004b1437c23 */ /* 0x000fe400080100d4 */
[----:B------:R-:W-:Y:S01]  /*53a0*/  FMUL.FTZ R221, R18, c[0x0][0x2ec] ;  /* 0x0000bb0012dd7a20 */ /* 0x000fe20000410000 */
[----:B------:R2:W-:Y:S01]  /*53b0*/  MUFU.TANH R44, R54 ;  /* 0x00000036002c7308 */ /* 0x0005e20000002400 */
[----:B------:R-:W-:Y:S02]  /*53c0*/  FFMA.FTZ R18, -R23, R23, 1 ;  /* 0x3f80000017127423 */ /* 0x000fe40000010117 */
[----:B------:R-:W-:Y:S02]  /*53d0*/  FFMA.FTZ R7, R171, -UR4, R234 ;  /* 0x80000004ab077c23 */ /* 0x000fe400080100ea */
[----:B------:R-:W-:Y:S02]  /*53e0*/  FFMA.FTZ R12, R193, -UR4, R233 ;  /* 0x80000004c10c7c23 */ /* 0x000fe400080100e9 */
[----:B------:R-:W-:Y:S02]  /*53f0*/  FMUL.FTZ R234, R17, c[0x0][0x2ec] ;  /* 0x0000bb0011ea7a20 */ /* 0x000fe40000410000 */
[----:B------:R-:W-:Y:S01]  /*5400*/  FFMA.FTZ R17, -R207, R207, 1 ;  /* 0x3f800000cf117423 */ /* 0x000fe200000101cf */
[----:B------:R-:W4:Y:S01]  /*5410*/  MUFU.TANH R211, R21 ;  /* 0x0000001500d37308 */ /* 0x000f220000002400 */
[----:B------:R-:W-:Y:S02]  /*5420*/  FMUL.FTZ R39, R39, c[0x0][0x2ec] ;  /* 0x0000bb0027277a20 */ /* 0x000fe40000410000 */
[----:B------:R-:W-:Y:S02]  /*5430*/  FMUL.FTZ R107, R63, c[0x0][0x2ec] ;  /* 0x0000bb003f6b7a20 */ /* 0x000fe40000410000 */
[----:B---3--:R-:W-:Y:S02]  /*5440*/  FFMA.FTZ R43, R173, -UR4, R227 ;  /* 0x80000004ad2b7c23 */ /* 0x008fe400080100e3 */
[----:B------:R-:W-:Y:S02]  /*5450*/  FMUL.FTZ R227, R6, c[0x0][0x2ec] ;  /* 0x0000bb0006e37a20 */ /* 0x000fe40000410000 */
[----:B------:R-:W-:Y:S01]  /*5460*/  FFMA.FTZ R6, -R210, R210, 1 ;  /* 0x3f800000d2067423 */ /* 0x000fe200000101d2 */
[----:B------:R3:W3:Y:S01]  /*5470*/  MUFU.TANH R205, R28 ;  /* 0x0000001c00cd7308 */ /* 0x0006e20000002400 */
[----:B------:R-:W-:Y:S02]  /*5480*/  FMUL.FTZ R114, R64, c[0x0][0x2ec] ;  /* 0x0000bb0040727a20 */ /* 0x000fe40000410000 */
[----:B------:R-:W-:Y:S02]  /*5490*/  FMUL.FTZ R212, R6, c[0x0][0x2ec] ;  /* 0x0000bb0006d47a20 */ /* 0x000fe40000410000 */
[----:B--2---:R-:W-:Y:S02]  /*54a0*/  FFMA.FTZ R54, R170, -UR4, R210 ;  /* 0x80000004aa367c23 */ /* 0x004fe400080100d2 */
[----:B------:R-:W-:Y:S02]  /*54b0*/  FMUL.FTZ R170, R19, c[0x0][0x2ec] ;  /* 0x0000bb0013aa7a20 */ /* 0x000fe40000410000 */
[----:B------:R-:W-:Y:S01]  /*54c0*/  FFMA.FTZ R19, -R208, R208, 1 ;  /* 0x3f800000d0137423 */ /* 0x000fe200000101d0 */
[----:B------:R2:W-:Y:S01]  /*54d0*/  MUFU.TANH R21, R37 ;  /* 0x0000002500157308 */ /* 0x0005e20000002400 */
[----:B------:R-:W-:Y:S02]  /*54e0*/  FMUL.FTZ R208, R0, c[0x0][0x2ec] ;  /* 0x0000bb0000d07a20 */ /* 0x000fe40000410000 */
[----:B-1----:R-:W-:Y:S02]  /*54f0*/  FFMA.FTZ R0, -R24, R24, 1 ;  /* 0x3f80000018007423 */ /* 0x002fe40000010118 */
[----:B------:R-:W-:Y:S02]  /*5500*/  FFMA.FTZ R6, -R204, R204, 1 ;  /* 0x3f800000cc067423 */ /* 0x000fe400000101cc */
[----:B------:R-:W-:Y:S02]  /*5510*/  FMUL.FTZ R233, R19, c[0x0][0x2ec] ;  /* 0x0000bb0013e97a20 */ /* 0x000fe40000410000 */
[----:B------:R-:W-:Y:S01]  /*5520*/  FFMA.FTZ R19, -R199, R199, 1 ;  /* 0x3f800000c7137423 */ /* 0x000fe200000101c7 */
[----:B------:R-:W1:Y:S01]  /*5530*/  MUFU.TANH R201, R33 ;  /* 0x0000002100c97308 */ /* 0x000e620000002400 */
[----:B------:R-:W-:Y:S02]  /*5540*/  FFMA.FTZ R25, R174, -UR4, R207 ;  /* 0x80000004ae197c23 */ /* 0x000fe400080100cf */
[----:B------:R-:W-:Y:S02]  /*5550*/  FMUL.FTZ R237, R18, c[0x0][0x2ec] ;  /* 0x0000bb0012ed7a20 */ /* 0x000fe40000410000 */
[----:B---3--:R-:W-:Y:S02]  /*5560*/  FFMA.FTZ R28, R167, -UR4, R223 ;  /* 0x80000004a71c7c23 */ /* 0x008fe400080100df */
[----:B------:R-:W-:Y:S02]  /*5570*/  FMUL.FTZ R223, R9, c[0x0][0x2ec] ;  /* 0x0000bb0009df7a20 */ /* 0x000fe40000410000 */
[----:B------:R-:W-:Y:S01]  /*5580*/  FFMA.FTZ R9, R171, -UR4, R228 ;  /* 0x80000004ab097c23 */ /* 0x000fe200080100e4 */
[----:B------:R3:W1:Y:S01]  /*5590*/  MUFU.TANH R22, R36 ;  /* 0x0000002400167308 */ /* 0x0006620000002400 */
[----:B------:R-:W-:Y:S02]  /*55a0*/  FMUL.FTZ R171, R4, c[0x0][0x2ec] ;  /* 0x0000bb0004ab7a20 */ /* 0x000fe40000410000 */
[----:B----4-:R-:W-:Y:S02]  /*55b0*/  FFMA.FTZ R4, -R211, R211, 1 ;  /* 0x3f800000d3047423 */ /* 0x010fe400000101d3 */
[----:B--2---:R-:W-:Y:S02]  /*55c0*/  FMUL.FTZ R37, R40, c[0x0][0x2ec] ;  /* 0x0000bb0028257a20 */ /* 0x004fe40000410000 */
[C---:B------:R-:W-:Y:S02]  /*55d0*/  FFMA.FTZ R40, R176.reuse, -UR4, R24 ;  /* 0x80000004b0287c23 */ /* 0x040fe40008010018 */
[----:B------:R-:W-:Y:S01]  /*55e0*/  FFMA.FTZ R24, R175, -UR4, R23 ;  /* 0x80000004af187c23 */ /* 0x000fe20008010017 */
[----:B------:R2:W-:Y:S01]  /*55f0*/  MUFU.TANH R58, R53 ;  /* 0x00000035003a7308 */ /* 0x0005e20000002400 */
[----:B------:R-:W-:Y:S02]  /*5600*/  FFMA.FTZ R23, R176, -UR4, R204 ;  /* 0x80000004b0177c23 */ /* 0x000fe400080100cc */
[----:B------:R-:W-:Y:S02]  /*5610*/  FMUL.FTZ R204, R0, c[0x0][0x2ec] ;  /* 0x0000bb0000cc7a20 */ /* 0x000fe40000410000 */
[----:B------:R-:W-:Y:S02]  /*5620*/  FFMA.FTZ R0, -R205, R205, 1 ;  /* 0x3f800000cd007423 */ /* 0x000fe400000101cd */
[----:B------:R-:W-:Y:S02]  /*5630*/  FMUL.FTZ R207, R4, c[0x0][0x2ec] ;  /* 0x0000bb0004cf7a20 */ /* 0x000fe40000410000 */
[----:B------:R-:W-:Y:S01]  /*5640*/  FMUL.FTZ R228, R17, c[0x0][0x2ec] ;  /* 0x0000bb0011e47a20 */ /* 0x000fe20000410000 */
[----:B------:R-:W4:Y:S01]  /*5650*/  MUFU.TANH R200, R38 ;  /* 0x0000002600c87308 */ /* 0x000f220000002400 */
[----:B------:R-:W-:Y:S02]  /*5660*/  FFMA.FTZ R4, -R206, R206, 1 ;  /* 0x3f800000ce047423 */ /* 0x000fe400000101ce */
[----:B------:R-:W-:Y:S02]  /*5670*/  FFMA.FTZ R17, -R197, R197, 1 ;  /* 0x3f800000c5117423 */ /* 0x000fe400000101c5 */
[----:B---3--:R-:W-:Y:S02]  /*5680*/  FMUL.FTZ R36, R41, c[0x0][0x2ec] ;  /* 0x0000bb0029247a20 */ /* 0x008fe40000410000 */
[----:B-1----:R-:W-:Y:S02]  /*5690*/  FFMA.FTZ R64, R178, -UR4, R201 ;  /* 0x80000004b2407c23 */ /* 0x002fe400080100c9 */
[----:B------:R-:W-:Y:S01]  /*56a0*/  FFMA.FTZ R63, R187, -UR4, R22 ;  /* 0x80000004bb3f7c23 */ /* 0x000fe20008010016 */
[----:B------:R-:W1:Y:S01]  /*56b0*/  MUFU.TANH R101, R46 ;  /* 0x0000002e00657308 */ /* 0x000e620000002400 */
[----:B------:R-:W-:Y:S02]  /*56c0*/  FMUL.FTZ R236, R17, c[0x0][0x2ec] ;  /* 0x0000bb0011ec7a20 */ /* 0x000fe40000410000 */
[----:B------:R-:W-:Y:S02]  /*56d0*/  FFMA.FTZ R17, -R102, R102, 1 ;  /* 0x3f80000066117423 */ /* 0x000fe40000010166 */
[----:B--2---:R-:W-:Y:S02]  /*56e0*/  FFMA.FTZ R53, R177, -UR4, R199 ;  /* 0x80000004b1357c23 */ /* 0x004fe400080100c7 */
[----:B------:R-:W-:Y:S02]  /*56f0*/  FMUL.FTZ R199, R0, c[0x0][0x2ec] ;  /* 0x0000bb0000c77a20 */ /* 0x000fe40000410000 */
[----:B------:R-:W-:Y:S01]  /*5700*/  FFMA.FTZ R0, -R201, R201, 1 ;  /* 0x3f800000c9007423 */ /* 0x000fe200000101c9 */
[----:B------:R-:W-:Y:S01]  /*5710*/  MUFU.TANH R100, R47 ;  /* 0x0000002f00647308 */ /* 0x000fe20000002400 */
[----:B------:R-:W-:Y:S02]  /*5720*/  FMUL.FTZ R48, R48, c[0x0][0x2ec] ;  /* 0x0000bb0030307a20 */ /* 0x000fe40000410000 */
[----:B------:R-:W-:Y:S02]  /*5730*/  FMUL.FTZ R201, R0, c[0x0][0x2ec] ;  /* 0x0000bb0000c97a20 */ /* 0x000fe40000410000 */
[----:B----4-:R-:W-:Y:S02]  /*5740*/  FFMA.FTZ R18, -R200, R200, 1 ;  /* 0x3f800000c8127423 */ /* 0x010fe400000101c8 */
[----:B------:R-:W-:Y:S02]  /*5750*/  FFMA.FTZ R0, -R22, R22, 1 ;  /* 0x3f80000016007423 */ /* 0x000fe40000010116 */
[----:B------:R-:W-:Y:S01]  /*5760*/  FFMA.FTZ R22, R183, -UR4, R31 ;  /* 0x80000004b7167c23 */ /* 0x000fe2000801001f */
[----:B------:R-:W2:Y:S01]  /*5770*/  MUFU.TANH R47, R50 ;  /* 0x00000032002f7308 */ /* 0x000ea20000002400 */
[----:B------:R-:W-:Y:S02]  /*5780*/  FFMA.FTZ R31, -R31, R31, 1 ;  /* 0x3f8000001f1f7423 */ /* 0x000fe4000001011f */
[----:B------:R-:W-:Y:S02]  /*5790*/  FMUL.FTZ R244, R18, c[0x0][0x2ec] ;  /* 0x0000bb0012f47a20 */ /* 0x000fe40000410000 */
[----:B-1----:R-:W-:Y:S02]  /*57a0*/  FFMA.FTZ R18, -R101, R101, 1 ;  /* 0x3f80000065127423 */ /* 0x002fe40000010165 */
[----:B------:R-:W-:Y:S02]  /*57b0*/  FMUL.FTZ R248, R31, c[0x0][0x2ec] ;  /* 0x0000bb001ff87a20 */ /* 0x000fe40000410000 */
[----:B------:R-:W-:Y:S01]  /*57c0*/  FMUL.FTZ R104, R61, c[0x0][0x2ec] ;  /* 0x0000bb003d687a20 */ /* 0x000fe20000410000 */
[----:B------:R1:W-:Y:S01]  /*57d0*/  MUFU.TANH R59, R52 ;  /* 0x00000034003b7308 */ /* 0x0003e20000002400 */
[----:B------:R-:W-:Y:S02]  /*57e0*/  FMUL.FTZ R247, R17, c[0x0][0x2ec] ;  /* 0x0000bb0011f77a20 */ /* 0x000fe40000410000 */
[----:B------:R-:W-:Y:S02]  /*57f0*/  FMUL.FTZ R246, R18, c[0x0][0x2ec] ;  /* 0x0000bb0012f67a20 */ /* 0x000fe40000410000 */
[----:B------:R-:W-:Y:S02]  /*5800*/  FMUL.FTZ R210, R5, c[0x0][0x2ec] ;  /* 0x0000bb0005d27a20 */ /* 0x000fe40000410000 */
[----:B------:R-:W-:Y:S02]  /*5810*/  FFMA.FTZ R5, -R209, R209, 1 ;  /* 0x3f800000d1057423 */ /* 0x000fe400000101d1 */
[----:B------:R-:W-:Y:S01]  /*5820*/  FFMA.FTZ R41, R175, -UR4, R209 ;  /* 0x80000004af297c23 */ /* 0x000fe200080100d1 */
[----:B------:R-:W3:Y:S01]  /*5830*/  MUFU.TANH R34, R34 ;  /* 0x0000002200227308 */ /* 0x000ee20000002400 */
[----:B------:R-:W-:Y:S02]  /*5840*/  FMUL.FTZ R209, R5, c[0x0][0x2ec] ;  /* 0x0000bb0005d17a20 */ /* 0x000fe40000410000 */
[----:B------:R-:W-:Y:S02]  /*5850*/  FFMA.FTZ R38, R184, -UR4, R206 ;  /* 0x80000004b8267c23 */ /* 0x000fe400080100ce */
[----:B--2---:R-:W-:Y:S02]  /*5860*/  FFMA.FTZ R31, -R47, R47, 1 ;  /* 0x3f8000002f1f7423 */ /* 0x004fe4000001012f */
[----:B------:R-:W-:Y:S02]  /*5870*/  FMUL.FTZ R235, R6, c[0x0][0x2ec] ;  /* 0x0000bb0006eb7a20 */ /* 0x000fe40000410000 */
[----:B------:R-:W-:Y:S01]  /*5880*/  FMUL.FTZ R18, R31, c[0x0][0x2ec] ;  /* 0x0000bb001f127a20 */ /* 0x000fe20000410000 */
[----:B------:R2:W4:Y:S01]  /*5890*/  MUFU.TANH R46, R51 ;  /* 0x00000033002e7308 */ /* 0x0005220000002400 */
[----:B------:R-:W-:Y:S02]  /*58a0*/  FFMA.FTZ R5, -R202, R202, 1 ;  /* 0x3f800000ca057423 */ /* 0x000fe400000101ca */
[----:B------:R-:W-:Y:S01]  /*58b0*/  FMUL.FTZ R206, R0, c[0x0][0x2ec] ;  /* 0x0000bb0000ce7a20 */ /* 0x000fe20000410000 */
[----:B------:R-:W-:Y:S01]  /*58c0*/  STL [R1+0x8], R18 ;  /* 0x0000081201007387 */ /* 0x000fe20000100800 */
[----:B-1----:R-:W-:Y:S02]  /*58d0*/  FFMA.FTZ R52, R179, -UR4, R197 ;  /* 0x80000004b3347c23 */ /* 0x002fe400080100c5 */
[----:B------:R-:W-:Y:S02]  /*58e0*/  FMUL.FTZ R197, R4, c[0x0][0x2ec] ;  /* 0x0000bb0004c57a20 */ /* 0x000fe40000410000 */
[----:B------:R-:W-:Y:S01]  /*58f0*/  FFMA.FTZ R4, -R21, R21, 1 ;  /* 0x3f80000015047423 */ /* 0x000fe20000010115 */
[----:B------:R1:W-:Y:S01]  /*5900*/  MUFU.TANH R60, R49 ;  /* 0x00000031003c7308 */ /* 0x0003e20000002400 */
[----:B------:R-:W-:Y:S02]  /*5910*/  FMUL.FTZ R112, R65, c[0x0][0x2ec] ;  /* 0x0000bb0041707a20 */ /* 0x000fe40000410000 */
[----:B------:R-:W-:Y:S02]  /*5920*/  FFMA.FTZ R65, R180, -UR4, R202 ;  /* 0x80000004b4417c23 */ /* 0x000fe400080100ca */
[----:B------:R-:W-:Y:S02]  /*5930*/  FMUL.FTZ R202, R5, c[0x0][0x2ec] ;  /* 0x0000bb0005ca7a20 */ /* 0x000fe40000410000 */
[----:B------:R-:W-:Y:S02]  /*5940*/  FMUL.FTZ R105, R62, c[0x0][0x2ec] ;  /* 0x0000bb003e697a20 */ /* 0x000fe40000410000 */
[----:B------:R-:W-:Y:S01]  /*5950*/  FMUL.FTZ R113, R66, c[0x0][0x2ec] ;  /* 0x0000bb0042717a20 */ /* 0x000fe20000410000 */
[----:B------:R-:W1:Y:S01]  /*5960*/  MUFU.TANH R103, R39 ;  /* 0x0000002700677308 */ /* 0x000e620000002400 */
[----:B------:R-:W-:Y:S02]  /*5970*/  FFMA.FTZ R66, R179, -UR4, R211 ;  /* 0x80000004b3427c23 */ /* 0x000fe400080100d3 */
[----:B------:R-:W-:Y:S02]  /*5980*/  FFMA.FTZ R62, R188, -UR4, R21 ;  /* 0x80000004bc3e7c23 */ /* 0x000fe40008010015 */
[----:B--2---:R-:W-:Y:S02]  /*5990*/  FFMA.FTZ R51, R180, -UR4, R200 ;  /* 0x80000004b4337c23 */ /* 0x004fe400080100c8 */
[----:B------:R-:W-:Y:S02]  /*59a0*/  FMUL.FTZ R200, R4, c[0x0][0x2ec] ;  /* 0x0000bb0004c87a20 */ /* 0x000fe40000410000 */
[----:B---3--:R-:W-:Y:S01]  /*59b0*/  FFMA.FTZ R4, -R34, R34, 1 ;  /* 0x3f80000022047423 */ /* 0x008fe20000010122 */
[----:B------:R-:W2:Y:S01]  /*59c0*/  MUFU.TANH R36, R36 ;  /* 0x0000002400247308 */ /* 0x000ea20000002400 */
[----:B----4-:R-:W-:Y:S02]  /*59d0*/  FFMA.FTZ R17, -R46, R46, 1 ;  /* 0x3f8000002e117423 */ /* 0x010fe4000001012e */
[----:B------:R-:W-:Y:S02]  /*59e0*/  FMUL.FTZ R33, R56, c[0x0][0x2ec] ;  /* 0x0000bb0038217a20 */ /* 0x000fe40000410000 */
[----:B-1----:R-:W-:Y:S02]  /*59f0*/  FFMA.FTZ R49, R187, -UR4, R47 ;  /* 0x80000004bb317c23 */ /* 0x002fe4000801002f */
[----:B------:R-:W-:Y:S02]  /*5a00*/  FMUL.FTZ R187, R4, c[0x0][0x2ec] ;  /* 0x0000bb0004bb7a20 */ /* 0x000fe40000410000 */
[----:B------:R-:W-:Y:S01]  /*5a10*/  FMUL.FTZ R4, R17, c[0x0][0x2ec] ;  /* 0x0000bb0011047a20 */ /* 0x000fe20000410000 */
[----:B------:R-:W1:Y:S01]  /*5a20*/  MUFU.TANH R37, R37 ;  /* 0x0000002500257308 */ /* 0x000e620000002400 */
[----:B------:R-:W-:Y:S02]  /*5a30*/  FFMA.FTZ R47, R186, -UR4, R44 ;  /* 0x80000004ba2f7c23 */ /* 0x000fe4000801002c */
[----:B------:R-:W-:Y:S01]  /*5a40*/  FFMA.FTZ R44, -R44, R44, 1 ;  /* 0x3f8000002c2c7423 */ /* 0x000fe2000001012c */
[----:B------:R3:W-:Y:S01]  /*5a50*/  STL [R1+0x4], R4 ;  /* 0x0000040401007387 */ /* 0x0007e20000100800 */
[----:B------:R-:W-:Y:S02]  /*5a60*/  FFMA.FTZ R6, -R103, R103, 1 ;  /* 0x3f80000067067423 */ /* 0x000fe40000010167 */
[----:B------:R-:W-:Y:S02]  /*5a70*/  FFMA.FTZ R39, R183, -UR4, R205 ;  /* 0x80000004b7277c23 */ /* 0x000fe400080100cd */
[----:B------:R-:W-:Y:S01]  /*5a80*/  FMUL.FTZ R243, R6, c[0x0][0x2ec] ;  /* 0x0000bb0006f37a20 */ /* 0x000fe20000410000 */
[----:B------:R-:W4:Y:S01]  /*5a90*/  MUFU.TANH R35, R35 ;  /* 0x0000002300237308 */ /* 0x000f220000002400 */
[----:B------:R-:W-:Y:S02]  /*5aa0*/  FFMA.FTZ R6, -R100, R100, 1 ;  /* 0x3f80000064067423 */ /* 0x000fe40000010164 */
[----:B------:R-:W-:Y:S02]  /*5ab0*/  FMUL.FTZ R31, R44, c[0x0][0x2ec] ;  /* 0x0000bb002c1f7a20 */ /* 0x000fe40000410000 */
[----:B--2---:R-:W-:Y:S02]  /*5ac0*/  FFMA.FTZ R0, -R36, R36, 1 ;  /* 0x3f80000024007423 */ /* 0x004fe40000010124 */
[----:B------:R-:W-:Y:S01]  /*5ad0*/  FMUL.FTZ R245, R6, c[0x0][0x2ec] ;  /* 0x0000bb0006f57a20 */ /* 0x000fe20000410000 */
[----:B------:R-:W-:Y:S01]  /*5ae0*/  STL [R1+0x1c], R31 ;  /* 0x00001c1f01007387 */ /* 0x000fe20000100800 */
[----:B------:R-:W-:Y:S01]  /*5af0*/  FMUL.FTZ R205, R0, c[0x0][0x2ec] ;  /* 0x0000bb0000cd7a20 */ /* 0x000fe20000410000 */
[----:B------:R2:W2:Y:S01]  /*5b00*/  MUFU.TANH R61, R48 ;  /* 0x00000030003d7308 */ /* 0x0004a20000002400 */
[----:B------:R-:W-:Y:S02]  /*5b10*/  FFMA.FTZ R6, -R57, R57, 1 ;  /* 0x3f80000039067423 */ /* 0x000fe40000010139 */
[----:B------:R-:W-:Y:S02]  /*5b20*/  FFMA.FTZ R50, R178, -UR4, R103 ;  /* 0x80000004b2327c23 */ /* 0x000fe40008010067 */
[----:B-1----:R-:W-:Y:S02]  /*5b30*/  FFMA.FTZ R5, -R37, R37, 1 ;  /* 0x3f80000025057423 */ /* 0x002fe40000010125 */
[----:B------:R-:W-:Y:S02]  /*5b40*/  FMUL.FTZ R242, R19, c[0x0][0x2ec] ;  /* 0x0000bb0013f27a20 */ /* 0x000fe40000410000 */
[----:B------:R-:W-:Y:S01]  /*5b50*/  FMUL.FTZ R211, R5, c[0x0][0x2ec] ;  /* 0x0000bb0005d37a20 */ /* 0x000fe20000410000 */
[----:B------:R-:W1:Y:S01]  /*5b60*/  MUFU.TANH R56, R20 ;  /* 0x0000001400387308 */ /* 0x000e620000002400 */
[----:B---3--:R-:W-:Y:S02]  /*5b70*/  FFMA.FTZ R4, -R58, R58, 1 ;  /* 0x3f8000003a047423 */ /* 0x008fe4000001013a */
[----:B------:R-:W-:Y:S02]  /*5b80*/  FFMA.FTZ R21, R184, -UR4, R102 ;  /* 0x80000004b8157c23 */ /* 0x000fe40008010066 */
[----:B----4-:R-:W-:Y:S02]  /*5b90*/  FFMA.FTZ R0, -R35, R35, 1 ;  /* 0x3f80000023007423 */ /* 0x010fe40000010123 */
[----:B------:R-:W-:Y:S02]  /*5ba0*/  FMUL.FTZ R4, R4, c[0x0][0x2ec] ;  /* 0x0000bb0004047a20 */ /* 0x000fe40000410000 */
[C---:B------:R-:W-:Y:S01]  /*5bb0*/  FFMA.FTZ R19, R182.reuse, -UR4, R100 ;  /* 0x80000004b6137c23 */ /* 0x040fe20008010064 */
[----:B------:R-:W3:Y:S01]  /*5bc0*/  MUFU.TANH R45, R45 ;  /* 0x0000002d002d7308 */ /* 0x000ee20000002400 */
[----:B------:R-:W-:Y:S02]  /*5bd0*/  FFMA.FTZ R37, R181, -UR4, R37 ;  /* 0x80000004b5257c23 */ /* 0x000fe40008010025 */
[----:B------:R-:W-:Y:S02]  /*5be0*/  FFMA.FTZ R36, R182, -UR4, R36 ;  /* 0x80000004b6247c23 */ /* 0x000fe40008010024 */
[----:B--2---:R-:W-:Y:S02]  /*5bf0*/  FFMA.FTZ R48, R188, -UR4, R46 ;  /* 0x80000004bc307c23 */ /* 0x004fe4000801002e */
[----:B------:R-:W-:Y:S02]  /*5c00*/  FFMA.FTZ R5, -R61, R61, 1 ;  /* 0x3f8000003d057423 */ /* 0x000fe4000001013d */
[----:B------:R-:W-:Y:S01]  /*5c10*/  FMUL.FTZ R188, R0, c[0x0][0x2ec] ;  /* 0x0000bb0000bc7a20 */ /* 0x000fe20000410000 */
[----:B------:R-:W2:Y:S01]  /*5c20*/  MUFU.TANH R33, R33 ;  /* 0x0000002100217308 */ /* 0x000ea20000002400 */
[----:B------:R-:W-:Y:S02]  /*5c30*/  FFMA.FTZ R0, -R60, R60, 1 ;  /* 0x3f8000003c007423 */ /* 0x000fe4000001013c */
[----:B------:R-:W-:Y:S02]  /*5c40*/  FMUL.FTZ R250, R5, c[0x0][0x2ec] ;  /* 0x0000bb0005fa7a20 */ /* 0x000fe40000410000 */
[----:B------:R-:W-:Y:S02]  /*5c50*/  FMUL.FTZ R249, R0, c[0x0][0x2ec] ;  /* 0x0000bb0000f97a20 */ /* 0x000fe40000410000 */
[----:B------:R-:W-:Y:S02]  /*5c60*/  FFMA.FTZ R0, -R59, R59, 1 ;  /* 0x3f8000003b007423 */ /* 0x000fe4000001013b */
[----:B------:R-:W-:Y:S01]  /*5c70*/  FMUL.FTZ R5, R6, c[0x0][0x2ec] ;  /* 0x0000bb0006057a20 */ /* 0x000fe20000410000 */
[----:B------:R-:W4:Y:S01]  /*5c80*/  MUFU.TANH R113, R113 ;  /* 0x0000007100717308 */ /* 0x000f220000002400 */
[----:B------:R-:W-:Y:S02]  /*5c90*/  FMUL.FTZ R0, R0, c[0x0][0x2ec] ;  /* 0x0000bb0000007a20 */ /* 0x000fe40000410000 */
[----:B-1----:R-:W-:Y:S01]  /*5ca0*/  FFMA.FTZ R18, R190, -UR4, R56 ;  /* 0x80000004be127c23 */ /* 0x002fe20008010038 */
[----:B------:R2:W-:Y:S01]  /*5cb0*/  STL [R1+0x18], R5 ;  /* 0x0000180501007387 */ /* 0x0005e20000100800 */
[----:B------:R-:W-:Y:S02]  /*5cc0*/  FFMA.FTZ R56, -R56, R56, 1 ;  /* 0x3f80000038387423 */ /* 0x000fe40000010138 */
[----:B---3--:R-:W-:Y:S01]  /*5cd0*/  FFMA.FTZ R17, R189, -UR4, R45 ;  /* 0x80000004bd117c23 */ /* 0x008fe2000801002d */
[----:B------:R-:W-:Y:S01]  /*5ce0*/  STL [R1+0xc], R0 ;  /* 0x00000c0001007387 */ /* 0x000fe20000100800 */
[----:B------:R-:W-:Y:S01]  /*5cf0*/  FFMA.FTZ R45, -R45, R45, 1 ;  /* 0x3f8000002d2d7423 */ /* 0x000fe2000001012d */
[----:B------:R-:W1:Y:S01]  /*5d00*/  MUFU.TANH R112, R112 ;  /* 0x0000007000707308 */ /* 0x000e620000002400 */
[----:B------:R-:W-:Y:S01]  /*5d10*/  FMUL.FTZ R6, R56, c[0x0][0x2ec] ;  /* 0x0000bb0038067a20 */ /* 0x000fe20000410000 */
[----:B------:R3:W-:Y:S01]  /*5d20*/  STL [R1], R4 ;  /* 0x0000000401007387 */ /* 0x0007e20000100800 */
[----:B------:R-:W-:Y:S02]  /*5d30*/  FFMA.FTZ R61, R186, -UR4, R61 ;  /* 0x80000004ba3d7c23 */ /* 0x000fe4000801003d */
[----:B------:R-:W-:Y:S01]  /*5d40*/  FFMA.FTZ R46, R185, -UR4, R57 ;  /* 0x80000004b92e7c23 */ /* 0x000fe20008010039 */
[----:B------:R1:W-:Y:S01]  /*5d50*/  STL [R1+0x14], R6 ;  /* 0x0000140601007387 */ /* 0x0003e20000100800 */
[----:B------:R-:W-:Y:S02]  /*5d60*/  FFMA.FTZ R20, R181, -UR4, R101 ;  /* 0x80000004b5147c23 */ /* 0x000fe40008010065 */
[----:B------:R-:W-:Y:S01]  /*5d70*/  FFMA.FTZ R35, R190, -UR4, R35 ;  /* 0x80000004be237c23 */ /* 0x000fe20008010023 */
[----:B------:R-:W1:Y:S01]  /*5d80*/  MUFU.TANH R114, R114 ;  /* 0x0000007200727308 */ /* 0x000e620000002400 */
[----:B------:R-:W-:Y:S02]  /*5d90*/  FFMA.FTZ R34, R189, -UR4, R34 ;  /* 0x80000004bd227c23 */ /* 0x000fe40008010022 */
[----:B------:R-:W-:Y:S02]  /*5da0*/  FFMA.FTZ R60, R185, -UR4, R60 ;  /* 0x80000004b93c7c23 */ /* 0x000fe4000801003c */
[----:B------:R-:W-:Y:S02]  /*5db0*/  FFMA.FTZ R59, R191, -UR4, R59 ;  /* 0x80000004bf3b7c23 */ /* 0x000fe4000801003b */
[----:B------:R-:W-:Y:S02]  /*5dc0*/  FFMA.FTZ R58, R164, -UR4, R58 ;  /* 0x80000004a43a7c23 */ /* 0x000fe4000801003a */
[----:B--2---:R-:W-:Y:S01]  /*5dd0*/  FFMA.FTZ R5, -R33, R33, 1 ;  /* 0x3f80000021057423 */ /* 0x004fe20000010121 */
[----:B------:R-:W2:Y:S01]  /*5de0*/  MUFU.TANH R32, R32 ;  /* 0x0000002000207308 */ /* 0x000ea20000002400 */
[----:B------:R-:W-:Y:S02]  /*5df0*/  FFMA.FTZ R33, R165, -UR4, R33 ;  /* 0x80000004a5217c23 */ /* 0x000fe40008010021 */
[----:B------:R-:W-:Y:S02]  /*5e00*/  FMUL.FTZ R252, R5, c[0x0][0x2ec] ;  /* 0x0000bb0005fc7a20 */ /* 0x000fe40000410000 */
[----:B----4-:R-:W-:Y:S02]  /*5e10*/  FFMA.FTZ R5, -R113, R113, 1 ;  /* 0x3f80000071057423 */ /* 0x010fe40000010171 */
[----:B---3--:R-:W-:Y:S02]  /*5e20*/  FMUL.FTZ R4, R45, c[0x0][0x2ec] ;  /* 0x0000bb002d047a20 */ /* 0x008fe40000410000 */
[----:B------:R-:W-:Y:S01]  /*5e30*/  FFMA.FTZ R45, R191, -UR4, R113 ;  /* 0x80000004bf2d7c23 */ /* 0x000fe20008010071 */
[----:B------:R-:W3:Y:S01]  /*5e40*/  MUFU.TANH R106, R106 ;  /* 0x0000006a006a7308 */ /* 0x000ee20000002400 */
[----:B-1----:R-:W-:Y:S01]  /*5e50*/  FFMA.FTZ R56, R225, -UR4, R112 ;  /* 0x80000004e1387c23 */ /* 0x002fe20008010070 */
[----:B------:R1:W-:Y:S01]  /*5e60*/  STL [R1+0x10], R4 ;  /* 0x0000100401007387 */ /* 0x0003e20000100800 */
[----:B------:R-:W-:Y:S02]  /*5e70*/  FFMA.FTZ R57, R224, -UR4, R114 ;  /* 0x80000004e0397c23 */ /* 0x000fe40008010072 */
[----:B------:R-:W-:Y:S01]  /*5e80*/  FMUL.FTZ R224, R5, c[0x0][0x2ec] ;  /* 0x0000bb0005e07a20 */ /* 0x000fe20000410000 */
[----:B------:R-:W-:Y:S01]  /*5e90*/  MOV R5, R198 ;  /* 0x000000c600057202 */ /* 0x000fe20000000f00 */
[----:B------:R-:W-:Y:S03]  /*5ea0*/  FFMA.FTZ R6, -R114, R114, 1 ;  /* 0x3f80000072067423 */ /* 0x000fe60000010172 */
[----:B------:R-:W4:Y:S01]  /*5eb0*/  MUFU.TANH R105, R105 ;  /* 0x0000006900697308 */ /* 0x000f220000002400 */
[----:B--2---:R-:W-:Y:S02]  /*5ec0*/  FFMA.FTZ R0, -R32, R32, 1 ;  /* 0x3f80000020007423 */ /* 0x004fe40000010120 */
[----:B------:R-:W-:Y:S02]  /*5ed0*/  FFMA.FTZ R32, R163, -UR4, R32 ;  /* 0x80000004a3207c23 */ /* 0x000fe40008010020 */
[----:B------:R-:W-:Y:S05]  /*5ee0*/  FMUL.FTZ R251, R0, c[0x0][0x2ec] ;  /* 0x0000bb0000fb7a20 */ /* 0x000fea0000410000 */
[----:B------:R-:W2:Y:S01]  /*5ef0*/  MUFU.TANH R104, R104 ;  /* 0x0000006800687308 */ /* 0x000ea20000002400 */
[----:B---3--:R-:W-:Y:S02]  /*5f00*/  FFMA.FTZ R31, R193, -UR4, R106 ;  /* 0x80000004c11f7c23 */ /* 0x008fe4000801006a */
[----:B------:R-:W-:Y:S02]  /*5f10*/  FFMA.FTZ R106, -R106, R106, 1 ;  /* 0x3f8000006a6a7423 */ /* 0x000fe4000001016a */
[----:B-1----:R-:W-:Y:S02]  /*5f20*/  FFMA.FTZ R4, -R112, R112, 1 ;  /* 0x3f80000070047423 */ /* 0x002fe40000010170 */
[----:B------:R-:W-:Y:S03]  /*5f30*/  FMUL.FTZ R191, R106, c[0x0][0x2ec] ;  /* 0x0000bb006abf7a20 */ /* 0x000fe60000410000 */
[----:B------:R-:W1:Y:S01]  /*5f40*/  MUFU.TANH R103, R107 ;  /* 0x0000006b00677308 */ /* 0x000e620000002400 */
[----:B------:R-:W-:Y:S01]  /*5f50*/  FMUL.FTZ R186, R4, c[0x0][0x2ec] ;  /* 0x0000bb0004ba7a20 */ /* 0x000fe20000410000 */
[----:B------:R-:W-:Y:S01]  /*5f60*/  MOV R4, R203 ;  /* 0x000000cb00047202 */ /* 0x000fe20000000f00 */
[----:B----4-:R-:W-:Y:S02]  /*5f70*/  FFMA.FTZ R101, R165, -UR4, R105 ;  /* 0x80000004a5657c23 */ /* 0x010fe40008010069 */
[----:B------:R-:W-:Y:S02]  /*5f80*/  FFMA.FTZ R105, -R105, R105, 1 ;  /* 0x3f80000069697423 */ /* 0x000fe40000010169 */
[----:B------:R-:W-:Y:S01]  /*5f90*/  FMUL.FTZ R193, R6, c[0x0][0x2ec] ;  /* 0x0000bb0006c17a20 */ /* 0x000fe20000410000 */
[----:B------:R3:W-:Y:S02]  /*5fa0*/  STL.64 [R1+0x20], R4 ;  /* 0x0000200401007387 */ /* 0x0007e40000100a00 */
[----:B------:R-:W4:Y:S01]  /*5fb0*/  MUFU.TANH R107, R115 ;  /* 0x00000073006b7308 */ /* 0x000f220000002400 */
[----:B--2---:R-:W-:Y:S02]  /*5fc0*/  FFMA.FTZ R102, R194, -UR4, R104 ;  /* 0x80000004c2667c23 */ /* 0x004fe40008010068 */
[----:B------:R-:W-:Y:S02]  /*5fd0*/  FFMA.FTZ R104, -R104, R104, 1 ;  /* 0x3f80000068687423 */ /* 0x000fe40000010168 */
[----:B------:R-:W-:Y:S02]  /*5fe0*/  FMUL.FTZ R194, R105, c[0x0][0x2ec] ;  /* 0x0000bb0069c27a20 */ /* 0x000fe40000410000 */
[----:B------:R-:W-:Y:S02]  /*5ff0*/  FMUL.FTZ R185, R104, c[0x0][0x2ec] ;  /* 0x0000bb0068b97a20 */ /* 0x000fe40000410000 */
[----:B-1----:R-:W-:Y:S02]  /*6000*/  FFMA.FTZ R100, R163, -UR4, R103 ;  /* 0x80000004a3647c23 */ /* 0x002fe40008010067 */
[----:B------:R-:W-:Y:S04]  /*6010*/  FFMA.FTZ R103, -R103, R103, 1 ;  /* 0x3f80000067677423 */ /* 0x000fe80000010167 */
[----:B------:R-:W-:Y:S02]  /*6020*/  FMUL.FTZ R189, R103, c[0x0][0x2ec] ;  /* 0x0000bb0067bd7a20 */ /* 0x000fe40000410000 */
[----:B----4-:R-:W-:Y:S02]  /*6030*/  FFMA.FTZ R0, -R107, R107, 1 ;  /* 0x3f8000006b007423 */ /* 0x010fe4000001016b */
[----:B------:R-:W-:Y:S02]  /*6040*/  FFMA.FTZ R44, R164, -UR4, R107 ;  /* 0x80000004a42c7c23 */ /* 0x000fe4000801006b */
[----:B------:R-:W-:Y:S01]  /*6050*/  FMUL.FTZ R190, R0, c[0x0][0x2ec] ;  /* 0x0000bb0000be7a20 */ /* 0x000fe20000410000 */
[----:B------:R-:W-:-:S05]  /*6060*/  @!P0 BRA `(.L_x_770) ;  /* 0x0000009000008947 */ /* 0x000fca0003800000 */
[----:B---3--:R-:W-:Y:S01]  /*6070*/  UIADD3 UR9, UR11, UR18, -UR5 ;  /* 0x000000120b097290 */ /* 0x008fe2000fffe805 */
[----:B------:R-:W-:Y:S01]  /*6080*/  IMAD.U32 R0, RZ, RZ, UR38 ;  /* 0x00000026ff007e24 */ /* 0x000fe2000f8e00ff */
[----:B------:R-:W-:Y:S04]  /*6090*/  UIADD3 UR8, UR7, 0x80, URZ ;  /* 0x0000008007087890 */ /* 0x000fe8000fffe03f */
[----:B------:R-:W-:Y:S01]  /*60a0*/  UISETP.GE.AND UP0, UPT, UR8, UR9, UPT ;  /* 0x000000090800728c */ /* 0x000fe2000bf06270 */
[----:B------:R-:W-:Y:S02]  /*60b0*/  ISETP.LT.AND P0, PT, R0, UR5, PT ;  /* 0x0000000500007c0c */ /* 0x000fe4000bf01270 */
[----:B------:R-:W-:Y:S03]  /*60c0*/  UMOV UR9, UR11 ;  /* 0x0000000b00097c82 */ /* 0x000fe60008000000 */
[----:B------:R-:W-:Y:S11]  /*60d0*/  PLOP3.LUT P1, PT, PT, PT, UP0, 0x80, 0x0 ;  /* 0x000000000000781c */ /* 0x000ff60003f2f008 */
[----:B------:R-:W-:Y:S02]  /*60e0*/  @!UPT UIADD3 URZ, URZ, URZ, URZ ;  /* 0x0000003f3f3ff290 */ /* 0x000fe4000fffe03f */
[----:B------:R-:W-:-:S05]  /*60f0*/  @!P1 BRA P0, `(.L_x_771) ;  /* 0x00000e9000009947 */ /* 0x000fca0000000000 */
.L_x_770:
[C---:B---3--:R-:W-:Y:S01]  /*6100*/  IADD3 R168, R166.reuse, 0x1, RZ ;  /* 0x00000001a6a87810 */ /* 0x048fe20007ffe0ff */
[----:B------:R-:W2:Y:S01]  /*6110*/  LDL R0, [R1+0x44] ;  /* 0x0000440001007983 */ /* 0x000ea20000100800 */
[C---:B------:R-:W-:Y:S01]  /*6120*/  IADD3 R167, R166.reuse, 0x8, RZ ;  /* 0x00000008a6a77810 */ /* 0x040fe20007ffe0ff */
[----:B------:R-:W-:Y:S01]  /*6130*/  ULDC UR8, c[0x0][0x2e8] ;  /* 0x0000ba0000087ab9 */ /* 0x000fe20000000800 */
[C---:B------:R-:W-:Y:S01]  /*6140*/  IADD3 R165, R166.reuse, 0x9, RZ ;  /* 0x00000009a6a57810 */ /* 0x040fe20007ffe0ff */
[----:B------:R-:W-:Y:S01]  /*6150*/  UMOV UR11, UR9 ;  /* 0x00000009000b7c82 */ /* 0x000fe20008000000 */
[C---:B------:R-:W-:Y:S02]  /*6160*/  IADD3 R164, R166.reuse, 0x10, RZ ;  /* 0x00000010a6a47810 */ /* 0x040fe40007ffe0ff */
        /* <DEDUP_REMOVED lines=10> */
[----:B------:R-:W-:Y:S02]  /*6210*/  IADD3 R6, R166, 0x39, RZ ;  /* 0x00000039a6067810 */ /* 0x000fe40007ffe0ff */
[----:B--2---:R-:W-:Y:S01]  /*6220*/  IADD3 R5, R0, UR7, RZ ;  /* 0x0000000700057c10 */ /* 0x004fe2000fffe0ff */
[----:B------:R-:W-:Y:S04]  /*6230*/  UIADD3 UR7, UR5, 0x1, -UR10 ;  /* 0x0000000105077890 */ /* 0x000fe8000fffe80a */
[----:B------:R-:W-:Y:S02]  /*6240*/  UIADD3 UR7, UR7, UR8, URZ ;  /* 0x0000000807077290 */ /* 0x000fe4000fffe03f */
[----:B------:R-:W-:Y:S04]  /*6250*/  UIADD3 UR8, -UR9, UR5, -UR10 ;  /* 0x0000000509087290 */ /* 0x000fe8000fffe90a */
[C---:B------:R-:W-:Y:S02]  /*6260*/  IADD3 R0, R5.reuse, UR7, RZ ;  /* 0x0000000705007c10 */ /* 0x040fe4000fffe0ff */
[----:B------:R-:W-:Y:S02]  /*6270*/  IADD3 R4, R5, UR8, RZ ;  /* 0x0000000805047c10 */ /* 0x000fe4000fffe0ff */
[----:B------:R-:W-:Y:S02]  /*6280*/  IMNMX R0, R0, UR5, PT ;  /* 0x0000000500007c17 */ /* 0x000fe4000b800200 */
[----:B------:R-:W-:Y:S04]  /*6290*/  IMNMX R4, RZ, R4, !PT ;  /* 0x00000004ff047217 */ /* 0x000fe80007800200 */
[-C--:B------:R-:W-:Y:S02]  /*62a0*/  ISETP.GE.AND P6, PT, R166, R4.reuse, PT ;  /* 0x00000004a600720c */ /* 0x080fe40003fc6270 */
[----:B------:R-:W-:Y:S02]  /*62b0*/  ISETP.GE.AND P5, PT, R168, R4, PT ;  /* 0x00000004a800720c */ /* 0x000fe40003fa6270 */
[-C--:B------:R-:W-:Y:S02]  /*62c0*/  ISETP.GE.OR P6, PT, R166, R0.reuse, !P6 ;  /* 0x00000000a600720c */ /* 0x080fe400077c6670 */
[----:B------:R-:W-:Y:S02]  /*62d0*/  ISETP.GE.OR P5, PT, R168, R0, !P5 ;  /* 0x00000000a800720c */ /* 0x000fe40006fa6670 */
[-C--:B------:R-:W-:Y:S02]  /*62e0*/  ISETP.GE.AND P4, PT, R167, R4.reuse, PT ;  /* 0x00000004a700720c */ /* 0x080fe40003f86270 */
[-C--:B------:R-:W-:Y:S02]  /*62f0*/  ISETP.GE.AND P3, PT, R165, R4.reuse, PT ;  /* 0x00000004a500720c */ /* 0x080fe40003f66270 */
[-C--:B------:R-:W-:Y:S02]  /*6300*/  ISETP.GE.AND P2, PT, R164, R4.reuse, PT ;  /* 0x00000004a400720c */ /* 0x080fe40003f46270 */
[-C--:B------:R-:W-:Y:S02]  /*6310*/  ISETP.GE.AND P1, PT, R163, R4.reuse, PT ;  /* 0x00000004a300720c */ /* 0x080fe40003f26270 */
        /* <DEDUP_REMOVED lines=33> */
[----:B------:R-:W-:Y:S02]  /*6530*/  IADD3 R0, R5, 0x8, RZ ;  /* 0x0000000805007810 */ /* 0x000fe40007ffe0ff */
[----:B------:R-:W-:Y:S02]  /*6540*/  FSEL R62, R62, -INF , !P4 ;  /* 0xff8000003e3e7808 */ /* 0x000fe40006000000 */
[C---:B------:R-:W-:Y:S02]  /*6550*/  IADD3 R4, R0.reuse, UR8, RZ ;  /* 0x0000000800047c10 */ /* 0x040fe4000fffe0ff */
[----:B------:R-:W-:Y:S02]  /*6560*/  IADD3 R0, R0, UR7, RZ ;  /* 0x0000000700007c10 */ /* 0x000fe4000fffe0ff */
[----:B------:R-:W-:Y:S02]  /*6570*/  IMNMX R4, RZ, R4, !PT ;  /* 0x00000004ff047217 */ /* 0x000fe40007800200 */
[----:B------:R-:W-:Y:S02]  /*6580*/  IMNMX R0, R0, UR5, PT ;  /* 0x0000000500007c17 */ /* 0x000fe4000b800200 */
[-C--:B------:R-:W-:Y:S02]  /*6590*/  ISETP.GE.AND P4, PT, R166, R4.reuse, PT ;  /* 0x00000004a600720c */ /* 0x080fe40003f86270 */
[----:B------:R-:W-:Y:S02]  /*65a0*/  FSEL R61, R61, -INF , !P3 ;  /* 0xff8000003d3d7808 */ /* 0x000fe40005800000 */
[----:B------:R-:W-:Y:S02]  /*65b0*/  ISETP.GE.AND P3, PT, R168, R4, PT ;  /* 0x00000004a800720c */ /* 0x000fe40003f66270 */
        /* <DEDUP_REMOVED lines=92> */
[-C--:B------:R-:W-:Y:S02]  /*6b80*/  ISETP.GE.OR P0, PT, R112, R0.reuse, !P0 ;  /* 0x000000007000720c */ /* 0x080fe40004706670 */
[-C--:B------:R-:W-:Y:S02]  /*6b90*/  ISETP.GE.OR P6, PT, R107, R0.reuse, !P6 ;  /* 0x000000006b00720c */ /* 0x080fe400077c6670 */
[-C--:B------:R-:W-:Y:S02]  /*6ba0*/  ISETP.GE.OR P5, PT, R106, R0.reuse, !P5 ;  /* 0x000000006a00720c */ /* 0x080fe40006fa6670 */
[-C--:B------:R-:W-:Y:S02]  /*6bb0*/  ISETP.GE.OR P4, PT, R105, R0.reuse, !P4 ;  /* 0x000000006900720c */ /* 0x080fe40006786670 */
[-C--:B------:R-:W-:Y:S02]  /*6bc0*/  ISETP.GE.OR P3, PT, R104, R0.reuse, !P3 ;  /* 0x000000006800720c */ /* 0x080fe40005f66670 */
[-C--:B------:R-:W-:Y:S02]  /*6bd0*/  ISETP.GE.OR P2, PT, R103, R0.reuse, !P2 ;  /* 0x000000006700720c */ /* 0x080fe40005746670 */
[----:B------:R-:W-:Y:S02]  /*6be0*/  ISETP.GE.OR P1, PT, R6, R0, !P1 ;  /* 0x000000000600720c */ /* 0x000fe40004f26670 */
[----:B------:R-:W-:Y:S02]  /*6bf0*/  IADD3 R0, R5, UR7, RZ ;  /* 0x0000000705007c10 */ /* 0x000fe4000fffe0ff */
[----:B------:R-:W-:Y:S02]  /*6c00*/  IMNMX R4, RZ, R4, !PT ;  /* 0x00000004ff047217 */ /* 0x000fe40007800200 */
[----:B------:R-:W-:Y:S02]  /*6c10*/  IMNMX R0, R0, UR5, PT ;  /* 0x0000000500007c17 */ /* 0x000fe4000b800200 */
[----:B------:R-:W-:Y:S02]  /*6c20*/  FSEL R36, R36, -INF , !P0 ;  /* 0xff80000024247808 */ /* 0x000fe40004000000 */
[CC--:B------:R-:W-:Y:S02]  /*6c30*/  ISETP.GE.AND P0, PT, R168.reuse, R4.reuse, PT ;  /* 0x00000004a800720c */ /* 0x0c0fe40003f06270 */
[----:B------:R-:W-:Y:S02]  /*6c40*/  FSEL R35, R35, -INF , !P6 ;  /* 0xff80000023237808 */ /* 0x000fe40007000000 */
[C---:B------:R-:W-:Y:S02]  /*6c50*/  ISETP.GE.AND P6, PT, R167.reuse, R4, PT ;  /* 0x00000004a700720c */ /* 0x040fe40003fc6270 */
        /* <DEDUP_REMOVED lines=51> */
.L_x_771:
        /* <DEDUP_REMOVED lines=46> */
[----:B------:R-:W-:Y:S04]  /*7270*/  STL [R1+0xa0], R3 ;  /* 0x0000a00301007387 */ /* 0x000fe80000100800 */
[----:B------:R1:W-:Y:S01]  /*7280*/  STL [R1+0x9c], R2 ;  /* 0x00009c0201007387 */ /* 0x0003e20000100800 */
        /* <DEDUP_REMOVED lines=10> */
[----:B------:R-:W-:Y:S01]  /*7330*/  MUFU.EX2 R180, R67 ;  /* 0x0000004300b47308 */ /* 0x000fe20000000800 */
[--C-:B------:R-:W-:Y:S02]  /*7340*/  FFMA.FTZ R65, R65, c[0x0][0x23c], -R6.reuse ;  /* 0x00008f0041417a23 */ /* 0x100fe40000010806 */
[--C-:B------:R-:W-:Y:S01]  /*7350*/  FFMA.FTZ R64, R64, c[0x0][0x23c], -R6.reuse ;  /* 0x00008f0040407a23 */ /* 0x100fe20000010806 */
[----:B------:R-:W-:Y:S01]  /*7360*/  FSEL R4, R4, RZ, P0 ;  /* 0x000000ff04047208 */ /* 0x000fe20000000000 */
[--C-:B------:R-:W-:Y:S01]  /*7370*/  FFMA.FTZ R63, R63, c[0x0][0x23c], -R6.reuse ;  /* 0x00008f003f3f7a23 */ /* 0x100fe20000010806 */
[----:B------:R-:W-:Y:S01]  /*7380*/  FSETP.NEU.FTZ.AND P0, PT, R103, -INF , PT ;  /* 0xff8000006700780b */ /* 0x000fe20003f1d000 */
        /* <DEDUP_REMOVED lines=12> */
[----:B------:R-:W-:Y:S02]  /*7450*/  FFMA.FTZ R6, R56, c[0x0][0x23c], -R6 ;  /* 0x00008f0038067a23 */ /* 0x000fe40000010806 */
[----:B------:R-:W-:Y:S01]  /*7460*/  FMUL.FTZ R0, R103, 1.4426950216293334961 ;  /* 0x3fb8aa3b67007820 */ /* 0x000fe20000410000 */
[----:B------:R-:W2:Y:S01]  /*7470*/  MUFU.EX2 R174, R7 ;  /* 0x0000000700ae7308 */ /* 0x000ea20000000800 */
[--C-:B------:R-:W-:Y:S02]  /*7480*/  FFMA.FTZ R9, R9, c[0x0][0x23c], -R5.reuse ;  /* 0x00008f0009097a23 */ /* 0x100fe40000010805 */
[--C-:B------:R-:W-:Y:S01]  /*7490*/  FFMA.FTZ R54, R54, c[0x0][0x23c], -R5.reuse ;  /* 0x00008f0036367a23 */ /* 0x100fe20000010805 */
[----:B------:R-:W-:Y:S01]  /*74a0*/  FSEL R0, R0, RZ, P0 ;  /* 0x000000ff00007208 */ /* 0x000fe20000000000 */
[--C-:B------:R-:W-:Y:S02]  /*74b0*/  FFMA.FTZ R53, R53, c[0x0][0x23c], -R5.reuse ;  /* 0x00008f0035357a23 */ /* 0x100fe40000010805 */
[--C-:B------:R-:W-:Y:S02]  /*74c0*/  FFMA.FTZ R52, R52, c[0x0][0x23c], -R5.reuse ;  /* 0x00008f0034347a23 */ /* 0x100fe40000010805 */
[--C-:B------:R-:W-:Y:S01]  /*74d0*/  FFMA.FTZ R101, R101, c[0x0][0x23c], -R0.reuse ;  /* 0x00008f0065657a23 */ /* 0x100fe20000010800 */
[----:B-1----:R2:W-:Y:S01]  /*74e0*/  MUFU.EX2 R68, R6 ;  /* 0x0000000600447308 */ /* 0x0025e20000000800 */
        /* <DEDUP_REMOVED lines=13> */
[----:B------:R-:W-:Y:S01]  /*75c0*/  FFMA.FTZ R5, R44, c[0x0][0x23c], -R5 ;  /* 0x00008f002c057a23 */ /* 0x000fe20000010805 */
[----:B--2---:R-:W-:Y:S01]  /*75d0*/  F2FP.PACK_AB R6, R174, R175 ;  /* 0x000000afae06723e */ /* 0x004fe200000000ff */
[--C-:B------:R-:W-:Y:S02]  /*75e0*/  FFMA.FTZ R30, R30, c[0x0][0x23c], -R0.reuse ;  /* 0x00008f001e1e7a23 */ /* 0x100fe40000010800 */
[----:B------:R-:W-:Y:S02]  /*75f0*/  FFMA.FTZ R29, R29, c[0x0][0x23c], -R0 ;  /* 0x00008f001d1d7a23 */ /* 0x000fe40000010800 */
[----:B------:R1:W-:Y:S01]  /*7600*/  STS [R220+0x10000], R6 ;  /* 0x01000006dc007388 */ /* 0x0003e20000000800 */
[----:B------:R-:W2:Y:S01]  /*7610*/  MUFU.EX2 R168, R11 ;  /* 0x0000000b00a87308 */ /* 0x000ea20000000800 */
[--C-:B------:R-:W-:Y:S02]  /*7620*/  FFMA.FTZ R16, R16, c[0x0][0x23c], -R4.reuse ;  /* 0x00008f0010107a23 */ /* 0x100fe40000010804 */
[--C-:B------:R-:W-:Y:S02]  /*7630*/  FFMA.FTZ R15, R15, c[0x0][0x23c], -R4.reuse ;  /* 0x00008f000f0f7a23 */ /* 0x100fe40000010804 */
[--C-:B------:R-:W-:Y:S02]  /*7640*/  FFMA.FTZ R43, R43, c[0x0][0x23c], -R4.reuse ;  /* 0x00008f002b2b7a23 */ /* 0x100fe40000010804 */
[----:B------:R-:W-:Y:S02]  /*7650*/  FFMA.FTZ R42, R42, c[0x0][0x23c], -R4 ;  /* 0x00008f002a2a7a23 */ /* 0x000fe40000010804 */
[--C-:B------:R-:W-:Y:S01]  /*7660*/  FFMA.FTZ R28, R28, c[0x0][0x23c], -R0.reuse ;  /* 0x00008f001c1c7a23 */ /* 0x100fe20000010800 */
[----:B------:R2:W-:Y:S01]  /*7670*/  MUFU.EX2 R2, R5 ;  /* 0x0000000500027308 */ /* 0x0005e20000000800 */
[----:B------:R-:W-:Y:S02]  /*7680*/  FFMA.FTZ R27, R27, c[0x0][0x23c], -R0 ;  /* 0x00008f001b1b7a23 */ /* 0x000fe40000010800 */
[--C-:B------:R-:W-:Y:S02]  /*7690*/  FFMA.FTZ R41, R41, c[0x0][0x23c], -R4.reuse ;  /* 0x00008f0029297a23 */ /* 0x100fe40000010804 */
[--C-:B------:R-:W-:Y:S02]  /*76a0*/  FFMA.FTZ R40, R40, c[0x0][0x23c], -R4.reuse ;  /* 0x00008f0028287a23 */ /* 0x100fe40000010804 */
[--C-:B------:R-:W-:Y:S02]  /*76b0*/  FFMA.FTZ R39, R39, c[0x0][0x23c], -R4.reuse ;  /* 0x00008f0027277a23 */ /* 0x100fe40000010804 */
[--C-:B------:R-:W-:Y:S01]  /*76c0*/  FFMA.FTZ R38, R38, c[0x0][0x23c], -R4.reuse ;  /* 0x00008f0026267a23 */ /* 0x100fe20000010804 */
[----:B------:R-:W3:Y:S01]  /*76d0*/  MUFU.EX2 R178, R13 ;  /* 0x0000000d00b27308 */ /* 0x000ee20000000800 */
[--C-:B------:R-:W-:Y:S02]  /*76e0*/  FFMA.FTZ R37, R37, c[0x0][0x23c], -R4.reuse ;  /* 0x00008f0025257a23 */ /* 0x100fe40000010804 */
[--C-:B------:R-:W-:Y:S02]  /*76f0*/  FFMA.FTZ R36, R36, c[0x0][0x23c], -R4.reuse ;  /* 0x00008f0024247a23 */ /* 0x100fe40000010804 */
[--C-:B------:R-:W-:Y:S02]  /*7700*/  FFMA.FTZ R35, R35, c[0x0][0x23c], -R4.reuse ;  /* 0x00008f0023237a23 */ /* 0x100fe40000010804 */
[--C-:B------:R-:W-:Y:S02]  /*7710*/  FFMA.FTZ R34, R34, c[0x0][0x23c], -R4.reuse ;  /* 0x00008f0022227a23 */ /* 0x100fe40000010804 */
[--C-:B------:R-:W-:Y:S01]  /*7720*/  FFMA.FTZ R33, R33, c[0x0][0x23c], -R4.reuse ;  /* 0x00008f0021217a23 */ /* 0x100fe20000010804 */
[----:B------:R-:W-:Y:S01]  /*7730*/  MUFU.EX2 R179, R10 ;  /* 0x0000000a00b37308 */ /* 0x000fe20000000800 */
[--C-:B------:R-:W-:Y:S02]  /*7740*/  FFMA.FTZ R32, R32, c[0x0][0x23c], -R4.reuse ;  /* 0x00008f0020207a23 */ /* 0x100fe40000010804 */
[--C-:B------:R-:W-:Y:S01]  /*7750*/  FFMA.FTZ R31, R31, c[0x0][0x23c], -R4.reuse ;  /* 0x00008f001f1f7a23 */ /* 0x100fe20000010804 */
[----:B--2---:R-:W-:Y:S01]  /*7760*/  F2FP.PACK_AB R5, R168, R173 ;  /* 0x000000ada805723e */ /* 0x004fe200000000ff */
[----:B------:R-:W-:Y:S02]  /*7770*/  FFMA.FTZ R4, R102, c[0x0][0x23c], -R4 ;  /* 0x00008f0066047a23 */ /* 0x000fe40000010804 */
[--C-:B------:R-:W-:Y:S02]  /*7780*/  FFMA.FTZ R26, R26, c[0x0][0x23c], -R0.reuse ;  /* 0x00008f001a1a7a23 */ /* 0x100fe40000010800 */
[----:B------:R-:W-:Y:S01]  /*7790*/  STS [R220+0x10400], R5 ;  /* 0x01040005dc007388 */ /* 0x000fe20000000800 */
[----:B------:R-:W1:Y:S01]  /*77a0*/  MUFU.EX2 R176, R9 ;  /* 0x0000000900b07308 */ /* 0x000e620000000800 */
[--C-:B------:R-:W-:Y:S02]  /*77b0*/  FFMA.FTZ R25, R25, c[0x0][0x23c], -R0.reuse ;  /* 0x00008f0019197a23 */ /* 0x100fe40000010800 */
[--C-:B------:R-:W-:Y:S01]  /*77c0*/  FFMA.FTZ R24, R24, c[0x0][0x23c], -R0.reuse ;  /* 0x00008f0018187a23 */ /* 0x100fe20000010800 */
[----:B---3--:R-:W-:Y:S01]  /*77d0*/  F2FP.PACK_AB R7, R178, R177 ;  /* 0x000000b1b207723e */ /* 0x008fe200000000ff */
[--C-:B------:R-:W-:Y:S02]  /*77e0*/  FFMA.FTZ R23, R23, c[0x0][0x23c], -R0.reuse ;  /* 0x00008f0017177a23 */ /* 0x100fe40000010800 */
[--C-:B------:R-:W-:Y:S02]  /*77f0*/  FFMA.FTZ R22, R22, c[0x0][0x23c], -R0.reuse ;  /* 0x00008f0016167a23 */ /* 0x100fe40000010800 */
[----:B------:R2:W-:Y:S01]  /*7800*/  STS [R219+0x10000], R7 ;  /* 0x01000007db007388 */ /* 0x0005e20000000800 */
[----:B------:R-:W-:Y:S01]  /*7810*/  MUFU.EX2 R113, R30 ;  /* 0x0000001e00717308 */ /* 0x000fe20000000800 */
[--C-:B------:R-:W-:Y:S02]  /*7820*/  FFMA.FTZ R21, R21, c[0x0][0x23c], -R0.reuse ;  /* 0x00008f0015157a23 */ /* 0x100fe40000010800 */
[--C-:B------:R-:W-:Y:S02]  /*7830*/  FFMA.FTZ R20, R20, c[0x0][0x23c], -R0.reuse ;  /* 0x00008f0014147a23 */ /* 0x100fe40000010800 */
[--C-:B------:R-:W-:Y:S02]  /*7840*/  FFMA.FTZ R19, R19, c[0x0][0x23c], -R0.reuse ;  /* 0x00008f0013137a23 */ /* 0x100fe40000010800 */
[--C-:B------:R-:W-:Y:S02]  /*7850*/  FFMA.FTZ R18, R18, c[0x0][0x23c], -R0.reuse ;  /* 0x00008f0012127a23 */ /* 0x100fe40000010800 */
[--C-:B------:R-:W-:Y:S01]  /*7860*/  FFMA.FTZ R17, R17, c[0x0][0x23c], -R0.reuse ;  /* 0x00008f0011117a23 */ /* 0x100fe20000010800 */
[----:B------:R-:W3:Y:S01]  /*7870*/  MUFU.EX2 R112, R29 ;  /* 0x0000001d00707308 */ /* 0x000ee20000000800 */
[----:B------:R-:W-:Y:S01]  /*7880*/  FFMA.FTZ R0, R100, c[0x0][0x23c], -R0 ;  /* 0x00008f0064007a23 */ /* 0x000fe20000010800 */
[----:B-1----:R-:W-:Y:S05]  /*7890*/  F2FP.PACK_AB R6, R176, R179 ;  /* 0x000000b3b006723e */ /* 0x002fea00000000ff */
[----:B------:R-:W-:Y:S03]  /*78a0*/  STS [R219+0x10400], R6 ;  /* 0x01040006db007388 */ /* 0x000fe60000000800 */
[----:B------:R-:W-:Y:S01]  /*78b0*/  MUFU.EX2 R163, R16 ;  /* 0x0000001000a37308 */ /* 0x000fe20000000800 */
[----:B--2---:R-:W-:Y:S09]  /*78c0*/  F2FP.PACK_AB R7, R181, R180 ;  /* 0x000000b4b507723e */ /* 0x004ff200000000ff */
[----:B------:R-:W1:Y:S01]  /*78d0*/  MUFU.EX2 R114, R15 ;  /* 0x0000000f00727308 */ /* 0x000e620000000800 */
[----:B---3--:R-:W-:Y:S05]  /*78e0*/  F2FP.PACK_AB R8, R112, R113 ;  /* 0x000000717008723e */ /* 0x008fea00000000ff */
[----:B------:R2:W-:Y:S04]  /*78f0*/  STS [R220+0x12400], R8 ;  /* 0x01240008dc007388 */ /* 0x0005e80000000800 */
[----:B------:R-:W-:Y:S10]  /*7900*/  MUFU.EX2 R167, R43 ;  /* 0x0000002b00a77308 */ /* 0x000ff40000000800 */
[----:B------:R-:W3:Y:S01]  /*7910*/  MUFU.EX2 R165, R42 ;  /* 0x0000002a00a57308 */ /* 0x000ee20000000800 */
[----:B-1----:R-:W-:Y:S05]  /*7920*/  F2FP.PACK_AB R9, R114, R163 ;  /* 0x000000a37209723e */ /* 0x002fea00000000ff */
[----:B------:R-:W-:Y:S04]  /*7930*/  STS [R220+0x12000], R9 ;  /* 0x01200009dc007388 */ /* 0x000fe80000000800 */
[----:B------:R-:W-:Y:S10]  /*7940*/  MUFU.EX2 R164, R28 ;  /* 0x0000001c00a47308 */ /* 0x000ff40000000800 */
[----:B------:R-:W2:Y:S01]  /*7950*/  MUFU.EX2 R115, R27 ;  /* 0x0000001b00737308 */ /* 0x000ea20000000800 */
[----:B---3--:R-:W-:Y:S05]  /*7960*/  F2FP.PACK_AB R5, R165, R167 ;  /* 0x000000a7a505723e */ /* 0x008fea00000000ff */
[----:B------:R1:W-:Y:S04]  /*7970*/  STS [R219+0x12000], R5 ;  /* 0x01200005db007388 */ /* 0x0003e80000000800 */
[----:B------:R-:W-:Y:S10]  /*7980*/  MUFU.EX2 R10, R55 ;  /* 0x00000037000a7308 */ /* 0x000ff40000000800 */
[----:B------:R-:W3:Y:S01]  /*7990*/  MUFU.EX2 R157, R54 ;  /* 0x00000036009d7308 */ /* 0x000ee20000000800 */
[----:B--2---:R-:W-:Y:S05]  /*79a0*/  F2FP.PACK_AB R8, R115, R164 ;  /* 0x000000a47308723e */ /* 0x004fea00000000ff */
[----:B------:R2:W-:Y:S04]  /*79b0*/  STS [R219+0x12400], R8 ;  /* 0x01240008db007388 */ /* 0x0005e80000000800 */
[----:B------:R-:W-:Y:S01]  /*79c0*/  MUFU.EX2 R149, R65 ;  /* 0x0000004100957308 */ /* 0x000fe20000000800 */
[----:B------:R4:W-:Y:S09]  /*79d0*/  STS [R218+0x10000], R7 ;  /* 0x01000007da007388 */ /* 0x0009f20000000800 */
[----:B------:R-:W1:Y:S01]  /*79e0*/  MUFU.EX2 R148, R64 ;  /* 0x0000004000947308 */ /* 0x000e620000000800 */
[----:B---3--:R-:W-:Y:S05]  /*79f0*/  F2FP.PACK_AB R6, R157, R10 ;  /* 0x0000000a9d06723e */ /* 0x008fea00000000ff */
[----:B------:R3:W-:Y:S04]  /*7a00*/  STS [R218+0x10400], R6 ;  /* 0x01040006da007388 */ /* 0x0007e80000000800 */
[----:B------:R-:W-:Y:S10]  /*7a10*/  MUFU.EX2 R99, R53 ;  /* 0x0000003500637308 */ /* 0x000ff40000000800 */
[----:B------:R-:W2:Y:S01]  /*7a20*/  MUFU.EX2 R98, R52 ;  /* 0x0000003400627308 */ /* 0x000ea20000000800 */
[----:B-1----:R-:W-:Y:S05]  /*7a30*/  F2FP.PACK_AB R5, R148, R149 ;  /* 0x000000959405723e */ /* 0x002fea00000000ff */
[----:B------:R1:W-:Y:S04]  /*7a40*/  STS [R217+0x10000], R5 ;  /* 0x01000005d9007388 */ /* 0x0003e80000000800 */
[----:B------:R2:W-:Y:S10]  /*7a50*/  MUFU.EX2 R72, R4 ;  /* 0x0000000400487308 */ /* 0x0005f40000000800 */
[----:B------:R-:W-:Y:S10]  /*7a60*/  MUFU.EX2 R156, R41 ;  /* 0x00000029009c7308 */ /* 0x000ff40000000800 */
[----:B------:R-:W1:Y:S01]  /*7a70*/  MUFU.EX2 R225, R40 ;  /* 0x0000002800e17308 */ /* 0x000e620000000800 */
[----:B--2---:R-:W-:Y:S05]  /*7a80*/  F2FP.PACK_AB R4, R98, R99 ;  /* 0x000000636204723e */ /* 0x004fea00000000ff */
[----:B------:R2:W-:Y:S04]  /*7a90*/  STS [R217+0x10400], R4 ;  /* 0x01040004d9007388 */ /* 0x0005e80000000800 */
[----:B------:R-:W-:Y:S10]  /*7aa0*/  MUFU.EX2 R203, R26 ;  /* 0x0000001a00cb7308 */ /* 0x000ff40000000800 */
[----:B------:R-:W4:Y:S01]  /*7ab0*/  MUFU.EX2 R198, R25 ;  /* 0x0000001900c67308 */ /* 0x000f220000000800 */
[----:B-1----:R-:W-:Y:S05]  /*7ac0*/  F2FP.PACK_AB R8, R225, R156 ;  /* 0x0000009ce108723e */ /* 0x002fea00000000ff */
[----:B------:R-:W-:Y:S04]  /*7ad0*/  STS [R218+0x12000], R8 ;  /* 0x01200008da007388 */ /* 0x000fe80000000800 */
[----:B------:R-:W-:Y:S10]  /*7ae0*/  MUFU.EX2 R153, R39 ;  /* 0x0000002700997308 */ /* 0x000ff40000000800 */
[----:B------:R-:W3:Y:S01]  /*7af0*/  MUFU.EX2 R152, R38 ;  /* 0x0000002600987308 */ /* 0x000ee20000000800 */
[----:B----4-:R-:W-:Y:S05]  /*7b00*/  F2FP.PACK_AB R7, R198, R203 ;  /* 0x000000cbc607723e */ /* 0x010fea00000000ff */
[----:B------:R1:W-:Y:S04]  /*7b10*/  STS [R218+0x12400], R7 ;  /* 0x01240007da007388 */ /* 0x0003e80000000800 */
[----:B------:R-:W-:Y:S10]  /*7b20*/  MUFU.EX2 R151, R24 ;  /* 0x0000001800977308 */ /* 0x000ff40000000800 */
[----:B------:R-:W4:Y:S01]  /*7b30*/  MUFU.EX2 R150, R23 ;  /* 0x0000001700967308 */ /* 0x000f220000000800 */
[----:B---3--:R-:W-:Y:S05]  /*7b40*/  F2FP.PACK_AB R6, R152, R153 ;  /* 0x000000999806723e */ /* 0x008fea00000000ff */
[----:B------:R-:W-:Y:S04]  /*7b50*/  STS [R217+0x12000], R6 ;  /* 0x01200006d9007388 */ /* 0x000fe80000000800 */
[----:B------:R-:W-:Y:S10]  /*7b60*/  MUFU.EX2 R97, R63 ;  /* 0x0000003f00617308 */ /* 0x000ff40000000800 */
[----:B------:R-:W2:Y:S01]  /*7b70*/  MUFU.EX2 R96, R62 ;  /* 0x0000003e00607308 */ /* 0x000ea20000000800 */
[----:B----4-:R-:W-:Y:S05]  /*7b80*/  F2FP.PACK_AB R5, R150, R151 ;  /* 0x000000979605723e */ /* 0x010fea00000000ff */
[----:B------:R-:W-:Y:S04]  /*7b90*/  STS [R217+0x12400], R5 ;  /* 0x01240005d9007388 */ /* 0x000fe80000000800 */
[----:B------:R-:W-:Y:S10]  /*7ba0*/  MUFU.EX2 R95, R51 ;  /* 0x00000033005f7308 */ /* 0x000ff40000000800 */
[----:B------:R-:W1:Y:S01]  /*7bb0*/  MUFU.EX2 R94, R50 ;  /* 0x00000032005e7308 */ /* 0x000e620000000800 */
[----:B--2---:R-:W-:Y:S05]  /*7bc0*/  F2FP.PACK_AB R4, R96, R97 ;  /* 0x000000616004723e */ /* 0x004fea00000000ff */
[----:B------:R2:W-:Y:S04]  /*7bd0*/  STS [R216+0x10000], R4 ;  /* 0x01000004d8007388 */ /* 0x0005e80000000800 */
[----:B------:R-:W-:Y:S10]  /*7be0*/  MUFU.EX2 R85, R61 ;  /* 0x0000003d00557308 */ /* 0x000ff40000000800 */
[----:B------:R-:W2:Y:S01]  /*7bf0*/  MUFU.EX2 R84, R60 ;  /* 0x0000003c00547308 */ /* 0x000ea20000000800 */
[----:B-1----:R-:W-:Y:S05]  /*7c00*/  F2FP.PACK_AB R7, R94, R95 ;  /* 0x0000005f5e07723e */ /* 0x002fea00000000ff */
[----:B------:R1:W-:Y:S04]  /*7c10*/  STS [R216+0x10400], R7 ;  /* 0x01040007d8007388 */ /* 0x0003e80000000800 */
[----:B------:R-:W-:Y:S10]  /*7c20*/  MUFU.EX2 R83, R49 ;  /* 0x0000003100537308 */ /* 0x000ff40000000800 */
[----:B------:R-:W3:Y:S01]  /*7c30*/  MUFU.EX2 R82, R48 ;  /* 0x0000003000527308 */ /* 0x000ee20000000800 */
[----:B--2---:R-:W-:Y:S05]  /*7c40*/  F2FP.PACK_AB R4, R84, R85 ;  /* 0x000000555404723e */ /* 0x004fea00000000ff */
[----:B------:R-:W-:Y:S04]  /*7c50*/  STS [R213+0x10000], R4 ;  /* 0x01000004d5007388 */ /* 0x000fe80000000800 */
[----:B------:R3:W-:Y:S10]  /*7c60*/  MUFU.EX2 R70, R0 ;  /* 0x0000000000467308 */ /* 0x0007f40000000800 */
[----:B------:R-:W-:Y:S10]  /*7c70*/  MUFU.EX2 R93, R37 ;  /* 0x00000025005d7308 */ /* 0x000ff40000000800 */
[----:B------:R-:W2:Y:S01]  /*7c80*/  MUFU.EX2 R92, R36 ;  /* 0x00000024005c7308 */ /* 0x000ea20000000800 */
[----:B---3--:R-:W-:Y:S05]  /*7c90*/  F2FP.PACK_AB R0, R82, R83 ;  /* 0x000000535200723e */ /* 0x008fea00000000ff */
[----:B------:R-:W-:Y:S04]  /*7ca0*/  STS [R213+0x10400], R0 ;  /* 0x01040000d5007388 */ /* 0x000fe80000000800 */
[----:B------:R-:W-:Y:S10]  /*7cb0*/  MUFU.EX2 R91, R22 ;  /* 0x00000016005b7308 */ /* 0x000ff40000000800 */
[----:B------:R-:W3:Y:S01]  /*7cc0*/  MUFU.EX2 R90, R21 ;  /* 0x00000015005a7308 */ /* 0x000ee20000000800 */
[----:B--2---:R-:W-:Y:S05]  /*7cd0*/  F2FP.PACK_AB R6, R92, R93 ;  /* 0x0000005d5c06723e */ /* 0x004fea00000000ff */
[----:B------:R2:W-:Y:S04]  /*7ce0*/  STS [R216+0x12000], R6 ;  /* 0x01200006d8007388 */ /* 0x0005e80000000800 */
[----:B------:R-:W-:Y:S10]  /*7cf0*/  MUFU.EX2 R89, R35 ;  /* 0x0000002300597308 */ /* 0x000ff40000000800 */
[----:B------:R-:W1:Y:S01]  /*7d00*/  MUFU.EX2 R88, R34 ;  /* 0x0000002200587308 */ /* 0x000e620000000800 */
[----:B---3--:R-:W-:Y:S05]  /*7d10*/  F2FP.PACK_AB R5, R90, R91 ;  /* 0x0000005b5a05723e */ /* 0x008fea00000000ff */
[----:B------:R3:W-:Y:S04]  /*7d20*/  STS [R216+0x12400], R5 ;  /* 0x01240005d8007388 */ /* 0x0007e80000000800 */
[----:B------:R-:W-:Y:S10]  /*7d30*/  MUFU.EX2 R87, R20 ;  /* 0x0000001400577308 */ /* 0x000ff40000000800 */
[----:B------:R-:W2:Y:S01]  /*7d40*/  MUFU.EX2 R86, R19 ;  /* 0x0000001300567308 */ /* 0x000ea20000000800 */
[----:B-1----:R-:W-:Y:S05]  /*7d50*/  F2FP.PACK_AB R7, R88, R89 ;  /* 0x000000595807723e */ /* 0x002fea00000000ff */
[----:B------:R-:W-:Y:S04]  /*7d60*/  STS [R213+0x12000], R7 ;  /* 0x01200007d5007388 */ /* 0x000fe80000000800 */
[----:B------:R-:W-:Y:S10]  /*7d70*/  MUFU.EX2 R81, R59 ;  /* 0x0000003b00517308 */ /* 0x000ff40000000800 */
[----:B------:R-:W3:Y:S01]  /*7d80*/  MUFU.EX2 R80, R58 ;  /* 0x0000003a00507308 */ /* 0x000ee20000000800 */
[----:B--2---:R-:W-:Y:S05]  /*7d90*/  F2FP.PACK_AB R6, R86, R87 ;  /* 0x000000575606723e */ /* 0x004fea00000000ff */
[----:B------:R-:W-:Y:S04]  /*7da0*/  STS [R213+0x12400], R6 ;  /* 0x01240006d5007388 */ /* 0x000fe80000000800 */
[----:B------:R-:W-:Y:S10]  /*7db0*/  MUFU.EX2 R79, R47 ;  /* 0x0000002f004f7308 */ /* 0x000ff40000000800 */
[----:B------:R-:W1:Y:S01]  /*7dc0*/  MUFU.EX2 R78, R46 ;  /* 0x0000002e004e7308 */ /* 0x000e620000000800 */
[----:B---3--:R-:W-:Y:S05]  /*7dd0*/  F2FP.PACK_AB R5, R80, R81 ;  /* 0x000000515005723e */ /* 0x008fea00000000ff */
[----:B------:R2:W-:Y:S04]  /*7de0*/  STS [R215+0x10000], R5 ;  /* 0x01000005d7007388 */ /* 0x0005e80000000800 */
[----:B------:R-:W3:Y:S10]  /*7df0*/  MUFU.EX2 R69, R57 ;  /* 0x0000003900457308 */ /* 0x000ef40000000800 */
[----:B------:R-:W2:Y:S01]  /*7e00*/  MUFU.EX2 R3, R45 ;  /* 0x0000002d00037308 */ /* 0x000ea20000000800 */
[----:B-1----:R-:W-:Y:S05]  /*7e10*/  F2FP.PACK_AB R4, R78, R79 ;  /* 0x0000004f4e04723e */ /* 0x002fea00000000ff */
[----:B------:R1:W-:Y:S04]  /*7e20*/  STS [R215+0x10400], R4 ;  /* 0x01040004d7007388 */ /* 0x0003e80000000800 */
[----:B------:R-:W-:Y:S01]  /*7e30*/  MUFU.EX2 R77, R33 ;  /* 0x00000021004d7308 */ /* 0x000fe20000000800 */
[----:B---3--:R-:W-:Y:S05]  /*7e40*/  F2FP.PACK_AB R0, R68, R69 ;  /* 0x000000454400723e */ /* 0x008fea00000000ff */
[----:B------:R3:W-:Y:S04]  /*7e50*/  STS [R214+0x10000], R0 ;  /* 0x01000000d6007388 */ /* 0x0007e80000000800 */
[----:B------:R-:W4:Y:S01]  /*7e60*/  MUFU.EX2 R76, R32 ;  /* 0x00000020004c7308 */ /* 0x000f220000000800 */
[----:B--2---:R-:W-:Y:S05]  /*7e70*/  F2FP.PACK_AB R5, R2, R3 ;  /* 0x000000030205723e */ /* 0x004fea00000000ff */
[----:B------:R-:W-:Y:S04]  /*7e80*/  STS [R214+0x10400], R5 ;  /* 0x01040005d6007388 */ /* 0x000fe80000000800 */
[----:B------:R-:W-:Y:S10]  /*7e90*/  MUFU.EX2 R75, R18 ;  /* 0x00000012004b7308 */ /* 0x000ff40000000800 */
[----:B------:R-:W2:Y:S01]  /*7ea0*/  MUFU.EX2 R74, R17 ;  /* 0x00000011004a7308 */ /* 0x000ea20000000800 */
[----:B----4-:R-:W-:Y:S05]  /*7eb0*/  F2FP.PACK_AB R7, R76, R77 ;  /* 0x0000004d4c07723e */ /* 0x010fea00000000ff */
        /* <DEDUP_REMOVED lines=8> */
[----:B------:R1:W-:Y:S04]  /*7f40*/  STS [R214+0x12400], R0 ;  /* 0x01240000d6007388 */ /* 0x0003e80000000800 */
[----:B------:R-:W2:Y:S08]  /*7f50*/  LDSM.16.M88.4 R64, [R154+0x4000] ;  /* 0x004000009a40783b */ /* 0x000eb00000000200 */
[----:B------:R-:W3:Y:S08]  /*7f60*/  LDSM.16.M88.4 R60, [R154+0x5000] ;  /* 0x005000009a3c783b */ /* 0x000ef00000000200 */
[----:B------:R-:W4:Y:S01]  /*7f70*/  LDSM.16.M88.4 R100, [R155+0x4000] ;  /* 0x004000009b64783b */ /* 0x000f220000000200 */
[----:B-1----:R-:W-:Y:S07]  /*7f80*/  MOV R0, R10 ;  /* 0x0000000a00007202 */ /* 0x002fee0000000f00 */
        /* <DEDUP_REMOVED lines=21> */
[C---:B------:R-:W-:Y:S03]  /*80e0*/  HMMA.16816.F32 R16, R100.reuse, R134, R16 ;  /* 0x000000866410723c */ /* 0x040fe60000001810 */
[----:B------:R-:W-:Y:S02]  /*80f0*/  FADD.FTZ R6, -R110, R6 ;  /* 0x000000066e067221 */ /* 0x000fe40000010100 */
[----:B------:R-:W-:Y:S02]  /*8100*/  FMUL.FTZ R7, R168, R7 ;  /* 0x00000007a8077220 */ /* 0x000fe40000410000 */
[----:B------:R-:W-:Y:S01]  /*8110*/  FMUL.FTZ R6, R173, R6 ;  /* 0x00000006ad067220 */ /* 0x000fe20000410000 */
[-C--:B------:R-:W-:Y:S01]  /*8120*/  HMMA.16816.F32 R20, R100, R136.reuse, R20 ;  /* 0x000000886414723c */ /* 0x080fe20000001814 */
[----:B------:R-:W-:Y:S03]  /*8130*/  FADD.FTZ R4, -R111, R4 ;  /* 0x000000046f047221 */ /* 0x000fe60000010100 */
[----:B------:R-:W-:Y:S02]  /*8140*/  FMUL.FTZ R182, R230, R6 ;  /* 0x00000006e6b67220 */ /* 0x000fe40000410000 */
[----:B------:R-:W-:Y:S01]  /*8150*/  FMUL.FTZ R4, R175, R4 ;  /* 0x00000004af047220 */ /* 0x000fe20000410000 */
[----:B------:R-:W-:Y:S01]  /*8160*/  MOV R175, R177 ;  /* 0x000000b100af7202 */ /* 0x000fe20000000f00 */
[----:B------:R-:W-:Y:S01]  /*8170*/  FADD.FTZ R5, -R111, R5 ;  /* 0x000000056f057221 */ /* 0x000fe20000010100 */
[C---:B------:R-:W-:Y:S03]  /*8180*/  HMMA.16816.F32 R24, R104.reuse, R136, R24 ;  /* 0x000000886818723c */ /* 0x040fe60000001818 */
[----:B------:R-:W-:Y:S02]  /*8190*/  FMUL.FTZ R5, R174, R5 ;  /* 0x00000005ae057220 */ /* 0x000fe40000410000 */
[----:B------:R-:W-:Y:S02]  /*81a0*/  FMUL.FTZ R184, R195, R4 ;  /* 0x00000004c3b87220 */ /* 0x000fe40000410000 */
[----:B------:R-:W-:Y:S01]  /*81b0*/  FMUL.FTZ R183, R232, R5 ;  /* 0x00000005e8b77220 */ /* 0x000fe20000410000 */
[-C--:B------:R-:W-:Y:S01]  /*81c0*/  HMMA.16816.F32 R28, R104, R138.reuse, R28 ;  /* 0x0000008a681c723c */ /* 0x080fe2000000181c */
[C---:B------:R-:W-:Y:S03]  /*81d0*/  FADD.FTZ R9, -R109.reuse, R9 ;  /* 0x000000096d097221 */ /* 0x040fe60000010100 */
[C---:B------:R-:W-:Y:S02]  /*81e0*/  FADD.FTZ R12, -R109.reuse, R12 ;  /* 0x0000000c6d0c7221 */ /* 0x040fe40000010100 */
[----:B------:R-:W-:Y:S02]  /*81f0*/  FMUL.FTZ R9, R114, R9 ;  /* 0x0000000972097220 */ /* 0x000fe40000410000 */
[----:B------:R-:W-:Y:S01]  /*8200*/  FADD.FTZ R22, -R110, R22 ;  /* 0x000000166e167221 */ /* 0x000fe20000010100 */
[C---:B------:R-:W-:Y:S03]  /*8210*/  HMMA.16816.F32 R32, R100.reuse, R138, R32 ;  /* 0x0000008a6420723c */ /* 0x040fe60000001820 */
[----:B------:R-:W-:Y:S02]  /*8220*/  FMUL.FTZ R22, R0, R22 ;  /* 0x0000001600167220 */ /* 0x000fe40000410000 */
[----:B------:R-:W-:Y:S02]  /*8230*/  FADD.FTZ R23, -R110, R23 ;  /* 0x000000176e177221 */ /* 0x000fe40000010100 */
[----:B------:R-:W-:Y:S01]  /*8240*/  FADD.FTZ R24, -R109, R24 ;  /* 0x000000186d187221 */ /* 0x000fe20000010100 */
[-C--:B------:R-:W-:Y:S01]  /*8250*/  HMMA.16816.F32 R36, R100, R140.reuse, R36 ;  /* 0x0000008c6424723c */ /* 0x080fe20000001824 */
[----:B------:R-:W-:Y:S02]  /*8260*/  FMUL.FTZ R23, R157, R23 ;  /* 0x000000179d177220 */ /* 0x000fe40000410000 */
[----:B------:R1:W5:Y:S01]  /*8270*/  LDL.LU R157, [R1+0x140] ;  /* 0x00014000019d7983 */ /* 0x0003620000300800 */
[----:B------:R-:W-:Y:S02]  /*8280*/  FMUL.FTZ R24, R156, R24 ;  /* 0x000000189c187220 */ /* 0x000fe40000410000 */
[C---:B------:R-:W-:Y:S01]  /*8290*/  FADD.FTZ R10, -R108.reuse, R10 ;  /* 0x0000000a6c0a7221 */ /* 0x040fe20000010100 */
[----:B------:R1:W5:Y:S01]  /*82a0*/  LDL.LU R156, [R1+0x13c] ;  /* 0x00013c00019c7983 */ /* 0x0003620000300800 */
[C---:B------:R-:W-:Y:S01]  /*82b0*/  FADD.FTZ R28, -R109.reuse, R28 ;  /* 0x0000001c6d1c7221 */ /* 0x040fe20000010100 */
[C---:B------:R-:W-:Y:S03]  /*82c0*/  HMMA.16816.F32 R40, R104.reuse, R140, R40 ;  /* 0x0000008c6828723c */ /* 0x040fe60000001828 */
[----:B------:R-:W-:Y:S02]  /*82d0*/  FADD.FTZ R29, -R109, R29 ;  /* 0x0000001d6d1d7221 */ /* 0x000fe40000010100 */
[----:B------:R-:W-:Y:S02]  /*82e0*/  FMUL.FTZ R28, R153, R28 ;  /* 0x0000001c991c7220 */ /* 0x000fe40000410000 */
[----:B------:R-:W-:Y:S01]  /*82f0*/  FADD.FTZ R30, -R108, R30 ;  /* 0x0000001e6c1e7221 */ /* 0x000fe20000010100 */
[----:B------:R1:W5:Y:S01]  /*8300*/  LDL.LU R153, [R1+0x138] ;  /* 0x0001380001997983 */ /* 0x0003620000300800 */
[----:B------:R-:W-:Y:S01]  /*8310*/  FMUL.FTZ R29, R152, R29 ;  /* 0x0000001d981d7220 */ /* 0x000fe20000410000 */
[-C--:B------:R-:W-:Y:S02]  /*8320*/  HMMA.16816.F32 R44, R104, R142.reuse, R44 ;  /* 0x0000008e682c723c */ /* 0x080fe4000000182c */
[----:B------:R-:W-:Y:S01]  /*8330*/  FADD.FTZ R31, -R108, R31 ;  /* 0x0000001f6c1f7221 */ /* 0x000fe20000010100 */
[----:B------:R1:W5:Y:S01]  /*8340*/  LDL.LU R152, [R1+0x134] ;  /* 0x0001340001987983 */ /* 0x0003620000300800 */
[----:B------:R-:W-:Y:S02]  /*8350*/  FMUL.FTZ R30, R151, R30 ;  /* 0x0000001e971e7220 */ /* 0x000fe40000410000 */
[----:B------:R-:W-:Y:S01]  /*8360*/  FMUL.FTZ R31, R150, R31 ;  /* 0x0000001f961f7220 */ /* 0x000fe20000410000 */
[----:B------:R1:W5:Y:S01]  /*8370*/  LDL.LU R151, [R1+0x130] ;  /* 0x0001300001977983 */ /* 0x0003620000300800 */
[C---:B------:R-:W-:Y:S01]  /*8380*/  FADD.FTZ R32, -R111.reuse, R32 ;  /* 0x000000206f207221 */ /* 0x040fe20000010100 */
[C---:B------:R-:W-:Y:S02]  /*8390*/  HMMA.16816.F32 R48, R100.reuse, R142, R48 ;  /* 0x0000008e6430723c */ /* 0x040fe40000001830 */
[----:B------:R1:W5:Y:S01]  /*83a0*/  LDL.LU R150, [R1+0x12c] ;  /* 0x00012c0001967983 */ /* 0x0003620000300800 */
        /* <DEDUP_REMOVED lines=26> */
[----:B------:R-:W-:Y:S02]  /*8550*/  HMMA.16816.F32 R64, R100, R146, R64 ;  /* 0x000000926440723c */ /* 0x000fe40000001840 */
[----:B------:R1:W5:Y:S01]  /*8560*/  LDL.LU R94, [R1+0x10c] ;  /* 0x00010c00015e7983 */ /* 0x0003620000300800 */
[----:B------:R-:W-:Y:S01]  /*8570*/  FADD.FTZ R41, -R109, R41 ;  /* 0x000000296d297221 */ /* 0x000fe20000010100 */
[----:B------:R-:W-:Y:S01]  /*8580*/  MOV R107, R181 ;  /* 0x000000b5006b7202 */ /* 0x000fe20000000f00 */
[----:B------:R-:W-:Y:S01]  /*8590*/  FMUL.FTZ R181, R229, R7 ;  /* 0x00000007e5b57220 */ /* 0x000fe20000410000 */
[----:B------:R-:W-:Y:S01]  /*85a0*/  MOV R105, R179 ;  /* 0x000000b300697202 */ /* 0x000fe20000000f00 */
[----:B------:R-:W-:Y:S01]  /*85b0*/  FMUL.FTZ R40, R93, R40 ;  /* 0x000000285d287220 */ /* 0x000fe20000410000 */
[----:B------:R-:W-:Y:S01]  /*85c0*/  MOV R104, R178 ;  /* 0x000000b200687202 */ /* 0x000fe20000000f00 */
[----:B------:R-:W-:Y:S01]  /*85d0*/  FADD.FTZ R42, -R108, R42 ;  /* 0x0000002a6c2a7221 */ /* 0x000fe20000010100 */
[----:B------:R1:W5:Y:S02]  /*85e0*/  LDL.LU R93, [R1+0x108] ;  /* 0x00010800015d7983 */ /* 0x0003640000300800 */
[----:B------:R-:W-:Y:S01]  /*85f0*/  FMUL.FTZ R41, R92, R41 ;  /* 0x000000295c297220 */ /* 0x000fe20000410000 */
[----:B------:R-:W-:Y:S01]  /*8600*/  MOV R106, R180 ;  /* 0x000000b4006a7202 */ /* 0x000fe20000000f00 */
[----:B------:R-:W-:Y:S01]  /*8610*/  FADD.FTZ R43, -R108, R43 ;  /* 0x0000002b6c2b7221 */ /* 0x000fe20000010100 */
[----:B------:R1:W5:Y:S01]  /*8620*/  LDL.LU R92, [R1+0x104] ;  /* 0x00010400015c7983 */ /* 0x0003620000300800 */
[----:B------:R-:W-:Y:S02]  /*8630*/  FMUL.FTZ R42, R91, R42 ;  /* 0x0000002a5b2a7220 */ /* 0x000fe40000410000 */
[----:B------:R-:W-:Y:S01]  /*8640*/  FMUL.FTZ R43, R90, R43 ;  /* 0x0000002b5a2b7220 */ /* 0x000fe20000410000 */
[----:B------:R1:W5:Y:S01]  /*8650*/  LDL.LU R91, [R1+0x100] ;  /* 0x00010000015b7983 */ /* 0x0003620000300800 */
[C---:B------:R-:W-:Y:S02]  /*8660*/  FADD.FTZ R44, -R109.reuse, R44 ;  /* 0x0000002c6d2c7221 */ /* 0x040fe40000010100 */
        /* <DEDUP_REMOVED lines=11> */
[----:B------:R-:W-:Y:S02]  /*8720*/  FADD.FTZ R48, -R111, R48 ;  /* 0x000000306f307221 */ /* 0x000fe40000010100 */
[----:B------:R-:W-:Y:S01]  /*8730*/  FMUL.FTZ R12, R167, R12 ;  /* 0x0000000ca70c7220 */ /* 0x000fe20000410000 */
[----:B------:R1:W5:Y:S01]  /*8740*/  LDL.LU R86, [R1+0xec] ;  /* 0x0000ec0001567983 */ /* 0x0003620000300800 */
[----:B------:R-:W-:Y:S02]  /*8750*/  FMUL.FTZ R179, R196, R9 ;  /* 0x00000009c4b37220 */ /* 0x000fe40000410000 */
[----:B------:R-:W-:Y:S01]  /*8760*/  FADD.FTZ R19, -R110, R19 ;  /* 0x000000136e137221 */ /* 0x000fe20000010100 */
[----:B------:R-:W2:Y:S01]  /*8770*/  LDL.LU R229, [R1+0x8] ;  /* 0x0000080001e57983 */ /* 0x000ea20000300800 */
[----:B------:R-:W-:Y:S02]  /*8780*/  FADD.FTZ R49, -R111, R49 ;  /* 0x000000316f317221 */ /* 0x000fe40000010100 */
[----:B------:R-:W-:Y:S01]  /*8790*/  FMUL.FTZ R9, R85, R48 ;  /* 0x0000003055097220 */ /* 0x000fe20000410000 */
[----:B------:R-:W3:Y:S01]  /*87a0*/  LDL.LU R230, [R1+0x4] ;  /* 0x0000040001e67983 */ /* 0x000ee20000300800 */
[----:B------:R-:W-:Y:S02]  /*87b0*/  FADD.FTZ R11, -R108, R11 ;  /* 0x0000000b6c0b7221 */ /* 0x000fe40000010100 */
[----:B------:R-:W-:Y:S01]  /*87c0*/  FMUL.FTZ R10, R113, R10 ;  /* 0x0000000a710a7220 */ /* 0x000fe20000410000 */
[----:B------:R1:W5:Y:S01]  /*87d0*/  LDL.LU R85, [R1+0xe8] ;  /* 0x0000e80001557983 */ /* 0x0003620000300800 */
[----:B------:R-:W-:Y:S02]  /*87e0*/  FMUL.FTZ R19, R176, R19 ;  /* 0x00000013b0137220 */ /* 0x000fe40000410000 */
[----:B------:R-:W-:Y:S02]  /*87f0*/  FMUL.FTZ R176, R172, R12 ;  /* 0x0000000cacb07220 */ /* 0x000fe40000410000 */
[----:B------:R-:W-:Y:S02]  /*8800*/  FADD.FTZ R50, -R110, R50 ;  /* 0x000000326e327221 */ /* 0x000fe40000010100 */
[----:B------:R-:W-:Y:S02]  /*8810*/  FMUL.FTZ R12, R84, R49 ;  /* 0x00000031540c7220 */ /* 0x000fe40000410000 */
[----:B------:R-:W-:Y:S01]  /*8820*/  FMUL.FTZ R11, R112, R11 ;  /* 0x0000000b700b7220 */ /* 0x000fe20000410000 */
[----:B------:R1:W5:Y:S01]  /*8830*/  LDL.LU R84, [R1+0xe4] ;  /* 0x0000e40001547983 */ /* 0x0003620000300800 */
[----:B------:R-:W-:Y:S02]  /*8840*/  FMUL.FTZ R178, R231, R10 ;  /* 0x0000000ae7b27220 */ /* 0x000fe40000410000 */
[----:B------:R-:W-:Y:S02]  /*8850*/  FADD.FTZ R51, -R110, R51 ;  /* 0x000000336e337221 */ /* 0x000fe40000010100 */
[----:B------:R-:W-:Y:S02]  /*8860*/  FMUL.FTZ R10, R83, R50 ;  /* 0x00000032530a7220 */ /* 0x000fe40000410000 */
[----:B------:R-:W-:Y:S01]  /*8870*/  FMUL.FTZ R177, R223, R11 ;  /* 0x0000000bdfb17220 */ /* 0x000fe20000410000 */
[----:B------:R1:W5:Y:S01]  /*8880*/  LDL.LU R83, [R1+0xe0] ;  /* 0x0000e00001537983 */ /* 0x0003620000300800 */
[----:B------:R-:W-:Y:S02]  /*8890*/  FMUL.FTZ R11, R82, R51 ;  /* 0x00000033520b7220 */ /* 0x000fe40000410000 */
[----:B------:R-:W-:Y:S01]  /*88a0*/  FADD.FTZ R8, -R109, R8 ;  /* 0x000000086d087221 */ /* 0x000fe20000010100 */
[----:B------:R1:W5:Y:S01]  /*88b0*/  LDL.LU R82, [R1+0xdc] ;  /* 0x0000dc0001527983 */ /* 0x0003620000300800 */
[----:B------:R-:W-:Y:S02]  /*88c0*/  FADD.FTZ R52, -R111, R52 ;  /* 0x000000346f347221 */ /* 0x000fe40000010100 */
[----:B------:R-:W-:Y:S01]  /*88d0*/  FMUL.FTZ R8, R163, R8 ;  /* 0x00000008a3087220 */ /* 0x000fe20000410000 */
[----:B------:R-:W4:Y:S01]  /*88e0*/  LDL.LU R6, [R1+0xc] ;  /* 0x00000c0001067983 */ /* 0x000f220000300800 */
[----:B------:R-:W-:Y:S02]  /*88f0*/  FADD.FTZ R53, -R111, R53 ;  /* 0x000000356f357221 */ /* 0x000fe40000010100 */
[----:B------:R-:W-:Y:S01]  /*8900*/  FMUL.FTZ R7, R81, R52 ;  /* 0x0000003451077220 */ /* 0x000fe20000410000 */
[----:B------:R-:W4:Y:S01]  /*8910*/  LDL.LU R232, [R1] ;  /* 0x0000000001e87983 */ /* 0x000f220000300800 */
[----:B------:R-:W-:Y:S02]  /*8920*/  FMUL.FTZ R180, R222, R8 ;  /* 0x00000008deb47220 */ /* 0x000fe40000410000 */
[----:B------:R-:W-:Y:S01]  /*8930*/  FADD.FTZ R54, -R110, R54 ;  /* 0x000000366e367221 */ /* 0x000fe20000010100 */
[----:B------:R-:W4:Y:S01]  /*8940*/  LDL.LU R5, [R1+0x1c] ;  /* 0x00001c0001057983 */ /* 0x000f220000300800 */
[----:B------:R-:W-:Y:S02]  /*8950*/  FMUL.FTZ R8, R80, R53 ;  /* 0x0000003550087220 */ /* 0x000fe40000410000 */
[----:B------:R-:W-:Y:S01]  /*8960*/  FMUL.FTZ R48, R187, R45 ;  /* 0x0000002dbb307220 */ /* 0x000fe20000410000 */
[----:B------:R-:W4:Y:S01]  /*8970*/  LDL.LU R195, [R1+0x18] ;  /* 0x0000180001c37983 */ /* 0x000f220000300800 */
[----:B------:R-:W-:Y:S02]  /*8980*/  FADD.FTZ R55, -R110, R55 ;  /* 0x000000376e377221 */ /* 0x000fe40000010100 */
[----:B------:R-:W-:Y:S01]  /*8990*/  FMUL.FTZ R45, R79, R54 ;  /* 0x000000364f2d7220 */ /* 0x000fe20000410000 */
[----:B------:R1:W5:Y:S01]  /*89a0*/  LDL.LU R81, [R1+0xd8] ;  /* 0x0000d80001517983 */ /* 0x0003620000300800 */
[----:B------:R-:W-:Y:S02]  /*89b0*/  FMUL.FTZ R49, R188, R44 ;  /* 0x0000002cbc317220 */ /* 0x000fe40000410000 */
[----:B------:R-:W-:Y:S01]  /*89c0*/  FMUL.FTZ R44, R78, R55 ;  /* 0x000000374e2c7220 */ /* 0x000fe20000410000 */
[----:B------:R1:W5:Y:S01]  /*89d0*/  LDL.LU R80, [R1+0xd4] ;  /* 0x0000d40001507983 */ /* 0x0003620000300800 */
[----:B------:R-:W-:Y:S02]  /*89e0*/  FADD.FTZ R14, -R108, R14 ;  /* 0x0000000e6c0e7221 */ /* 0x000fe40000010100 */
[C---:B------:R-:W-:Y:S01]  /*89f0*/  FADD.FTZ R56, -R109.reuse, R56 ;  /* 0x000000386d387221 */ /* 0x040fe20000010100 */
[----:B------:R1:W5:Y:S01]  /*8a00*/  LDL.LU R79, [R1+0xd0] ;  /* 0x0000d000014f7983 */ /* 0x0003620000300800 */
[----:B------:R-:W-:Y:S02]  /*8a10*/  FMUL.FTZ R14, R164, R14 ;  /* 0x0000000ea40e7220 */ /* 0x000fe40000410000 */
[----:B------:R-:W-:Y:S01]  /*8a20*/  FADD.FTZ R13, -R109, R13 ;  /* 0x0000000d6d0d7221 */ /* 0x000fe20000010100 */
[----:B------:R1:W5:Y:S01]  /*8a30*/  LDL.LU R78, [R1+0xcc] ;  /* 0x0000cc00014e7983 */ /* 0x0003620000300800 */
[----:B------:R-:W-:Y:S02]  /*8a40*/  FADD.FTZ R18, -R110, R18 ;  /* 0x000000126e127221 */ /* 0x000fe40000010100 */
[----:B------:R-:W-:Y:S01]  /*8a50*/  FMUL.FTZ R174, R227, R14 ;  /* 0x0000000ee3ae7220 */ /* 0x000fe20000410000 */
[----:B------:R-:W4:Y:S01]  /*8a60*/  LDL.LU R4, [R1+0x14] ;  /* 0x0000140001047983 */ /* 0x000f220000300800 */
[----:B------:R-:W-:Y:S02]  /*8a70*/  FMUL.FTZ R14, R205, R41 ;  /* 0x00000029cd0e7220 */ /* 0x000fe40000410000 */
[----:B------:R-:W-:Y:S01]  /*8a80*/  FADD.FTZ R57, -R109, R57 ;  /* 0x000000396d397221 */ /* 0x000fe20000010100 */
[----:B------:R-:W4:Y:S01]  /*8a90*/  LDL.LU R0, [R1+0x10] ;  /* 0x0000100001007983 */ /* 0x000f220000300800 */
[----:B------:R-:W-:Y:S02]  /*8aa0*/  FMUL.FTZ R41, R77, R56 ;  /* 0x000000384d297220 */ /* 0x000fe40000410000 */
[----:B------:R-:W-:Y:S01]  /*8ab0*/  FMUL.FTZ R13, R165, R13 ;  /* 0x0000000da50d7220 */ /* 0x000fe20000410000 */
[----:B------:R1:W5:Y:S01]  /*8ac0*/  LDL.LU R77, [R1+0xc8] ;  /* 0x0000c800014d7983 */ /* 0x0003620000300800 */
[----:B------:R-:W-:Y:S02]  /*8ad0*/  FADD.FTZ R16, -R111, R16 ;  /* 0x000000106f107221 */ /* 0x000fe40000010100 */
[----:B------:R-:W-:Y:S02]  /*8ae0*/  FMUL.FTZ R18, R105, R18 ;  /* 0x0000001269127220 */ /* 0x000fe40000410000 */
[----:B------:R-:W-:Y:S02]  /*8af0*/  FMUL.FTZ R105, R211, R40 ;  /* 0x00000028d3697220 */ /* 0x000fe40000410000 */
[----:B------:R-:W-:Y:S02]  /*8b00*/  FADD.FTZ R58, -R108, R58 ;  /* 0x0000003a6c3a7221 */ /* 0x000fe40000010100 */
[----:B------:R-:W-:Y:S02]  /*8b10*/  FMUL.FTZ R40, R76, R57 ;  /* 0x000000394c287220 */ /* 0x000fe40000410000 */
[----:B------:R-:W-:Y:S01]  /*8b20*/  FADD.FTZ R17, -R111, R17 ;  /* 0x000000116f117221 */ /* 0x000fe20000010100 */
[----:B------:R1:W5:Y:S01]  /*8b30*/  LDL.LU R76, [R1+0xc4] ;  /* 0x0000c400014c7983 */ /* 0x0003620000300800 */
[----:B------:R-:W-:Y:S02]  /*8b40*/  FMUL.FTZ R16, R175, R16 ;  /* 0x00000010af107220 */ /* 0x000fe40000410000 */
        /* <DEDUP_REMOVED lines=12> */
[----:B------:R-:W-:Y:S02]  /*8c10*/  FMUL.FTZ R37, R73, R60 ;  /* 0x0000003c49257220 */ /* 0x000fe40000410000 */
[----:B------:R-:W-:Y:S01]  /*8c20*/  FADD.FTZ R15, -R108, R15 ;  /* 0x0000000f6c0f7221 */ /* 0x000fe20000010100 */
[----:B------:R1:W5:Y:S01]  /*8c30*/  LDL.LU R73, [R1+0xb8] ;  /* 0x0000b80001497983 */ /* 0x0003620000300800 */
[----:B------:R-:W-:Y:S02]  /*8c40*/  FADD.FTZ R21, -R111, R21 ;  /* 0x000000156f157221 */ /* 0x000fe40000010100 */
[----:B------:R-:W-:Y:S01]  /*8c50*/  FADD.FTZ R61, -R109, R61 ;  /* 0x0000003d6d3d7221 */ /* 0x000fe20000010100 */
[----:B------:R1:W5:Y:S01]  /*8c60*/  LDL.64 R100, [R1+0x30] ;  /* 0x0000300001647983 */ /* 0x0003620000100a00 */
[----:B------:R-:W-:Y:S02]  /*8c70*/  FMUL.FTZ R15, R115, R15 ;  /* 0x0000000f730f7220 */ /* 0x000fe40000410000 */
[----:B------:R-:W-:Y:S02]  /*8c80*/  FMUL.FTZ R21, R107, R21 ;  /* 0x000000156b157220 */ /* 0x000fe40000410000 */
[----:B------:R-:W-:Y:S02]  /*8c90*/  FMUL.FTZ R107, R206, R36 ;  /* 0x00000024ce6b7220 */ /* 0x000fe40000410000 */
[----:B------:R-:W-:Y:S02]  /*8ca0*/  FADD.FTZ R62, -R108, R62 ;  /* 0x0000003e6c3e7221 */ /* 0x000fe40000010100 */
[----:B------:R-:W-:Y:S02]  /*8cb0*/  FMUL.FTZ R36, R72, R61 ;  /* 0x0000003d48247220 */ /* 0x000fe40000410000 */
[----:B------:R-:W-:Y:S01]  /*8cc0*/  FMUL.FTZ R173, R226, R15 ;  /* 0x0000000fe2ad7220 */ /* 0x000fe20000410000 */
[----:B------:R1:W5:Y:S01]  /*8cd0*/  LDL.LU R72, [R1+0xb4] ;  /* 0x0000b40001487983 */ /* 0x0003620000300800 */
[----:B------:R-:W-:Y:S02]  /*8ce0*/  FADD.FTZ R20, -R111, R20 ;  /* 0x000000146f147221 */ /* 0x000fe40000010100 */
        /* <DEDUP_REMOVED lines=20> */
[----:B------:R-:W-:Y:S02]  /*8e30*/  FMUL.FTZ R17, R242, R34 ;  /* 0x00000022f2117220 */ /* 0x000fe40000410000 */
[----:B------:R-:W-:Y:S02]  /*8e40*/  FMUL.FTZ R34, R2, R67 ;  /* 0x0000004302227220 */ /* 0x000fe40000410000 */
        /* <DEDUP_REMOVED lines=32> */
[----:B--2---:R-:W-:Y:S02]  /*9050*/  FMUL.FTZ R10, R229, R10 ;  /* 0x0000000ae50a7220 */ /* 0x004fe40000410000 */
[----:B---3--:R-:W-:Y:S02]  /*9060*/  FMUL.FTZ R11, R230, R11 ;  /* 0x0000000be60b7220 */ /* 0x008fe40000410000 */
[----:B----4-:R-:W-:Y:S02]  /*9070*/  FMUL.FTZ R7, R6, R7 ;  /* 0x0000000706077220 */ /* 0x010fe40000410000 */
[----:B------:R-:W-:Y:S02]  /*9080*/  FMUL.FTZ R6, R68, R65 ;  /* 0x0000004144067220 */ /* 0x000fe40000410000 */
[----:B------:R1:W5:Y:S01]  /*9090*/  LDL.LU R68, [R1+0xa4] ;  /* 0x0000a40001447983 */ /* 0x0003620000300800 */
[----:B------:R-:W-:Y:S02]  /*90a0*/  FMUL.FTZ R8, R232, R8 ;  /* 0x00000008e8087220 */ /* 0x000fe40000410000 */
[----:B------:R-:W-:Y:S01]  /*90b0*/  FMUL.FTZ R6, R186, R6 ;  /* 0x00000006ba067220 */ /* 0x000fe20000410000 */
[----:B------:R1:W5:Y:S01]  /*90c0*/  LDL.LU R3, [R1+0xa0] ;  /* 0x0000a00001037983 */ /* 0x0003620000300800 */
[----:B------:R-:W-:Y:S02]  /*90d0*/  FMUL.FTZ R45, R5, R45 ;  /* 0x0000002d052d7220 */ /* 0x000fe40000410000 */
[----:B------:R-:W-:Y:S01]  /*90e0*/  FMUL.FTZ R44, R195, R44 ;  /* 0x0000002cc32c7220 */ /* 0x000fe20000410000 */
[----:B------:R1:W5:Y:S01]  /*90f0*/  LDL.LU R2, [R1+0x9c] ;  /* 0x00009c0001027983 */ /* 0x0003620000300800 */
        /* <DEDUP_REMOVED lines=38> */
.L_x_772:
        /* <DEDUP_REMOVED lines=149> */
.L_x_773:
[----:B------:R-:W2:Y:S01]  /*9cb0*/  LDL R60, [R1+0x48] ;  /* 0x00004800013c7983 */ /* 0x000ea20000100800 */
[----:B------:R-:W-:Y:S02]  /*9cc0*/  ULOP3.LUT UR7, UR6, 0x1, URZ, 0xc0, !UPT ;  /* 0x0000000106077892 */ /* 0x000fe4000f8ec03f */
[----:B------:R-:W-:Y:S01]  /*9cd0*/  UISETP.GT.AND UP3, UPT, UR6, UR19, UPT ;  /* 0x000000130600728c */ /* 0x000fe2000bf64270 */
[----:B------:R-:W3:Y:S01]  /*9ce0*/  LDL R58, [R1+0x58] ;  /* 0x00005800013a7983 */ /* 0x000ee20000100800 */
[----:B------:R-:W-:Y:S02]  /*9cf0*/  UISETP.NE.U32.AND UP1, UPT, UR7, 0x1, UPT ;  /* 0x000000010700788c */ /* 0x000fe4000bf25070 */
[----:B------:R-:W-:Y:S01]  /*9d00*/  UIADD3 UR6, UR6, -0x1, URZ ;  /* 0xffffffff06067890 */ /* 0x000fe2000fffe03f */
[----:B------:R-:W4:Y:S04]  /*9d10*/  LDL.LU.64 R56, [R1+0x20] ;  /* 0x0000200001387983 */ /* 0x000f280000300a00 */
[----:B------:R1:W5:Y:S04]  /*9d20*/  LDL R55, [R1+0x3c] ;  /* 0x00003c0001377983 */ /* 0x0003680000100800 */
        /* <DEDUP_REMOVED lines=290> */
.L_x_775:
        /* <DEDUP_REMOVED lines=17> */
.L_x_776:
[----:B------:R-:W-:Y:S01]  /*b060*/  BAR.SYNC.DEFER_BLOCKING 0x0 ;  /* 0x0000000000007b1d */ /* 0x000fe20000010000 */
[----:B------:R-:W-:Y:S01]  /*b070*/  USHF.R.S32.HI UR4, URZ, 0x1f, UR37 ;  /* 0x0000001f3f047899 */ /* 0x000fe20008011425 */
[--C-:B-1----:R-:W-:Y:S01]  /*b080*/  SHF.R.S32.HI R5, RZ, 0x1f, R100.reuse ;  /* 0x0000001fff057819 */ /* 0x102fe20000011464 */
[----:B------:R-:W-:Y:S01]  /*b090*/  IMAD.U32 R6, RZ, RZ, UR37 ;  /* 0x00000025ff067e24 */ /* 0x000fe2000f8e00ff */
[----:B------:R-:W-:Y:S01]  /*b0a0*/  UIMAD UR5, UR54, -0x80, UR5 ;  /* 0xffffff80360578a4 */ /* 0x000fe2000f8e0205 */
[----:B------:R-:W-:Y:S01]  /*b0b0*/  IMAD.MOV.U32 R4, RZ, RZ, R100 ;  /* 0x000000ffff047224 */ /* 0x000fe200078e0064 */
[----:B------:R-:W1:Y:S01]  /*b0c0*/  S2R R3, SR_TID.X ;  /* 0x0000000000037919 */ /* 0x000e620000002100 */
[----:B------:R-:W-:Y:S01]  /*b0d0*/  ULDC.64 UR8, c[0x0][0x3a0] ;  /* 0x0000e80000087ab9 */ /* 0x000fe20000000a00 */
[----:B------:R-:W-:Y:S01]  /*b0e0*/  ISETP.GE.AND P1, PT, R100, c[0x0][0x220], PT ;  /* 0x0000880064007a0c */ /* 0x000fe20003f26270 */
[----:B------:R-:W-:Y:S01]  /*b0f0*/  UIMAD UR8, UR4, UR8, URZ ;  /* 0x00000008040872a4 */ /* 0x000fe2000f8e023f */
[----:B------:R-:W-:Y:S01]  /*b100*/  IMAD.WIDE.U32 R6, R6, c[0x0][0x3a0], R4 ;  /* 0x0000e80006067a25 */ /* 0x000fe200078e0004 */
[----:B------:R-:W-:Y:S01]  /*b110*/  USHF.R.S32.HI UR10, URZ, 0x1f, UR55 ;  /* 0x0000001f3f0a7899 */ /* 0x000fe20008011437 */
[----:B------:R-:W-:Y:S01]  /*b120*/  BSSY B0, `(.L_x_777) ;  /* 0x000001e000007945 */ /* 0x000fe20003800000 */
[----:B------:R-:W-:-:S02]  /*b130*/  UIMAD UR8, UR37, UR9, UR8 ;  /* 0x00000009250872a4 */ /* 0x000fc4000f8e0208 */
[----:B------:R-:W-:-:S04]  /*b140*/  IADD3 R6, P0, R6, UR11, RZ ;  /* 0x0000000b06067c10 */ /* 0x000fc8000ff1e0ff */
        /* <DEDUP_REMOVED lines=27> */
.L_x_778:
[----:B--2---:R-:W-:Y:S05]  /*b300*/  BSYNC B0 ;  /* 0x0000000000007941 */ /* 0x004fea0003800000 */
.L_x_777:
        /* <DEDUP_REMOVED lines=14> */
.L_x_780:
[----:B------:R-:W-:Y:S05]  /*b3f0*/  BSYNC B0 ;  /* 0x0000000000007941 */ /* 0x000fea0003800000 */
.L_x_779:
        /* <DEDUP_REMOVED lines=8> */
[----:B------:R-:W-:Y:S01]  /*b480*/  MOV R3, UR4 ;  /* 0x0000000400037c02 */ /* 0x000fe20008000f00 */
[----:B------:R-:W-:Y:S02]  /*b490*/  ULDC.64 UR4, c[0x0][0x3c0] ;  /* 0x0000f00000047ab9 */ /* 0x000fe40000000a00 */
[----:B------:R-:W-:Y:S01]  /*b4a0*/  UIMAD UR4, UR10, UR4, URZ ;  /* 0x000000040a0472a4 */ /* 0x000fe2000f8e023f */
[----:B------:R-:W-:Y:S01]  /*b4b0*/  IADD3.X R5, R5, UR7, R3, P0, !PT ;  /* 0x0000000705057c10 */ /* 0x000fe200087fe403 */
[----:B------:R-:W-:Y:S02]  /*b4c0*/  IMAD.U32 R3, RZ, RZ, UR55 ;  /* 0x00000037ff037e24 */ /* 0x000fe4000f8e00ff */
[----:B------:R-:W-:Y:S02]  /*b4d0*/  UIMAD UR4, UR55, UR5, UR4 ;  /* 0x00000005370472a4 */ /* 0x000fe4000f8e0204 */
        /* <DEDUP_REMOVED lines=12> */
.L_x_782:
[----:B------:R-:W-:Y:S05]  /*b5a0*/  BSYNC B0 ;  /* 0x0000000000007941 */ /* 0x000fea0003800000 */
.L_x_781:
        /* <DEDUP_REMOVED lines=11> */
.L_x_753:
[----:B------:R-:W-:Y:S05]  /*b660*/  BSYNC B1 ;  /* 0x0000000000017941 */ /* 0x000fea0003800000 */
.L_x_739:
        /* <DEDUP_REMOVED lines=11> */
.L_x_783:
[----:B------:R-:W-:Y:S05]  /*b720*/  EXIT ;  /* 0x000000000000794d */ /* 0x000fea0003800000 */
.L_x_785:
        /* <DEDUP_REMOVED lines=13> */
.L_x_1345:


//--------------------- .text._ZN5flash25flash_bwd_dot_do_o_kernelILb0E23Flash_bwd_kernel_traitsILi32ELi128ELi128ELi8ELi4ELi4ELi4ELb1ELb0EN7cutlass6half_tE19Flash_kernel_traitsILi32ELi128ELi128ELi8ES3_EEEEvNS_16Flash_bwd_paramsE --------------------------
	.section	.text._ZN5flash25flash_bwd_dot_do_o_kernelILb0E23Flash_bwd_kernel_traitsILi32ELi128ELi128ELi8ELi4ELi4ELi4ELb1ELb0EN7cutlass6half_tE19Flash_kernel_traitsILi32ELi128ELi128ELi8ES3_EEEEvNS_16Flash_bwd_paramsE,"ax",@progbits
	.sectioninfo	@"SHI_REGISTERS=32"
	.align	128
        .global         _ZN5flash25flash_bwd_dot_do_o_kernelILb0E23Flash_bwd_kernel_traitsILi32ELi128ELi128ELi8ELi4ELi4ELi4ELb1ELb0EN7cutlass6half_tE19Flash_kernel_traitsILi32ELi128ELi128ELi8ES3_EEEEvNS_16Flash_bwd_paramsE
        .type           _ZN5flash25flash_bwd_dot_do_o_kernelILb0E23Flash_bwd_kernel_traitsILi32ELi128ELi128ELi8ELi4ELi4ELi4ELb1ELb0EN7cutlass6half_tE19Flash_kernel_traitsILi32ELi128ELi128ELi8ES3_EEEEvNS_16Flash_bwd_paramsE,@function
        .size           _ZN5flash25flash_bwd_dot_do_o_kernelILb0E23Flash_bwd_kernel_traitsILi32ELi128ELi128ELi8ELi4ELi4ELi4ELb1ELb0EN7cutlass6half_tE19Flash_kernel_traitsILi32ELi128ELi128ELi8ES3_EEEEvNS_16Flash_bwd_paramsE,(.L_x_1346 - _ZN5flash25flash_bwd_dot_do_o_kernelILb0E23Flash_bwd_kernel_traitsILi32ELi128ELi128ELi8ELi4ELi4ELi4ELb1ELb0EN7cutlass6half_tE19Flash_kernel_traitsILi32ELi128ELi128ELi8ES3_EEEEvNS_16Flash_bwd_paramsE)
        .other          _ZN5flash25flash_bwd_dot_do_o_kernelILb0E23Flash_bwd_kernel_traitsILi32ELi128ELi128ELi8ELi4ELi4ELi4ELb1ELb0EN7cutlass6half_tE19Flash_kernel_traitsILi32ELi128ELi128ELi8ES3_EEEEvNS_16Flash_bwd_paramsE,@"STO_CUDA_ENTRY STV_DEFAULT"
_ZN5flash25flash_bwd_dot_do_o_kernelILb0E23Flash_bwd_kernel_traitsILi32ELi128ELi128ELi8ELi4ELi4ELi4ELb1ELb0EN7cutlass6half_tE19Flash_kernel_traitsILi32ELi128ELi128ELi8ES3_EEEEvNS_16Flash_bwd_paramsE:
.text._ZN5flash25flash_bwd_dot_do_o_kernelILb0E23Flash_bwd_kernel_traitsILi32ELi128ELi128ELi8ELi4ELi4ELi4ELb1ELb0EN7cutlass6half_tE19Flash_kernel_traitsILi32ELi128ELi128ELi8ES3_EEEEvNS_16Flash_bwd_paramsE:
        /* <DEDUP_REMOVED lines=10> */
[----:B------:R-:W0:Y:S02]  /*00a0*/  S2R R23, SR_CTAID.X ;  /* 0x0000000000177919 */ /* 0x000e240000002500 */
[----:B0-----:R-:W-:-:S02]  /*00b0*/  SHF.L.U32 R23, R23, 0x7, RZ ;  /* 0x0000000717177819 */ /* 0x001fc400000006ff */
[----:B--2---:R-:W-:Y:S02]  /*00c0*/  @P0 IADD3 R8, R8, -R7, RZ ;  /* 0x8000000708080210 */ /* 0x004fe40007ffe0ff */
[----:B------:R-:W-:-:S04]  /*00d0*/  @!P0 MOV R8, c[0x0][0x214] ;  /* 0x0000850000088a02 */ /* 0x000fc80000000f00 */
[----:B------:R-:W-:-:S13]  /*00e0*/  ISETP.GT.AND P0, PT, R8, R23, PT ;  /* 0x000000170800720c */ /* 0x000fda0003f04270 */
[----:B------:R-:W-:Y:S05]  /*00f0*/  @!P0 EXIT ;  /* 0x000000000000894d */ /* 0x000fea0003800000 */
[C---:B------:R-:W-:Y:S01]  /*0100*/  ISETP.NE.AND P1, PT, R7.reuse, -0x1, PT ;  /* 0xffffffff0700780c */ /* 0x040fe20003f25270 */
[----:B------:R-:W0:Y:S01]  /*0110*/  S2R R3, SR_CTAID.Z ;  /* 0x0000000000037919 */ /* 0x000e220000002700 */
[----:B------:R-:W-:Y:S02]  /*0120*/  ULDC.U8 UR6, c[0x0][0x328] ;  /* 0x0000ca0000067ab9 */ /* 0x000fe40000000000 */
[----:B------:R-:W-:Y:S01]  /*0130*/  ISETP.NE.AND P0, PT, RZ, UR6, PT ;  /* 0x00000006ff007c0c */ /* 0x000fe2000bf05270 */
[----:B------:R-:W1:Y:S08]  /*0140*/  S2R R22, SR_TID.X ;  /* 0x0000000000167919 */ /* 0x000e700000002100 */
[----:B------:R-:W-:Y:S01]  /*0150*/  @P1 IMAD.WIDE.U32 R12, R7, c[0x0][0x370], RZ ;  /* 0x0000dc00070c1a25 */ /* 0x000fe200078e00ff */
[----:B------:R-:W-:-:S03]  /*0160*/  @!P1 SHF.R.S32.HI R2, RZ, 0x1f, R0 ;  /* 0x0000001fff029819 */ /* 0x000fc60000011400 */
[C---:B------:R-:W-:Y:S01]  /*0170*/  @P1 IMAD R4, R7.reuse, c[0x0][0x374], R13 ;  /* 0x0000dd0007041a24 */ /* 0x040fe200078e020d */
[----:B------:R-:W-:Y:S01]  /*0180*/  @!P1 SHF.R.S32.HI R13, RZ, 0x1f, R0 ;  /* 0x0000001fff0d9819 */ /* 0x000fe20000011400 */
[----:B------:R-:W-:-:S04]  /*0190*/  @P1 IMAD.WIDE.U32 R10, R7, c[0x0][0x1e8], RZ ;  /* 0x00007a00070a1a25 */ /* 0x000fc800078e00ff */
[----:B------:R-:W-:Y:S01]  /*01a0*/  @!P1 IMAD R9, R2, c[0x0][0x368], RZ ;  /* 0x0000da0002099a24 */ /* 0x000fe200078e02ff */
[----:B------:R-:W-:Y:S01]  /*01b0*/  @P1 MOV R6, R10 ;  /* 0x0000000a00061202 */ /* 0x000fe20000000f00 */
[----:B------:R-:W-:Y:S02]  /*01c0*/  @!P1 IMAD R13, R13, c[0x0][0x1e0], RZ ;  /* 0x000078000d0d9a24 */ /* 0x000fe400078e02ff */
[----:B------:R-:W-:Y:S02]  /*01d0*/  @P1 IMAD R5, R7, c[0x0][0x1ec], R11 ;  /* 0x00007b0007051a24 */ /* 0x000fe400078e020b */
[----:B------:R-:W-:-:S04]  /*01e0*/  @!P1 IMAD.WIDE.U32 R10, R0, c[0x0][0x368], RZ ;  /* 0x0000da00000a9a25 */ /* 0x000fc800078e00ff */
[----:B------:R-:W-:Y:S01]  /*01f0*/  @!P1 IMAD R9, R0, c[0x0][0x36c], R9 ;  /* 0x0000db0000099a24 */ /* 0x000fe200078e0209 */
[----:B------:R-:W-:Y:S01]  /*0200*/  @!P1 MOV R12, R10 ;  /* 0x0000000a000c9202 */ /* 0x000fe20000000f00 */
[----:B------:R-:W-:-:S03]  /*0210*/  @!P1 IMAD.WIDE.U32 R14, R0, c[0x0][0x1e0], RZ ;  /* 0x00007800000e9a25 */ /* 0x000fc600078e00ff */
[----:B------:R-:W-:Y:S01]  /*0220*/  @!P1 IADD3 R4, R11, R9, RZ ;  /* 0x000000090b049210 */ /* 0x000fe20007ffe0ff */
[----:B------:R-:W-:Y:S01]  /*0230*/  @!P1 IMAD R13, R0, c[0x0][0x1e4], R13 ;  /* 0x00007900000d9a24 */ /* 0x000fe200078e020d */
[----:B------:R-:W-:-:S04]  /*0240*/  @!P1 MOV R6, R14 ;  /* 0x0000000e00069202 */ /* 0x000fc80000000f00 */
[----:B------:R-:W-:Y:S01]  /*0250*/  @!P1 IADD3 R5, R15, R13, RZ ;  /* 0x0000000d0f059210 */ /* 0x000fe20007ffe0ff */
[----:B------:R-:W-:Y:S05]  /*0260*/  @!P0 BRA `(.L_x_786) ;  /* 0x0000007000008947 */ /* 0x000fea0003800000 */
[----:B01----:R-:W-:Y:S01]  /*0270*/  HFMA2.MMA R2, -RZ, RZ, 0, 7.62939453125e-06 ;  /* 0x00000080ff027435 */ /* 0x003fe200000001ff */
[----:B------:R-:W-:Y:S01]  /*0280*/  @!P1 IMAD R7, R0, c[0x0][0x224], RZ ;  /* 0x0000890000079a24 */ /* 0x000fe200078e02ff */
[----:B------:R-:W-:-:S03]  /*0290*/  MOV R9, c[0x0][0x210] ;  /* 0x0000840000097a02 */ /* 0x000fc60000000f00 */
[----:B------:R-:W-:-:S05]  /*02a0*/  IMAD R7, R0, 0x80, R7 ;  /* 0x0000008000077824 */ /* 0x000fca00078e0207 */
[----:B------:R-:W-:-:S04]  /*02b0*/  IMAD R0, R2, R9, c[0x0][0x234] ;  /* 0x00008d0002007624 */ /* 0x000fc800078e0209 */
[----:B------:R-:W-:Y:S01]  /*02c0*/  IMAD R0, R0, R3, R7 ;  /* 0x0000000300007224 */ /* 0x000fe200078e0207 */
[----:B------:R-:W-:Y:S05]  /*02d0*/  BRA `(.L_x_787) ;  /* 0x0000002000007947 */ /* 0x000fea0003800000 */
.L_x_786:
[----:B01----:R-:W-:-:S04]  /*02e0*/  IMAD R0, R0, c[0x0][0x1c0], R3 ;  /* 0x0000700000007a24 */ /* 0x003fc800078e0203 */
[----:B------:R-:W-:Y:S02]  /*02f0*/  IMAD R0, R0, c[0x0][0x224], RZ ;  /* 0x0000890000007a24 */ /* 0x000fe400078e02ff */
.L_x_787:
[----:B------:R-:W-:Y:S02]  /*0300*/  SHF.R.S32.HI R7, RZ, 0x1f, R22 ;  /* 0x0000001fff077819 */ /* 0x000fe40000011416 */
[----:B------:R-:W-:Y:S02]  /*0310*/  IADD3 R17, -R23, R8, RZ ;  /* 0x0000000817117210 */ /* 0x000fe40007ffe1ff */
[----:B------:R-:W-:Y:S02]  /*0320*/  LEA.HI R7, R7, R22, RZ, 0x2 ;  /* 0x0000001607077211 */ /* 0x000fe400078f10ff */
[----:B------:R-:W-:Y:S02]  /*0330*/  SHF.R.S32.HI R8, RZ, 0x1f, R3 ;  /* 0x0000001fff087819 */ /* 0x000fe40000011403 */
[----:B------:R-:W-:Y:S02]  /*0340*/  LOP3.LUT R9, R7, 0x1ffffffc, RZ, 0xc0, !PT ;  /* 0x1ffffffc07097812 */ /* 0x000fe400078ec0ff */
[----:B------:R-:W-:-:S02]  /*0350*/  SHF.R.S32.HI R2, RZ, 0x2, R7 ;  /* 0x00000002ff027819 */ /* 0x000fc40000011407 */
[----:B------:R-:W-:Y:S02]  /*0360*/  IADD3 R9, -R9, R22, RZ ;  /* 0x0000001609097210 */ /* 0x000fe40007ffe1ff */
[----:B------:R-:W-:Y:S02]  /*0370*/  IADD3 R7, R2, 0x40, RZ ;  /* 0x0000004002077810 */ /* 0x000fe40007ffe0ff */
[----:B------:R-:W-:Y:S02]  /*0380*/  SHF.L.U32 R10, R9, 0x3, RZ ;  /* 0x00000003090a7819 */ /* 0x000fe400000006ff */
[----:B------:R-:W-:Y:S02]  /*0390*/  SHF.R.S32.HI R9, RZ, 0x1f, R23 ;  /* 0x0000001fff097819 */ /* 0x000fe40000011417 */
[----:B------:R-:W-:Y:S02]  /*03a0*/  SHF.R.S32.HI R11, RZ, 0x1f, R10 ;  /* 0x0000001fff0b7819 */ /* 0x000fe4000001140a */
[----:B------:R-:W-:Y:S01]  /*03b0*/  ISETP.GE.AND P0, PT, R10, c[0x0][0x220], PT ;  /* 0x000088000a007a0c */ /* 0x000fe20003f06270 */
[----:B------:R-:W-:-:S02]  /*03c0*/  IMAD R16, R9, c[0x0][0x370], RZ ;  /* 0x0000dc0009107a24 */ /* 0x000fc400078e02ff */
[----:B------:R-:W-:Y:S01]  /*03d0*/  IMAD.WIDE.U32 R14, R23, c[0x0][0x370], R10 ;  /* 0x0000dc00170e7a25 */ /* 0x000fe200078e000a */
[-C--:B------:R-:W-:Y:S02]  /*03e0*/  ISETP.LT.AND P1, PT, R7, R17.reuse, !P0 ;  /* 0x000000110700720c */ /* 0x080fe40004721270 */
[----:B------:R-:W-:Y:S01]  /*03f0*/  ISETP.LT.AND P0, PT, R2, R17, !P0 ;  /* 0x000000110200720c */ /* 0x000fe20004701270 */
[----:B------:R-:W-:Y:S01]  /*0400*/  IMAD R18, R9, c[0x0][0x1e8], RZ ;  /* 0x00007a0009127a24 */ /* 0x000fe200078e02ff */
[----:B------:R-:W-:Y:S01]  /*0410*/  IADD3 R12, P2, R12, R14, RZ ;  /* 0x0000000e0c0c7210 */ /* 0x000fe20007f5e0ff */
[C---:B------:R-:W-:Y:S02]  /*0420*/  IMAD R9, R23.reuse, c[0x0][0x374], R16 ;  /* 0x0000dd0017097a24 */ /* 0x040fe400078e0210 */
[----:B------:R-:W-:-:S03]  /*0430*/  IMAD.WIDE.U32 R10, R23, c[0x0][0x1e8], R10 ;  /* 0x00007a00170a7a25 */ /* 0x000fc600078e000a */
[----:B------:R-:W-:Y:S01]  /*0440*/  IADD3.X R13, R4, R15, R9, P2, !PT ;  /* 0x0000000f040d7210 */ /* 0x000fe200017fe409 */
[----:B------:R-:W-:Y:S01]  /*0450*/  IMAD R18, R23, c[0x0][0x1ec], R18 ;  /* 0x00007b0017127a24 */ /* 0x000fe200078e0212 */
[----:B------:R-:W-:Y:S01]  /*0460*/  IADD3 R10, P2, R6, R10, RZ ;  /* 0x0000000a060a7210 */ /* 0x000fe20007f5e0ff */
[----:B------:R-:W-:Y:S02]  /*0470*/  IMAD R4, R8, c[0x0][0x378], RZ ;  /* 0x0000de0008047a24 */ /* 0x000fe400078e02ff */
[----:B------:R-:W-:Y:S01]  /*0480*/  IMAD.WIDE.U32 R6, R3, c[0x0][0x378], R12 ;  /* 0x0000de0003067a25 */ /* 0x000fe200078e000c */
[----:B------:R-:W-:Y:S02]  /*0490*/  IADD3.X R11, R5, R11, R18, P2, !PT ;  /* 0x0000000b050b7210 */ /* 0x000fe400017fe412 */
[----:B------:R-:W-:Y:S01]  /*04a0*/  @P1 IADD3 R9, P2, R2, 0x40, RZ ;  /* 0x0000004002091810 */ /* 0x000fe20007f5e0ff */
[C---:B------:R-:W-:Y:S02]  /*04b0*/  IMAD R5, R3.reuse, c[0x0][0x37c], R4 ;  /* 0x0000df0003057a24 */ /* 0x040fe400078e0204 */
[----:B------:R-:W-:Y:S01]  /*04c0*/  IMAD R4, R8, c[0x0][0x1f0], RZ ;  /* 0x00007c0008047a24 */ /* 0x000fe200078e02ff */
[----:B------:R-:W-:Y:S01]  /*04d0*/  SHF.R.S32.HI R8, RZ, 0x1f, R2 ;  /* 0x0000001fff087819 */ /* 0x000fe20000011402 */
[----:B------:R-:W-:Y:S01]  /*04e0*/  IMAD.WIDE.U32 R10, R3, c[0x0][0x1f0], R10 ;  /* 0x00007c00030a7a25 */ /* 0x000fe200078e000a */
[----:B------:R-:W-:-:S02]  /*04f0*/  IADD3 R7, R7, R5, RZ ;  /* 0x0000000507077210 */ /* 0x000fc40007ffe0ff */
[----:B------:R-:W-:Y:S01]  /*0500*/  @P1 IADD3.X R13, RZ, R8, RZ, P2, !PT ;  /* 0x00000008ff0d1210 */ /* 0x000fe200017fe4ff */
[----:B------:R-:W-:Y:S01]  /*0510*/  IMAD R15, R3, c[0x0][0x1f4], R4 ;  /* 0x00007d00030f7a24 */ /* 0x000fe200078e0204 */
[----:B------:R-:W-:Y:S01]  /*0520*/  @P1 IADD3 R12, P2, R2, 0x40, RZ ;  /* 0x00000040020c1810 */ /* 0x000fe20007f5e0ff */
[C---:B------:R-:W-:Y:S01]  /*0530*/  @P0 IMAD R17, R8.reuse, c[0x0][0x1e8], RZ ;  /* 0x00007a0008110a24 */ /* 0x040fe200078e02ff */
[----:B------:R-:W-:Y:S01]  /*0540*/  @P1 MOV R4, R6 ;  /* 0x0000000600041202 */ /* 0x000fe20000000f00 */
[----:B------:R-:W-:Y:S01]  /*0550*/  @P1 IMAD R14, R13, c[0x0][0x370], RZ ;  /* 0x0000dc000d0e1a24 */ /* 0x000fe200078e02ff */
[----:B------:R-:W-:Y:S01]  /*0560*/  @P1 MOV R5, R7 ;  /* 0x0000000700051202 */ /* 0x000fe20000000f00 */
[----:B------:R-:W-:Y:S01]  /*0570*/  @P0 IMAD R13, R8, c[0x0][0x370], RZ ;  /* 0x0000dc00080d0a24 */ /* 0x000fe200078e02ff */
[----:B------:R-:W-:Y:S01]  /*0580*/  IADD3 R11, R11, R15, RZ ;  /* 0x0000000f0b0b7210 */ /* 0x000fe20007ffe0ff */
[----:B------:R-:W-:Y:S02]  /*0590*/  @P1 IMAD.X R8, RZ, RZ, R8, P2 ;  /* 0x000000ffff081224 */ /* 0x000fe400010e0608 */
[----:B------:R-:W-:-:S02]  /*05a0*/  @P1 IMAD R3, R9, c[0x0][0x374], R14 ;  /* 0x0000dd0009031a24 */ /* 0x000fc400078e020e */
[----:B------:R-:W-:-:S04]  /*05b0*/  @P1 IMAD.WIDE.U32 R4, R9, c[0x0][0x370], R4 ;  /* 0x0000dc0009041a25 */ /* 0x000fc800078e0004 */
[----:B------:R-:W-:Y:S01]  /*05c0*/  @P1 IMAD R15, R8, c[0x0][0x1e8], RZ ;  /* 0x00007a00080f1a24 */ /* 0x000fe200078e02ff */
[----:B------:R-:W-:Y:S01]  /*05d0*/  @P1 IADD3 R3, R5, R3, RZ ;  /* 0x0000000305031210 */ /* 0x000fe20007ffe0ff */
[C---:B------:R-:W-:Y:S02]  /*05e0*/  @P0 IMAD R13, R2.reuse, c[0x0][0x374], R13 ;  /* 0x0000dd00020d0a24 */ /* 0x040fe400078e020d */
[C---:B------:R-:W-:Y:S02]  /*05f0*/  @P0 IMAD R17, R2.reuse, c[0x0][0x1ec], R17 ;  /* 0x00007b0002110a24 */ /* 0x040fe400078e0211 */
[----:B------:R-:W-:-:S04]  /*0600*/  @P0 IMAD.WIDE.U32 R6, R2, c[0x0][0x370], R6 ;  /* 0x0000dc0002060a25 */ /* 0x000fc800078e0006 */
[----:B------:R-:W-:Y:S01]  /*0610*/  @P0 IMAD.WIDE.U32 R8, R2, c[0x0][0x1e8], R10 ;  /* 0x00007a0002080a25 */ /* 0x000fe200078e000a */
[----:B------:R-:W-:Y:S02]  /*0620*/  @P0 IADD3 R7, R7, R13, RZ ;  /* 0x0000000d07070210 */ /* 0x000fe40007ffe0ff */
[----:B------:R-:W-:Y:S01]  /*0630*/  @P0 LEA R24, P2, R6, c[0x0][0x330], 0x1 ;  /* 0x0000cc0006180a11 */ /* 0x000fe200078408ff */
[C---:B------:R-:W-:Y:S01]  /*0640*/  @P1 IMAD R15, R12.reuse, c[0x0][0x1ec], R15 ;  /* 0x00007b000c0f1a24 */ /* 0x040fe200078e020f */
[----:B------:R-:W-:Y:S01]  /*0650*/  @P0 IADD3 R5, R9, R17, RZ ;  /* 0x0000001109050210 */ /* 0x000fe20007ffe0ff */
[----:B------:R-:W-:Y:S01]  /*0660*/  @P1 IMAD.WIDE.U32 R12, R12, c[0x0][0x1e8], R10 ;  /* 0x00007a000c0c1a25 */ /* 0x000fe200078e000a */
[----:B------:R-:W-:Y:S01]  /*0670*/  @P1 LEA R2, P3, R4, c[0x0][0x330], 0x1 ;  /* 0x0000cc0004021a11 */ /* 0x000fe200078608ff */
[----:B------:R-:W-:Y:S01]  /*0680*/  CS2R R10, SRZ ;  /* 0x00000000000a7805 */ /* 0x000fe2000001ff00 */
[----:B------:R-:W-:Y:S02]  /*0690*/  @P0 LEA R26, P4, R8, c[0x0][0x1d0], 0x1 ;  /* 0x00007400081a0a11 */ /* 0x000fe400078808ff */
[----:B------:R-:W-:-:S02]  /*06a0*/  @P0 LEA.HI.X R25, R6, c[0x0][0x334], R7, 0x1, P2 ;  /* 0x0000cd0006190a11 */ /* 0x000fc400010f0c07 */
[----:B------:R-:W-:Y:S01]  /*06b0*/  @P1 LEA.HI.X R3, R4, c[0x0][0x334], R3, 0x1, P3 ;  /* 0x0000cd0004031a11 */ /* 0x000fe200018f0c03 */
[----:B------:R-:W-:Y:S01]  /*06c0*/  CS2R R6, SRZ ;  /* 0x0000000000067805 */ /* 0x000fe2000001ff00 */
[----:B------:R-:W-:Y:S02]  /*06d0*/  @P0 LEA.HI.X R27, R8, c[0x0][0x1d4], R5, 0x1, P4 ;  /* 0x00007500081b0a11 */ /* 0x000fe400020f0c05 */
[----:B------:R-:W-:Y:S01]  /*06e0*/  CS2R R4, SRZ ;  /* 0x0000000000047805 */ /* 0x000fe2000001ff00 */
[----:B------:R-:W-:Y:S01]  /*06f0*/  CS2R R8, SRZ ;  /* 0x0000000000087805 */ /* 0x000fe2000001ff00 */
[----:B------:R-:W-:Y:S02]  /*0700*/  @P1 IADD3 R15, R13, R15, RZ ;  /* 0x0000000f0d0f1210 */ /* 0x000fe40007ffe0ff */
[C---:B------:R-:W-:Y:S01]  /*0710*/  @P1 LEA R20, P2, R12.reuse, c[0x0][0x1d0], 0x1 ;  /* 0x000074000c141a11 */ /* 0x040fe200078408ff */
[----:B------:R-:W-:Y:S01]  /*0720*/  CS2R R18, SRZ ;  /* 0x0000000000127805 */ /* 0x000fe2000001ff00 */
[----:B------:R-:W2:Y:S01]  /*0730*/  @P0 LDG.E.128 R4, [R24.64] ;  /* 0x0000000418040981 */ /* 0x000ea2000c1e1d00 */
[----:B------:R-:W-:Y:S01]  /*0740*/  CS2R R16, SRZ ;  /* 0x0000000000107805 */ /* 0x000fe2000001ff00 */
[----:B------:R-:W-:-:S02]  /*0750*/  @P1 LEA.HI.X R21, R12, c[0x0][0x1d4], R15, 0x1, P2 ;  /* 0x000075000c151a11 */ /* 0x000fc400010f0c0f */
[----:B------:R-:W3:Y:S01]  /*0760*/  @P0 LDG.E.128 R8, [R26.64] ;  /* 0x000000041a080981 */ /* 0x000ee2000c1e1d00 */
[----:B------:R-:W-:Y:S01]  /*0770*/  CS2R R14, SRZ ;  /* 0x00000000000e7805 */ /* 0x000fe2000001ff00 */
[----:B------:R-:W-:Y:S02]  /*0780*/  CS2R R12, SRZ ;  /* 0x00000000000c7805 */ /* 0x000fe4000001ff00 */
[----:B------:R-:W4:Y:S04]  /*0790*/  @P1 LDG.E.128 R16, [R20.64] ;  /* 0x0000000414101981 */ /* 0x000f28000c1e1d00 */
[----:B------:R-:W5:Y:S01]  /*07a0*/  @P1 LDG.E.128 R12, [R2.64] ;  /* 0x00000004020c1981 */ /* 0x000f62000c1e1d00 */
[----:B------:R-:W-:Y:S01]  /*07b0*/  LOP3.LUT P0, RZ, R22, 0x3, RZ, 0xc0, !PT ;  /* 0x0000000316ff7812 */ /* 0x000fe2000780c0ff */
[----:B--2---:R-:W-:-:S02]  /*07c0*/  HADD2.F32 R25, -RZ, R4.H1_H1 ;  /* 0x30000004ff197230 */ /* 0x004fc40000004100 */
[----:B---3--:R-:W-:Y:S02]  /*07d0*/  HADD2.F32 R26, -RZ, R8.H1_H1 ;  /* 0x30000008ff1a7230 */ /* 0x008fe40000004100 */
[----:B------:R-:W-:Y:S02]  /*07e0*/  HADD2.F32 R24, -RZ, R4.H0_H0 ;  /* 0x20000004ff187230 */ /* 0x000fe40000004100 */
[----:B------:R-:W-:Y:S01]  /*07f0*/  HADD2.F32 R27, -RZ, R8.H0_H0 ;  /* 0x20000008ff1b7230 */ /* 0x000fe20000004100 */
[----:B------:R-:W-:Y:S01]  /*0800*/  FMUL.FTZ R25, R25, R26 ;  /* 0x0000001a19197220 */ /* 0x000fe20000410000 */
[----:B----4-:R-:W-:Y:S02]  /*0810*/  HADD2.F32 R29, -RZ, R16.H1_H1 ;  /* 0x30000010ff1d7230 */ /* 0x010fe40000004100 */
[----:B-----5:R-:W-:Y:S01]  /*0820*/  HADD2.F32 R28, -RZ, R12.H1_H1 ;  /* 0x3000000cff1c7230 */ /* 0x020fe20000004100 */
[----:B------:R-:W-:Y:S01]  /*0830*/  FFMA.FTZ R24, R24, R27, R25 ;  /* 0x0000001b18187223 */ /* 0x000fe20000010019 */
[----:B------:R-:W-:-:S02]  /*0840*/  HADD2.F32 R8, -RZ, R5.H0_H0 ;  /* 0x20000005ff087230 */ /* 0x000fc40000004100 */
[----:B------:R-:W-:Y:S01]  /*0850*/  HADD2.F32 R21, -RZ, R9.H0_H0 ;  /* 0x20000009ff157230 */ /* 0x000fe20000004100 */
[----:B------:R-:W-:Y:S01]  /*0860*/  FMUL.FTZ R4, R28, R29 ;  /* 0x0000001d1c047220 */ /* 0x000fe20000410000 */
[----:B------:R-:W-:Y:S02]  /*0870*/  HADD2.F32 R25, -RZ, R12.H0_H0 ;  /* 0x2000000cff197230 */ /* 0x000fe40000004100 */
[----:B------:R-:W-:Y:S01]  /*0880*/  HADD2.F32 R16, -RZ, R16.H0_H0 ;  /* 0x20000010ff107230 */ /* 0x000fe20000004100 */
[----:B------:R-:W-:Y:S01]  /*0890*/  FFMA.FTZ R24, R8, R21, R24 ;  /* 0x0000001508187223 */ /* 0x000fe20000010018 */
[----:B------:R-:W-:Y:S02]  /*08a0*/  HADD2.F32 R5, -RZ, R5.H1_H1 ;  /* 0x30000005ff057230 */ /* 0x000fe40000004100 */
[----:B------:R-:W-:Y:S01]  /*08b0*/  HADD2.F32 R12, -RZ, R9.H1_H1 ;  /* 0x30000009ff0c7230 */ /* 0x000fe20000004100 */
[----:B------:R-:W-:Y:S01]  /*08c0*/  FFMA.FTZ R16, R25, R16, R4 ;  /* 0x0000001019107223 */ /* 0x000fe20000010004 */
[----:B------:R-:W-:-:S02]  /*08d0*/  HADD2.F32 R21, -RZ, R10.H0_H0 ;  /* 0x2000000aff157230 */ /* 0x000fc40000004100 */
[----:B------:R-:W-:Y:S01]  /*08e0*/  HADD2.F32 R9, -RZ, R10.H1_H1 ;  /* 0x3000000aff097230 */ /* 0x000fe20000004100 */
[----:B------:R-:W-:Y:S01]  /*08f0*/  FFMA.FTZ R5, R5, R12, R24 ;  /* 0x0000000c05057223 */ /* 0x000fe20000010018 */
[--C-:B------:R-:W-:Y:S02]  /*0900*/  HADD2.F32 R2, -RZ, R6.reuse.H0_H0 ;  /* 0x20000006ff027230 */ /* 0x100fe40000004100 */
[----:B------:R-:W-:Y:S02]  /*0910*/  HADD2.F32 R25, -RZ, R13.H0_H0 ;  /* 0x2000000dff197230 */ /* 0x000fe40000004100 */
[----:B------:R-:W-:Y:S01]  /*0920*/  HADD2.F32 R10, -RZ, R17.H0_H0 ;  /* 0x20000011ff0a7230 */ /* 0x000fe20000004100 */
[----:B------:R-:W-:Y:S01]  /*0930*/  FFMA.FTZ R2, R2, R21, R5 ;  /* 0x0000001502027223 */ /* 0x000fe20000010005 */
[----:B------:R-:W-:Y:S02]  /*0940*/  HADD2.F32 R6, -RZ, R6.H1_H1 ;  /* 0x30000006ff067230 */ /* 0x000fe40000004100 */
[----:B------:R-:W-:Y:S01]  /*0950*/  HADD2.F32 R13, -RZ, R13.H1_H1 ;  /* 0x3000000dff0d7230 */ /* 0x000fe20000004100 */
[----:B------:R-:W-:Y:S01]  /*0960*/  FFMA.FTZ R16, R25, R10, R16 ;  /* 0x0000000a19107223 */ /* 0x000fe20000010010 */
[----:B------:R-:W-:Y:S01]  /*0970*/  HADD2.F32 R17, -RZ, R17.H1_H1 ;  /* 0x30000011ff117230 */ /* 0x000fe20000004100 */
[----:B------:R-:W-:Y:S01]  /*0980*/  FFMA.FTZ R2, R6, R9, R2 ;  /* 0x0000000906027223 */ /* 0x000fe20000010002 */
[----:B------:R-:W-:-:S02]  /*0990*/  HADD2.F32 R3, -RZ, R7.H0_H0 ;  /* 0x20000007ff037230 */ /* 0x000fc40000004100 */
[----:B------:R-:W-:Y:S01]  /*09a0*/  HADD2.F32 R8, -RZ, R11.H0_H0 ;  /* 0x2000000bff087230 */ /* 0x000fe20000004100 */
[----:B------:R-:W-:Y:S01]  /*09b0*/  FFMA.FTZ R16, R13, R17, R16 ;  /* 0x000000110d107223 */ /* 0x000fe20000010010 */
[----:B------:R-:W-:Y:S02]  /*09c0*/  HADD2.F32 R5, -RZ, R14.H0_H0 ;  /* 0x2000000eff057230 */ /* 0x000fe40000004100 */
[----:B------:R-:W-:Y:S01]  /*09d0*/  HADD2.F32 R10, -RZ, R18.H0_H0 ;  /* 0x20000012ff0a7230 */ /* 0x000fe20000004100 */
[----:B------:R-:W-:Y:S01]  /*09e0*/  FFMA.FTZ R2, R3, R8, R2 ;  /* 0x0000000803027223 */ /* 0x000fe20000010002 */
[----:B------:R-:W-:Y:S02]  /*09f0*/  HADD2.F32 R7, -RZ, R7.H1_H1 ;  /* 0x30000007ff077230 */ /* 0x000fe40000004100 */
[----:B------:R-:W-:Y:S01]  /*0a00*/  HADD2.F32 R4, -RZ, R11.H1_H1 ;  /* 0x3000000bff047230 */ /* 0x000fe20000004100 */
[----:B------:R-:W-:Y:S01]  /*0a10*/  FFMA.FTZ R16, R5, R10, R16 ;  /* 0x0000000a05107223 */ /* 0x000fe20000010010 */
[----:B------:R-:W-:-:S02]  /*0a20*/  HADD2.F32 R9, -RZ, R14.H1_H1 ;  /* 0x3000000eff097230 */ /* 0x000fc40000004100 */
[----:B------:R-:W-:Y:S01]  /*0a30*/  HADD2.F32 R18, -RZ, R18.H1_H1 ;  /* 0x30000012ff127230 */ /* 0x000fe20000004100 */
[----:B------:R-:W-:Y:S01]  /*0a40*/  FFMA.FTZ R2, R7, R4, R2 ;  /* 0x0000000407027223 */ /* 0x000fe20000010002 */
[----:B------:R-:W-:Y:S02]  /*0a50*/  HADD2.F32 R3, -RZ, R15.H0_H0 ;  /* 0x2000000fff037230 */ /* 0x000fe40000004100 */
[----:B------:R-:W-:Y:S01]  /*0a60*/  HADD2.F32 R5, -RZ, R19.H0_H0 ;  /* 0x20000013ff057230 */ /* 0x000fe20000004100 */
[----:B------:R-:W-:Y:S01]  /*0a70*/  FFMA.FTZ R16, R9, R18, R16 ;  /* 0x0000001209107223 */ /* 0x000fe20000010010 */
[----:B------:R-:W-:-:S03]  /*0a80*/  HADD2.F32 R15, -RZ, R15.H1_H1 ;  /* 0x3000000fff0f7230 */ /* 0x000fc60000004100 */
[----:B------:R-:W-:Y:S02]  /*0a90*/  FFMA.FTZ R16, R3, R5, R16 ;  /* 0x0000000503107223 */ /* 0x000fe40000010010 */
[----:B------:R-:W0:Y:S01]  /*0aa0*/  SHFL.BFLY PT, R3, R2, 0x2, 0x1f ;  /* 0x0c401f0002037f89 */ /* 0x000e2200000e0000 */
[----:B------:R-:W-:-:S05]  /*0ab0*/  HADD2.F32 R19, -RZ, R19.H1_H1 ;  /* 0x30000013ff137230 */ /* 0x000fca0000004100 */
[----:B------:R-:W-:-:S05]  /*0ac0*/  FFMA.FTZ R16, R15, R19, R16 ;  /* 0x000000130f107223 */ /* 0x000fca0000010010 */
[----:B------:R-:W1:Y:S01]  /*0ad0*/  SHFL.BFLY PT, R5, R16, 0x2, 0x1f ;  /* 0x0c401f0010057f89 */ /* 0x000e6200000e0000 */
[----:B0-----:R-:W-:-:S05]  /*0ae0*/  FADD.FTZ R4, R2, R3 ;  /* 0x0000000302047221 */ /* 0x001fca0000010000 */
[----:B------:R-:W0:Y:S01]  /*0af0*/  SHFL.BFLY PT, R3, R4, 0x1, 0x1f ;  /* 0x0c201f0004037f89 */ /* 0x000e2200000e0000 */
[----:B-1----:R-:W-:Y:S01]  /*0b00*/  FADD.FTZ R5, R16, R5 ;  /* 0x0000000510057221 */ /* 0x002fe20000010000 */
[----:B------:R-:W-:-:S04]  /*0b10*/  IADD3 R7, R23, R0, RZ ;  /* 0x0000000017077210 */ /* 0x000fc80007ffe0ff */
[----:B------:R-:W1:Y:S01]  /*0b20*/  SHFL.BFLY PT, R6, R5, 0x1, 0x1f ;  /* 0x0c201f0005067f89 */ /* 0x000e6200000e0000 */
[----:B------:R-:W-:Y:S02]  /*0b30*/  SHF.R.S32.HI R8, RZ, 0x1f, R7 ;  /* 0x0000001fff087819 */ /* 0x000fe40000011407 */
[----:B------:R-:W-:-:S04]  /*0b40*/  LEA.HI R7, P1, R22, R7, RZ, 0x1e ;  /* 0x0000000716077211 */ /* 0x000fc8000783f0ff */
[----:B------:R-:W-:Y:S02]  /*0b50*/  IADD3.X R8, RZ, R8, RZ, P1, !PT ;  /* 0x00000008ff087210 */ /* 0x000fe40000ffe4ff */
[----:B------:R-:W-:Y:S01]  /*0b60*/  LEA R2, P1, R7, c[0x0][0x3c8], 0x2 ;  /* 0x0000f20007027a11 */ /* 0x000fe200078210ff */
[----:B0-----:R-:W-:-:S03]  /*0b70*/  FADD.FTZ R0, R4, R3 ;  /* 0x0000000304007221 */ /* 0x001fc60000010000 */
[----:B------:R-:W-:Y:S01]  /*0b80*/  LEA.HI.X R3, R7, c[0x0][0x3cc], R8, 0x2, P1 ;  /* 0x0000f30007037a11 */ /* 0x000fe200008f1408 */
[----:B------:R-:W-:-:S05]  /*0b90*/  FMUL.FTZ R7, R0, c[0x0][0x2d4] ;  /* 0x0000b50000077a20 */ /* 0x000fca0000410000 */
[----:B------:R0:W-:Y:S01]  /*0ba0*/  @!P0 STG.E [R2.64], R7 ;  /* 0x0000000702008986 */ /* 0x0001e2000c101904 */
[----:B-1----:R-:W-:Y:S01]  /*0bb0*/  FADD.FTZ R6, R5, R6 ;  /* 0x0000000605067221 */ /* 0x002fe20000010000 */
[----:B------:R-:W-:Y:S06]  /*0bc0*/  @P0 EXIT ;  /* 0x000000000000094d */ /* 0x000fec0003800000 */
[----:B------:R-:W-:-:S05]  /*0bd0*/  FMUL.FTZ R5, R6, c[0x0][0x2d4] ;  /* 0x0000b50006057a20 */ /* 0x000fca0000410000 */
[----:B------:R-:W-:Y:S01]  /*0be0*/  STG.E [R2.64+0x100], R5 ;  /* 0x0001000502007986 */ /* 0x000fe2000c101904 */
[----:B------:R-:W-:Y:S05]  /*0bf0*/  EXIT ;  /* 0x000000000000794d */ /* 0x000fea0003800000 */
.L_x_788:
        /* <DEDUP_REMOVED lines=16> */
.L_x_1346:


//--------------------- .text._ZN5flash25flash_bwd_dot_do_o_kernelILb1E23Flash_bwd_kernel_traitsILi32ELi128ELi128ELi8ELi4ELi4ELi4ELb1ELb0EN7cutlass6half_tE19Flash_kernel_traitsILi32ELi128ELi128ELi8ES3_EEEEvNS_16Flash_bwd_paramsE --------------------------
	.section	.text._ZN5flash25flash_bwd_dot_do_o_kernelILb1E23Flash_bwd_kernel_traitsILi32ELi128ELi128ELi8ELi4ELi4ELi4ELb1ELb0EN7cutlass6half_tE19Flash_kernel_traitsILi32ELi128ELi128ELi8ES3_EEEEvNS_16Flash_bwd_paramsE,"ax",@progbits
	.sectioninfo	@"SHI_REGISTERS=34"
	.align	128
        .global         _ZN5flash25flash_bwd_dot_do_o_kernelILb1E23Flash_bwd_kernel_traitsILi32ELi128ELi128ELi8ELi4ELi4ELi4ELb1ELb0EN7cutlass6half_tE19Flash_kernel_traitsILi32ELi128ELi128ELi8ES3_EEEEvNS_16Flash_bwd_paramsE
        .type           _ZN5flash25flash_bwd_dot_do_o_kernelILb1E23Flash_bwd_kernel_traitsILi32ELi128ELi128ELi8ELi4ELi4ELi4ELb1ELb0EN7cutlass6half_tE19Flash_kernel_traitsILi32ELi128ELi128ELi8ES3_EEEEvNS_16Flash_bwd_paramsE,@function
        .size           _ZN5flash25flash_bwd_dot_do_o_kernelILb1E23Flash_bwd_kernel_traitsILi32ELi128ELi128ELi8ELi4ELi4ELi4ELb1ELb0EN7cutlass6half_tE19Flash_kernel_traitsILi32ELi128ELi128ELi8ES3_EEEEvNS_16Flash_bwd_paramsE,(.L_x_1347 - _ZN5flash25flash_bwd_dot_do_o_kernelILb1E23Flash_bwd_kernel_traitsILi32ELi128ELi128ELi8ELi4ELi4ELi4ELb1ELb0EN7cutlass6half_tE19Flash_kernel_traitsILi32ELi128ELi128ELi8ES3_EEEEvNS_16Flash_bwd_paramsE)
        .other          _ZN5flash25flash_bwd_dot_do_o_kernelILb1E23Flash_bwd_kernel_traitsILi32ELi128ELi128ELi8ELi4ELi4ELi4ELb1ELb0EN7cutlass6half_tE19Flash_kernel_traitsILi32ELi128ELi128ELi8ES3_EEEEvNS_16Flash_bwd_paramsE,@"STO_CUDA_ENTRY STV_DEFAULT"
_ZN5flash25flash_bwd_dot_do_o_kernelILb1E23Flash_bwd_kernel_traitsILi32ELi128ELi128ELi8ELi4ELi4ELi4ELb1ELb0EN7cutlass6half_tE19Flash_kernel_traitsILi32ELi128ELi128ELi8ES3_EEEEvNS_16Flash_bwd_paramsE:
.text._ZN5flash25flash_bwd_dot_do_o_kernelILb1E23Flash_bwd_kernel_traitsILi32ELi128ELi128ELi8ELi4ELi4ELi4ELb1ELb0EN7cutlass6half_tE19Flash_kernel_traitsILi32ELi128ELi128ELi8ES3_EEEEvNS_16Flash_bwd_paramsE:
        /* <DEDUP_REMOVED lines=12> */
[----:B--2---:R-:W-:Y:S01]  /*00c0*/  @P0 IADD3 R13, R0, -R11, RZ ;  /* 0x8000000b000d0210 */ /* 0x004fe20007ffe0ff */
[----:B------:R-:W-:-:S05]  /*00d0*/  @!P0 IMAD.MOV.U32 R13, RZ, RZ, c[0x0][0x214] ;  /* 0x00008500ff0d8624 */ /* 0x000fca00078e00ff */
[----:B------:R-:W-:-:S13]  /*00e0*/  ISETP.GT.AND P1, PT, R13, R21, PT ;  /* 0x000000150d00720c */ /* 0x000fda0003f24270 */
[----:B------:R-:W-:Y:S05]  /*00f0*/  @!P1 EXIT ;  /* 0x000000000000994d */ /* 0x000fea0003800000 */
[----:B------:R-:W-:Y:S01]  /*0100*/  ISETP.NE.AND P1, PT, R11, -0x1, PT ;  /* 0xffffffff0b00780c */ /* 0x000fe20003f25270 */
[C---:B------:R-:W-:Y:S01]  /*0110*/  IMAD.WIDE R2, R10.reuse, 0x80, RZ ;  /* 0x000000800a027825 */ /* 0x040fe200078e02ff */
[----:B------:R-:W-:Y:S01]  /*0120*/  MOV R20, c[0x0][0x1c0] ;  /* 0x0000700000147a02 */ /* 0x000fe20000000f00 */
[----:B------:R-:W-:Y:S01]  /*0130*/  ULDC.U8 UR6, c[0x0][0x328] ;  /* 0x0000ca0000067ab9 */ /* 0x000fe20000000000 */
[----:B------:R-:W-:Y:S01]  /*0140*/  SHF.R.S32.HI R14, RZ, 0x1f, R21 ;  /* 0x0000001fff0e7819 */ /* 0x000fe20000011415 */
[----:B------:R-:W-:Y:S01]  /*0150*/  IMAD.WIDE R24, R10, c[0x0][0x224], RZ ;  /* 0x000089000a187a25 */ /* 0x000fe200078e02ff */
[----:B------:R-:W-:Y:S02]  /*0160*/  SEL R0, R2, RZ, P0 ;  /* 0x000000ff02007207 */ /* 0x000fe40000000000 */
[----:B------:R-:W-:Y:S01]  /*0170*/  SEL R5, R3, RZ, P0 ;  /* 0x000000ff03057207 */ /* 0x000fe20000000000 */
[----:B------:R-:W-:-:S04]  /*0180*/  IMAD.WIDE R30, R20, c[0x0][0x22c], RZ ;  /* 0x00008b00141e7a25 */ /* 0x000fc800078e02ff */
[--C-:B------:R-:W-:Y:S01]  /*0190*/  @!P1 SHF.R.S32.HI R4, RZ, 0x1f, R10.reuse ;  /* 0x0000001fff049819 */ /* 0x100fe2000001140a */
[C---:B------:R-:W-:Y:S01]  /*01a0*/  @P1 IMAD.WIDE.U32 R2, R11.reuse, c[0x0][0x1e8], RZ ;  /* 0x00007a000b021a25 */ /* 0x040fe200078e00ff */
[----:B------:R-:W-:Y:S02]  /*01b0*/  @!P1 SHF.R.S32.HI R19, RZ, 0x1f, R10 ;  /* 0x0000001fff139819 */ /* 0x000fe4000001140a */
[----:B------:R-:W-:Y:S01]  /*01c0*/  @P1 MOV R23, R11 ;  /* 0x0000000b00171202 */ /* 0x000fe20000000f00 */
[----:B------:R-:W-:Y:S01]  /*01d0*/  @P1 IMAD R8, R11, c[0x0][0x1ec], R3 ;  /* 0x00007b000b081a24 */ /* 0x000fe200078e0203 */
[----:B------:R-:W-:Y:S01]  /*01e0*/  @P1 MOV R12, R2 ;  /* 0x00000002000c1202 */ /* 0x000fe20000000f00 */
[----:B------:R-:W-:Y:S01]  /*01f0*/  @!P1 IMAD R9, R4, c[0x0][0x368], RZ ;  /* 0x0000da0004099a24 */ /* 0x000fe200078e02ff */
[----:B------:R-:W-:Y:S01]  /*0200*/  SHF.R.S32.HI R3, RZ, 0x1f, R20 ;  /* 0x0000001fff037819 */ /* 0x000fe20000011414 */
[----:B------:R-:W-:Y:S01]  /*0210*/  IMAD R2, R25, c[0x0][0x1c0], RZ ;  /* 0x0000700019027a24 */ /* 0x000fe200078e02ff */
[----:B------:R-:W-:Y:S01]  /*0220*/  @!P1 MOV R23, 0xffffffff ;  /* 0xffffffff00179802 */ /* 0x000fe20000000f00 */
[----:B------:R-:W-:-:S02]  /*0230*/  @!P1 IMAD R19, R19, c[0x0][0x1e0], RZ ;  /* 0x0000780013139a24 */ /* 0x000fc400078e02ff */
[----:B------:R-:W-:-:S04]  /*0240*/  @P1 IMAD.WIDE.U32 R6, R11, c[0x0][0x370], RZ ;  /* 0x0000dc000b061a25 */ /* 0x000fc800078e00ff */
[C---:B------:R-:W-:Y:S01]  /*0250*/  @!P1 IMAD R9, R10.reuse, c[0x0][0x36c], R9 ;  /* 0x0000db000a099a24 */ /* 0x040fe200078e0209 */
[----:B------:R-:W-:Y:S01]  /*0260*/  @P1 MOV R15, R6 ;  /* 0x00000006000f1202 */ /* 0x000fe20000000f00 */
[----:B------:R-:W-:-:S04]  /*0270*/  @!P1 IMAD.WIDE.U32 R16, R10, c[0x0][0x368], RZ ;  /* 0x0000da000a109a25 */ /* 0x000fc800078e00ff */
[----:B------:R-:W-:Y:S01]  /*0280*/  IMAD R27, R24, R3, R2 ;  /* 0x00000003181b7224 */ /* 0x000fe200078e0202 */
[----:B------:R-:W-:Y:S01]  /*0290*/  @!P1 MOV R15, R16 ;  /* 0x00000010000f9202 */ /* 0x000fe20000000f00 */
[----:B------:R-:W-:-:S04]  /*02a0*/  @!P1 IMAD.WIDE.U32 R2, R10, c[0x0][0x1e0], RZ ;  /* 0x000078000a029a25 */ /* 0x000fc800078e00ff */
[----:B------:R-:W-:Y:S01]  /*02b0*/  @!P1 IMAD R19, R10, c[0x0][0x1e4], R19 ;  /* 0x000079000a139a24 */ /* 0x000fe200078e0213 */
[----:B------:R-:W-:Y:S01]  /*02c0*/  @!P1 MOV R12, R2 ;  /* 0x00000002000c9202 */ /* 0x000fe20000000f00 */
[----:B------:R-:W-:Y:S02]  /*02d0*/  @P1 IMAD R7, R11, c[0x0][0x374], R7 ;  /* 0x0000dd000b071a24 */ /* 0x000fe400078e0207 */
[----:B------:R-:W-:Y:S01]  /*02e0*/  @!P1 IMAD.IADD R7, R17, 0x1, R9 ;  /* 0x0000000111079824 */ /* 0x000fe200078e0209 */
[----:B------:R-:W-:Y:S01]  /*02f0*/  @!P1 IADD3 R8, R3, R19, RZ ;  /* 0x0000001303089210 */ /* 0x000fe20007ffe0ff */
[----:B------:R-:W0:Y:S01]  /*0300*/  S2R R9, SR_CTAID.Z ;  /* 0x0000000000097919 */ /* 0x000e220000002700 */
[----:B------:R-:W-:Y:S01]  /*0310*/  IMAD.WIDE.U32 R24, R24, c[0x0][0x1c0], RZ ;  /* 0x0000700018187a25 */ /* 0x000fe200078e00ff */
[----:B------:R-:W-:Y:S02]  /*0320*/  MOV R3, c[0x0][0x22c] ;  /* 0x00008b0000037a02 */ /* 0x000fe40000000f00 */
[----:B------:R-:W-:Y:S01]  /*0330*/  IADD3 R19, P0, R21, R0, RZ ;  /* 0x0000000015137210 */ /* 0x000fe20007f1e0ff */
[----:B------:R-:W-:Y:S01]  /*0340*/  IMAD.MOV.U32 R17, RZ, RZ, RZ ;  /* 0x000000ffff117224 */ /* 0x000fe200078e00ff */
[----:B------:R-:W-:Y:S01]  /*0350*/  IADD3 R2, R25, R27, RZ ;  /* 0x0000001b19027210 */ /* 0x000fe20007ffe0ff */
[----:B------:R-:W-:Y:S01]  /*0360*/  IMAD R4, R31, R23, RZ ;  /* 0x000000171f047224 */ /* 0x000fe200078e02ff */
[----:B------:R-:W-:-:S02]  /*0370*/  SHF.R.S32.HI R25, RZ, 0x1f, R3 ;  /* 0x0000001fff197819 */ /* 0x000fc40000011403 */
[----:B------:R-:W1:Y:S01]  /*0380*/  S2R R3, SR_TID.X ;  /* 0x0000000000037919 */ /* 0x000e620000002100 */
[----:B------:R-:W-:Y:S01]  /*0390*/  IADD3.X R5, R14, R5, RZ, P0, !PT ;  /* 0x000000050e057210 */ /* 0x000fe200007fe4ff */
[----:B------:R-:W-:Y:S01]  /*03a0*/  IMAD R2, R2, c[0x0][0x22c], RZ ;  /* 0x00008b0002027a24 */ /* 0x000fe200078e02ff */
[----:B------:R-:W-:Y:S01]  /*03b0*/  ISETP.NE.AND P0, PT, RZ, UR6, PT ;  /* 0x00000006ff007c0c */ /* 0x000fe2000bf05270 */
[C---:B------:R-:W-:Y:S02]  /*03c0*/  IMAD R17, R30.reuse, R17, R4 ;  /* 0x000000111e117224 */ /* 0x040fe400078e0204 */
[----:B------:R-:W-:Y:S02]  /*03d0*/  IMAD R6, R5, R30, RZ ;  /* 0x0000001e05067224 */ /* 0x000fe400078e02ff */
[----:B------:R-:W-:Y:S02]  /*03e0*/  IMAD R27, R25, R24, R2 ;  /* 0x00000018191b7224 */ /* 0x000fe400078e0202 */
[----:B------:R-:W-:-:S04]  /*03f0*/  IMAD.WIDE.U32 R4, R30, R23, RZ ;  /* 0x000000171e047225 */ /* 0x000fc800078e00ff */
[----:B------:R-:W-:-:S04]  /*0400*/  IMAD.WIDE.U32 R24, R24, c[0x0][0x22c], RZ ;  /* 0x00008b0018187a25 */ /* 0x000fc800078e00ff */
[----:B------:R-:W-:Y:S01]  /*0410*/  IMAD R23, R31, R19, R6 ;  /* 0x000000131f177224 */ /* 0x000fe200078e0206 */
[----:B------:R-:W-:Y:S01]  /*0420*/  IADD3 R0, R25, R27, RZ ;  /* 0x0000001b19007210 */ /* 0x000fe20007ffe0ff */
[----:B0-----:R-:W-:Y:S01]  /*0430*/  IMAD R2, R9, c[0x0][0x22c], RZ ;  /* 0x00008b0009027a24 */ /* 0x001fe200078e02ff */
[----:B------:R-:W-:Y:S01]  /*0440*/  SEL R24, R24, R4, !P1 ;  /* 0x0000000418187207 */ /* 0x000fe20004800000 */
[----:B------:R-:W-:Y:S01]  /*0450*/  IMAD.WIDE.U32 R30, R19, R30, RZ ;  /* 0x0000001e131e7225 */ /* 0x000fe200078e00ff */
[----:B------:R-:W-:Y:S02]  /*0460*/  SHF.R.S32.HI R6, RZ, 0x1f, R9 ;  /* 0x0000001fff067819 */ /* 0x000fe40000011409 */
[----:B------:R-:W-:Y:S01]  /*0470*/  SHF.R.S32.HI R25, RZ, 0x1f, R2 ;  /* 0x0000001fff197819 */ /* 0x000fe20000011402 */
[----:B------:R-:W-:Y:S01]  /*0480*/  @P1 IMAD.IADD R0, R5, 0x1, R17 ;  /* 0x0000000105001824 */ /* 0x000fe200078e0211 */
[----:B------:R-:W-:Y:S01]  /*0490*/  IADD3 R26, R31, R23, RZ ;  /* 0x000000171f1a7210 */ /* 0x000fe20007ffe0ff */
[----:B------:R-:W-:Y:S05]  /*04a0*/  @!P0 BRA `(.L_x_789) ;  /* 0x0000007000008947 */ /* 0x000fea0003800000 */
[----:B-1----:R-:W-:Y:S01]  /*04b0*/  HFMA2.MMA R4, -RZ, RZ, 0, 7.62939453125e-06 ;  /* 0x00000080ff047435 */ /* 0x002fe200000001ff */
[----:B------:R-:W-:Y:S01]  /*04c0*/  @!P1 IMAD R11, R10, c[0x0][0x224], RZ ;  /* 0x000089000a0b9a24 */ /* 0x000fe200078e02ff */
[----:B------:R-:W-:-:S04]  /*04d0*/  MOV R5, c[0x0][0x210] ;  /* 0x0000840000057a02 */ /* 0x000fc80000000f00 */
[----:B------:R-:W-:-:S04]  /*04e0*/  LEA R10, R10, R11, 0x7 ;  /* 0x0000000b0a0a7211 */ /* 0x000fc800078e38ff */
[----:B------:R-:W-:-:S04]  /*04f0*/  IMAD R4, R4, R5, c[0x0][0x234] ;  /* 0x00008d0004047624 */ /* 0x000fc800078e0205 */
[----:B------:R-:W-:Y:S01]  /*0500*/  IMAD R27, R4, R9, R10 ;  /* 0x00000009041b7224 */ /* 0x000fe200078e020a */
[----:B------:R-:W-:Y:S05]  /*0510*/  BRA `(.L_x_790) ;  /* 0x0000002000007947 */ /* 0x000fea0003800000 */
.L_x_789:
[----:B-1----:R-:W-:-:S04]  /*0520*/  IMAD R10, R10, c[0x0][0x1c0], R9 ;  /* 0x000070000a0a7a24 */ /* 0x002fc800078e0209 */
[----:B------:R-:W-:Y:S02]  /*0530*/  IMAD R27, R10, c[0x0][0x224], RZ ;  /* 0x000089000a1b7a24 */ /* 0x000fe400078e02ff */
.L_x_790:
[----:B------:R-:W-:Y:S01]  /*0540*/  SHF.R.S32.HI R28, RZ, 0x1f, R3 ;  /* 0x0000001fff1c7819 */ /* 0x000fe20000011403 */
[----:B------:R-:W-:-:S03]  /*0550*/  IMAD R18, R14, c[0x0][0x370], RZ ;  /* 0x0000dc000e127a24 */ /* 0x000fc600078e02ff */
[----:B------:R-:W-:Y:S01]  /*0560*/  LEA.HI R16, R28, R3, RZ, 0x2 ;  /* 0x000000031c107211 */ /* 0x000fe200078f10ff */
[----:B------:R-:W-:-:S03]  /*0570*/  IMAD R18, R21, c[0x0][0x374], R18 ;  /* 0x0000dd0015127a24 */ /* 0x000fc600078e0212 */
[----:B------:R-:W-:-:S05]  /*0580*/  LOP3.LUT R4, R16, 0x1ffffffc, RZ, 0xc0, !PT ;  /* 0x1ffffffc10047812 */ /* 0x000fca00078ec0ff */
[----:B------:R-:W-:-:S05]  /*0590*/  IMAD.IADD R4, R3, 0x1, -R4 ;  /* 0x0000000103047824 */ /* 0x000fca00078e0a04 */
[----:B------:R-:W-:-:S04]  /*05a0*/  SHF.L.U32 R4, R4, 0x3, RZ ;  /* 0x0000000304047819 */ /* 0x000fc800000006ff */
[----:B------:R-:W-:Y:S02]  /*05b0*/  SHF.R.S32.HI R5, RZ, 0x1f, R4 ;  /* 0x0000001fff057819 */ /* 0x000fe40000011404 */
[----:B------:R-:W-:-:S03]  /*05c0*/  ISETP.GE.AND P0, PT, R4, c[0x0][0x220], PT ;  /* 0x0000880004007a0c */ /* 0x000fc60003f06270 */
[----:B------:R-:W-:-:S04]  /*05d0*/  IMAD.WIDE.U32 R10, R21, c[0x0][0x370], R4 ;  /* 0x0000dc00150a7a25 */ /* 0x000fc800078e0004 */
[----:B------:R-:W-:Y:S01]  /*05e0*/  IMAD.WIDE.U32 R4, R21, c[0x0][0x1e8], R4 ;  /* 0x00007a0015047a25 */ /* 0x000fe200078e0004 */
[----:B------:R-:W-:-:S04]  /*05f0*/  IADD3 R10, P1, R15, R10, RZ ;  /* 0x0000000a0f0a7210 */ /* 0x000fc80007f3e0ff */
[----:B------:R-:W-:Y:S02]  /*0600*/  IADD3.X R11, R7, R11, R18, P1, !PT ;  /* 0x0000000b070b7210 */ /* 0x000fe40000ffe412 */
[----:B------:R-:W-:Y:S02]  /*0610*/  IADD3 R7, -R21, R13, RZ ;  /* 0x0000000d15077210 */ /* 0x000fe40007ffe1ff */
[----:B------:R-:W-:Y:S01]  /*0620*/  SHF.R.S32.HI R13, RZ, 0x2, R16 ;  /* 0x00000002ff0d7819 */ /* 0x000fe20000011410 */
[----:B------:R-:W-:Y:S01]  /*0630*/  IMAD R16, R14, c[0x0][0x1e8], RZ ;  /* 0x00007a000e107a24 */ /* 0x000fe200078e02ff */
[----:B------:R-:W-:Y:S01]  /*0640*/  IADD3 R4, P2, R12, R4, RZ ;  /* 0x000000040c047210 */ /* 0x000fe20007f5e0ff */
[----:B------:R-:W-:Y:S01]  /*0650*/  IMAD R14, R6, c[0x0][0x378], RZ ;  /* 0x0000de00060e7a24 */ /* 0x000fe200078e02ff */
[----:B------:R-:W-:Y:S01]  /*0660*/  ISETP.LT.AND P1, PT, R13, R7, !P0 ;  /* 0x000000070d00720c */ /* 0x000fe20004721270 */
[----:B------:R-:W-:Y:S02]  /*0670*/  IMAD R17, R21, c[0x0][0x1ec], R16 ;  /* 0x00007b0015117a24 */ /* 0x000fe400078e0210 */
[C---:B------:R-:W-:Y:S01]  /*0680*/  IMAD R15, R9.reuse, c[0x0][0x37c], R14 ;  /* 0x0000df00090f7a24 */ /* 0x040fe200078e020e */
[----:B------:R-:W-:Y:S01]  /*0690*/  SHF.R.S32.HI R14, RZ, 0x1f, R13 ;  /* 0x0000001fff0e7819 */ /* 0x000fe2000001140d */
[----:B------:R-:W-:Y:S01]  /*06a0*/  IMAD.WIDE.U32 R10, R9, c[0x0][0x378], R10 ;  /* 0x0000de00090a7a25 */ /* 0x000fe200078e000a */
[----:B------:R-:W-:-:S02]  /*06b0*/  IADD3.X R5, R8, R5, R17, P2, !PT ;  /* 0x0000000508057210 */ /* 0x000fc400017fe411 */
[----:B------:R-:W-:Y:S02]  /*06c0*/  IADD3 R8, R13, 0x40, RZ ;  /* 0x000000400d087810 */ /* 0x000fe40007ffe0ff */
[----:B------:R-:W-:Y:S01]  /*06d0*/  IADD3 R11, R11, R15, RZ ;  /* 0x0000000f0b0b7210 */ /* 0x000fe20007ffe0ff */
[----:B------:R-:W-:Y:S01]  /*06e0*/  IMAD.WIDE.U32 R4, R9, c[0x0][0x1f0], R4 ;  /* 0x00007c0009047a25 */ /* 0x000fe200078e0004 */
[----:B------:R-:W-:-:S03]  /*06f0*/  ISETP.LT.AND P0, PT, R8, R7, !P0 ;  /* 0x000000070800720c */ /* 0x000fc60004701270 */
[----:B------:R-:W-:Y:S02]  /*0700*/  @P1 IMAD R12, R14, c[0x0][0x370], RZ ;  /* 0x0000dc000e0c1a24 */ /* 0x000fe400078e02ff */
[----:B------:R-:W-:Y:S02]  /*0710*/  IMAD R8, R6, c[0x0][0x1f0], RZ ;  /* 0x00007c0006087a24 */ /* 0x000fe400078e02ff */
[C---:B------:R-:W-:Y:S02]  /*0720*/  @P1 IMAD R17, R13.reuse, c[0x0][0x374], R12 ;  /* 0x0000dd000d111a24 */ /* 0x040fe400078e020c */
[----:B------:R-:W-:-:S04]  /*0730*/  @P1 IMAD.WIDE.U32 R6, R13, c[0x0][0x370], R10 ;  /* 0x0000dc000d061a25 */ /* 0x000fc800078e000a */
[----:B------:R-:W-:Y:S01]  /*0740*/  IMAD R15, R9, c[0x0][0x1f4], R8 ;  /* 0x00007d00090f7a24 */ /* 0x000fe200078e0208 */
[----:B------:R-:W-:Y:S02]  /*0750*/  @P1 IADD3 R7, R7, R17, RZ ;  /* 0x0000001107071210 */ /* 0x000fe40007ffe0ff */
[----:B------:R-:W-:-:S04]  /*0760*/  @P1 LEA R8, P2, R6, c[0x0][0x330], 0x1 ;  /* 0x0000cc0006081a11 */ /* 0x000fc800078408ff */
[----:B------:R-:W-:Y:S02]  /*0770*/  @P1 LEA.HI.X R9, R6, c[0x0][0x334], R7, 0x1, P2 ;  /* 0x0000cd0006091a11 */ /* 0x000fe400010f0c07 */
[----:B------:R-:W-:Y:S02]  /*0780*/  @P0 IADD3 R16, P2, R13, 0x40, RZ ;  /* 0x000000400d100810 */ /* 0x000fe40007f5e0ff */
[----:B------:R-:W-:Y:S02]  /*0790*/  IADD3 R7, R5, R15, RZ ;  /* 0x0000000f05077210 */ /* 0x000fe40007ffe0ff */
[----:B------:R-:W-:Y:S01]  /*07a0*/  @P1 MOV R6, R4 ;  /* 0x0000000400061202 */ /* 0x000fe20000000f00 */
[----:B------:R-:W-:Y:S01]  /*07b0*/  @P0 IMAD.X R12, RZ, RZ, R14, P2 ;  /* 0x000000ffff0c0224 */ /* 0x000fe200010e060e */
[----:B------:R-:W-:Y:S01]  /*07c0*/  @P0 IADD3 R15, P2, R13, 0x40, RZ ;  /* 0x000000400d0f0810 */ /* 0x000fe20007f5e0ff */
[----:B------:R-:W-:Y:S01]  /*07d0*/  @P0 IMAD.WIDE.U32 R10, R16, c[0x0][0x370], R10 ;  /* 0x0000dc00100a0a25 */ /* 0x000fe200078e000a */
[----:B------:R-:W-:-:S03]  /*07e0*/  @P0 MOV R5, R7 ;  /* 0x0000000700050202 */ /* 0x000fc60000000f00 */
[----:B------:R-:W-:Y:S02]  /*07f0*/  @P0 IMAD R17, R12, c[0x0][0x370], RZ ;  /* 0x0000dc000c110a24 */ /* 0x000fe400078e02ff */
[----:B------:R-:W-:-:S04]  /*0800*/  @P1 IMAD.WIDE.U32 R6, R13, c[0x0][0x1e8], R6 ;  /* 0x00007a000d061a25 */ /* 0x000fc800078e0006 */
[----:B------:R-:W-:Y:S01]  /*0810*/  @P0 IMAD R12, R16, c[0x0][0x374], R17 ;  /* 0x0000dd00100c0a24 */ /* 0x000fe200078e0211 */
[----:B------:R-:W-:Y:S01]  /*0820*/  @P0 IADD3.X R16, RZ, R14, RZ, P2, !PT ;  /* 0x0000000eff100210 */ /* 0x000fe200017fe4ff */
[----:B------:R-:W-:Y:S02]  /*0830*/  @P1 IMAD R14, R14, c[0x0][0x1e8], RZ ;  /* 0x00007a000e0e1a24 */ /* 0x000fe400078e02ff */
[----:B------:R-:W-:Y:S01]  /*0840*/  @P0 IMAD.WIDE.U32 R4, R15, c[0x0][0x1e8], R4 ;  /* 0x00007a000f040a25 */ /* 0x000fe200078e0004 */
[----:B------:R-:W-:-:S03]  /*0850*/  @P0 IADD3 R11, R11, R12, RZ ;  /* 0x0000000c0b0b0210 */ /* 0x000fc60007ffe0ff */
[----:B------:R-:W-:Y:S01]  /*0860*/  @P0 IMAD R16, R16, c[0x0][0x1e8], RZ ;  /* 0x00007a0010100a24 */ /* 0x000fe200078e02ff */
[----:B------:R-:W-:Y:S01]  /*0870*/  @P0 LEA R22, P3, R4, c[0x0][0x1d0], 0x1 ;  /* 0x0000740004160a11 */ /* 0x000fe200078608ff */
[----:B------:R-:W-:Y:S02]  /*0880*/  @P1 IMAD R14, R13, c[0x0][0x1ec], R14 ;  /* 0x00007b000d0e1a24 */ /* 0x000fe400078e020e */
[----:B------:R-:W-:Y:S01]  /*0890*/  @P0 IMAD R13, R15, c[0x0][0x1ec], R16 ;  /* 0x00007b000f0d0a24 */ /* 0x000fe200078e0210 */
[C---:B------:R-:W-:Y:S02]  /*08a0*/  @P0 LEA R16, P2, R10.reuse, c[0x0][0x330], 0x1 ;  /* 0x0000cc000a100a11 */ /* 0x040fe400078408ff */
[----:B------:R-:W-:Y:S01]  /*08b0*/  @P1 IADD3 R7, R7, R14, RZ ;  /* 0x0000000e07071210 */ /* 0x000fe20007ffe0ff */
[----:B------:R-:W-:Y:S01]  /*08c0*/  @P0 IMAD.IADD R5, R5, 0x1, R13 ;  /* 0x0000000105050824 */ /* 0x000fe200078e020d */
[----:B------:R-:W-:Y:S02]  /*08d0*/  @P0 LEA.HI.X R17, R10, c[0x0][0x334], R11, 0x1, P2 ;  /* 0x0000cd000a110a11 */ /* 0x000fe400010f0c0b */
[----:B------:R-:W-:-:S02]  /*08e0*/  @P1 LEA R12, P2, R6, c[0x0][0x1d0], 0x1 ;  /* 0x00007400060c1a11 */ /* 0x000fc400078408ff */
[----:B------:R-:W-:Y:S02]  /*08f0*/  @P0 LEA.HI.X R23, R4, c[0x0][0x1d4], R5, 0x1, P3 ;  /* 0x0000750004170a11 */ /* 0x000fe400018f0c05 */
[----:B------:R-:W-:Y:S01]  /*0900*/  @P1 LEA.HI.X R13, R6, c[0x0][0x1d4], R7, 0x1, P2 ;  /* 0x00007500060d1a11 */ /* 0x000fe200010f0c07 */
[----:B------:R-:W-:Y:S01]  /*0910*/  CS2R R4, SRZ ;  /* 0x0000000000047805 */ /* 0x000fe2000001ff00 */
[----:B------:R-:W-:Y:S01]  /*0920*/  CS2R R6, SRZ ;  /* 0x0000000000067805 */ /* 0x000fe2000001ff00 */
[----:B------:R-:W-:-:S05]  /*0930*/  CS2R R10, SRZ ;  /* 0x00000000000a7805 */ /* 0x000fca000001ff00 */
[----:B------:R0:W2:Y:S02]  /*0940*/  @P1 LDG.E.128 R4, [R8.64] ;  /* 0x0000000408041981 */ /* 0x0000a4000c1e1d00 */
[----:B0-----:R-:W-:-:S06]  /*0950*/  CS2R R8, SRZ ;  /* 0x0000000000087805 */ /* 0x001fcc000001ff00 */
[----:B------:R0:W3:Y:S01]  /*0960*/  @P1 LDG.E.128 R8, [R12.64] ;  /* 0x000000040c081981 */ /* 0x0000e2000c1e1d00 */
[----:B------:R-:W-:Y:S01]  /*0970*/  CS2R R18, SRZ ;  /* 0x0000000000127805 */ /* 0x000fe2000001ff00 */
[----:B0-----:R-:W-:Y:S01]  /*0980*/  CS2R R12, SRZ ;  /* 0x00000000000c7805 */ /* 0x001fe2000001ff00 */
[--C-:B--2---:R-:W-:Y:S02]  /*0990*/  HADD2.F32 R14, -RZ, R4.reuse.H1_H1 ;  /* 0x30000004ff0e7230 */ /* 0x104fe40000004100 */
[----:B------:R-:W-:Y:S02]  /*09a0*/  HADD2.F32 R4, -RZ, R4.H0_H0 ;  /* 0x20000004ff047230 */ /* 0x000fe40000004100 */
[----:B---3--:R-:W-:-:S05]  /*09b0*/  HADD2.F32 R15, -RZ, R8.H1_H1 ;  /* 0x30000008ff0f7230 */ /* 0x008fca0000004100 */
[----:B------:R-:W-:Y:S01]  /*09c0*/  FMUL.FTZ R14, R14, R15 ;  /* 0x0000000f0e0e7220 */ /* 0x000fe20000410000 */
[----:B------:R-:W-:-:S05]  /*09d0*/  HADD2.F32 R15, -RZ, R8.H0_H0 ;  /* 0x20000008ff0f7230 */ /* 0x000fca0000004100 */
[----:B------:R-:W-:Y:S01]  /*09e0*/  FFMA.FTZ R14, R4, R15, R14 ;  /* 0x0000000f040e7223 */ /* 0x000fe2000001000e */
[----:B------:R-:W-:Y:S02]  /*09f0*/  HADD2.F32 R4, -RZ, R5.H0_H0 ;  /* 0x20000005ff047230 */ /* 0x000fe40000004100 */
[----:B------:R-:W-:Y:S02]  /*0a00*/  HADD2.F32 R15, -RZ, R9.H0_H0 ;  /* 0x20000009ff0f7230 */ /* 0x000fe40000004100 */
[----:B------:R-:W-:-:S03]  /*0a10*/  HADD2.F32 R5, -RZ, R5.H1_H1 ;  /* 0x30000005ff057230 */ /* 0x000fc60000004100 */
[----:B------:R-:W-:Y:S01]  /*0a20*/  FFMA.FTZ R14, R4, R15, R14 ;  /* 0x0000000f040e7223 */ /* 0x000fe2000001000e */
[----:B------:R-:W-:Y:S02]  /*0a30*/  HADD2.F32 R4, -RZ, R9.H1_H1 ;  /* 0x30000009ff047230 */ /* 0x000fe40000004100 */
[----:B------:R-:W-:-:S03]  /*0a40*/  HADD2.F32 R9, -RZ, R10.H1_H1 ;  /* 0x3000000aff097230 */ /* 0x000fc60000004100 */
[----:B------:R-:W-:Y:S01]  /*0a50*/  FFMA.FTZ R14, R5, R4, R14 ;  /* 0x00000004050e7223 */ /* 0x000fe2000001000e */
[----:B------:R-:W-:Y:S02]  /*0a60*/  HADD2.F32 R4, -RZ, R6.H0_H0 ;  /* 0x20000006ff047230 */ /* 0x000fe40000004100 */
[----:B------:R-:W-:Y:S02]  /*0a70*/  HADD2.F32 R5, -RZ, R10.H0_H0 ;  /* 0x2000000aff057230 */ /* 0x000fe40000004100 */
[----:B------:R-:W-:-:S03]  /*0a80*/  HADD2.F32 R6, -RZ, R6.H1_H1 ;  /* 0x30000006ff067230 */ /* 0x000fc60000004100 */
[----:B------:R-:W-:Y:S01]  /*0a90*/  FFMA.FTZ R4, R4, R5, R14 ;  /* 0x0000000504047223 */ /* 0x000fe2000001000e */
[----:B------:R-:W-:Y:S01]  /*0aa0*/  HADD2.F32 R5, -RZ, R11.H0_H0 ;  /* 0x2000000bff057230 */ /* 0x000fe20000004100 */
[----:B------:R-:W-:Y:S02]  /*0ab0*/  CS2R R14, SRZ ;  /* 0x00000000000e7805 */ /* 0x000fe4000001ff00 */
[----:B------:R-:W-:Y:S01]  /*0ac0*/  FFMA.FTZ R6, R6, R9, R4 ;  /* 0x0000000906067223 */ /* 0x000fe20000010004 */
[----:B------:R-:W-:-:S03]  /*0ad0*/  HADD2.F32 R4, -RZ, R7.H0_H0 ;  /* 0x20000007ff047230 */ /* 0x000fc60000004100 */
[----:B------:R0:W2:Y:S02]  /*0ae0*/  @P0 LDG.E.128 R12, [R16.64] ;  /* 0x00000004100c0981 */ /* 0x0000a4000c1e1d00 */
[----:B------:R-:W-:Y:S01]  /*0af0*/  FFMA.FTZ R4, R4, R5, R6 ;  /* 0x0000000504047223 */ /* 0x000fe20000010006 */
[----:B0-----:R-:W-:-:S06]  /*0b00*/  CS2R R16, SRZ ;  /* 0x0000000000107805 */ /* 0x001fcc000001ff00 */
[----:B------:R-:W3:Y:S01]  /*0b10*/  @P0 LDG.E.128 R16, [R22.64] ;  /* 0x0000000416100981 */ /* 0x000ee2000c1e1d00 */
[----:B------:R-:W-:Y:S01]  /*0b20*/  HADD2.F32 R7, -RZ, R7.H1_H1 ;  /* 0x30000007ff077230 */ /* 0x000fe20000004100 */
[----:B------:R-:W-:Y:S01]  /*0b30*/  LEA.HI R28, R28, R3, RZ, 0x3 ;  /* 0x000000031c1c7211 */ /* 0x000fe200078f18ff */
[----:B------:R-:W-:Y:S01]  /*0b40*/  HADD2.F32 R11, -RZ, R11.H1_H1 ;  /* 0x3000000bff0b7230 */ /* 0x000fe20000004100 */
[----:B------:R-:W-:Y:S01]  /*0b50*/  IADD3 R24, P0, P1, R30, R24, R2 ;  /* 0x000000181e187210 */ /* 0x000fe2000791e002 */
[----:B------:R-:W-:Y:S01]  /*0b60*/  IMAD R20, R20, c[0x0][0x22c], RZ ;  /* 0x00008b0014147a24 */ /* 0x000fe200078e02ff */
[----:B------:R-:W-:Y:S02]  /*0b70*/  LOP3.LUT R2, R28, 0x3ffffff8, RZ, 0xc0, !PT ;  /* 0x3ffffff81c027812 */ /* 0x000fe400078ec0ff */
[----:B------:R-:W-:Y:S01]  /*0b80*/  FFMA.FTZ R4, R7, R11, R4 ;  /* 0x0000000b07047223 */ /* 0x000fe20000010004 */
[----:B------:R-:W-:Y:S02]  /*0b90*/  SHF.R.S32.HI R28, RZ, 0x3, R28 ;  /* 0x00000003ff1c7819 */ /* 0x000fe4000001141c */
[----:B------:R-:W-:-:S02]  /*0ba0*/  IADD3 R2, -R2, R3, RZ ;  /* 0x0000000302027210 */ /* 0x000fc40007ffe1ff */
[----:B------:R-:W-:Y:S01]  /*0bb0*/  IADD3.X R0, R26, R0, R25, P0, P1 ;  /* 0x000000001a007210 */ /* 0x000fe200007e2419 */
[--C-:B--2---:R-:W-:Y:S02]  /*0bc0*/  HADD2.F32 R5, -RZ, R12.reuse.H1_H1 ;  /* 0x3000000cff057230 */ /* 0x104fe40000004100 */
[----:B------:R-:W-:Y:S02]  /*0bd0*/  HADD2.F32 R12, -RZ, R12.H0_H0 ;  /* 0x2000000cff0c7230 */ /* 0x000fe40000004100 */
[----:B------:R-:W-:Y:S02]  /*0be0*/  HADD2.F32 R8, -RZ, R13.H1_H1 ;  /* 0x3000000dff087230 */ /* 0x000fe40000004100 */
[--C-:B---3--:R-:W-:Y:S02]  /*0bf0*/  HADD2.F32 R6, -RZ, R16.reuse.H1_H1 ;  /* 0x30000010ff067230 */ /* 0x108fe40000004100 */
[----:B------:R-:W-:Y:S02]  /*0c00*/  HADD2.F32 R16, -RZ, R16.H0_H0 ;  /* 0x20000010ff107230 */ /* 0x000fe40000004100 */
[----:B------:R-:W-:Y:S01]  /*0c10*/  HADD2.F32 R9, -RZ, R17.H0_H0 ;  /* 0x20000011ff097230 */ /* 0x000fe20000004100 */
[----:B------:R-:W-:Y:S01]  /*0c20*/  FMUL.FTZ R5, R5, R6 ;  /* 0x0000000605057220 */ /* 0x000fe20000410000 */
[----:B------:R-:W-:-:S02]  /*0c30*/  HADD2.F32 R6, -RZ, R13.H0_H0 ;  /* 0x2000000dff067230 */ /* 0x000fc40000004100 */
[----:B------:R-:W-:Y:S01]  /*0c40*/  HADD2.F32 R17, -RZ, R17.H1_H1 ;  /* 0x30000011ff117230 */ /* 0x000fe20000004100 */
[----:B------:R-:W-:-:S04]  /*0c50*/  FFMA.FTZ R5, R12, R16, R5 ;  /* 0x000000100c057223 */ /* 0x000fc80000010005 */
[----:B------:R-:W-:Y:S01]  /*0c60*/  FFMA.FTZ R5, R6, R9, R5 ;  /* 0x0000000906057223 */ /* 0x000fe20000010005 */
[----:B------:R-:W-:Y:S02]  /*0c70*/  HADD2.F32 R6, -RZ, R14.H0_H0 ;  /* 0x2000000eff067230 */ /* 0x000fe40000004100 */
[----:B------:R-:W-:Y:S01]  /*0c80*/  HADD2.F32 R9, -RZ, R18.H0_H0 ;  /* 0x20000012ff097230 */ /* 0x000fe20000004100 */
[----:B------:R-:W-:Y:S01]  /*0c90*/  FFMA.FTZ R5, R8, R17, R5 ;  /* 0x0000001108057223 */ /* 0x000fe20000010005 */
[----:B------:R-:W-:Y:S02]  /*0ca0*/  HADD2.F32 R14, -RZ, R14.H1_H1 ;  /* 0x3000000eff0e7230 */ /* 0x000fe40000004100 */
[----:B------:R-:W-:Y:S01]  /*0cb0*/  HADD2.F32 R18, -RZ, R18.H1_H1 ;  /* 0x30000012ff127230 */ /* 0x000fe20000004100 */
[----:B------:R-:W-:Y:S01]  /*0cc0*/  FFMA.FTZ R5, R6, R9, R5 ;  /* 0x0000000906057223 */ /* 0x000fe20000010005 */
[----:B------:R-:W-:Y:S02]  /*0cd0*/  HADD2.F32 R6, -RZ, R15.H0_H0 ;  /* 0x2000000fff067230 */ /* 0x000fe40000004100 */
[----:B------:R-:W-:Y:S01]  /*0ce0*/  HADD2.F32 R9, -RZ, R19.H0_H0 ;  /* 0x20000013ff097230 */ /* 0x000fe20000004100 */
[----:B------:R-:W-:Y:S01]  /*0cf0*/  FFMA.FTZ R5, R14, R18, R5 ;  /* 0x000000120e057223 */ /* 0x000fe20000010005 */
[----:B------:R-:W-:-:S02]  /*0d00*/  HADD2.F32 R8, -RZ, R15.H1_H1 ;  /* 0x3000000fff087230 */ /* 0x000fc40000004100 */
[----:B------:R-:W-:Y:S01]  /*0d10*/  HADD2.F32 R19, -RZ, R19.H1_H1 ;  /* 0x30000013ff137230 */ /* 0x000fe20000004100 */
[----:B------:R-:W-:Y:S01]  /*0d20*/  FFMA.FTZ R5, R6, R9, R5 ;  /* 0x0000000906057223 */ /* 0x000fe20000010005 */
[----:B------:R-:W-:-:S03]  /*0d30*/  SHF.L.U32 R9, R20, 0x3, RZ ;  /* 0x0000000314097819 */ /* 0x000fc600000006ff */
[----:B------:R-:W-:Y:S02]  /*0d40*/  FFMA.FTZ R8, R8, R19, R5 ;  /* 0x0000001308087223 */ /* 0x000fe40000010005 */
[----:B------:R-:W0:Y:S04]  /*0d50*/  SHFL.BFLY PT, R5, R4, 0x2, 0x1f ;  /* 0x0c401f0004057f89 */ /* 0x000e2800000e0000 */
[----:B------:R-:W1:Y:S01]  /*0d60*/  SHFL.BFLY PT, R7, R8, 0x2, 0x1f ;  /* 0x0c401f0008077f89 */ /* 0x000e6200000e0000 */
[----:B0-----:R-:W-:Y:S01]  /*0d70*/  FADD.FTZ R6, R4, R5 ;  /* 0x0000000504067221 */ /* 0x001fe20000010000 */
[----:B------:R-:W-:Y:S01]  /*0d80*/  SHF.L.U32 R5, R2, 0x2, RZ ;  /* 0x0000000202057819 */ /* 0x000fe200000006ff */
[----:B-1----:R-:W-:-:S03]  /*0d90*/  FADD.FTZ R7, R8, R7 ;  /* 0x0000000708077221 */ /* 0x002fc60000010000 */
[----:B------:R-:W0:Y:S01]  /*0da0*/  SHFL.BFLY PT, R11, R6, 0x1, 0x1f ;  /* 0x0c201f00060b7f89 */ /* 0x000e2200000e0000 */
[----:B------:R-:W-:Y:S01]  /*0db0*/  IMAD R5, R28, R20, R5 ;  /* 0x000000141c057224 */ /* 0x000fe200078e0205 */
[----:B------:R-:W-:Y:S02]  /*0dc0*/  IADD3 R8, R21, R27, RZ ;  /* 0x0000001b15087210 */ /* 0x000fe40007ffe0ff */
[----:B------:R-:W1:Y:S02]  /*0dd0*/  SHFL.BFLY PT, R10, R7, 0x1, 0x1f ;  /* 0x0c201f00070a7f89 */ /* 0x000e6400000e0000 */
[C---:B------:R-:W-:Y:S02]  /*0de0*/  IADD3 R2, P0, R5.reuse, R24, RZ ;  /* 0x0000001805027210 */ /* 0x040fe40007f1e0ff */
[----:B------:R-:W-:Y:S02]  /*0df0*/  SHF.R.S32.HI R12, RZ, 0x1f, R8 ;  /* 0x0000001fff0c7819 */ /* 0x000fe40000011408 */
[----:B------:R-:W-:-:S02]  /*0e00*/  LEA.HI.X.SX32 R5, R5, R0, 0x1, P0 ;  /* 0x0000000005057211 */ /* 0x000fc400000f0eff */
[C---:B------:R-:W-:Y:S02]  /*0e10*/  LEA R4, P0, R2.reuse, c[0x0][0x350], 0x2 ;  /* 0x0000d40002047a11 */ /* 0x040fe400078010ff */
[C---:B------:R-:W-:Y:S02]  /*0e20*/  LEA.HI R0, P1, R3.reuse, R8, RZ, 0x1e ;  /* 0x0000000803007211 */ /* 0x040fe4000783f0ff */
[----:B------:R-:W-:Y:S02]  /*0e30*/  LEA.HI.X R5, R2, c[0x0][0x354], R5, 0x2, P0 ;  /* 0x0000d50002057a11 */ /* 0x000fe400000f1405 */
[----:B------:R-:W-:Y:S02]  /*0e40*/  LOP3.LUT P0, RZ, R3, 0x3, RZ, 0xc0, !PT ;  /* 0x0000000303ff7812 */ /* 0x000fe4000780c0ff */
[----:B------:R-:W-:Y:S01]  /*0e50*/  IADD3.X R3, RZ, R12, RZ, P1, !PT ;  /* 0x0000000cff037210 */ /* 0x000fe20000ffe4ff */
[----:B------:R-:W-:Y:S01]  /*0e60*/  IMAD.WIDE R8, R9, 0x10, R4 ;  /* 0x0000001009087825 */ /* 0x000fe200078e0204 */
[----:B------:R-:W-:-:S03]  /*0e70*/  LEA R2, P1, R0, c[0x0][0x3c8], 0x2 ;  /* 0x0000f20000027a11 */ /* 0x000fc600078210ff */
[----:B0-----:R-:W-:Y:S01]  /*0e80*/  FADD.FTZ R11, R6, R11 ;  /* 0x0000000b060b7221 */ /* 0x001fe20000010000 */
[----:B------:R-:W-:Y:S01]  /*0e90*/  LEA.HI.X R3, R0, c[0x0][0x3cc], R3, 0x2, P1 ;  /* 0x0000f30000037a11 */ /* 0x000fe200008f1403 */
[----:B-1----:R-:W-:Y:S02]  /*0ea0*/  FADD.FTZ R10, R7, R10 ;  /* 0x0000000a070a7221 */ /* 0x002fe40000010000 */
[----:B------:R-:W-:-:S04]  /*0eb0*/  IMAD.WIDE R6, R20, 0x80, R8 ;  /* 0x0000008014067825 */ /* 0x000fc800078e0208 */
[----:B------:R-:W-:Y:S02]  /*0ec0*/  FMUL.FTZ R11, R11, c[0x0][0x2d4] ;  /* 0x0000b5000b0b7a20 */ /* 0x000fe40000410000 */
[----:B------:R-:W-:Y:S02]  /*0ed0*/  FMUL.FTZ R13, R10, c[0x0][0x2d4] ;  /* 0x0000b5000a0d7a20 */ /* 0x000fe40000410000 */
[----:B------:R-:W-:Y:S01]  /*0ee0*/  IMAD.WIDE R20, R20, 0x80, R6 ;  /* 0x0000008014147825 */ /* 0x000fe200078e0206 */
[----:B------:R-:W-:Y:S04]  /*0ef0*/  @!P0 STG.E [R2.64], R11 ;  /* 0x0000000b02008986 */ /* 0x000fe8000c101904 */
[----:B------:R-:W-:Y:S04]  /*0f00*/  @!P0 STG.E [R2.64+0x100], R13 ;  /* 0x0001000d02008986 */ /* 0x000fe8000c101904 */
[----:B------:R-:W-:Y:S04]  /*0f10*/  STG.E.128 [R4.64], RZ ;  /* 0x000000ff04007986 */ /* 0x000fe8000c101d04 */
[----:B------:R-:W-:Y:S04]  /*0f20*/  STG.E.128 [R8.64], RZ ;  /* 0x000000ff08007986 */ /* 0x000fe8000c101d04 */
[----:B------:R-:W-:Y:S04]  /*0f30*/  STG.E.128 [R6.64], RZ ;  /* 0x000000ff06007986 */ /* 0x000fe8000c101d04 */
[----:B------:R-:W-:Y:S01]  /*0f40*/  STG.E.128 [R20.64], RZ ;  /* 0x000000ff14007986 */ /* 0x000fe2000c101d04 */
[----:B------:R-:W-:Y:S05]  /*0f50*/  EXIT ;  /* 0x000000000000794d */ /* 0x000fea0003800000 */
.L_x_791:
        /* <DEDUP_REMOVED lines=10> */
.L_x_1347:


//--------------------- .text._ZN5flash27flash_bwd_convert_dq_kernelI23Flash_bwd_kernel_traitsILi32ELi128ELi128ELi8ELi4ELi4ELi4ELb0ELb0EN7cutlass6half_tE19Flash_kernel_traitsILi32ELi128ELi128ELi8ES3_EEEEvNS_16Flash_bwd_paramsEi --------------------------
	.section	.text._ZN5flash27flash_bwd_convert_dq_kernelI23Flash_bwd_kernel_traitsILi32ELi128ELi128ELi8ELi4ELi4ELi4ELb0ELb0EN7cutlass6half_tE19Flash_kernel_traitsILi32ELi128ELi128ELi8ES3_EEEEvNS_16Flash_bwd_paramsEi,"ax",@progbits
	.sectioninfo	@"SHI_REGISTERS=48"
	.align	128
        .global         _ZN5flash27flash_bwd_convert_dq_kernelI23Flash_bwd_kernel_traitsILi32ELi128ELi128ELi8ELi4ELi4ELi4ELb0ELb0EN7cutlass6half_tE19Flash_kernel_traitsILi32ELi128ELi128ELi8ES3_EEEEvNS_16Flash_bwd_paramsEi
        .type           _ZN5flash27flash_bwd_convert_dq_kernelI23Flash_bwd_kernel_traitsILi32ELi128ELi128ELi8ELi4ELi4ELi4ELb0ELb0EN7cutlass6half_tE19Flash_kernel_traitsILi32ELi128ELi128ELi8ES3_EEEEvNS_16Flash_bwd_paramsEi,@function
        .size           _ZN5flash27flash_bwd_convert_dq_kernelI23Flash_bwd_kernel_traitsILi32ELi128ELi128ELi8ELi4ELi4ELi4ELb0ELb0EN7cutlass6half_tE19Flash_kernel_traitsILi32ELi128ELi128ELi8ES3_EEEEvNS_16Flash_bwd_paramsEi,(.L_x_1348 - _ZN5flash27flash_bwd_convert_dq_kernelI23Flash_bwd_kernel_traitsILi32ELi128ELi128ELi8ELi4ELi4ELi4ELb0ELb0EN7cutlass6half_tE19Flash_kernel_traitsILi32ELi128ELi128ELi8ES3_EEEEvNS_16Flash_bwd_paramsEi)
        .other          _ZN5flash27flash_bwd_convert_dq_kernelI23Flash_bwd_kernel_traitsILi32ELi128ELi128ELi8ELi4ELi4ELi4ELb0ELb0EN7cutlass6half_tE19Flash_kernel_traitsILi32ELi128ELi128ELi8ES3_EEEEvNS_16Flash_bwd_paramsEi,@"STO_CUDA_ENTRY STV_DEFAULT"
_ZN5flash27flash_bwd_convert_dq_kernelI23Flash_bwd_kernel_traitsILi32ELi128ELi128ELi8ELi4ELi4ELi4ELb0ELb0EN7cutlass6half_tE19Flash_kernel_traitsILi32ELi128ELi128ELi8ES3_EEEEvNS_16Flash_bwd_paramsEi:
.text._ZN5flash27flash_bwd_convert_dq_kernelI23Flash_bwd_kernel_traitsILi32ELi128ELi128ELi8ELi4ELi4ELi4ELb0ELb0EN7cutlass6half_tE19Flash_kernel_traitsILi32ELi128ELi128ELi8ES3_EEEEvNS_16Flash_bwd_paramsEi:
        /* <DEDUP_REMOVED lines=154> */
.L_x_794:
        /* <DEDUP_REMOVED lines=105> */
.L_x_793:
        /* <DEDUP_REMOVED lines=50> */
.L_x_792:
        /* <DEDUP_REMOVED lines=65> */
.L_x_796:
[----:B------:R-:W-:Y:S05]  /*1760*/  BSYNC B0 ;  /* 0x0000000000007941 */ /* 0x000fea0003800000 */
.L_x_795:
        /* <DEDUP_REMOVED lines=13> */
.L_x_797:
        /* <DEDUP_REMOVED lines=12> */
.L_x_1348:


//--------------------- .text._ZN5flash44flash_bwd_dq_dk_dv_loop_seqk_parallel_kernelI23Flash_bwd_kernel_traitsILi32ELi128ELi128ELi8ELi4ELi4ELi4ELb0ELb0EN7cutlass6half_tE19Flash_kernel_traitsILi32ELi128ELi128ELi8ES3_EELb1ELb0ELb0ELb0ELb0ELb1ELb0EEEvNS_16Flash_bwd_paramsE --------------------------
	.section	.text._ZN5flash44flash_bwd_dq_dk_dv_loop_seqk_parallel_kernelI23Flash_bwd_kernel_traitsILi32ELi128ELi128ELi8ELi4ELi4ELi4ELb0ELb0EN7cutlass6half_tE19Flash_kernel_traitsILi32ELi128ELi128ELi8ES3_EELb1ELb0ELb0ELb0ELb0ELb1ELb0EEEvNS_16Flash_bwd_paramsE,"ax",@progbits
	.sectioninfo	@"SHI_REGISTERS=255"
	.align	128
        .global         _ZN5flash44flash_bwd_dq_dk_dv_loop_seqk_parallel_kernelI23Flash_bwd_kernel_traitsILi32ELi128ELi128ELi8ELi4ELi4ELi4ELb0ELb0EN7cutlass6half_tE19Flash_kernel_traitsILi32ELi128ELi128ELi8ES3_EELb1ELb0ELb0ELb0ELb0ELb1ELb0EEEvNS_16Flash_bwd_paramsE
        .type           _ZN5flash44flash_bwd_dq_dk_dv_loop_seqk_parallel_kernelI23Flash_bwd_kernel_traitsILi32ELi128ELi128ELi8ELi4ELi4ELi4ELb0ELb0EN7cutlass6half_tE19Flash_kernel_traitsILi32ELi128ELi128ELi8ES3_EELb1ELb0ELb0ELb0ELb0ELb1ELb0EEEvNS_16Flash_bwd_paramsE,@function
        .size           _ZN5flash44flash_bwd_dq_dk_dv_loop_seqk_parallel_kernelI23Flash_bwd_kernel_traitsILi32ELi128ELi128ELi8ELi4ELi4ELi4ELb0ELb0EN7cutlass6half_tE19Flash_kernel_traitsILi32ELi128ELi128ELi8ES3_EELb1ELb0ELb0ELb0ELb0ELb1ELb0EEEvNS_16Flash_bwd_paramsE,(.L_x_1349 - _ZN5flash44flash_bwd_dq_dk_dv_loop_seqk_parallel_kernelI23Flash_bwd_kernel_traitsILi32ELi128ELi128ELi8ELi4ELi4ELi4ELb0ELb0EN7cutlass6half_tE19Flash_kernel_traitsILi32ELi128ELi128ELi8ES3_EELb1ELb0ELb0ELb0ELb0ELb1ELb0EEEvNS_16Flash_bwd_paramsE)
        .other          _ZN5flash44flash_bwd_dq_dk_dv_loop_seqk_parallel_kernelI23Flash_bwd_kernel_traitsILi32ELi128ELi128ELi8ELi4ELi4ELi4ELb0ELb0EN7cutlass6half_tE19Flash_kernel_traitsILi32ELi128ELi128ELi8ES3_EELb1ELb0ELb0ELb0ELb0ELb1ELb0EEEvNS_16Flash_bwd_paramsE,@"STO_CUDA_ENTRY STV_DEFAULT"
_ZN5flash44flash_bwd_dq_dk_dv_loop_seqk_parallel_kernelI23Flash_bwd_kernel_traitsILi32ELi128ELi128ELi8ELi4ELi4ELi4ELb0ELb0EN7cutlass6half_tE19Flash_kernel_traitsILi32ELi128ELi128ELi8ES3_EELb1ELb0ELb0ELb0ELb0ELb1ELb0EEEvNS_16Flash_bwd_paramsE:
.text._ZN5flash44flash_bwd_dq_dk_dv_loop_seqk_parallel_kernelI23Flash_bwd_kernel_traitsILi32ELi128ELi128ELi8ELi4ELi4ELi4ELb0ELb0EN7cutlass6half_tE19Flash_kernel_traitsILi32ELi128ELi128ELi8ES3_EELb1ELb0ELb0ELb0ELb0ELb1ELb0EEEvNS_16Flash_bwd_paramsE:
        /* <DEDUP_REMOVED lines=11> */
[----:B------:R-:W2:Y:S01]  /*00b0*/  S2UR UR45, SR_CTAID.Y ;  /* 0x00000000002d79c3 */ /* 0x000ea20000002600 */
[----:B------:R-:W-:Y:S01]  /*00c0*/  ULDC.U8 UR8, c[0x0][0x328] ;  /* 0x0000ca0000087ab9 */ /* 0x000fe20000000000 */
[----:B------:R-:W-:Y:S01]  /*00d0*/  IMAD.MOV.U32 R210, RZ, RZ, -0x10 ;  /* 0xfffffff0ffd27424 */ /* 0x000fe200078e00ff */
[----:B------:R-:W-:Y:S01]  /*00e0*/  UISETP.NE.AND UP2, UPT, UR8, URZ, UPT ;  /* 0x0000003f0800728c */ /* 0x000fe2000bf45270 */
[----:B------:R-:W-:Y:S01]  /*00f0*/  IMAD.MOV.U32 R137, RZ, RZ, 0x20 ;  /* 0x00000020ff897424 */ /* 0x000fe200078e00ff */
[----:B------:R-:W-:Y:S01]  /*0100*/  UMOV UR6, 0x80 ;  /* 0x0000008000067882 */ /* 0x000fe20000000000 */
[----:B------:R-:W-:Y:S01]  /*0110*/  IMAD.MOV.U32 R132, RZ, RZ, 0x40 ;  /* 0x00000040ff847424 */ /* 0x000fe200078e00ff */
[----:B------:R-:W-:Y:S01]  /*0120*/  ULDC UR5, c[0x0][0x210] ;  /* 0x0000840000057ab9 */ /* 0x000fe20000000800 */
[----:B------:R-:W3:Y:S01]  /*0130*/  S2UR UR52, SR_CTAID.Z ;  /* 0x00000000003479c3 */ /* 0x000ee20000002700 */
[----:B------:R-:W-:-:S02]  /*0140*/  ULDC UR4, c[0x0][0x234] ;  /* 0x00008d0000047ab9 */ /* 0x000fc40000000800 */
[----:B------:R-:W-:Y:S02]  /*0150*/  ULDC UR7, c[0x0][0x1c0] ;  /* 0x0000700000077ab9 */ /* 0x000fe40000000800 */
[----:B------:R-:W-:Y:S02]  /*0160*/  UIMAD UR4, UR6, UR5, UR4 ;  /* 0x00000005060472a4 */ /* 0x000fe4000f8e0204 */
[----:B------:R-:W-:Y:S02]  /*0170*/  ULDC UR20, c[0x0][0x224] ;  /* 0x0000890000147ab9 */ /* 0x000fe40000000800 */
[----:B------:R-:W-:Y:S02]  /*0180*/  USHF.R.S32.HI UR6, URZ, 0x1f, UR20 ;  /* 0x0000001f3f067899 */ /* 0x000fe40008011414 */
[----:B------:R-:W-:Y:S01]  /*0190*/  ULDC UR18, c[0x0][0x224] ;  /* 0x0000890000127ab9 */ /* 0x000fe20000000800 */
[----:B------:R-:W-:Y:S01]  /*01a0*/  IMAD.U32 R247, RZ, RZ, UR4 ;  /* 0x00000004fff77e24 */ /* 0x000fe2000f8e00ff */
[----:B------:R-:W-:Y:S01]  /*01b0*/  ULDC UR58, c[0x0][0x22c] ;  /* 0x00008b00003a7ab9 */ /* 0x000fe20000000800 */
[----:B-1----:R-:W-:Y:S01]  /*01c0*/  SHF.R.S32.HI R0, RZ, 0x1f, R10 ;  /* 0x0000001fff007819 */ /* 0x002fe2000001140a */
[----:B--2---:R-:W-:-:S02]  /*01d0*/  USHF.L.U32 UR8, UR45, 0x7, URZ ;  /* 0x000000072d087899 */ /* 0x004fc4000800063f */
[----:B------:R-:W-:Y:S01]  /*01e0*/  ULDC UR50, c[0x0][0x1c0] ;  /* 0x0000700000327ab9 */ /* 0x000fe20000000800 */
[CC--:B------:R-:W-:Y:S01]  /*01f0*/  LEA.HI R2, R0.reuse, R10.reuse, RZ, 0x2 ;  /* 0x0000000a00027211 */ /* 0x0c0fe200078f10ff */
[----:B------:R-:W-:Y:S01]  /*0200*/  ULDC UR13, c[0x0][0x1c8] ;  /* 0x00007200000d7ab9 */ /* 0x000fe20000000800 */
[CC--:B------:R-:W-:Y:S01]  /*0210*/  LEA.HI R9, R0.reuse, R10.reuse, RZ, 0x5 ;  /* 0x0000000a00097211 */ /* 0x0c0fe200078f28ff */
[----:B------:R-:W-:Y:S01]  /*0220*/  UIMAD.WIDE UR50, UR58, UR50, URZ ;  /* 0x000000323a3272a5 */ /* 0x000fe2000f8e023f */
[CC--:B------:R-:W-:Y:S01]  /*0230*/  LEA.HI R6, R0.reuse, R10.reuse, RZ, 0x4 ;  /* 0x0000000a00067211 */ /* 0x0c0fe200078f20ff */
[----:B---3--:R-:W-:Y:S01]  /*0240*/  UIMAD UR5, UR45, UR7, UR52 ;  /* 0x000000072d0572a4 */ /* 0x008fe2000f8e0234 */
[CC--:B------:R-:W-:Y:S01]  /*0250*/  LEA.HI R128, R0.reuse, R10.reuse, RZ, 0x3 ;  /* 0x0000000a00807211 */ /* 0x0c0fe200078f18ff */
[----:B------:R-:W-:Y:S01]  /*0260*/  USHF.R.S32.HI UR7, URZ, 0x1f, UR52 ;  /* 0x0000001f3f077899 */ /* 0x000fe20008011434 */
[----:B------:R-:W-:Y:S01]  /*0270*/  LEA.HI R232, R0, R10, RZ, 0x7 ;  /* 0x0000000a00e87211 */ /* 0x000fe200078f38ff */
[----:B------:R-:W-:Y:S01]  /*0280*/  ULOP3.LUT UR4, UR52, UR13, URZ, 0x3c, !UPT ;  /* 0x0000000d34047292 */ /* 0x000fe2000f8e3c3f */
[----:B------:R-:W-:Y:S01]  /*0290*/  LOP3.LUT R0, R2, 0xfffffffc, RZ, 0xc0, !PT ;  /* 0xfffffffc02007812 */ /* 0x000fe200078ec0ff */
[----:B------:R-:W-:Y:S01]  /*02a0*/  UIMAD.WIDE.U32 UR60, UR45, UR20, URZ ;  /* 0x000000142d3c72a5 */ /* 0x000fe2000f8e003f */
[----:B------:R-:W-:Y:S01]  /*02b0*/  LOP3.LUT R3, R9, 0xffffffe0, RZ, 0xc0, !PT ;  /* 0xffffffe009037812 */ /* 0x000fe200078ec0ff */
[----:B------:R-:W-:Y:S01]  /*02c0*/  ULDC UR15, c[0x0][0x1c0] ;  /* 0x00007000000f7ab9 */ /* 0x000fe20000000800 */
[----:B------:R-:W-:Y:S01]  /*02d0*/  LOP3.LUT R8, R6, 0xfffffff0, RZ, 0xc0, !PT ;  /* 0xfffffff006087812 */ /* 0x000fe200078ec0ff */
[----:B------:R-:W-:Y:S01]  /*02e0*/  IMAD.IADD R12, R10, 0x1, -R0 ;  /* 0x000000010a0c7824 */ /* 0x000fe200078e0a00 */
[----:B------:R-:W-:Y:S01]  /*02f0*/  LOP3.LUT R4, R128, 0xfffffff8, RZ, 0xc0, !PT ;  /* 0xfffffff880047812 */ /* 0x000fe200078ec0ff */
[C---:B------:R-:W-:Y:S01]  /*0300*/  IMAD.IADD R3, R10.reuse, 0x1, -R3 ;  /* 0x000000010a037824 */ /* 0x040fe200078e0a03 */
[----:B------:R-:W-:Y:S01]  /*0310*/  SHF.R.S32.HI R0, RZ, 0x2, R2 ;  /* 0x00000002ff007819 */ /* 0x000fe20000011402 */
[C---:B------:R-:W-:Y:S01]  /*0320*/  IMAD.IADD R8, R10.reuse, 0x1, -R8 ;  /* 0x000000010a087824 */ /* 0x040fe200078e0a08 */
[----:B------:R-:W-:Y:S01]  /*0330*/  SHF.R.S32.HI R232, RZ, 0x7, R232 ;  /* 0x00000007ffe87819 */ /* 0x000fe200000114e8 */
[----:B------:R-:W-:Y:S01]  /*0340*/  IMAD.IADD R10, R10, 0x1, -R4 ;  /* 0x000000010a0a7824 */ /* 0x000fe200078e0a04 */
[----:B------:R-:W-:Y:S01]  /*0350*/  SHF.R.S32.HI R4, RZ, 0x1f, R2 ;  /* 0x0000001fff047819 */ /* 0x000fe20000011402 */
[----:B------:R-:W-:Y:S01]  /*0360*/  IMAD.U32 R245, RZ, RZ, UR4 ;  /* 0x00000004fff57e24 */ /* 0x000fe2000f8e00ff */
[-C--:B------:R-:W-:Y:S01]  /*0370*/  LEA.HI R5, R2, R0.reuse, RZ, 0x1 ;  /* 0x0000000002057211 */ /* 0x080fe200078f08ff */
[----:B------:R-:W-:Y:S01]  /*0380*/  UIMAD UR19, UR52, UR58, URZ ;  /* 0x0000003a341372a4 */ /* 0x000fe2000f8e023f */
[----:B------:R-:W-:Y:S01]  /*0390*/  LEA.HI R2, R4, R0, RZ, 0x3 ;  /* 0x0000000004027211 */ /* 0x000fe200078f18ff */
[----:B------:R-:W-:Y:S01]  /*03a0*/  UIMAD UR4, UR45, UR15, UR52 ;  /* 0x0000000f2d0472a4 */ /* 0x000fe2000f8e0234 */
[----:B------:R-:W-:Y:S01]  /*03b0*/  LOP3.LUT R4, R5, 0x7fffffe, RZ, 0xc0, !PT ;  /* 0x07fffffe05047812 */ /* 0x000fe200078ec0ff */
[----:B------:R-:W-:Y:S01]  /*03c0*/  ULDC UR12, c[0x0][0x1c0] ;  /* 0x00007000000c7ab9 */ /* 0x000fe20000000800 */
[----:B------:R-:W-:Y:S01]  /*03d0*/  LOP3.LUT R2, R2, 0xfffffff8, RZ, 0xc0, !PT ;  /* 0xfffffff802027812 */ /* 0x000fe200078ec0ff */
[----:B------:R-:W-:Y:S01]  /*03e0*/  UIMAD UR58, UR58, UR12, URZ ;  /* 0x0000000c3a3a72a4 */ /* 0x000fe2000f8e023f */
[----:B------:R-:W-:Y:S01]  /*03f0*/  SHF.R.S32.HI R5, RZ, 0x1f, R3 ;  /* 0x0000001fff057819 */ /* 0x000fe20000011403 */
[C---:B------:R-:W-:Y:S01]  /*0400*/  IMAD.IADD R11, R0.reuse, 0x1, -R4 ;  /* 0x00000001000b7824 */ /* 0x040fe200078e0a04 */
[--C-:B------:R-:W-:Y:S01]  /*0410*/  SHF.R.S32.HI R4, RZ, 0x1f, R9.reuse ;  /* 0x0000001fff047819 */ /* 0x100fe20000011409 */
[----:B------:R-:W-:Y:S01]  /*0420*/  IMAD.IADD R7, R0, 0x1, -R2 ;  /* 0x0000000100077824 */ /* 0x000fe200078e0a02 */
[----:B------:R-:W-:Y:S01]  /*0430*/  SHF.R.S32.HI R0, RZ, 0x4, R6 ;  /* 0x00000004ff007819 */ /* 0x000fe20000011406 */
[----:B------:R-:W-:Y:S01]  /*0440*/  USHF.L.U32 UR4, UR4, 0x5, URZ ;  /* 0x0000000504047899 */ /* 0x000fe2000800063f */
[----:B------:R-:W-:Y:S01]  /*0450*/  LEA.HI R229, R5, R3, RZ, 0x2 ;  /* 0x0000000305e57211 */ /* 0x000fe200078f10ff */
[----:B------:R-:W-:Y:S01]  /*0460*/  ULDC UR17, c[0x0][0x1c0] ;  /* 0x0000700000117ab9 */ /* 0x000fe20000000800 */
[----:B------:R-:W-:Y:S01]  /*0470*/  SHF.R.S32.HI R3, RZ, 0x3, R128 ;  /* 0x00000003ff037819 */ /* 0x000fe20000011480 */
[----:B------:R-:W-:Y:S01]  /*0480*/  USHF.L.U32 UR59, UR58, 0x7, URZ ;  /* 0x000000073a3b7899 */ /* 0x000fe2000800063f */
[----:B------:R-:W-:Y:S01]  /*0490*/  LEA.HI R2, R6, R0, RZ, 0x1 ;  /* 0x0000000006027211 */ /* 0x000fe200078f08ff */
[----:B------:R-:W-:Y:S01]  /*04a0*/  ULDC.U8 UR9, c[0x0][0x3d0] ;  /* 0x0000f40000097ab9 */ /* 0x000fe20000000000 */
[----:B------:R-:W-:Y:S01]  /*04b0*/  SHF.R.S32.HI R5, RZ, 0x5, R9 ;  /* 0x00000005ff057819 */ /* 0x000fe20000011409 */
[----:B------:R-:W-:Y:S01]  /*04c0*/  IMAD.SHL.U32 R6, R3, 0x40, RZ ;  /* 0x0000004003067824 */ /* 0x000fe200078e00ff */
[----:B------:R-:W-:Y:S01]  /*04d0*/  LOP3.LUT R3, R2, 0xfffffffe, RZ, 0xc0, !PT ;  /* 0xfffffffe02037812 */ /* 0x000fe200078ec0ff */
[----:B------:R-:W-:Y:S01]  /*04e0*/  ULDC UR16, c[0x0][0x214] ;  /* 0x0000850000107ab9 */ /* 0x000fe20000000800 */
[C---:B------:R-:W-:Y:S01]  /*04f0*/  LOP3.LUT P5, RZ, R7.reuse, 0x2, RZ, 0xc0, !PT ;  /* 0x0000000207ff7812 */ /* 0x040fe200078ac0ff */
[----:B------:R-:W-:Y:S01]  /*0500*/  UISETP.NE.AND UP3, UPT, UR9, URZ, UPT ;  /* 0x0000003f0900728c */ /* 0x000fe2000bf65270 */
[----:B------:R-:W-:Y:S01]  /*0510*/  LOP3.LUT R2, R6, 0xc0, RZ, 0xc0, !PT ;  /* 0x000000c006027812 */ /* 0x000fe200078ec0ff */
[----:B------:R-:W-:Y:S01]  /*0520*/  IMAD.SHL.U32 R6, R12, 0x8, RZ ;  /* 0x000000080c067824 */ /* 0x000fe200078e00ff */
[----:B------:R-:W-:Y:S01]  /*0530*/  LOP3.LUT P4, RZ, R7, 0x4, RZ, 0xc0, !PT ;  /* 0x0000000407ff7812 */ /* 0x000fe2000788c0ff */
[----:B------:R-:W-:Y:S01]  /*0540*/  IMAD.IADD R13, R0, 0x1, -R3 ;  /* 0x00000001000d7824 */ /* 0x000fe200078e0a03 */
[----:B------:R-:W-:Y:S01]  /*0550*/  LEA.HI R0, R4, R5, RZ, 0x2 ;  /* 0x0000000504007211 */ /* 0x000fe200078f10ff */
[----:B------:R-:W-:Y:S01]  /*0560*/  IMAD.U32 R239, RZ, RZ, UR4 ;  /* 0x00000004ffef7e24 */ /* 0x000fe2000f8e00ff */
[----:B------:R-:W-:Y:S01]  /*0570*/  LOP3.LUT R3, R2, 0x18, R6, 0xf8, !PT ;  /* 0x0000001802037812 */ /* 0x000fe200078ef806 */
[----:B------:R-:W-:Y:S01]  /*0580*/  IMAD.U32 R6, RZ, RZ, UR7 ;  /* 0x00000007ff067e24 */ /* 0x000fe2000f8e00ff */
[----:B------:R-:W-:Y:S01]  /*0590*/  LOP3.LUT R0, R0, 0xfffffffc, RZ, 0xc0, !PT ;  /* 0xfffffffc00007812 */ /* 0x000fe200078ec0ff */
[----:B------:R-:W-:Y:S01]  /*05a0*/  USHF.R.S32.HI UR7, URZ, 0x1f, UR45 ;  /* 0x0000001f3f077899 */ /* 0x000fe2000801142d */
[----:B------:R-:W-:Y:S01]  /*05b0*/  SHF.R.U32.HI R2, RZ, 0x3, R2 ;  /* 0x00000003ff027819 */ /* 0x000fe20000011602 */
[----:B------:R-:W-:Y:S01]  /*05c0*/  IMAD.SHL.U32 R6, R12, 0x2, RZ ;  /* 0x000000020c067824 */ /* 0x000fe200078e00ff */
[----:B------:R-:W-:Y:S01]  /*05d0*/  @UP2 UIMAD UR9, UR45, UR16, URZ ;  /* 0x000000102d0922a4 */ /* 0x000fe2000f8e023f */
        /* <DEDUP_REMOVED lines=8> */
[----:B------:R-:W-:Y:S01]  /*0660*/  IMAD R2, R232, 0x8, R13 ;  /* 0x00000008e8027824 */ /* 0x000fe200078e020d */
[-C--:B------:R-:W-:Y:S01]  /*0670*/  LEA.HI R11, R11, R8.reuse, RZ, 0x3 ;  /* 0x000000080b0b7211 */ /* 0x080fe200078f18ff */
[----:B------:R-:W-:Y:S01]  /*0680*/  IMAD.U32 R252, RZ, RZ, UR7 ;  /* 0x00000007fffc7e24 */ /* 0x000fe2000f8e00ff */
[----:B------:R-:W-:Y:S01]  /*0690*/  USHF.R.S32.HI UR4, URZ, 0x1f, UR4 ;  /* 0x0000001f3f047899 */ /* 0x000fe20008011404 */
[----:B------:R-:W-:Y:S01]  /*06a0*/  IMAD.IADD R3, R10, 0x1, -R0 ;  /* 0x000000010a037824 */ /* 0x000fe200078e0a00 */
[----:B------:R-:W-:Y:S01]  /*06b0*/  LEA.HI R0, R8, R8, RZ, 0x1 ;  /* 0x0000000808007211 */ /* 0x000fe200078f08ff */
[----:B------:R-:W-:Y:S01]  /*06c0*/  IMAD.U32 R244, RZ, RZ, UR9 ;  /* 0x00000009fff47e24 */ /* 0x000fe2000f8e00ff */
[----:B------:R-:W-:Y:S01]  /*06d0*/  SEL R212, R137, 0xffffffe0, !P5 ;  /* 0xffffffe089d47807 */ /* 0x000fe20006800000 */
[----:B------:R-:W-:Y:S01]  /*06e0*/  IMAD R17, R2, 0x8, R3 ;  /* 0x0000000802117824 */ /* 0x000fe200078e0203 */
[----:B------:R-:W-:Y:S01]  /*06f0*/  LOP3.LUT R3, R0, 0x7fffffe, RZ, 0xc0, !PT ;  /* 0x07fffffe00037812 */ /* 0x000fe200078ec0ff */
[----:B------:R-:W-:Y:S01]  /*0700*/  IMAD.U32 R238, RZ, RZ, UR4 ;  /* 0x00000004ffee7e24 */ /* 0x000fe2000f8e00ff */
[--C-:B------:R-:W-:Y:S01]  /*0710*/  SHF.R.S32.HI R4, RZ, 0x1, R0.reuse ;  /* 0x00000001ff047819 */ /* 0x100fe20000011400 */
[----:B------:R-:W-:Y:S01]  /*0720*/  IMAD.U32 R246, RZ, RZ, UR19 ;  /* 0x00000013fff67e24 */ /* 0x000fe2000f8e00ff */
[----:B------:R-:W-:Y:S01]  /*0730*/  SHF.R.S32.HI R0, RZ, 0x1f, R0 ;  /* 0x0000001fff007819 */ /* 0x000fe20000011400 */
[----:B------:R-:W-:Y:S01]  /*0740*/  IMAD.IADD R16, R8, 0x1, -R3 ;  /* 0x0000000108107824 */ /* 0x000fe200078e0a03 */
[----:B------:R-:W-:Y:S01]  /*0750*/  LOP3.LUT R2, R11, 0xfffffff8, RZ, 0xc0, !PT ;  /* 0xfffffff80b027812 */ /* 0x000fe200078ec0ff */
[----:B------:R-:W-:Y:S01]  /*0760*/  IMAD.U32 R3, RZ, RZ, UR8 ;  /* 0x00000008ff037e24 */ /* 0x000fe2000f8e00ff */
[----:B------:R-:W-:Y:S01]  /*0770*/  LEA.HI R0, R0, R4, RZ, 0x2 ;  /* 0x0000000400007211 */ /* 0x000fe200078f10ff */
[----:B------:R-:W-:Y:S01]  /*0780*/  USHF.R.S32.HI UR8, URZ, 0x1f, UR52 ;  /* 0x0000001f3f087899 */ /* 0x000fe20008011434 */
[----:B------:R-:W-:Y:S01]  /*0790*/  IMAD.U32 R3, RZ, RZ, UR7 ;  /* 0x00000007ff037e24 */ /* 0x000fe2000f8e00ff */
[----:B------:R-:W-:Y:S01]  /*07a0*/  @!UP2 UIMAD UR7, UR45, UR17, UR52 ;  /* 0x000000112d07a2a4 */ /* 0x000fe2000f8e0234 */
[----:B------:R-:W-:Y:S01]  /*07b0*/  LOP3.LUT R0, R0, 0xfffffffc, RZ, 0xc0, !PT ;  /* 0xfffffffc00007812 */ /* 0x000fe200078ec0ff */
[----:B------:R-:W-:Y:S01]  /*07c0*/  IMAD.IADD R15, R8, 0x1, -R2 ;  /* 0x00000001080f7824 */ /* 0x000fe200078e0a02 */
[C---:B------:R-:W-:Y:S01]  /*07d0*/  LOP3.LUT R2, R7.reuse, 0x1, RZ, 0xc0, !PT ;  /* 0x0000000107027812 */ /* 0x040fe200078ec0ff */
[----:B------:R-:W-:Y:S01]  /*07e0*/  IMAD.U32 R251, RZ, RZ, UR8 ;  /* 0x00000008fffb7e24 */ /* 0x000fe2000f8e00ff */
[----:B------:R-:W-:Y:S01]  /*07f0*/  ULDC.64 UR10, c[0x0][0x118] ;  /* 0x00004600000a7ab9 */ /* 0x000fe20000000a00 */
[----:B------:R-:W-:Y:S01]  /*0800*/  IMAD.IADD R14, R4, 0x1, -R0 ;  /* 0x00000001040e7824 */ /* 0x000fe200078e0a00 */
[----:B------:R-:W-:Y:S01]  /*0810*/  ISETP.NE.U32.AND P6, PT, R2, 0x1, PT ;  /* 0x000000010200780c */ /* 0x000fe20003fc5070 */
[----:B------:R-:W-:Y:S01]  /*0820*/  IMAD.U32 R2, RZ, RZ, UR8 ;  /* 0x00000008ff027e24 */ /* 0x000fe2000f8e00ff */
[----:B------:R-:W-:Y:S01]  /*0830*/  SHF.R.S32.HI R0, RZ, 0x1, R5 ;  /* 0x00000001ff007819 */ /* 0x000fe20000011405 */
[----:B------:R-:W-:Y:S01]  /*0840*/  IMAD.SHL.U32 R2, R10, 0x40, RZ ;  /* 0x000000400a027824 */ /* 0x000fe200078e00ff */
[----:B------:R-:W-:Y:S01]  /*0850*/  LEA.HI R10, R7, R7, RZ, 0x1 ;  /* 0x00000007070a7211 */ /* 0x000fe200078f08ff */
[C---:B------:R-:W-:Y:S01]  /*0860*/  IMAD.SHL.U32 R4, R235.reuse, 0x400, RZ ;  /* 0x00000400eb047824 */ /* 0x040fe200078e00ff */
[C---:B------:R-:W-:Y:S01]  /*0870*/  LOP3.LUT P0, RZ, R0.reuse, 0x2, RZ, 0xc0, !PT ;  /* 0x0000000200ff7812 */ /* 0x040fe2000780c0ff */
[----:B------:R-:W-:Y:S01]  /*0880*/  IMAD.SHL.U32 R9, R0, 0x40, RZ ;  /* 0x0000004000097824 */ /* 0x000fe200078e00ff */
[----:B------:R-:W-:Y:S01]  /*0890*/  LOP3.LUT R8, R2, 0x1c0, RZ, 0xc0, !PT ;  /* 0x000001c002087812 */ /* 0x000fe200078ec0ff */
[----:B------:R-:W-:Y:S01]  /*08a0*/  IMAD.SHL.U32 R0, R235, 0x10, RZ ;  /* 0x00000010eb007824 */ /* 0x000fe200078e00ff */
[----:B------:R-:W-:Y:S01]  /*08b0*/  LOP3.LUT R2, R10, 0x3fffffe, RZ, 0xc0, !PT ;  /* 0x03fffffe0a027812 */ /* 0x000fe200078ec0ff */
[----:B------:R-:W-:Y:S01]  /*08c0*/  UIMAD UR8, UR5, UR18, URZ ;  /* 0x00000012050872a4 */ /* 0x000fe2000f8e023f */
[----:B------:R-:W-:Y:S01]  /*08d0*/  SHF.R.S32.HI R5, RZ, 0x3, R11 ;  /* 0x00000003ff057819 */ /* 0x000fe2000001140b */
[----:B------:R-:W-:Y:S01]  /*08e0*/  UIMAD UR5, UR6, UR45, URZ ;  /* 0x0000002d060572a4 */ /* 0x000fe2000f8e023f */
[----:B------:R-:W-:Y:S01]  /*08f0*/  LEA.HI.SX32 R229, R229, R0, 0x1e ;  /* 0x00000000e5e57211 */ /* 0x000fe200078ff2ff */
[C---:B------:R-:W-:Y:S01]  /*0900*/  IMAD.IADD R12, R7.reuse, 0x1, -R2 ;  /* 0x00000001070c7824 */ /* 0x040fe200078e0a02 */
[----:B------:R-:W-:Y:S01]  /*0910*/  LOP3.LUT R3, R8, 0x30, R0, 0xf8, !PT ;  /* 0x0000003008037812 */ /* 0x000fe200078ef800 */
[----:B------:R-:W-:Y:S01]  /*0920*/  IMAD.SHL.U32 R2, R7, 0x40, RZ ;  /* 0x0000004007027824 */ /* 0x000fe200078e00ff */
[----:B------:R-:W-:Y:S01]  /*0930*/  LOP3.LUT R0, R9, 0xc0, RZ, 0xc0, !PT ;  /* 0x000000c009007812 */ /* 0x000fe200078ec0ff */
[----:B------:R-:W-:Y:S01]  /*0940*/  IMAD R16, R5, 0x8, R16 ;  /* 0x0000000805107824 */ /* 0x000fe200078e0210 */
[----:B------:R-:W-:Y:S01]  /*0950*/  LOP3.LUT R3, R3, 0x8, R128, 0xf8, !PT ;  /* 0x0000000803037812 */ /* 0x000fe200078ef880 */
[----:B------:R-:W-:Y:S01]  /*0960*/  IMAD R131, R5, 0x200, R4 ;  /* 0x0000020005837824 */ /* 0x000fe200078e0204 */
[----:B------:R-:W-:Y:S01]  /*0970*/  LOP3.LUT R128, R0, 0x8, R128, 0xf8, !PT ;  /* 0x0000000800807812 */ /* 0x000fe200078ef880 */
[----:B------:R-:W-:Y:S01]  /*0980*/  IMAD.U32 R242, RZ, RZ, UR5 ;  /* 0x00000005fff27e24 */ /* 0x000fe2000f8e00ff */
[----:B------:R-:W-:Y:S01]  /*0990*/  SHF.R.U32.HI R0, RZ, 0x3, R0 ;  /* 0x00000003ff007819 */ /* 0x000fe20000011600 */
[----:B------:R-:W-:Y:S01]  /*09a0*/  UIMAD UR5, UR51, UR60, URZ ;  /* 0x0000003c330572a4 */ /* 0x000fe2000f8e023f */
[----:B------:R-:W-:Y:S01]  /*09b0*/  LOP3.LUT R2, R2, 0x1c0, RZ, 0xc0, !PT ;  /* 0x000001c002027812 */ /* 0x000fe200078ec0ff */
[----:B------:R-:W-:Y:S01]  /*09c0*/  @!UP2 UIMAD UR6, UR7, UR16, URZ ;  /* 0x000000100706a2a4 */ /* 0x000fe2000f8e023f */
[----:B------:R-:W-:Y:S01]  /*09d0*/  LOP3.LUT R128, R128, R0, RZ, 0x3c, !PT ;  /* 0x0000000080807212 */ /* 0x000fe200078e3cff */
[----:B------:R-:W-:Y:S01]  /*09e0*/  IMAD R0, R235, 0x200, R6 ;  /* 0x00000200eb007824 */ /* 0x000fe200078e0206 */
[----:B------:R-:W-:Y:S01]  /*09f0*/  LEA.HI R2, R2, R2, RZ, 0x1d ;  /* 0x0000000202027211 */ /* 0x000fe200078fe8ff */
[----:B------:R-:W-:Y:S01]  /*0a00*/  IMAD.U32 R250, RZ, RZ, UR5 ;  /* 0x00000005fffa7e24 */ /* 0x000fe2000f8e00ff */
[----:B------:R-:W-:Y:S01]  /*0a10*/  USHF.R.S32.HI UR5, URZ, 0x1f, UR19 ;  /* 0x0000001f3f057899 */ /* 0x000fe20008011413 */
[----:B------:R-:W-:Y:S01]  /*0a20*/  IMAD R12, R12, 0x20, R0 ;  /* 0x000000200c0c7824 */ /* 0x000fe200078e0200 */
[----:B------:R-:W-:Y:S01]  /*0a30*/  SHF.R.S32.HI R0, RZ, 0x1, R10 ;  /* 0x00000001ff007819 */ /* 0x000fe2000001140a */
[----:B------:R-:W-:Y:S01]  /*0a40*/  IMAD.U32 R128, R17, 0x20, R128 ;  /* 0x0000002011807824 */ /* 0x000fe200078e0080 */
[----:B------:R-:W-:Y:S01]  /*0a50*/  IADD3 R216, R2, R216, R4 ;  /* 0x000000d802d87210 */ /* 0x000fe20007ffe004 */
[----:B------:R-:W-:Y:S01]  /*0a60*/  IMAD.SHL.U32 R4, R13, 0x10, RZ ;  /* 0x000000100d047824 */ /* 0x000fe200078e00ff */
[----:B------:R-:W-:Y:S01]  /*0a70*/  SHF.R.U32.HI R2, RZ, 0x3, R8 ;  /* 0x00000003ff027819 */ /* 0x000fe20000011608 */
[----:B------:R-:W-:Y:S01]  /*0a80*/  IMAD.U32 R241, RZ, RZ, UR5 ;  /* 0x00000005fff17e24 */ /* 0x000fe2000f8e00ff */
[C---:B------:R-:W-:Y:S01]  /*0a90*/  LOP3.LUT P3, RZ, R0.reuse, 0x2, RZ, 0xc0, !PT ;  /* 0x0000000200ff7812 */ /* 0x040fe2000786c0ff */
[----:B------:R-:W-:Y:S01]  /*0aa0*/  IMAD.SHL.U32 R0, R0, 0x40, RZ ;  /* 0x0000004000007824 */ /* 0x000fe200078e00ff */
[----:B------:R-:W-:Y:S01]  /*0ab0*/  LOP3.LUT R5, R3, R2, RZ, 0x3c, !PT ;  /* 0x0000000203057212 */ /* 0x000fe200078e3cff */
[----:B------:R-:W-:Y:S01]  /*0ac0*/  IMAD.SHL.U32 R2, R232, 0x8, RZ ;  /* 0x00000008e8027824 */ /* 0x000fe200078e00ff */
[----:B------:R-:W-:Y:S01]  /*0ad0*/  R2P PR, R15, 0x6 ;  /* 0x000000060f007804 */ /* 0x000fe20000000000 */
[----:B------:R-:W-:Y:S01]  /*0ae0*/  IMAD.SHL.U32 R216, R216, 0x2, RZ ;  /* 0x00000002d8d87824 */ /* 0x000fe200078e00ff */
[----:B------:R-:W-:Y:S01]  /*0af0*/  LOP3.LUT R0, R0, 0xc0, RZ, 0xc0, !PT ;  /* 0x000000c000007812 */ /* 0x000fe200078ec0ff */
[----:B------:R-:W-:Y:S01]  /*0b00*/  USHF.R.S32.HI UR5, URZ, 0x1f, UR59 ;  /* 0x0000001f3f057899 */ /* 0x000fe2000801143b */
[----:B------:R-:W-:Y:S01]  /*0b10*/  LOP3.LUT R2, R2, 0x8, RZ, 0xc0, !PT ;  /* 0x0000000802027812 */ /* 0x000fe200078ec0ff */
[----:B------:R-:W-:Y:S01]  /*0b20*/  IMAD.SHL.U32 R128, R128, 0x2, RZ ;  /* 0x0000000280807824 */ /* 0x000fe200078e00ff */
[----:B------:R-:W-:Y:S01]  /*0b30*/  SHF.R.U32.HI R3, RZ, 0x3, R0 ;  /* 0x00000003ff037819 */ /* 0x000fe20000011600 */
[----:B------:R-:W-:Y:S01]  /*0b40*/  IMAD.IADD R217, R216, 0x1, R212 ;  /* 0x00000001d8d97824 */ /* 0x000fe200078e02d4 */
[----:B------:R-:W-:Y:S01]  /*0b50*/  LOP3.LUT R7, R2, 0x10, R4, 0xf8, !PT ;  /* 0x0000001002077812 */ /* 0x000fe200078ef804 */
[----:B------:R-:W-:Y:S01]  /*0b60*/  IMAD.U32 R243, RZ, RZ, UR8 ;  /* 0x00000008fff37e24 */ /* 0x000fe2000f8e00ff */
[----:B------:R-:W-:Y:S01]  /*0b70*/  LOP3.LUT R8, R3, R0, R2, 0x1e, !PT ;  /* 0x0000000003087212 */ /* 0x000fe200078e1e02 */
[----:B------:R-:W-:Y:S01]  /*0b80*/  IMAD.SHL.U32 R0, R15, 0x40, RZ ;  /* 0x000000400f007824 */ /* 0x000fe200078e00ff */
[----:B------:R-:W-:Y:S01]  /*0b90*/  SEL R210, R210, 0x10, !P6 ;  /* 0x00000010d2d27807 */ /* 0x000fe20007000000 */
[C---:B------:R-:W-:Y:S01]  /*0ba0*/  IMAD R3, R13.reuse, 0x200, R5 ;  /* 0x000002000d037824 */ /* 0x040fe200078e0205 */
[----:B------:R-:W-:Y:S01]  /*0bb0*/  IADD3 R211, R216, 0x40, RZ ;  /* 0x00000040d8d37810 */ /* 0x000fe20007ffe0ff */
[----:B------:R-:W-:Y:S01]  /*0bc0*/  IMAD.SHL.U32 R5, R13, 0x8, RZ ;  /* 0x000000080d057824 */ /* 0x000fe200078e00ff */
[----:B------:R-:W-:Y:S01]  /*0bd0*/  LOP3.LUT R0, R0, 0x1c0, RZ, 0xc0, !PT ;  /* 0x000001c000007812 */ /* 0x000fe200078ec0ff */
[----:B------:R-:W-:Y:S01]  /*0be0*/  IMAD.SHL.U32 R2, R14, 0x40, RZ ;  /* 0x000000400e027824 */ /* 0x000fe200078e00ff */
[----:B------:R-:W-:Y:S01]  /*0bf0*/  @P4 IADD3 R211, R216, -0x40, RZ ;  /* 0xffffffc0d8d34810 */ /* 0x000fe20007ffe0ff */
[----:B------:R-:W-:Y:S01]  /*0c00*/  IMAD.IADD R8, R8, 0x1, R12 ;  /* 0x0000000108087824 */ /* 0x000fe200078e020c */
[----:B------:R-:W-:Y:S01]  /*0c10*/  LOP3.LUT R5, R5, 0x8, RZ, 0xc0, !PT ;  /* 0x0000000805057812 */ /* 0x000fe200078ec0ff */
[----:B------:R-:W-:Y:S01]  /*0c20*/  IMAD.IADD R215, R216, 0x1, R210 ;  /* 0x00000001d8d77824 */ /* 0x000fe200078e02d2 */
[----:B------:R-:W-:Y:S01]  /*0c30*/  SHF.R.U32.HI R6, RZ, 0x3, R0 ;  /* 0x00000003ff067819 */ /* 0x000fe20000011600 */
[----:B------:R-:W-:Y:S01]  /*0c40*/  IMAD.IADD R210, R210, 0x1, R211 ;  /* 0x00000001d2d27824 */ /* 0x000fe200078e02d3 */
[----:B------:R-:W-:Y:S01]  /*0c50*/  LOP3.LUT R2, R2, 0xc0, RZ, 0xc0, !PT ;  /* 0x000000c002027812 */ /* 0x000fe200078ec0ff */
[----:B------:R-:W-:Y:S01]  /*0c60*/  IMAD.IADD R214, R215, 0x1, R212 ;  /* 0x00000001d7d67824 */ /* 0x000fe200078e02d4 */
[----:B------:R-:W-:Y:S01]  /*0c70*/  LOP3.LUT R6, R6, R0, R5, 0x1e, !PT ;  /* 0x0000000006067212 */ /* 0x000fe200078e1e05 */
[----:B------:R-:W-:Y:S01]  /*0c80*/  IMAD.SHL.U32 R0, R16, 0x20, RZ ;  /* 0x0000002010007824 */ /* 0x000fe200078e00ff */
[----:B------:R-:W-:Y:S01]  /*0c90*/  SHF.R.U32.HI R4, RZ, 0x3, R2 ;  /* 0x00000003ff047819 */ /* 0x000fe20000011602 */
[----:B------:R-:W-:Y:S01]  /*0ca0*/  IMAD.IADD R213, R212, 0x1, R211 ;  /* 0x00000001d4d57824 */ /* 0x000fe200078e02d3 */
[----:B------:R-:W-:Y:S01]  /*0cb0*/  SEL R132, R132, 0xffffffc0, !P2 ;  /* 0xffffffc084847807 */ /* 0x000fe20005000000 */
[----:B------:R-:W-:Y:S01]  /*0cc0*/  IMAD.IADD R131, R131, 0x1, R6 ;  /* 0x0000000183837824 */ /* 0x000fe200078e0206 */
[C---:B------:R-:W-:Y:S01]  /*0cd0*/  LOP3.LUT R5, R4.reuse, R2, R5, 0x1e, !PT ;  /* 0x0000000204057212 */ /* 0x040fe200078e1e05 */
[----:B------:R-:W-:Y:S01]  /*0ce0*/  IMAD R142, R235, 0x200, R0 ;  /* 0x00000200eb8e7824 */ /* 0x000fe200078e0200 */
[----:B------:R-:W-:Y:S01]  /*0cf0*/  LOP3.LUT R2, R4, R7, R2, 0x1e, !PT ;  /* 0x0000000704027212 */ /* 0x000fe200078e1e02 */
[----:B------:R-:W-:Y:S01]  /*0d00*/  IMAD.U32 R240, RZ, RZ, UR6 ;  /* 0x00000006fff07e24 */ /* 0x000fe2000f8e00ff */
[----:B------:R-:W-:Y:S01]  /*0d10*/  LEA R131, R131, 0xa000, 0x1 ;  /* 0x0000a00083837811 */ /* 0x000fe200078e08ff */
[----:B------:R-:W-:Y:S01]  /*0d20*/  IMAD.IADD R142, R142, 0x1, R5 ;  /* 0x000000018e8e7824 */ /* 0x000fe200078e0205 */
[----:B------:R-:W-:Y:S01]  /*0d30*/  SEL R129, R137, 0xffffffe0, !P0 ;  /* 0xffffffe089817807 */ /* 0x000fe20004000000 */
[----:B------:R-:W-:Y:S01]  /*0d40*/  IMAD.IADD R136, R0, 0x1, R2 ;  /* 0x0000000100887824 */ /* 0x000fe200078e0202 */
[C---:B------:R-:W-:Y:S01]  /*0d50*/  IADD3 R138, R131.reuse, 0x20, RZ ;  /* 0x00000020838a7810 */ /* 0x040fe20007ffe0ff */
[C---:B------:R-:W-:Y:S01]  /*0d60*/  IMAD.IADD R133, R131.reuse, 0x1, R132 ;  /* 0x0000000183857824 */ /* 0x040fe200078e0284 */
[----:B------:R-:W-:Y:S01]  /*0d70*/  LEA R236, R8, 0x6000, 0x1 ;  /* 0x0000600008ec7811 */ /* 0x000fe200078e08ff */
[----:B------:R-:W-:Y:S01]  /*0d80*/  IMAD.U32 R249, RZ, RZ, UR5 ;  /* 0x00000005fff97e24 */ /* 0x000fe2000f8e00ff */
[----:B------:R-:W-:Y:S01]  /*0d90*/  @P1 IADD3 R138, R131, -0x20, RZ ;  /* 0xffffffe0838a1810 */ /* 0x000fe20007ffe0ff */
[----:B------:R-:W-:Y:S01]  /*0da0*/  IMAD.SHL.U32 R2, R3, 0x2, RZ ;  /* 0x0000000203027824 */ /* 0x000fe200078e00ff */
[----:B------:R-:W-:Y:S01]  /*0db0*/  LOP3.LUT P0, RZ, R14, 0x2, RZ, 0xc0, !PT ;  /* 0x000000020eff7812 */ /* 0x000fe2000780c0ff */
[----:B------:R-:W-:Y:S01]  /*0dc0*/  IMAD.IADD R129, R128, 0x1, R129 ;  /* 0x0000000180817824 */ /* 0x000fe200078e0281 */
[----:B------:R-:W-:Y:S01]  /*0dd0*/  IADD3 R237, R236, 0x20, RZ ;  /* 0x00000020eced7810 */ /* 0x000fe20007ffe0ff */
[----:B------:R-:W-:Y:S01]  /*0de0*/  IMAD.IADD R212, R212, 0x1, R210 ;  /* 0x00000001d4d47824 */ /* 0x000fe200078e02d2 */
[----:B------:R-:W-:Y:S01]  /*0df0*/  SEL R137, R137, 0xffffffe0, !P0 ;  /* 0xffffffe089897807 */ /* 0x000fe20004000000 */
[----:B------:R-:W-:Y:S01]  /*0e00*/  IMAD.IADD R132, R132, 0x1, R138 ;  /* 0x0000000184847824 */ /* 0x000fe200078e028a */
[----:B------:R-:W-:Y:S01]  /*0e10*/  @P3 IADD3 R237, R236, -0x20, RZ ;  /* 0xffffffe0eced3810 */ /* 0x000fe20007ffe0ff */
[----:B------:R-:W-:Y:S01]  /*0e20*/  UIMAD.WIDE.U32 UR56, UR50, UR60, URZ ;  /* 0x0000003c323872a5 */ /* 0x000fe2000f8e003f */
[C---:B------:R-:W-:Y:S01]  /*0e30*/  IADD3 R141, R138.reuse, 0x2000, RZ ;  /* 0x000020008a8d7810 */ /* 0x040fe20007ffe0ff */
[----:B------:R-:W-:Y:S01]  /*0e40*/  USHF.L.U32 UR32, UR58, 0x3, URZ ;  /* 0x000000033a207899 */ /* 0x000fe2000800063f */
[C---:B------:R-:W-:Y:S01]  /*0e50*/  IADD3 R140, R138.reuse, 0x4000, RZ ;  /* 0x000040008a8c7810 */ /* 0x040fe20007ffe0ff */
[----:B------:R-:W-:Y:S01]  /*0e60*/  USHF.L.U32 UR31, UR58, 0x4, URZ ;  /* 0x000000043a1f7899 */ /* 0x000fe2000800063f */
[----:B------:R-:W-:Y:S01]  /*0e70*/  IADD3 R139, R138, 0x6000, RZ ;  /* 0x000060008a8b7810 */ /* 0x000fe20007ffe0ff */
[----:B------:R-:W-:-:S02]  /*0e80*/  UIMAD UR30, UR58, 0x18, URZ ;  /* 0x000000183a1e78a4 */ /* 0x000fc4000f8e023f */
[----:B------:R-:W-:Y:S02]  /*0e90*/  USHF.L.U32 UR29, UR58, 0x5, URZ ;  /* 0x000000053a1d7899 */ /* 0x000fe4000800063f */
[----:B------:R-:W-:Y:S02]  /*0ea0*/  UIMAD UR28, UR58, 0x28, URZ ;  /* 0x000000283a1c78a4 */ /* 0x000fe4000f8e023f */
[----:B------:R-:W-:Y:S02]  /*0eb0*/  UIMAD UR27, UR58, 0x30, URZ ;  /* 0x000000303a1b78a4 */ /* 0x000fe4000f8e023f */
[----:B------:R-:W-:Y:S02]  /*0ec0*/  UIMAD UR26, UR58, 0x38, URZ ;  /* 0x000000383a1a78a4 */ /* 0x000fe4000f8e023f */
[----:B------:R-:W-:Y:S02]  /*0ed0*/  USHF.L.U32 UR25, UR58, 0x6, URZ ;  /* 0x000000063a197899 */ /* 0x000fe4000800063f */
[----:B------:R-:W-:-:S02]  /*0ee0*/  UIMAD UR24, UR58, 0x48, URZ ;  /* 0x000000483a1878a4 */ /* 0x000fc4000f8e023f */
[----:B------:R-:W-:Y:S02]  /*0ef0*/  UIMAD UR23, UR58, 0x50, URZ ;  /* 0x000000503a1778a4 */ /* 0x000fe4000f8e023f */
[----:B------:R-:W-:Y:S02]  /*0f00*/  UIMAD UR22, UR58, 0x58, URZ ;  /* 0x000000583a1678a4 */ /* 0x000fe4000f8e023f */
[----:B------:R-:W-:Y:S02]  /*0f10*/  UIMAD UR21, UR58, 0x60, URZ ;  /* 0x000000603a1578a4 */ /* 0x000fe4000f8e023f */
[----:B------:R-:W-:Y:S02]  /*0f20*/  UIMAD UR20, UR58, 0x68, URZ ;  /* 0x000000683a1478a4 */ /* 0x000fe4000f8e023f */
[----:B------:R-:W-:Y:S02]  /*0f30*/  UIMAD UR19, UR58, 0x70, URZ ;  /* 0x000000703a1378a4 */ /* 0x000fe4000f8e023f */
[----:B------:R-:W-:-:S02]  /*0f40*/  UIMAD UR18, UR58, 0x78, URZ ;  /* 0x000000783a1278a4 */ /* 0x000fc4000f8e023f */
[----:B------:R-:W-:Y:S02]  /*0f50*/  UIADD3 UR17, -UR59, URZ, URZ ;  /* 0x0000003f3b117290 */ /* 0x000fe4000fffe13f */
[----:B------:R-:W-:Y:S02]  /*0f60*/  UMOV UR55, 0xffffe000 ;  /* 0xffffe00000377882 */ /* 0x000fe40000000000 */
.L_x_826:
[----:B------:R-:W-:Y:S02]  /*0f70*/  ULDC.64 UR6, c[0x0][0x250] ;  /* 0x0000940000067ab9 */ /* 0x000fe40000000a00 */
[----:B------:R-:W-:Y:S02]  /*0f80*/  UISETP.NE.U32.AND UP4, UPT, URZ, UR6, UPT ;  /* 0x000000063f00728c */ /* 0x000fe4000bf85070 */
[----:B------:R-:W-:Y:S02]  /*0f90*/  USHF.L.U32 UR12, UR45, 0x2, URZ ;  /* 0x000000022d0c7899 */ /* 0x000fe4000800063f */
[----:B------:R-:W-:Y:S02]  /*0fa0*/  UISETP.NE.AND.EX UP4, UPT, URZ, UR7, UPT, UP4 ;  /* 0x000000073f00728c */ /* 0x000fe4000bf85340 */
[----:B------:R-:W-:-:S02]  /*0fb0*/  USHF.R.S32.HI UR53, URZ, 0x1f, UR45 ;  /* 0x0000001f3f357899 */ /* 0x000fc4000801142d */
[----:B------:R-:W-:Y:S02]  /*0fc0*/  ULDC.U8 UR4, c[0x0][0x312] ;  /* 0x0000c48000047ab9 */ /* 0x000fe40000000000 */
        /* <DEDUP_REMOVED lines=47> */
.L_x_798:
        /* <DEDUP_REMOVED lines=58> */
.L_x_800:
        /* <DEDUP_REMOVED lines=18> */
.L_x_801:
[----:B------:R-:W-:Y:S01]  /*1780*/  IABS R7, c[0x0][0x1c8] ;  /* 0x0000720000077a13 */ /* 0x000fe20000000000 */
[----:B------:R-:W1:Y:S01]  /*1790*/  R2UR UR34, R242 ;  /* 0x00000000f22273c2 */ /* 0x000e6200000e0000 */
[----:B------:R-:W-:Y:S01]  /*17a0*/  ULDC.64 UR12, c[0x0][0x370] ;  /* 0x0000dc00000c7ab9 */ /* 0x000fe20000000a00 */
[----:B------:R-:W-:Y:S01]  /*17b0*/  IABS R3, UR52 ;  /* 0x0000003400037c13 */ /* 0x000fe20008000000 */
[----:B------:R-:W2:Y:S01]  /*17c0*/  I2F.RP R4, R7 ;  /* 0x0000000700047306 */ /* 0x000ea20000209400 */
[----:B------:R-:W-:Y:S01]  /*17d0*/  @UP1 UIMAD.WIDE.U32 UR8, UR4, UR12, URZ ;  /* 0x0000000c040812a5 */ /* 0x000fe2000f8e003f */
[----:B------:R-:W-:Y:S01]  /*17e0*/  ISETP.NE.AND P1, PT, RZ, c[0x0][0x1c8], PT ;  /* 0x00007200ff007a0c */ /* 0x000fe20003f25270 */
[----:B------:R-:W-:Y:S02]  /*17f0*/  ULDC UR16, c[0x0][0x224] ;  /* 0x0000890000107ab9 */ /* 0x000fe40000000800 */
[----:B------:R-:W-:Y:S02]  /*1800*/  @UP1 UIMAD UR40, UR4, UR13, UR9 ;  /* 0x0000000d042812a4 */ /* 0x000fe4000f8e0209 */
[----:B------:R-:W-:-:S02]  /*1810*/  UIMAD UR15, UR51, UR60, URZ ;  /* 0x0000003c330f72a4 */ /* 0x000fc4000f8e023f */
[----:B------:R-:W-:Y:S02]  /*1820*/  @UP1 UMOV UR39, UR8 ;  /* 0x0000000800271c82 */ /* 0x000fe40008000000 */
[----:B------:R-:W-:Y:S02]  /*1830*/  ULDC.64 UR8, c[0x0][0x368] ;  /* 0x0000da0000087ab9 */ /* 0x000fe40000000a00 */
[----:B------:R-:W-:Y:S02]  /*1840*/  @!UP1 UIMAD UR7, UR53, UR8, URZ ;  /* 0x00000008350792a4 */ /* 0x000fe4000f8e023f */
[----:B------:R-:W-:Y:S01]  /*1850*/  ULDC.64 UR12, c[0x0][0x3d8] ;  /* 0x0000f600000c7ab9 */ /* 0x000fe20000000a00 */
[----:B--2---:R-:W2:Y:S01]  /*1860*/  MUFU.RCP R4, R4 ;  /* 0x0000000400047308 */ /* 0x004ea20000001000 */
[----:B------:R-:W-:Y:S02]  /*1870*/  @!UP1 UIMAD UR7, UR45, UR9, UR7 ;  /* 0x000000092d0792a4 */ /* 0x000fe4000f8e0207 */
[----:B------:R-:W-:-:S04]  /*1880*/  @!UP1 UIMAD.WIDE.U32 UR8, UR45, UR8, URZ ;  /* 0x000000082d0892a5 */ /* 0x000fc8000f8e003f */
[----:B------:R-:W-:Y:S02]  /*1890*/  @!UP1 UIADD3 UR40, UR9, UR7, URZ ;  /* 0x0000000709289290 */ /* 0x000fe4000fffe03f */
[----:B-1----:R-:W-:Y:S01]  /*18a0*/  UIMAD UR7, UR53, UR16, UR34 ;  /* 0x00000010350772a4 */ /* 0x002fe2000f8e0222 */
[----:B------:R-:W1:Y:S01]  /*18b0*/  S2UR UR16, SR_CTAID.X ;  /* 0x00000000001079c3 */ /* 0x000e620000002500 */
[----:B------:R-:W-:Y:S02]  /*18c0*/  @!UP1 UMOV UR39, UR8 ;  /* 0x0000000800279c82 */ /* 0x000fe40008000000 */
[----:B------:R-:W-:Y:S02]  /*18d0*/  UIADD3 UR7, UR61, UR7, URZ ;  /* 0x000000073d077290 */ /* 0x000fe4000fffe03f */
[----:B------:R-:W-:Y:S01]  /*18e0*/  UIMAD.WIDE.U32 UR8, UR50, UR4, URZ ;  /* 0x00000004320872a5 */ /* 0x000fe2000f8e003f */
[----:B--2---:R-:W-:Y:S01]  /*18f0*/  IADD3 R4, R4, 0xffffffe, RZ ;  /* 0x0ffffffe04047810 */ /* 0x004fe20007ffe0ff */
[----:B------:R-:W-:-:S02]  /*1900*/  UIMAD UR7, UR50, UR7, UR15 ;  /* 0x00000007320772a4 */ /* 0x000fc4000f8e020f */
[----:B------:R-:W-:Y:S01]  /*1910*/  USEL UR38, UR56, UR8, !UP1 ;  /* 0x0000000838267287 */ /* 0x000fe2000c800000 */
[----:B------:R-:W2:Y:S01]  /*1920*/  F2I.FTZ.U32.TRUNC.NTZ R5, R4 ;  /* 0x0000000400057305 */ /* 0x000ea2000021f000 */
[----:B------:R-:W-:Y:S02]  /*1930*/  UIADD3 UR15, UR57, UR7, URZ ;  /* 0x00000007390f7290 */ /* 0x000fe4000fffe03f */
[----:B------:R-:W-:Y:S02]  /*1940*/  UIMAD UR7, UR51, UR4, URZ ;  /* 0x00000004330772a4 */ /* 0x000fe4000f8e023f */
[----:B------:R-:W-:Y:S02]  /*1950*/  USHF.L.U32 UR34, UR45, 0x7, URZ ;  /* 0x000000072d227899 */ /* 0x000fe4000800063f */
[----:B------:R-:W-:Y:S02]  /*1960*/  @UP1 UIADD3 UR15, UR9, UR7, URZ ;  /* 0x00000007090f1290 */ /* 0x000fe4000fffe03f */
[----:B------:R-:W-:Y:S01]  /*1970*/  USHF.L.U64.HI UR7, UR45, 0x7, UR53 ;  /* 0x000000072d077899 */ /* 0x000fe20008010235 */
[----:B------:R-:W3:Y:S03]  /*1980*/  R2UR UR53, R244 ;  /* 0x00000000f43573c2 */ /* 0x000ee600000e0000 */
[----:B------:R-:W-:-:S02]  /*1990*/  USEL UR7, UR7, URZ, UP6 ;  /* 0x0000003f07077287 */ /* 0x000fc4000b000000 */
[----:B-1----:R-:W-:Y:S01]  /*19a0*/  UIMAD.WIDE.U32 UR8, UR16, UR12, URZ ;  /* 0x0000000c100872a5 */ /* 0x002fe2000f8e003f */
[--C-:B--2---:R-:W-:Y:S02]  /*19b0*/  IMAD.MOV R0, RZ, RZ, -R5.reuse ;  /* 0x000000ffff007224 */ /* 0x104fe400078e0a05 */
[----:B------:R-:W-:Y:S01]  /*19c0*/  IMAD.MOV.U32 R4, RZ, RZ, RZ ;  /* 0x000000ffff047224 */ /* 0x000fe200078e00ff */
[----:B------:R-:W-:Y:S01]  /*19d0*/  UIMAD UR16, UR16, UR13, UR9 ;  /* 0x0000000d101072a4 */ /* 0x000fe2000f8e0209 */
[----:B------:R-:W-:Y:S01]  /*19e0*/  IMAD R0, R0, R7, RZ ;  /* 0x0000000700007224 */ /* 0x000fe200078e02ff */
[----:B------:R-:W1:Y:S01]  /*19f0*/  R2UR UR13, R245 ;  /* 0x00000000f50d73c2 */ /* 0x000e6200000e0000 */
[----:B------:R-:W-:Y:S02]  /*1a00*/  USEL UR35, UR8, URZ, UP3 ;  /* 0x0000003f08237287 */ /* 0x000fe40009800000 */
[----:B------:R-:W-:Y:S01]  /*1a10*/  IMAD.HI.U32 R4, R5, R0, R4 ;  /* 0x0000000005047227 */ /* 0x000fe200078e0004 */
[----:B------:R-:W-:-:S02]  /*1a20*/  USEL UR8, UR34, URZ, UP6 ;  /* 0x0000003f22087287 */ /* 0x000fc4000b000000 */
[----:B------:R-:W-:Y:S01]  /*1a30*/  USEL UR16, UR16, URZ, UP3 ;  /* 0x0000003f10107287 */ /* 0x000fe20009800000 */
[----:B------:R-:W-:Y:S01]  /*1a40*/  IMAD.MOV.U32 R0, RZ, RZ, R3 ;  /* 0x000000ffff007224 */ /* 0x000fe200078e0003 */
[----:B------:R-:W2:Y:S01]  /*1a50*/  R2UR UR34, R240 ;  /* 0x00000000f02273c2 */ /* 0x000ea200000e0000 */
[----:B------:R-:W-:Y:S02]  /*1a60*/  UIADD3 UR8, UP0, UR5, UR8, URZ ;  /* 0x0000000805087290 */ /* 0x000fe4000ff1e03f */
[----:B------:R-:W-:Y:S02]  /*1a70*/  IMAD.HI.U32 R6, R4, R0, RZ ;  /* 0x0000000004067227 */ /* 0x000fe400078e00ff */
[----:B------:R-:W-:Y:S02]  /*1a80*/  UIADD3.X UR9, UR41, UR7, URZ, UP0, !UPT ;  /* 0x0000000729097290 */ /* 0x000fe400087fe43f */
[----:B------:R-:W-:Y:S01]  /*1a90*/  IMAD.MOV R3, RZ, RZ, -R6 ;  /* 0x000000ffff037224 */ /* 0x000fe200078e0a06 */
[----:B------:R-:W-:-:S03]  /*1aa0*/  UIMAD UR7, UR51, UR8, URZ ;  /* 0x00000008330772a4 */ /* 0x000fc6000f8e023f */
[C---:B------:R-:W-:Y:S01]  /*1ab0*/  IMAD R0, R7.reuse, R3, R0 ;  /* 0x0000000307007224 */ /* 0x040fe200078e0200 */
[----:B------:R-:W-:Y:S02]  /*1ac0*/  UIMAD UR12, UR50, UR9, UR7 ;  /* 0x00000009320c72a4 */ /* 0x000fe4000f8e0207 */
[----:B---3--:R-:W-:Y:S02]  /*1ad0*/  @UP2 USEL UR7, UR53, UR4, !UP1 ;  /* 0x0000000435072287 */ /* 0x008fe4000c800000 */
[----:B------:R-:W-:Y:S01]  /*1ae0*/  ISETP.GT.U32.AND P0, PT, R7, R0, PT ;  /* 0x000000000700720c */ /* 0x000fe20003f04070 */
[----:B------:R-:W-:-:S12]  /*1af0*/  UIMAD.WIDE.U32 UR8, UR50, UR8, URZ ;  /* 0x00000008320872a5 */ /* 0x000fd8000f8e003f */
[----:B------:R-:W-:Y:S01]  /*1b00*/  @!P0 IMAD.IADD R0, R0, 0x1, -R7 ;  /* 0x0000000100008824 */ /* 0x000fe200078e0a07 */
[----:B------:R-:W-:Y:S02]  /*1b10*/  @!P0 IADD3 R6, R6, 0x1, RZ ;  /* 0x0000000106068810 */ /* 0x000fe40007ffe0ff */
[----:B-1----:R-:W-:Y:S01]  /*1b20*/  ISETP.LE.AND P0, PT, RZ, UR13, PT ;  /* 0x0000000dff007c0c */ /* 0x002fe2000bf03270 */
[----:B------:R-:W-:Y:S01]  /*1b30*/  ULDC UR13, c[0x0][0x234] ;  /* 0x00008d00000d7ab9 */ /* 0x000fe20000000800 */
[----:B------:R-:W-:Y:S01]  /*1b40*/  ISETP.GE.U32.AND P2, PT, R0, R7, PT ;  /* 0x000000070000720c */ /* 0x000fe20003f46070 */
[----:B------:R-:W-:Y:S02]  /*1b50*/  @UP2 UIMAD UR13, UR52, UR13, UR7 ;  /* 0x0000000d340d22a4 */ /* 0x000fe4000f8e0207 */
[----:B------:R-:W-:-:S05]  /*1b60*/  UIADD3 UR7, UR9, UR12, URZ ;  /* 0x0000000c09077290 */ /* 0x000fca000fffe03f */
[----:B--2---:R-:W-:Y:S02]  /*1b70*/  @!UP2 UMOV UR13, UR34 ;  /* 0x00000022000dac82 */ /* 0x004fe40008000000 */
[----:B------:R-:W-:-:S03]  /*1b80*/  USHF.R.S32.HI UR34, URZ, 0x1f, UR37 ;  /* 0x0000001f3f227899 */ /* 0x000fc60008011425 */
[----:B------:R-:W-:-:S05]  /*1b90*/  @P2 IADD3 R6, R6, 0x1, RZ ;  /* 0x0000000106062810 */ /* 0x000fca0007ffe0ff */
[----:B------:R-:W-:Y:S01]  /*1ba0*/  @!P0 IMAD.MOV R6, RZ, RZ, -R6 ;  /* 0x000000ffff068224 */ /* 0x000fe200078e0a06 */
[----:B------:R-:W-:Y:S02]  /*1bb0*/  PLOP3.LUT P0, PT, PT, PT, UP2, 0x80, 0x0 ;  /* 0x000000000000781c */ /* 0x000fe40003f0f028 */
[----:B------:R-:W-:-:S04]  /*1bc0*/  @!P1 LOP3.LUT R6, RZ, c[0x0][0x1c8], RZ, 0x33, !PT ;  /* 0x00007200ff069a12 */ /* 0x000fc800078e33ff */
[----:B------:R-:W-:-:S07]  /*1bd0*/  SHF.R.S32.HI R18, RZ, 0x1f, R6 ;  /* 0x0000001fff127819 */ /* 0x000fce0000011406 */
[----:B------:R-:W-:Y:S05]  /*1be0*/  @!P0 BRA `(.L_x_802) ;  /* 0x0000006000008947 */ /* 0x000fea0003800000 */
[----:B------:R-:W1:Y:S01]  /*1bf0*/  R2UR UR12, R247 ;  /* 0x00000000f70c73c2 */ /* 0x000e6200000e0000 */
[----:B------:R-:W-:Y:S02]  /*1c00*/  ULDC UR53, c[0x0][0x224] ;  /* 0x0000890000357ab9 */ /* 0x000fe40000000800 */
[----:B------:R-:W-:-:S04]  /*1c10*/  @!UP1 UIMAD UR4, UR45, UR53, URZ ;  /* 0x000000352d0492a4 */ /* 0x000fc8000f8e023f */
[----:B------:R-:W-:-:S04]  /*1c20*/  ULEA UR4, UR45, UR4, 0x7 ;  /* 0x000000042d047291 */ /* 0x000fc8000f8e383f */
[----:B-1----:R-:W-:Y:S01]  /*1c30*/  UIMAD UR4, UR12, UR52, UR4 ;  /* 0x000000340c0472a4 */ /* 0x002fe2000f8e0204 */
[----:B------:R-:W-:Y:S05]  /*1c40*/  BRA `(.L_x_803) ;  /* 0x0000002000007947 */ /* 0x000fea0003800000 */
.L_x_802:
[----:B------:R1:W2:Y:S01]  /*1c50*/  R2UR UR4, R243 ;  /* 0x00000000f30473c2 */ /* 0x0002a200000e0000 */
[----:B------:R-:W-:-:S07]  /*1c60*/  DEPBAR.LE SB1, 0x0, {2} ;  /* 0x000090040000791a */ /* 0x000fce0000000000 */
.L_x_803:
[----:B------:R-:W1:Y:S01]  /*1c70*/  S2R R19, SR_TID.X ;  /* 0x0000000000137919 */ /* 0x000e620000002100 */
[----:B------:R-:W2:Y:S01]  /*1c80*/  R2UR UR12, R246 ;  /* 0x00000000f60c73c2 */ /* 0x000ea200000e0000 */
[----:B------:R-:W-:Y:S01]  /*1c90*/  USHF.R.S32.HI UR53, URZ, 0x1f, UR59 ;  /* 0x0000001f3f357899 */ /* 0x000fe2000801143b */
[----:B------:R-:W-:Y:S01]  /*1ca0*/  BSSY B1, `(.L_x_799) ;  /* 0x0000831000017945 */ /* 0x000fe20003800000 */
[----:B------:R-:W-:-:S05]  /*1cb0*/  UIADD3 UR4, UR5, UR4, URZ ;  /* 0x0000000405047290 */ /* 0x000fca000fffe03f */
[----:B------:R-:W3:Y:S01]  /*1cc0*/  R2UR UR9, R241 ;  /* 0x00000000f10973c2 */ /* 0x000ee200000e0000 */
[----:B-1----:R-:W-:Y:S01]  /*1cd0*/  SHF.R.S32.HI R12, RZ, 0x1f, R19 ;  /* 0x0000001fff0c7819 */ /* 0x002fe20000011413 */
[----:B--2---:R-:W-:Y:S02]  /*1ce0*/  UIADD3 UR8, UP5, UP4, UR8, UR59, UR12 ;  /* 0x0000003b08087290 */ /* 0x004fe4000fcbe00c */
[----:B------:R-:W-:Y:S01]  /*1cf0*/  USHF.R.S32.HI UR12, URZ, 0x1f, UR52 ;  /* 0x0000001f3f0c7899 */ /* 0x000fe20008011434 */
[----:B------:R-:W-:Y:S01]  /*1d00*/  LEA.HI R4, R12, R19, RZ, 0x2 ;  /* 0x000000130c047211 */ /* 0x000fe200078f10ff */
[----:B------:R-:W-:-:S03]  /*1d10*/  UIADD3 UR35, UP1, UP0, UR35, UR8, UR38 ;  /* 0x0000000823237290 */ /* 0x000fc6000f83e026 */
[----:B------:R-:W-:Y:S01]  /*1d20*/  SHF.R.S32.HI R3, RZ, 0x2, R4 ;  /* 0x00000002ff037819 */ /* 0x000fe20000011404 */
[----:B---3--:R-:W-:Y:S01]  /*1d30*/  UIADD3.X UR7, UR7, UR53, UR9, UP5, UP4 ;  /* 0x0000003507077290 */ /* 0x008fe2000afe8409 */
[----:B------:R-:W-:Y:S02]  /*1d40*/  LOP3.LUT R4, R4, 0xfffffffc, RZ, 0xc0, !PT ;  /* 0xfffffffc04047812 */ /* 0x000fe400078ec0ff */
[----:B------:R-:W-:Y:S01]  /*1d50*/  SHF.R.S32.HI R20, RZ, 0x1f, R3 ;  /* 0x0000001fff147819 */ /* 0x000fe20000011403 */
[----:B------:R-:W-:Y:S01]  /*1d60*/  ULDC.64 UR8, c[0x0][0x1a8] ;  /* 0x00006a0000087ab9 */ /* 0x000fe20000000a00 */
[----:B------:R-:W-:Y:S01]  /*1d70*/  IADD3 R0, P0, R3, UR5, RZ ;  /* 0x0000000503007c10 */ /* 0x000fe2000ff1e0ff */
[----:B------:R-:W-:Y:S01]  /*1d80*/  IMAD.IADD R4, R19, 0x1, -R4 ;  /* 0x0000000113047824 */ /* 0x000fe200078e0a04 */
[----:B------:R-:W-:Y:S02]  /*1d90*/  UIADD3.X UR16, UR16, UR7, UR15, UP1, UP0 ;  /* 0x0000000710107290 */ /* 0x000fe40008fe040f */
[----:B------:R-:W-:Y:S01]  /*1da0*/  IADD3.X R7, R20, UR41, RZ, P0, !PT ;  /* 0x0000002914077c10 */ /* 0x000fe200087fe4ff */
[----:B------:R-:W-:Y:S01]  /*1db0*/  IMAD.SHL.U32 R4, R4, 0x8, RZ ;  /* 0x0000000804047824 */ /* 0x000fe200078e00ff */
[----:B------:R-:W-:-:S02]  /*1dc0*/  UIMAD UR7, UR12, UR8, URZ ;  /* 0x000000080c0772a4 */ /* 0x000fc4000f8e023f */
[----:B------:R-:W-:Y:S01]  /*1dd0*/  UISETP.GE.AND UP0, UPT, UR42, 0x1, UPT ;  /* 0x000000012a00788c */ /* 0x000fe2000bf06270 */
[----:B------:R-:W-:Y:S01]  /*1de0*/  IMAD R7, R7, c[0x0][0x190], RZ ;  /* 0x0000640007077a24 */ /* 0x000fe200078e02ff */
[--C-:B------:R-:W-:Y:S01]  /*1df0*/  SHF.R.S32.HI R5, RZ, 0x1f, R4.reuse ;  /* 0x0000001fff057819 */ /* 0x100fe20000011404 */
[----:B------:R-:W-:Y:S02]  /*1e00*/  UIMAD UR15, UR52, UR9, UR7 ;  /* 0x00000009340f72a4 */ /* 0x000fe4000f8e0207 */
[----:B------:R-:W-:Y:S02]  /*1e10*/  UMOV UR53, 0x4 ;  /* 0x0000000400357882 */ /* 0x000fe40000000000 */
[C---:B------:R-:W-:Y:S01]  /*1e20*/  IMAD.WIDE.U32 R8, R0.reuse, c[0x0][0x190], R4 ;  /* 0x0000640000087a25 */ /* 0x040fe200078e0004 */
[----:B------:R-:W-:Y:S02]  /*1e30*/  ULDC.64 UR8, c[0x0][0x378] ;  /* 0x0000de0000087ab9 */ /* 0x000fe40000000a00 */
[----:B------:R-:W-:Y:S01]  /*1e40*/  UIMAD UR7, UR12, UR8, URZ ;  /* 0x000000080c0772a4 */ /* 0x000fe2000f8e023f */
[----:B------:R-:W-:Y:S01]  /*1e50*/  IMAD R0, R0, c[0x0][0x194], R7 ;  /* 0x0000650000007a24 */ /* 0x000fe200078e0207 */
[----:B------:R-:W-:-:S02]  /*1e60*/  IADD3 R10, P0, R8, UR54, RZ ;  /* 0x00000036080a7c10 */ /* 0x000fc4000ff1e0ff */
[----:B------:R-:W-:Y:S01]  /*1e70*/  IADD3 R8, P1, R4, UR39, RZ ;  /* 0x0000002704087c10 */ /* 0x000fe2000ff3e0ff */
[----:B------:R-:W-:Y:S01]  /*1e80*/  UIMAD UR12, UR52, UR9, UR7 ;  /* 0x00000009340c72a4 */ /* 0x000fe2000f8e0207 */
[----:B------:R-:W-:Y:S01]  /*1e90*/  IADD3.X R11, R9, UR49, R0, P0, !PT ;  /* 0x00000031090b7c10 */ /* 0x000fe200087fe400 */
[----:B------:R-:W-:Y:S01]  /*1ea0*/  ULDC.64 UR38, c[0x0][0x200] ;  /* 0x0000800000267ab9 */ /* 0x000fe20000000a00 */
[----:B------:R-:W-:Y:S01]  /*1eb0*/  LEA.HI R0, R12, R19, RZ, 0x5 ;  /* 0x000000130c007211 */ /* 0x000fe200078f28ff */
[----:B------:R-:W-:Y:S01]  /*1ec0*/  ULDC.64 UR8, c[0x0][0x370] ;  /* 0x0000dc0000087ab9 */ /* 0x000fe20000000a00 */
[----:B------:R-:W-:Y:S01]  /*1ed0*/  IADD3.X R9, R5, UR40, RZ, P1, !PT ;  /* 0x0000002805097c10 */ /* 0x000fe20008ffe4ff */
[----:B------:R-:W-:Y:S01]  /*1ee0*/  UIMAD UR7, UR41, UR8, URZ ;  /* 0x00000008290772a4 */ /* 0x000fe2000f8e023f */
[----:B------:R-:W-:Y:S02]  /*1ef0*/  LOP3.LUT R7, R0, 0xffffffe0, RZ, 0xc0, !PT ;  /* 0xffffffe000077812 */ /* 0x000fe400078ec0ff */
[----:B------:R-:W-:Y:S01]  /*1f00*/  SHF.R.S32.HI R0, RZ, 0x5, R0 ;  /* 0x00000005ff007819 */ /* 0x000fe20000011400 */
[----:B------:R-:W-:-:S02]  /*1f10*/  UIMAD UR7, UR5, UR9, UR7 ;  /* 0x00000009050772a4 */ /* 0x000fc4000f8e0207 */
[----:B------:R-:W-:Y:S01]  /*1f20*/  IMAD.IADD R19, R19, 0x1, -R7 ;  /* 0x0000000113137824 */ /* 0x000fe200078e0a07 */
[----:B------:R-:W-:Y:S01]  /*1f30*/  ULDC.64 UR8, c[0x0][0x3c8] ;  /* 0x0000f20000087ab9 */ /* 0x000fe20000000a00 */
[----:B------:R-:W-:Y:S01]  /*1f40*/  IMAD.U32 R7, RZ, RZ, UR5 ;  /* 0x00000005ff077e24 */ /* 0x000fe2000f8e00ff */
[----:B------:R-:W-:Y:S01]  /*1f50*/  UIADD3 UR5, UR5, UR13, URZ ;  /* 0x0000000d05057290 */ /* 0x000fe2000fffe03f */
[----:B------:R-:W-:Y:S02]  /*1f60*/  IMAD R0, R0, UR58, R19 ;  /* 0x0000003a00007c24 */ /* 0x000fe4000f8e0213 */
[----:B------:R-:W-:Y:S01]  /*1f70*/  IMAD.WIDE.U32 R8, R7, c[0x0][0x370], R8 ;  /* 0x0000dc0007087a25 */ /* 0x000fe200078e0008 */
[----:B------:R-:W-:Y:S02]  /*1f80*/  UIMAD.WIDE UR38, UR5, UR53, UR38 ;  /* 0x00000035052672a5 */ /* 0x000fe4000f8e0226 */
[C---:B------:R-:W-:Y:S01]  /*1f90*/  IADD3 R16, P0, R0.reuse, UR35, RZ ;  /* 0x0000002300107c10 */ /* 0x040fe2000ff1e0ff */
[----:B------:R-:W-:Y:S01]  /*1fa0*/  ULEA.HI.SX32 UR35, UR46, 0xffffffff, 0x19 ;  /* 0xffffffff2e237891 */ /* 0x000fe2000f8fca3f */
[----:B------:R-:W-:Y:S01]  /*1fb0*/  IADD3 R9, R9, UR7, RZ ;  /* 0x0000000709097c10 */ /* 0x000fe2000fffe0ff */
[----:B------:R-:W-:Y:S01]  /*1fc0*/  UIMAD.WIDE UR4, UR4, UR53, UR8 ;  /* 0x00000035040472a5 */ /* 0x000fe2000f8e0208 */
[----:B------:R-:W-:Y:S01]  /*1fd0*/  LEA.HI.X.SX32 R17, R0, UR16, 0x1, P0 ;  /* 0x0000001000117c11 */ /* 0x000fe200080f0eff */
[----:B------:R-:W-:Y:S01]  /*1fe0*/  IMAD.U32 R0, RZ, RZ, UR52 ;  /* 0x00000034ff007e24 */ /* 0x000fe2000f8e00ff */
[----:B------:R-:W-:-:S03]  /*1ff0*/  LEA R223, P0, R16, c[0x0][0x350], 0x2 ;  /* 0x0000d40010df7a11 */ /* 0x000fc600078010ff */
[----:B------:R-:W-:Y:S01]  /*2000*/  IMAD.WIDE.U32 R8, R0, c[0x0][0x378], R8 ;  /* 0x0000de0000087a25 */ /* 0x000fe200078e0008 */
[----:B------:R-:W-:Y:S02]  /*2010*/  LEA.HI.X R222, R16, c[0x0][0x354], R17, 0x2, P0 ;  /* 0x0000d50010de7a11 */ /* 0x000fe400000f1411 */
        /* <DEDUP_REMOVED lines=13> */
[----:B------:R-:W-:Y:S01]  /*20f0*/  ULDC.64 UR8, c[0x0][0x198] ;  /* 0x0000660000087ab9 */ /* 0x000fe20000000a00 */
[----:B------:R-:W-:Y:S01]  /*2100*/  IMAD.U32 R0, RZ, RZ, UR37 ;  /* 0x00000025ff007e24 */ /* 0x000fe2000f8e00ff */
[----:B------:R-:W-:Y:S01]  /*2110*/  UIMAD UR7, UR34, UR8, URZ ;  /* 0x00000008220772a4 */ /* 0x000fe2000f8e023f */
[----:B------:R-:W-:Y:S01]  /*2120*/  IMAD.MOV.U32 R220, RZ, RZ, R12 ;  /* 0x000000ffffdc7224 */ /* 0x000fe200078e000c */
[----:B------:R-:W-:Y:S01]  /*2130*/  ULDC.64 UR12, c[0x0][0x1a0] ;  /* 0x00006800000c7ab9 */ /* 0x000fe20000000a00 */
[C-C-:B------:R-:W-:Y:S01]  /*2140*/  IMAD.WIDE.U32 R8, R0.reuse, c[0x0][0x198], R4.reuse ;  /* 0x0000660000087a25 */ /* 0x140fe200078e0004 */
[----:B------:R-:W-:Y:S01]  /*2150*/  UIMAD UR7, UR37, UR9, UR7 ;  /* 0x00000009250772a4 */ /* 0x000fe2000f8e0207 */
[----:B------:R-:W-:Y:S01]  /*2160*/  MOV R221, R13 ;  /* 0x0000000d00dd7202 */ /* 0x000fe20000000f00 */
[----:B------:R-:W-:Y:S01]  /*2170*/  UIMAD UR12, UR34, UR12, URZ ;  /* 0x0000000c220c72a4 */ /* 0x000fe2000f8e023f */
[----:B------:R-:W-:Y:S01]  /*2180*/  IMAD.WIDE.U32 R4, R0, c[0x0][0x1a0], R4 ;  /* 0x0000680000047a25 */ /* 0x000fe200078e0004 */
[----:B------:R-:W-:Y:S01]  /*2190*/  UMOV UR16, UR4 ;  /* 0x0000000400107c82 */ /* 0x000fe20008000000 */
[----:B------:R-:W-:Y:S01]  /*21a0*/  IADD3 R8, P0, R8, UR47, RZ ;  /* 0x0000002f08087c10 */ /* 0x000fe2000ff1e0ff */
[----:B------:R-:W-:Y:S01]  /*21b0*/  UIADD3 UR4, UR37, 0x80, URZ ;  /* 0x0000008025047890 */ /* 0x000fe2000fffe03f */
[----:B------:R-:W-:Y:S01]  /*21c0*/  IMAD.U32 R7, RZ, RZ, UR7 ;  /* 0x00000007ff077e24 */ /* 0x000fe2000f8e00ff */
[----:B------:R-:W-:Y:S01]  /*21d0*/  UIMAD UR7, UR37, UR13, UR12 ;  /* 0x0000000d250772a4 */ /* 0x000fe2000f8e020c */
[----:B------:R-:W-:Y:S01]  /*21e0*/  IMAD.MOV.U32 R218, RZ, RZ, R14 ;  /* 0x000000ffffda7224 */ /* 0x000fe200078e000e */
[----:B------:R-:W-:Y:S01]  /*21f0*/  UISETP.GE.AND UP1, UPT, UR4, UR6, UPT ;  /* 0x000000060400728c */ /* 0x000fe2000bf26270 */
[----:B------:R-:W-:Y:S01]  /*2200*/  IMAD.MOV.U32 R219, RZ, RZ, R15 ;  /* 0x000000ffffdb7224 */ /* 0x000fe200078e000f */
[----:B------:R-:W-:Y:S01]  /*2210*/  IADD3.X R9, R9, UR48, R7, P0, !PT ;  /* 0x0000003009097c10 */ /* 0x000fe200087fe407 */
[----:B------:R-:W1:Y:S01]  /*2220*/  R2UR UR41, R239 ;  /* 0x00000000ef2973c2 */ /* 0x000e6200000e0000 */
[----:B------:R-:W-:Y:S01]  /*2230*/  MOV R0, UR7 ;  /* 0x0000000700007c02 */ /* 0x000fe20008000f00 */
[----:B------:R-:W-:Y:S01]  /*2240*/  UMOV UR7, UR35 ;  /* 0x0000002300077c82 */ /* 0x000fe20008000000 */
[----:B------:R-:W-:Y:S01]  /*2250*/  IADD3 R10, P0, R4, UR43, RZ ;  /* 0x0000002b040a7c10 */ /* 0x000fe2000ff1e0ff */
[----:B------:R-:W-:-:S02]  /*2260*/  ULEA.HI UR4, UR7, UR7, URZ, 0x1 ;  /* 0x0000000707047291 */ /* 0x000fc4000f8f083f */
[----:B------:R-:W-:Y:S01]  /*2270*/  UMOV UR15, UR5 ;  /* 0x00000005000f7c82 */ /* 0x000fe20008000000 */
[----:B------:R-:W-:Y:S01]  /*2280*/  IADD3.X R11, R5, UR44, R0, P0, !PT ;  /* 0x0000002c050b7c10 */ /* 0x000fe200087fe400 */
[----:B------:R-:W-:Y:S01]  /*2290*/  ULOP3.LUT UR4, UR4, 0xfffffffe, URZ, 0xc0, !UPT ;  /* 0xfffffffe04047892 */ /* 0x000fe2000f8ec03f */
[----:B------:R-:W-:Y:S01]  /*22a0*/  IADD3 R0, R3, 0x40, RZ ;  /* 0x0000004003007810 */ /* 0x000fe20007ffe0ff */
[----:B------:R-:W2:Y:S01]  /*22b0*/  R2UR UR40, R238 ;  /* 0x00000000ee2873c2 */ /* 0x000ea200000e0000 */
[----:B------:R-:W-:Y:S01]  /*22c0*/  PLOP3.LUT P0, PT, PT, PT, UP3, 0x80, 0x0 ;  /* 0x000000000000781c */ /* 0x000fe20003f0f038 */
        /* <DEDUP_REMOVED lines=8> */
[----:B------:R-:W-:Y:S01]  /*2350*/  IMAD.MOV.U32 R0, RZ, RZ, 0x80 ;  /* 0x00000080ff007424 */ /* 0x000fe200078e00ff */
[----:B------:R-:W-:Y:S02]  /*2360*/  ISETP.GE.AND P4, PT, R3, UR4, PT ;  /* 0x0000000403007c0c */ /* 0x000fe4000bf86270 */
[----:B------:R-:W-:Y:S01]  /*2370*/  ISETP.GE.AND P6, PT, R229, UR4, PT ;  /* 0x00000004e5007c0c */ /* 0x000fe2000bfc6270 */
[----:B------:R-:W-:-:S04]  /*2380*/  IMAD.WIDE.U32 R4, R0, c[0x0][0x370], RZ ;  /* 0x0000dc0000047a25 */ /* 0x000fc800078e00ff */
[C---:B------:R-:W-:Y:S02]  /*2390*/  IMAD R7, R0.reuse, c[0x0][0x374], RZ ;  /* 0x0000dd0000077a24 */ /* 0x040fe400078e02ff */
[----:B------:R-:W-:Y:S02]  /*23a0*/  IMAD.WIDE.U32 R12, R0, c[0x0][0x190], RZ ;  /* 0x00006400000c7a25 */ /* 0x000fe400078e00ff */
[----:B------:R-:W-:Y:S02]  /*23b0*/  @!P3 IADD3 R4, P5, R220, R4, RZ ;  /* 0x00000004dc04b210 */ /* 0x000fe40007fbe0ff */
[----:B------:R-:W-:Y:S01]  /*23c0*/  IMAD R15, R0, c[0x0][0x194], RZ ;  /* 0x00006500000f7a24 */ /* 0x000fe200078e02ff */
[----:B------:R-:W-:Y:S01]  /*23d0*/  SHF.L.U32 R0, R234, 0x1, RZ ;  /* 0x00000001ea007819 */ /* 0x000fe200000006ff */
[----:B------:R-:W-:Y:S01]  /*23e0*/  @P0 BAR.SYNC.DEFER_BLOCKING 0x0 ;  /* 0x0000000000000b1d */ /* 0x000fe20000010000 */
[----:B------:R-:W-:Y:S02]  /*23f0*/  @!P3 IADD3.X R5, R221, R5, R7, P5, !PT ;  /* 0x00000005dd05b210 */ /* 0x000fe40002ffe407 */
[----:B------:R-:W-:-:S02]  /*2400*/  @!P3 IADD3 R14, P5, R218, R12, RZ ;  /* 0x0000000cda0eb210 */ /* 0x000fc40007fbe0ff */
[----:B------:R-:W-:Y:S02]  /*2410*/  IADD3 R7, R229, 0x8, RZ ;  /* 0x00000008e5077810 */ /* 0x000fe40007ffe0ff */
[----:B------:R-:W-:Y:S01]  /*2420*/  @!P3 IADD3.X R15, R219, R13, R15, P5, !PT ;  /* 0x0000000ddb0fb210 */ /* 0x000fe20002ffe40f */
[C---:B------:R-:W-:Y:S01]  /*2430*/  IMAD R13, R18.reuse, c[0x0][0x1b8], RZ ;  /* 0x00006e00120d7a24 */ /* 0x040fe200078e02ff */
[----:B------:R-:W-:Y:S01]  /*2440*/  ISETP.GE.AND P5, PT, R7, UR4, PT ;  /* 0x0000000407007c0c */ /* 0x000fe2000bfa6270 */
[----:B------:R-:W-:Y:S02]  /*2450*/  IMAD R7, R18, c[0x0][0x1b0], RZ ;  /* 0x00006c0012077a24 */ /* 0x000fe400078e02ff */
[C---:B------:R-:W-:Y:S02]  /*2460*/  IMAD R17, R6.reuse, c[0x0][0x1bc], R13 ;  /* 0x00006f0006117a24 */ /* 0x040fe400078e020d */
[C---:B------:R-:W-:Y:S01]  /*2470*/  IMAD R12, R6.reuse, c[0x0][0x1b4], R7 ;  /* 0x00006d00060c7a24 */ /* 0x040fe200078e0207 */
[----:B------:R-:W-:Y:S01]  /*2480*/  @!P1 IADD3 R7, P0, R3, 0x40, RZ ;  /* 0x0000004003079810 */ /* 0x000fe20007f1e0ff */
        /* <DEDUP_REMOVED lines=11> */
[----:B------:R4:W-:Y:S02]  /*2540*/  @!P3 LDGSTS.E.BYPASS.LTC128B.128 [R0+0x5000], [R4.64] ;  /* 0x050000000400bfae */ /* 0x0009e4000b901d4a */
[----:B----4-:R-:W-:Y:S01]  /*2550*/  IMAD.WIDE.U32 R4, R6, c[0x0][0x1b0], R8 ;  /* 0x00006c0006047a25 */ /* 0x010fe200078e0008 */
[----:B------:R-:W-:-:S03]  /*2560*/  IADD3 R9, R234, 0x1000, RZ ;  /* 0x00001000ea097810 */ /* 0x000fc60007ffe0ff */
[----:B------:R-:W-:Y:S01]  /*2570*/  @!P1 IMAD.X R8, RZ, RZ, R20, P0 ;  /* 0x000000ffff089224 */ /* 0x000fe200000e0614 */
[----:B------:R-:W-:Y:S01]  /*2580*/  PLOP3.LUT P0, PT, PT, PT, UP0, 0x80, 0x0 ;  /* 0x000000000000781c */ /* 0x000fe20003f0f008 */
[----:B------:R-:W-:Y:S01]  /*2590*/  IMAD.IADD R5, R5, 0x1, R12 ;  /* 0x0000000105057824 */ /* 0x000fe200078e020c */
[----:B------:R-:W-:Y:S01]  /*25a0*/  @!P1 MOV R12, R4 ;  /* 0x00000004000c9202 */ /* 0x000fe20000000f00 */
[----:B------:R-:W-:Y:S01]  /*25b0*/  @!P1 IMAD R6, R8, c[0x0][0x198], RZ ;  /* 0x0000660008069a24 */ /* 0x000fe200078e02ff */
[----:B------:R-:W-:Y:S01]  /*25c0*/  SEL R8, R9, R234, !P0 ;  /* 0x000000ea09087207 */ /* 0x000fe20004000000 */
[----:B------:R-:W-:Y:S02]  /*25d0*/  @!P1 IMAD.MOV.U32 R13, RZ, RZ, R5 ;  /* 0x000000ffff0d9224 */ /* 0x000fe400078e0005 */
[----:B------:R-:W-:Y:S02]  /*25e0*/  @!P2 IMAD R9, R20, c[0x0][0x198], RZ ;  /* 0x000066001409aa24 */ /* 0x000fe400078e02ff */
[----:B------:R-:W-:-:S02]  /*25f0*/  @!P1 IMAD R16, R7, c[0x0][0x19c], R6 ;  /* 0x0000670007109a24 */ /* 0x000fc400078e0206 */
[----:B------:R-:W-:Y:S02]  /*2600*/  IMAD.SHL.U32 R224, R8, 0x2, RZ ;  /* 0x0000000208e07824 */ /* 0x000fe400078e00ff */
[----:B------:R-:W-:-:S03]  /*2610*/  @!P1 IMAD.WIDE.U32 R12, R7, c[0x0][0x198], R12 ;  /* 0x00006600070c9a25 */ /* 0x000fc600078e000c */
[----:B------:R-:W-:Y:S01]  /*2620*/  @P4 STS [R224], RZ ;  /* 0x000000ffe0004388 */ /* 0x000fe20000000800 */
[C---:B------:R-:W-:Y:S02]  /*2630*/  @!P2 IMAD R7, R3.reuse, c[0x0][0x19c], R9 ;  /* 0x000067000307aa24 */ /* 0x040fe400078e0209 */
[----:B------:R-:W-:Y:S01]  /*2640*/  @!P2 IMAD.WIDE.U32 R8, R3, c[0x0][0x198], R4 ;  /* 0x000066000308aa25 */ /* 0x000fe200078e0004 */
[----:B------:R-:W-:Y:S01]  /*2650*/  @P4 STS [R224+0x4], RZ ;  /* 0x000004ffe0004388 */ /* 0x000fe20000000800 */
[----:B------:R-:W-:Y:S02]  /*2660*/  IADD3 R5, R11, R17, RZ ;  /* 0x000000110b057210 */ /* 0x000fe40007ffe0ff */
[----:B------:R-:W-:Y:S01]  /*2670*/  @!P2 IMAD R6, R20, c[0x0][0x1a0], RZ ;  /* 0x000068001406aa24 */ /* 0x000fe200078e02ff */
[----:B------:R-:W-:Y:S01]  /*2680*/  @P4 STS [R224+0x8], RZ ;  /* 0x000008ffe0004388 */ /* 0x000fe20000000800 */
[----:B------:R-:W-:Y:S01]  /*2690*/  @!P2 IMAD.IADD R9, R9, 0x1, R7 ;  /* 0x000000010909a824 */ /* 0x000fe200078e0207 */
[----:B------:R-:W-:Y:S01]  /*26a0*/  @!P2 MOV R4, R10 ;  /* 0x0000000a0004a202 */ /* 0x000fe20000000f00 */
[----:B------:R-:W-:Y:S01]  /*26b0*/  @!P1 IMAD.IADD R11, R13, 0x1, R16 ;  /* 0x000000010d0b9824 */ /* 0x000fe200078e0210 */
[----:B------:R-:W-:Y:S01]  /*26c0*/  @P4 STS [R224+0xc], RZ ;  /* 0x00000cffe0004388 */ /* 0x000fe20000000800 */
[C---:B------:R-:W-:Y:S01]  /*26d0*/  @!P2 IMAD R18, R3.reuse, c[0x0][0x1a4], R6 ;  /* 0x000069000312aa24 */ /* 0x040fe200078e0206 */
[----:B------:R-:W-:Y:S01]  /*26e0*/  MOV R13, c[0x0][0x30c] ;  /* 0x0000c300000d7a02 */ /* 0x000fe20000000f00 */
[----:B------:R-:W-:Y:S01]  /*26f0*/  @!P2 IMAD.WIDE.U32 R6, R3, c[0x0][0x1a0], R4 ;  /* 0x000068000306aa25 */ /* 0x000fe200078e0004 */
[----:B------:R-:W-:Y:S01]  /*2700*/  @!PT LDS RZ, [RZ] ;  /* 0x00000000fffff984 */ /* 0x000fe20000000800 */
[----:B------:R-:W-:Y:S01]  /*2710*/  @!PT LDS RZ, [RZ] ;  /* 0x00000000fffff984 */ /* 0x000fe20000000800 */
[----:B------:R-:W-:Y:S01]  /*2720*/  @!PT LDS RZ, [RZ] ;  /* 0x00000000fffff984 */ /* 0x000fe20000000800 */
[----:B------:R4:W-:Y:S01]  /*2730*/  @!P4 LDGSTS.E.BYPASS.LTC128B.128 [R224], [R218.64] ;  /* 0x00000000dae0cfae */ /* 0x0009e2000b901d4a */
[----:B------:R-:W-:-:S02]  /*2740*/  @!P2 LEA R16, P4, R8, c[0x0][0x168], 0x1 ;  /* 0x00005a000810aa11 */ /* 0x000fc400078808ff */
[----:B------:R-:W-:Y:S01]  /*2750*/  @!P2 IMAD.IADD R7, R7, 0x1, R18 ;  /* 0x000000010707a824 */ /* 0x000fe200078e0212 */
[----:B------:R-:W-:Y:S01]  /*2760*/  @P3 STS [R224+0x1000], RZ ;  /* 0x001000ffe0003388 */ /* 0x000fe20000000800 */
[----:B------:R-:W-:Y:S02]  /*2770*/  @!P2 LEA.HI.X R17, R8, c[0x0][0x16c], R9, 0x1, P4 ;  /* 0x00005b000811aa11 */ /* 0x000fe400020f0c09 */
[----:B------:R-:W-:Y:S01]  /*2780*/  @!P1 IADD3 R3, P4, R3, 0x40, RZ ;  /* 0x0000004003039810 */ /* 0x000fe20007f9e0ff */
[----:B------:R-:W-:Y:S01]  /*2790*/  @P3 STS [R224+0x1004], RZ ;  /* 0x001004ffe0003388 */ /* 0x000fe20000000800 */
[----:B------:R-:W-:-:S03]  /*27a0*/  IADD3 R9, R229, 0x40, RZ ;  /* 0x00000040e5097810 */ /* 0x000fc60007ffe0ff */
[----:B------:R-:W-:Y:S01]  /*27b0*/  @P3 STS [R224+0x1008], RZ ;  /* 0x001008ffe0003388 */ /* 0x000fe20000000800 */
[----:B------:R-:W-:Y:S01]  /*27c0*/  @!P1 IMAD.X R4, RZ, RZ, R20, P4 ;  /* 0x000000ffff049224 */ /* 0x000fe200020e0614 */
[----:B------:R-:W-:Y:S02]  /*27d0*/  ISETP.GE.AND P4, PT, R9, UR4, PT ;  /* 0x0000000409007c0c */ /* 0x000fe4000bf86270 */
        /* <DEDUP_REMOVED lines=13> */
[----:B-1----:R-:W-:-:S04]  /*28b0*/  @!P1 LEA R14, P3, R12, c[0x0][0x168], 0x1 ;  /* 0x00005a000c0e9a11 */ /* 0x002fc800078608ff */
[----:B------:R-:W-:Y:S01]  /*28c0*/  @!P1 LEA.HI.X R15, R12, c[0x0][0x16c], R11, 0x1, P3 ;  /* 0x00005b000c0f9a11 */ /* 0x000fe200018f0c0b */
[----:B------:R-:W-:Y:S01]  /*28d0*/  IMAD.MOV.U32 R12, RZ, RZ, c[0x0][0x308] ;  /* 0x0000c200ff0c7624 */ /* 0x000fe200078e00ff */
[C---:B------:R-:W-:Y:S02]  /*28e0*/  @!P2 LEA R8, P3, R6.reuse, c[0x0][0x170], 0x1 ;  /* 0x00005c000608aa11 */ /* 0x040fe400078608ff */
[----:B------:R-:W-:Y:S01]  /*28f0*/  IADD3 R11, R229, 0x48, RZ ;  /* 0x00000048e50b7810 */ /* 0x000fe20007ffe0ff */
[----:B------:R-:W-:Y:S01]  /*2900*/  @!PT LDS RZ, [RZ] ;  /* 0x00000000fffff984 */ /* 0x000fe20000000800 */
[----:B------:R-:W-:Y:S01]  /*2910*/  @!PT LDS RZ, [RZ] ;  /* 0x00000000fffff984 */ /* 0x000fe20000000800 */
[----:B------:R-:W-:Y:S01]  /*2920*/  @!PT LDS RZ, [RZ] ;  /* 0x00000000fffff984 */ /* 0x000fe20000000800 */
[----:B------:R3:W-:Y:S01]  /*2930*/  @!P1 LDGSTS.E.BYPASS.LTC128B.128 [R0+0x7000], [R14.64] ;  /* 0x070000000e009fae */ /* 0x0007e2000b901d4a */
[----:B------:R-:W-:Y:S01]  /*2940*/  @!P2 LEA.HI.X R9, R6, c[0x0][0x174], R7, 0x1, P3 ;  /* 0x00005d000609aa11 */ /* 0x000fe200018f0c07 */
[----:B------:R-:W-:Y:S01]  /*2950*/  @!P1 IMAD R6, R4, c[0x0][0x1a0], RZ ;  /* 0x0000680004069a24 */ /* 0x000fe200078e02ff */
[----:B------:R-:W-:Y:S01]  /*2960*/  @!P1 MOV R4, R10 ;  /* 0x0000000a00049202 */ /* 0x000fe20000000f00 */
[----:B------:R-:W-:Y:S01]  /*2970*/  @P2 STS [R0+0x8000], RZ ;  /* 0x008000ff00002388 */ /* 0x000fe20000000800 */
[----:B------:R-:W-:Y:S01]  /*2980*/  ISETP.GE.AND P3, PT, R11, UR4, PT ;  /* 0x000000040b007c0c */ /* 0x000fe2000bf66270 */
[----:B------:R-:W-:-:S02]  /*2990*/  @!P1 IMAD R6, R3, c[0x0][0x1a4], R6 ;  /* 0x0000690003069a24 */ /* 0x000fc400078e0206 */
[----:B------:R-:W-:Y:S01]  /*29a0*/  @!P1 IMAD.WIDE.U32 R4, R3, c[0x0][0x1a0], R4 ;  /* 0x0000680003049a25 */ /* 0x000fe200078e0004 */
[----:B------:R-:W-:Y:S03]  /*29b0*/  @P2 STS [R0+0x8004], RZ ;  /* 0x008004ff00002388 */ /* 0x000fe60000000800 */
[----:B------:R-:W-:Y:S01]  /*29c0*/  @!P1 IMAD.IADD R3, R5, 0x1, R6 ;  /* 0x0000000105039824 */ /* 0x000fe200078e0206 */
[----:B------:R-:W-:Y:S04]  /*29d0*/  @P2 STS.64 [R0+0x8008], RZ ;  /* 0x008008ff00002388 */ /* 0x000fe80000000a00 */
[----:B------:R-:W-:Y:S01]  /*29e0*/  @!PT LDS RZ, [RZ] ;  /* 0x00000000fffff984 */ /* 0x000fe20000000800 */
[----:B------:R-:W-:Y:S01]  /*29f0*/  @!PT LDS RZ, [RZ] ;  /* 0x00000000fffff984 */ /* 0x000fe20000000800 */
[----:B------:R-:W-:Y:S01]  /*2a00*/  @!PT LDS RZ, [RZ] ;  /* 0x00000000fffff984 */ /* 0x000fe20000000800 */
[----:B------:R1:W-:Y:S01]  /*2a10*/  @!P2 LDGSTS.E.BYPASS.LTC128B.128 [R0+0x8000], [R8.64] ;  /* 0x080000000800afae */ /* 0x0003e2000b901d4a */
[----:B------:R-:W-:-:S03]  /*2a20*/  @!P1 LEA R6, P2, R4, c[0x0][0x170], 0x1 ;  /* 0x00005c0004069a11 */ /* 0x000fc600078408ff */
[----:B------:R3:W-:Y:S01]  /*2a30*/  @P1 STS.128 [R0+0x9000], RZ ;  /* 0x009000ff00001388 */ /* 0x0007e20000000c00 */
[----:B------:R-:W-:-:S05]  /*2a40*/  @!P1 LEA.HI.X R7, R4, c[0x0][0x174], R3, 0x1, P2 ;  /* 0x00005d0004079a11 */ /* 0x000fca00010f0c03 */
[----:B------:R-:W-:Y:S01]  /*2a50*/  @!PT LDS RZ, [RZ] ;  /* 0x00000000fffff984 */ /* 0x000fe20000000800 */
[----:B------:R-:W-:Y:S01]  /*2a60*/  @!PT LDS RZ, [RZ] ;  /* 0x00000000fffff984 */ /* 0x000fe20000000800 */
[----:B------:R-:W-:Y:S01]  /*2a70*/  @!PT LDS RZ, [RZ] ;  /* 0x00000000fffff984 */ /* 0x000fe20000000800 */
[----:B------:R1:W-:Y:S04]  /*2a80*/  @!P1 LDGSTS.E.BYPASS.LTC128B.128 [R0+0x9000], [R6.64] ;  /* 0x0900000006009fae */ /* 0x0003e8000b901d4a */
[----:B------:R-:W0:Y:S01]  /*2a90*/  LDGDEPBAR ;  /* 0x00000000000079af */ /* 0x000e220000000000 */
[----:B------:R-:W-:Y:S01]  /*2aa0*/  IMAD.MOV.U32 R4, RZ, RZ, 0x4 ;  /* 0x00000004ff047424 */ /* 0x000fe200078e00ff */
[----:B------:R-:W-:Y:S01]  /*2ab0*/  UMOV UR12, UR38 ;  /* 0x00000026000c7c82 */ /* 0x000fe20008000000 */
[----:B------:R-:W-:Y:S01]  /*2ac0*/  IMAD.MOV.U32 R227, RZ, RZ, 0x7f800000 ;  /* 0x7f800000ffe37424 */ /* 0x000fe200078e00ff */
[----:B------:R-:W-:Y:S01]  /*2ad0*/  UMOV UR13, UR39 ;  /* 0x00000027000d7c82 */ /* 0x000fe20008000000 */
[----:B-1----:R1:W2:Y:S01]  /*2ae0*/  LDG.E.64 R6, [R12.64+0x8] ;  /* 0x0000080a0c067981 */ /* 0x0022a2000c1e1b00 */
[----:B------:R-:W-:Y:S01]  /*2af0*/  MOV R8, 0x4 ;  /* 0x0000000400087802 */ /* 0x000fe20000000f00 */
[----:B------:R-:W-:Y:S01]  /*2b00*/  IMAD.MOV.U32 R228, RZ, RZ, 0x7f800000 ;  /* 0x7f800000ffe47424 */ /* 0x000fe200078e00ff */
[----:B------:R-:W-:Y:S01]  /*2b10*/  MOV R226, 0x7f800000 ;  /* 0x7f80000000e27802 */ /* 0x000fe20000000f00 */
[----:B------:R-:W-:-:S02]  /*2b20*/  IMAD.MOV.U32 R225, RZ, RZ, 0x7f800000 ;  /* 0x7f800000ffe17424 */ /* 0x000fc400078e00ff */
[----:B------:R-:W-:Y:S01]  /*2b30*/  IMAD.WIDE R4, R229, R4, UR12 ;  /* 0x0000000ce5047e25 */ /* 0x000fe2000f8e0204 */
[----:B-1----:R-:W4:Y:S03]  /*2b40*/  LDG.E.64 R12, [R12.64] ;  /* 0x0000000a0c0c7981 */ /* 0x002f26000c1e1b00 */
[----:B------:R-:W-:Y:S01]  /*2b50*/  @!P3 IMAD.WIDE R8, R11, R8, UR12 ;  /* 0x0000000c0b08be25 */ /* 0x000fe2000f8e0208 */
[----:B------:R1:W5:Y:S04]  /*2b60*/  @!P6 LDG.E R227, [R4.64] ;  /* 0x0000000a04e3e981 */ /* 0x000368000c1e1900 */
[----:B------:R1:W5:Y:S04]  /*2b70*/  @!P5 LDG.E R228, [R4.64+0x20] ;  /* 0x0000200a04e4d981 */ /* 0x000368000c1e1900 */
[----:B------:R1:W5:Y:S04]  /*2b80*/  @!P4 LDG.E R225, [R4.64+0x100] ;  /* 0x0001000a04e1c981 */ /* 0x000368000c1e1900 */
[----:B------:R1:W5:Y:S01]  /*2b90*/  @!P3 LDG.E R226, [R8.64] ;  /* 0x0000000a08e2b981 */ /* 0x000362000c1e1900 */
[----:B---3--:R-:W-:Y:S01]  /*2ba0*/  SHF.R.S32.HI R0, RZ, 0x1f, R19 ;  /* 0x0000001fff007819 */ /* 0x008fe20000011413 */
[----:B------:R-:W-:Y:S01]  /*2bb0*/  CS2R R94, SRZ ;  /* 0x00000000005e7805 */ /* 0x000fe2000001ff00 */
[C---:B------:R-:W-:Y:S01]  /*2bc0*/  IADD3 R3, R142.reuse, 0x1000, RZ ;  /* 0x000010008e037810 */ /* 0x040fe20007ffe0ff */
[----:B------:R-:W-:Y:S01]  /*2bd0*/  CS2R R92, SRZ ;  /* 0x00000000005c7805 */ /* 0x000fe2000001ff00 */
[----:B------:R-:W-:Y:S01]  /*2be0*/  SHF.L.U32 R134, R142, 0x1, RZ ;  /* 0x000000018e867819 */ /* 0x000fe200000006ff */
[----:B------:R-:W-:Y:S01]  /*2bf0*/  CS2R R98, SRZ ;  /* 0x0000000000627805 */ /* 0x000fe2000001ff00 */
        /* <DEDUP_REMOVED lines=15> */
[----:B------:R-:W-:Y:S01]  /*2cf0*/  IMAD.MOV.U32 R248, RZ, RZ, 0x4 ;  /* 0x00000004fff87424 */ /* 0x000fe200078e00ff */
[----:B------:R-:W-:-:S02]  /*2d00*/  IADD3 R135, R134, R137, RZ ;  /* 0x0000008986877210 */ /* 0x000fc40007ffe0ff */
[----:B--2---:R-:W-:-:S04]  /*2d10*/  IADD3 R230, P2, P1, R6, UR41, R19 ;  /* 0x0000002906e67c10 */ /* 0x004fc8000f95e013 */
[----:B------:R-:W-:Y:S01]  /*2d20*/  IADD3.X R233, R7, UR40, R0, P2, P1 ;  /* 0x0000002807e97c10 */ /* 0x000fe200097e2400 */
[----:B------:R-:W-:Y:S01]  /*2d30*/  IMAD.WIDE.U32 R230, R230, -0x2daee0ad, RZ ;  /* 0xd2511f53e6e67825 */ /* 0x000fe200078e00ff */
[----:B------:R-:W-:-:S04]  /*2d40*/  IADD3 R0, R136, 0x1000, RZ ;  /* 0x0000100088007810 */ /* 0x000fc80007ffe0ff */
[----:B------:R-:W-:-:S05]  /*2d50*/  SEL R0, R0, R136, !P0 ;  /* 0x0000008800007207 */ /* 0x000fca0004000000 */
[----:B------:R-:W-:Y:S01]  /*2d60*/  IMAD.SHL.U32 R3, R0, 0x2, RZ ;  /* 0x0000000200037824 */ /* 0x000fe200078e00ff */
[----:B----4-:R1:W2:Y:S08]  /*2d70*/  R2UR UR8, R13 ;  /* 0x000000000d0873c2 */ /* 0x0102b000000e0000 */
[----:B------:R1:W3:Y:S02]  /*2d80*/  R2UR UR9, R12 ;  /* 0x000000000c0973c2 */ /* 0x0002e400000e0000 */
.L_x_807:
[----:B------:R-:W-:Y:S01]  /*2d90*/  PLOP3.LUT P0, PT, PT, PT, UP1, 0x80, 0x0 ;  /* 0x000000000000781c */ /* 0x000fe20003f0f018 */
[----:B------:R-:W-:Y:S01]  /*2da0*/  IMAD.U32 R0, RZ, RZ, UR14 ;  /* 0x0000000eff007e24 */ /* 0x000fe2000f8e00ff */
[----:B------:R-:W-:Y:S01]  /*2db0*/  PLOP3.LUT P3, PT, PT, PT, UP1, 0x80, 0x0 ;  /* 0x000000000000781c */ /* 0x000fe20003f6f018 */
[----:B------:R-:W-:Y:S01]  /*2dc0*/  IMAD.U32 R6, RZ, RZ, UR7 ;  /* 0x00000007ff067e24 */ /* 0x000fe2000f8e00ff */
        /* <DEDUP_REMOVED lines=8> */
[----:B-1----:R-:W-:Y:S01]  /*2e50*/  IADD3 R5, R6, 0x4, RZ ;  /* 0x0000000406057810 */ /* 0x002fe20007ffe0ff */
[----:B-----5:R-:W-:Y:S01]  /*2e60*/  FMUL.FTZ R113, R227, 1.4426950216293334961 ;  /* 0x3fb8aa3be3717820 */ /* 0x020fe20000410000 */
[----:B------:R-:W-:Y:S01]  /*2e70*/  IADD3 R4, R0, 0x1, RZ ;  /* 0x0000000100047810 */ /* 0x000fe20007ffe0ff */
[----:B------:R-:W-:Y:S01]  /*2e80*/  IMAD.WIDE.U32 R6, R6, -0x326172a9, RZ ;  /* 0xcd9e8d5706067825 */ /* 0x000fe200078e00ff */
[C---:B--2---:R-:W-:Y:S01]  /*2e90*/  LOP3.LUT R8, R231.reuse, UR8, R0, 0x96, !PT ;  /* 0x00000008e7087c12 */ /* 0x044fe2000f8e9600 */
[----:B------:R-:W-:Y:S01]  /*2ea0*/  UIADD3 UR4, UR8, -0x4498517b, URZ ;  /* 0xbb67ae8508047890 */ /* 0x000fe2000fffe03f */
[----:B------:R-:W-:Y:S01]  /*2eb0*/  LOP3.LUT R0, R231, UR8, R4, 0x96, !PT ;  /* 0x00000008e7007c12 */ /* 0x000fe2000f8e9604 */
[----:B------:R-:W-:Y:S01]  /*2ec0*/  IMAD.WIDE.U32 R4, R5, -0x326172a9, RZ ;  /* 0xcd9e8d5705047825 */ /* 0x000fe200078e00ff */
[----:B------:R-:W-:Y:S01]  /*2ed0*/  PLOP3.LUT P6, PT, PT, PT, UP1, 0x80, 0x0 ;  /* 0x000000000000781c */ /* 0x000fe20003fcf018 */
[----:B------:R-:W1:Y:S01]  /*2ee0*/  @P0 S2R R112, SR_TID.X ;  /* 0x0000000000700919 */ /* 0x000e620000002100 */
[----:B------:R-:W-:Y:S01]  /*2ef0*/  PLOP3.LUT P0, PT, PT, PT, UP1, 0x80, 0x0 ;  /* 0x000000000000781c */ /* 0x000fe20003f0f018 */
[----:B------:R-:W-:Y:S01]  /*2f00*/  IMAD.WIDE.U32 R20, R0, -0x326172a9, RZ ;  /* 0xcd9e8d5700147825 */ /* 0x000fe200078e00ff */
[----:B---3--:R-:W-:Y:S01]  /*2f10*/  LOP3.LUT R0, R233, UR9, RZ, 0x3c, !PT ;  /* 0x00000009e9007c12 */ /* 0x008fe2000f8e3cff */
[----:B------:R-:W-:Y:S01]  /*2f20*/  UISETP.GE.AND UP4, UPT, UR7, 0x1, UPT ;  /* 0x000000010700788c */ /* 0x000fe2000bf86270 */
[----:B------:R-:W-:Y:S01]  /*2f30*/  LOP3.LUT R12, R230, UR4, RZ, 0x3c, !PT ;  /* 0x00000004e60c7c12 */ /* 0x000fe2000f8e3cff */
[----:B------:R-:W-:Y:S01]  /*2f40*/  UIADD3 UR4, UR9, -0x61c88647, URZ ;  /* 0x9e3779b909047890 */ /* 0x000fe2000fffe03f */
[-C--:B------:R-:W-:Y:S01]  /*2f50*/  LOP3.LUT R10, R7, R0.reuse, RZ, 0x3c, !PT ;  /* 0x00000000070a7212 */ /* 0x080fe200078e3cff */
[----:B------:R-:W-:Y:S01]  /*2f60*/  IMAD.WIDE.U32 R22, R8, -0x326172a9, RZ ;  /* 0xcd9e8d5708167825 */ /* 0x000fe200078e00ff */
[----:B------:R-:W-:Y:S03]  /*2f70*/  LOP3.LUT R8, R5, R0, RZ, 0x3c, !PT ;  /* 0x0000000005087212 */ /* 0x000fe600078e3cff */
[--C-:B------:R-:W-:Y:S01]  /*2f80*/  LOP3.LUT R16, R21, UR4, R6.reuse, 0x96, !PT ;  /* 0x0000000415107c12 */ /* 0x100fe2000f8e9606 */
[----:B------:R-:W-:Y:S01]  /*2f90*/  IMAD.WIDE.U32 R10, R10, -0x2daee0ad, RZ ;  /* 0xd2511f530a0a7825 */ /* 0x000fe200078e00ff */
[C---:B------:R-:W-:Y:S02]  /*2fa0*/  LOP3.LUT R18, R23.reuse, UR4, R6, 0x96, !PT ;  /* 0x0000000417127c12 */ /* 0x040fe4000f8e9606 */
[--C-:B------:R-:W-:Y:S01]  /*2fb0*/  LOP3.LUT R14, R23, UR4, R4.reuse, 0x96, !PT ;  /* 0x00000004170e7c12 */ /* 0x100fe2000f8e9604 */
        /* <DEDUP_REMOVED lines=71> */
[----:B------:R-:W-:Y:S01]  /*3430*/  IMAD.WIDE.U32 R118, R118, -0x326172a9, RZ ;  /* 0xcd9e8d5776767825 */ /* 0x000fe200078e00ff */
[----:B------:R-:W-:Y:S01]  /*3440*/  LOP3.LUT R0, R13, UR4, R4, 0x96, !PT ;  /* 0x000000040d007c12 */ /* 0x000fe2000f8e9604 */
[----:B------:R-:W-:Y:S02]  /*3450*/  UIADD3 UR4, UR9, 0x1715609d, URZ ;  /* 0x1715609d09047890 */ /* 0x000fe4000fffe03f */
        /* <DEDUP_REMOVED lines=18> */
[----:B------:R-:W-:Y:S02]  /*3580*/  IMAD.WIDE.U32 R124, R32, -0x2daee0ad, RZ ;  /* 0xd2511f53207c7825 */ /* 0x000fe400078e00ff */
[----:B------:R-:W-:Y:S02]  /*3590*/  LDSM.16.M88.4 R32, [R128+0x6400] ;  /* 0x006400008020783b */ /* 0x000fe40000000200 */
[----:B------:R-:W-:Y:S01]  /*35a0*/  LOP3.LUT R147, R117, UR4, R18, 0x96, !PT ;  /* 0x0000000475937c12 */ /* 0x000fe2000f8e9612 */
[----:B------:R-:W-:Y:S01]  /*35b0*/  IMAD.WIDE.U32 R114, R30, -0x2daee0ad, RZ ;  /* 0xd2511f531e727825 */ /* 0x000fe200078e00ff */
[----:B------:R-:W-:Y:S03]  /*35c0*/  LOP3.LUT R152, R125, UR4, R16, 0x96, !PT ;  /* 0x000000047d987c12 */ /* 0x000fe6000f8e9610 */
[----:B------:R-:W-:Y:S01]  /*35d0*/  IMAD.WIDE.U32 R126, R28, -0x2daee0ad, RZ ;  /* 0xd2511f531c7e7825 */ /* 0x000fe200078e00ff */
[----:B------:R-:W-:Y:S01]  /*35e0*/  LOP3.LUT R148, R115, UR4, R14, 0x96, !PT ;  /* 0x0000000473947c12 */ /* 0x000fe2000f8e960e */
[----:B------:R-:W2:Y:S02]  /*35f0*/  LDSM.16.M88.4 R16, [R128+0x6000] ;  /* 0x006000008010783b */ /* 0x000ea40000000200 */
[----:B------:R-:W-:Y:S01]  /*3600*/  IMAD.IADD R0, R137, 0x1, R130 ;  /* 0x0000000189007824 */ /* 0x000fe200078e0282 */
[----:B------:R-:W-:Y:S01]  /*3610*/  LOP3.LUT R154, R127, UR4, R12, 0x96, !PT ;  /* 0x000000047f9a7c12 */ /* 0x000fe2000f8e960c */
[----:B------:R-:W-:Y:S04]  /*3620*/  ULDC.U8 UR4, c[0x0][0x2d8] ;  /* 0x0000b60000047ab9 */ /* 0x000fe80000000000 */
[----:B------:R-:W3:Y:S01]  /*3630*/  LDSM.16.M88.4 R104, [R0] ;  /* 0x000000000068783b */ /* 0x000ee20000000200 */
        /* <DEDUP_REMOVED lines=15> */
[----:B------:R-:W-:Y:S01]  /*3730*/  FSETP.NEU.FTZ.AND P3, PT, R226, -INF , PT ;  /* 0xff800000e200780b */ /* 0x000fe20003f7d000 */
[-C--:B------:R-:W-:Y:S03]  /*3740*/  HMMA.16816.F32 R60, R60, R102.reuse, RZ ;  /* 0x000000663c3c723c */ /* 0x080fe600000018ff */
[----:B------:R-:W-:Y:S02]  /*3750*/  @P2 LOP3.LUT R112, R100, 0x6, RZ, 0xc0, !PT ;  /* 0x0000000664702812 */ /* 0x000fe400078ec0ff */
[----:B------:R-:W-:Y:S03]  /*3760*/  FSETP.NEU.FTZ.AND P2, PT, R227, -INF , PT ;  /* 0xff800000e300780b */ /* 0x000fe60003f5d000 */
[----:B------:R-:W-:Y:S01]  /*3770*/  HMMA.16816.F32 R64, R64, R102, RZ ;  /* 0x000000664040723c */ /* 0x000fe200000018ff */
[----:B------:R-:W-:Y:S01]  /*3780*/  FSEL R113, R113, RZ, P2 ;  /* 0x000000ff71717208 */ /* 0x000fe20001000000 */
[----:B------:R1:W2:Y:S01]  /*3790*/  LDSM.16.M88.4 R100, [R0+0x1000] ;  /* 0x001000000064783b */ /* 0x0002a20000000200 */
[----:B------:R-:W-:Y:S01]  /*37a0*/  FSETP.NEU.FTZ.AND P2, PT, R228, -INF , PT ;  /* 0xff800000e400780b */ /* 0x000fe20003f5d000 */
[----:B------:R-:W-:Y:S01]  /*37b0*/  @P1 IMAD R112, R232, 0x40, R112 ;  /* 0x00000040e8701824 */ /* 0x000fe200078e0270 */
[----:B------:R-:W-:Y:S03]  /*37c0*/  PLOP3.LUT P1, PT, PT, PT, UP1, 0x80, 0x0 ;  /* 0x000000000000781c */ /* 0x000fe60003f2f018 */
[-C--:B---3--:R-:W-:Y:S01]  /*37d0*/  HMMA.16816.F32 R4, R104, R108.reuse, R4 ;  /* 0x0000006c6804723c */ /* 0x088fe20000001804 */
[----:B-1----:R-:W-:Y:S04]  /*37e0*/  IMAD.U32 R0, RZ, RZ, UR14 ;  /* 0x0000000eff007e24 */ /* 0x002fe8000f8e00ff */
[----:B------:R-:W-:Y:S01]  /*37f0*/  @P0 IMAD R0, R0, 0x80, R112 ;  /* 0x0000008000000824 */ /* 0x000fe200078e0270 */
[----:B------:R-:W-:Y:S06]  /*3800*/  PLOP3.LUT P0, PT, PT, PT, UP1, 0x80, 0x0 ;  /* 0x000000000000781c */ /* 0x000fec0003f0f018 */
[C---:B------:R-:W-:Y:S02]  /*3810*/  @P1 IADD3 R112, R0.reuse, 0x1, RZ ;  /* 0x0000000100701810 */ /* 0x040fe40007ffe0ff */
[----:B------:R-:W-:Y:S02]  /*3820*/  @P5 ISETP.GE.AND P5, PT, R0, UR6, PT ;  /* 0x0000000600005c0c */ /* 0x000fe4000bfa6270 */
[----:B------:R-:W-:Y:S01]  /*3830*/  @P4 ISETP.GE.AND P4, PT, R112, UR6, PT ;  /* 0x0000000670004c0c */ /* 0x000fe2000bf86270 */
[----:B------:R-:W-:Y:S01]  /*3840*/  FMUL.FTZ R112, R228, 1.4426950216293334961 ;  /* 0x3fb8aa3be4707820 */ /* 0x000fe20000410000 */
[----:B------:R-:W-:Y:S01]  /*3850*/  PLOP3.LUT P1, PT, PT, PT, UP1, 0x80, 0x0 ;  /* 0x000000000000781c */ /* 0x000fe20003f2f018 */
[C---:B--2---:R-:W-:Y:S03]  /*3860*/  HMMA.16816.F32 R8, R100.reuse, R108, R8 ;  /* 0x0000006c6408723c */ /* 0x044fe60000001808 */
[----:B------:R-:W-:Y:S02]  /*3870*/  FSEL R112, R112, RZ, P2 ;  /* 0x000000ff70707208 */ /* 0x000fe40001000000 */
[----:B------:R-:W-:Y:S03]  /*3880*/  FSETP.NEU.FTZ.AND P2, PT, R225, -INF , PT ;  /* 0xff800000e100780b */ /* 0x000fe60003f5d000 */
[----:B------:R-:W-:Y:S01]  /*3890*/  @P0 FSEL R4, R4, -INF , !P5 ;  /* 0xff80000004040808 */ /* 0x000fe20006800000 */
[-C--:B------:R-:W-:Y:S01]  /*38a0*/  HMMA.16816.F32 R12, R100, R110.reuse, R12 ;  /* 0x0000006e640c723c */ /* 0x080fe2000000180c */
[----:B------:R-:W-:Y:S02]  /*38b0*/  PLOP3.LUT P0, PT, PT, PT, UP1, 0x80, 0x0 ;  /* 0x000000000000781c */ /* 0x000fe40003f0f018 */
[----:B------:R-:W-:Y:S01]  /*38c0*/  @P1 FSEL R5, R5, -INF , !P4 ;  /* 0xff80000005051808 */ /* 0x000fe20006000000 */
[--C-:B------:R-:W-:Y:S01]  /*38d0*/  FFMA.FTZ R4, R4, c[0x0][0x23c], -R113.reuse ;  /* 0x00008f0004047a23 */ /* 0x100fe20000010871 */
[----:B------:R-:W-:Y:S01]  /*38e0*/  PLOP3.LUT P1, PT, PT, PT, UP1, 0x80, 0x0 ;  /* 0x000000000000781c */ /* 0x000fe20003f2f018 */
[----:B------:R-:W-:Y:S02]  /*38f0*/  FMUL.FTZ R109, R225, 1.4426950216293334961 ;  /* 0x3fb8aa3be16d7820 */ /* 0x000fe40000410000 */
[C---:B------:R-:W-:Y:S01]  /*3900*/  HMMA.16816.F32 R16, R104.reuse, R110, R16 ;  /* 0x0000006e6810723c */ /* 0x040fe20000001810 */
[----:B------:R-:W-:Y:S01]  /*3910*/  FFMA.FTZ R5, R5, c[0x0][0x23c], -R113 ;  /* 0x00008f0005057a23 */ /* 0x000fe20000010871 */
[----:B------:R-:W-:Y:S02]  /*3920*/  MUFU.EX2 R199, R4 ;  /* 0x0000000400c77308 */ /* 0x000fe40000000800 */
[----:B------:R-:W-:Y:S01]  /*3930*/  FSEL R109, R109, RZ, P2 ;  /* 0x000000ff6d6d7208 */ /* 0x000fe20001000000 */
[----:B------:R-:W-:Y:S01]  /*3940*/  FMUL.FTZ R108, R226, 1.4426950216293334961 ;  /* 0x3fb8aa3be26c7820 */ /* 0x000fe20000410000 */
[----:B------:R-:W-:Y:S02]  /*3950*/  @P0 FSEL R6, R6, -INF , !P5 ;  /* 0xff80000006060808 */ /* 0x000fe40006800000 */
[----:B------:R-:W-:Y:S02]  /*3960*/  PLOP3.LUT P0, PT, PT, PT, UP1, 0x80, 0x0 ;  /* 0x000000000000781c */ /* 0x000fe40003f0f018 */
[----:B------:R-:W-:Y:S02]  /*3970*/  PLOP3.LUT P2, PT, PT, PT, UP1, 0x80, 0x0 ;  /* 0x000000000000781c */ /* 0x000fe40003f4f018 */
[----:B------:R-:W-:Y:S01]  /*3980*/  @P1 FSEL R7, R7, -INF , !P4 ;  /* 0xff80000007071808 */ /* 0x000fe20006000000 */
[--C-:B------:R-:W-:Y:S01]  /*3990*/  FFMA.FTZ R6, R6, c[0x0][0x23c], -R112.reuse ;  /* 0x00008f0006067a23 */ /* 0x100fe20000010870 */
[----:B------:R-:W-:Y:S01]  /*39a0*/  PLOP3.LUT P1, PT, PT, PT, UP1, 0x80, 0x0 ;  /* 0x000000000000781c */ /* 0x000fe20003f2f018 */
[----:B------:R-:W-:Y:S01]  /*39b0*/  MUFU.EX2 R196, R5 ;  /* 0x0000000500c47308 */ /* 0x000fe20000000800 */
[----:B------:R-:W-:Y:S01]  /*39c0*/  FSEL R108, R108, RZ, P3 ;  /* 0x000000ff6c6c7208 */ /* 0x000fe20001800000 */
[----:B------:R-:W-:Y:S01]  /*39d0*/  FFMA.FTZ R7, R7, c[0x0][0x23c], -R112 ;  /* 0x00008f0007077a23 */ /* 0x000fe20000010870 */
[----:B------:R-:W-:Y:S03]  /*39e0*/  PLOP3.LUT P3, PT, PT, PT, UP1, 0x80, 0x0 ;  /* 0x000000000000781c */ /* 0x000fe60003f6f018 */
[----:B------:R-:W-:Y:S02]  /*39f0*/  @P0 FSEL R8, R8, -INF , !P5 ;  /* 0xff80000008080808 */ /* 0x000fe40006800000 */
[----:B------:R-:W-:Y:S02]  /*3a00*/  PLOP3.LUT P0, PT, PT, PT, UP1, 0x80, 0x0 ;  /* 0x000000000000781c */ /* 0x000fe40003f0f018 */
[----:B------:R-:W-:Y:S01]  /*3a10*/  MUFU.EX2 R201, R6 ;  /* 0x0000000600c97308 */ /* 0x000fe20000000800 */
[--C-:B------:R-:W-:Y:S01]  /*3a20*/  FFMA.FTZ R8, R8, c[0x0][0x23c], -R109.reuse ;  /* 0x00008f0008087a23 */ /* 0x100fe2000001086d */
[----:B------:R-:W-:Y:S02]  /*3a30*/  @P1 FSEL R9, R9, -INF , !P4 ;  /* 0xff80000009091808 */ /* 0x000fe40006000000 */
[----:B------:R-:W-:Y:S03]  /*3a40*/  PLOP3.LUT P1, PT, PT, PT, UP1, 0x80, 0x0 ;  /* 0x000000000000781c */ /* 0x000fe60003f2f018 */
[--C-:B------:R-:W-:Y:S03]  /*3a50*/  FFMA.FTZ R9, R9, c[0x0][0x23c], -R109.reuse ;  /* 0x00008f0009097a23 */ /* 0x100fe6000001086d */
[----:B------:R1:W-:Y:S01]  /*3a60*/  MUFU.EX2 R200, R7 ;  /* 0x0000000700c87308 */ /* 0x0003e20000000800 */
[----:B------:R-:W-:Y:S02]  /*3a70*/  @P0 FSEL R10, R10, -INF , !P5 ;  /* 0xff8000000a0a0808 */ /* 0x000fe40006800000 */
[----:B------:R-:W-:Y:S02]  /*3a80*/  PLOP3.LUT P0, PT, PT, PT, UP1, 0x80, 0x0 ;  /* 0x000000000000781c */ /* 0x000fe40003f0f018 */
[----:B------:R-:W-:Y:S01]  /*3a90*/  PLOP3.LUT P5, PT, PT, PT, UP1, 0x80, 0x0 ;  /* 0x000000000000781c */ /* 0x000fe20003faf018 */
[--C-:B------:R-:W-:Y:S01]  /*3aa0*/  FFMA.FTZ R10, R10, c[0x0][0x23c], -R108.reuse ;  /* 0x00008f000a0a7a23 */ /* 0x100fe2000001086c */
[----:B------:R-:W-:Y:S02]  /*3ab0*/  @P1 FSEL R11, R11, -INF , !P4 ;  /* 0xff8000000b0b1808 */ /* 0x000fe40006000000 */
[----:B------:R-:W-:Y:S01]  /*3ac0*/  PLOP3.LUT P4, PT, PT, PT, UP1, 0x80, 0x0 ;  /* 0x000000000000781c */ /* 0x000fe20003f8f018 */
[----:B------:R2:W-:Y:S02]  /*3ad0*/  MUFU.EX2 R204, R8 ;  /* 0x0000000800cc7308 */ /* 0x0005e40000000800 */
[--C-:B------:R-:W-:Y:S08]  /*3ae0*/  FFMA.FTZ R11, R11, c[0x0][0x23c], -R108.reuse ;  /* 0x00008f000b0b7a23 */ /* 0x100ff0000001086c */
[----:B------:R-:W-:Y:S01]  /*3af0*/  MUFU.EX2 R205, R9 ;  /* 0x0000000900cd7308 */ /* 0x000fe20000000800 */
[----:B-1----:R-:W1:Y:S09]  /*3b00*/  LDSM.16.M88.4 R4, [R129+0x6400] ;  /* 0x006400008104783b */ /* 0x002e720000000200 */
[----:B------:R-:W-:Y:S01]  /*3b10*/  MUFU.EX2 R209, R10 ;  /* 0x0000000a00d17308 */ /* 0x000fe20000000800 */
[----:B--2---:R-:W-:Y:S02]  /*3b20*/  @P2 IADD3 R8, R0, 0x8, RZ ;  /* 0x0000000800082810 */ /* 0x004fe40007ffe0ff */
[----:B------:R-:W-:Y:S02]  /*3b30*/  PLOP3.LUT P2, PT, PT, PT, UP1, 0x80, 0x0 ;  /* 0x000000000000781c */ /* 0x000fe40003f4f018 */
[----:B------:R-:W-:Y:S02]  /*3b40*/  @P6 ISETP.GE.AND P6, PT, R8, UR6, PT ;  /* 0x0000000608006c0c */ /* 0x000fe4000bfc6270 */
[----:B------:R-:W-:Y:S03]  /*3b50*/  @P3 IADD3 R8, R0, 0x9, RZ ;  /* 0x0000000900083810 */ /* 0x000fe60007ffe0ff */
[----:B------:R2:W-:Y:S01]  /*3b60*/  MUFU.EX2 R208, R11 ;  /* 0x0000000b00d07308 */ /* 0x0005e20000000800 */
[----:B------:R-:W-:Y:S05]  /*3b70*/  PLOP3.LUT P3, PT, PT, PT, UP1, 0x80, 0x0 ;  /* 0x000000000000781c */ /* 0x000fea0003f6f018 */
[----:B------:R-:W-:Y:S02]  /*3b80*/  @P2 ISETP.GE.AND P1, PT, R8, UR6, PT ;  /* 0x0000000608002c0c */ /* 0x000fe4000bf26270 */
[----:B------:R-:W-:Y:S02]  /*3b90*/  @P0 FSEL R12, R12, -INF , !P6 ;  /* 0xff8000000c0c0808 */ /* 0x000fe40007000000 */
[----:B------:R-:W-:Y:S02]  /*3ba0*/  PLOP3.LUT P0, PT, PT, PT, UP1, 0x80, 0x0 ;  /* 0x000000000000781c */ /* 0x000fe40003f0f018 */
[----:B------:R-:W-:Y:S01]  /*3bb0*/  PLOP3.LUT P2, PT, PT, PT, UP1, 0x80, 0x0 ;  /* 0x000000000000781c */ /* 0x000fe20003f4f018 */
[----:B------:R-:W-:Y:S01]  /*3bc0*/  FFMA.FTZ R12, R12, c[0x0][0x23c], -R109 ;  /* 0x00008f000c0c7a23 */ /* 0x000fe2000001086d */
[----:B------:R-:W-:Y:S02]  /*3bd0*/  @P5 FSEL R14, R14, -INF , !P6 ;  /* 0xff8000000e0e5808 */ /* 0x000fe40007000000 */
[----:B------:R-:W-:Y:S01]  /*3be0*/  PLOP3.LUT P5, PT, PT, PT, UP1, 0x80, 0x0 ;  /* 0x000000000000781c */ /* 0x000fe20003faf018 */
[----:B------:R3:W-:Y:S01]  /*3bf0*/  MUFU.EX2 R203, R12 ;  /* 0x0000000c00cb7308 */ /* 0x0007e20000000800 */
[----:B------:R-:W-:Y:S01]  /*3c00*/  @P4 FSEL R16, R16, -INF , !P6 ;  /* 0xff80000010104808 */ /* 0x000fe20007000000 */
[----:B------:R-:W-:Y:S01]  /*3c10*/  FFMA.FTZ R14, R14, c[0x0][0x23c], -R108 ;  /* 0x00008f000e0e7a23 */ /* 0x000fe2000001086c */
[----:B------:R-:W-:Y:S01]  /*3c20*/  PLOP3.LUT P4, PT, PT, PT, UP1, 0x80, 0x0 ;  /* 0x000000000000781c */ /* 0x000fe20003f8f018 */
[-C--:B-1----:R-:W-:Y:S01]  /*3c30*/  HMMA.16816.F32 R20, R104, R4.reuse, R20 ;  /* 0x000000046814723c */ /* 0x082fe20000001814 */
[----:B------:R-:W-:Y:S01]  /*3c40*/  @P3 FSEL R13, R13, -INF , !P1 ;  /* 0xff8000000d0d3808 */ /* 0x000fe20004800000 */
[----:B--2---:R-:W1:Y:S01]  /*3c50*/  LDSM.16.M88.4 R8, [R129+0x6800] ;  /* 0x006800008108783b */ /* 0x004e620000000200 */
[----:B------:R-:W-:Y:S01]  /*3c60*/  PLOP3.LUT P3, PT, PT, PT, UP1, 0x80, 0x0 ;  /* 0x000000000000781c */ /* 0x000fe20003f6f018 */
[----:B------:R-:W-:Y:S01]  /*3c70*/  FFMA.FTZ R16, R16, c[0x0][0x23c], -R113 ;  /* 0x00008f0010107a23 */ /* 0x000fe20000010871 */
        /* <DEDUP_REMOVED lines=8> */
[----:B------:R-:W-:Y:S02]  /*3d00*/  PLOP3.LUT P5, PT, PT, PT, UP1, 0x80, 0x0 ;  /* 0x000000000000781c */ /* 0x000fe40003faf018 */
[----:B------:R-:W-:Y:S01]  /*3d10*/  @P0 IADD3 R4, R0, 0x10, RZ ;  /* 0x0000001000040810 */ /* 0x000fe20007ffe0ff */
[-C--:B------:R-:W-:Y:S01]  /*3d20*/  HMMA.16816.F32 R28, R100, R6.reuse, R28 ;  /* 0x00000006641c723c */ /* 0x080fe2000000181c */
[----:B------:R-:W-:Y:S02]  /*3d30*/  PLOP3.LUT P0, PT, PT, PT, UP1, 0x80, 0x0 ;  /* 0x000000000000781c */ /* 0x000fe40003f0f018 */
[----:B------:R-:W-:Y:S01]  /*3d40*/  @P3 ISETP.GE.AND P3, PT, R4, UR6, PT ;  /* 0x0000000604003c0c */ /* 0x000fe2000bf66270 */
[----:B------:R-:W-:Y:S01]  /*3d50*/  FFMA.FTZ R15, R15, c[0x0][0x23c], -R108 ;  /* 0x00008f000f0f7a23 */ /* 0x000fe2000001086c */
[----:B------:R-:W-:Y:S01]  /*3d60*/  @P4 IADD3 R4, R0, 0x11, RZ ;  /* 0x0000001100044810 */ /* 0x000fe20007ffe0ff */
[----:B------:R-:W-:Y:S01]  /*3d70*/  MUFU.EX2 R193, R18 ;  /* 0x0000001200c17308 */ /* 0x000fe20000000800 */
[----:B------:R-:W-:Y:S01]  /*3d80*/  PLOP3.LUT P4, PT, PT, PT, UP1, 0x80, 0x0 ;  /* 0x000000000000781c */ /* 0x000fe20003f8f018 */
[C---:B------:R-:W-:Y:S01]  /*3d90*/  HMMA.16816.F32 R32, R104.reuse, R6, R32 ;  /* 0x000000066820723c */ /* 0x040fe20000001820 */
[----:B------:R-:W-:Y:S02]  /*3da0*/  @P6 FSEL R17, R17, -INF , !P1 ;  /* 0xff80000011116808 */ /* 0x000fe40004800000 */
[----:B------:R-:W-:Y:S02]  /*3db0*/  PLOP3.LUT P6, PT, PT, PT, UP1, 0x80, 0x0 ;  /* 0x000000000000781c */ /* 0x000fe40003fcf018 */
[----:B------:R-:W-:Y:S01]  /*3dc0*/  @P2 ISETP.GE.AND P2, PT, R4, UR6, PT ;  /* 0x0000000604002c0c */ /* 0x000fe2000bf46270 */
[--C-:B------:R-:W-:Y:S01]  /*3dd0*/  FFMA.FTZ R17, R17, c[0x0][0x23c], -R113.reuse ;  /* 0x00008f0011117a23 */ /* 0x100fe20000010871 */
[----:B------:R-:W-:Y:S01]  /*3de0*/  @P0 FSEL R19, R19, -INF , !P1 ;  /* 0xff80000013130808 */ /* 0x000fe20004800000 */
[----:B------:R-:W-:Y:S01]  /*3df0*/  MUFU.EX2 R206, R15 ;  /* 0x0000000f00ce7308 */ /* 0x000fe20000000800 */
[----:B------:R-:W-:Y:S02]  /*3e00*/  PLOP3.LUT P1, PT, PT, PT, UP1, 0x80, 0x0 ;  /* 0x000000000000781c */ /* 0x000fe40003f2f018 */
[----:B------:R-:W-:Y:S01]  /*3e10*/  PLOP3.LUT P0, PT, PT, PT, UP1, 0x80, 0x0 ;  /* 0x000000000000781c */ /* 0x000fe20003f0f018 */
[--C-:B------:R-:W-:Y:S01]  /*3e20*/  FFMA.FTZ R19, R19, c[0x0][0x23c], -R112.reuse ;  /* 0x00008f0013137a23 */ /* 0x100fe20000010870 */
[----:B------:R-:W-:Y:S02]  /*3e30*/  @P5 FSEL R20, R20, -INF , !P3 ;  /* 0xff80000014145808 */ /* 0x000fe40005800000 */
[----:B------:R-:W-:Y:S02]  /*3e40*/  PLOP3.LUT P5, PT, PT, PT, UP1, 0x80, 0x0 ;  /* 0x000000000000781c */ /* 0x000fe40003faf018 */
[----:B------:R-:W-:Y:S01]  /*3e50*/  @P4 FSEL R22, R22, -INF , !P3 ;  /* 0xff80000016164808 */ /* 0x000fe20005800000 */
[-C--:B-1----:R-:W-:Y:S01]  /*3e60*/  HMMA.16816.F32 R36, R104, R8.reuse, R36 ;  /* 0x000000086824723c */ /* 0x082fe20000001824 */
[----:B------:R-:W-:Y:S01]  /*3e70*/  PLOP3.LUT P4, PT, PT, PT, UP1, 0x80, 0x0 ;  /* 0x000000000000781c */ /* 0x000fe20003f8f018 */
[----:B------:R-:W-:Y:S01]  /*3e80*/  MUFU.EX2 R184, R17 ;  /* 0x0000001100b87308 */ /* 0x000fe20000000800 */
[----:B------:R-:W-:Y:S01]  /*3e90*/  @P6 FSEL R24, R24, -INF , !P3 ;  /* 0xff80000018186808 */ /* 0x000fe20005800000 */
[----:B------:R-:W-:Y:S01]  /*3ea0*/  FFMA.FTZ R20, R20, c[0x0][0x23c], -R113 ;  /* 0x00008f0014147a23 */ /* 0x000fe20000010871 */
[----:B------:R-:W-:Y:S01]  /*3eb0*/  @P1 IADD3 R4, R0, 0x18, RZ ;  /* 0x0000001800041810 */ /* 0x000fe20007ffe0ff */
[----:B------:R-:W-:Y:S01]  /*3ec0*/  FFMA.FTZ R22, R22, c[0x0][0x23c], -R112 ;  /* 0x00008f0016167a23 */ /* 0x000fe20000010870 */
[----:B------:R-:W-:Y:S01]  /*3ed0*/  PLOP3.LUT P6, PT, PT, PT, UP1, 0x80, 0x0 ;  /* 0x000000000000781c */ /* 0x000fe20003fcf018 */
[C---:B------:R-:W-:Y:S01]  /*3ee0*/  HMMA.16816.F32 R40, R100.reuse, R8, R40 ;  /* 0x000000086428723c */ /* 0x040fe20000001828 */
[----:B------:R-:W-:Y:S02]  /*3ef0*/  @P0 FSEL R26, R26, -INF , !P3 ;  /* 0xff8000001a1a0808 */ /* 0x000fe40005800000 */
[----:B------:R-:W-:Y:S01]  /*3f00*/  PLOP3.LUT P0, PT, PT, PT, UP1, 0x80, 0x0 ;  /* 0x000000000000781c */ /* 0x000fe20003f0f018 */
[----:B------:R-:W-:Y:S01]  /*3f10*/  MUFU.EX2 R182, R20 ;  /* 0x0000001400b67308 */ /* 0x000fe20000000800 */
[----:B------:R-:W-:Y:S01]  /*3f20*/  PLOP3.LUT P3, PT, PT, PT, UP1, 0x80, 0x0 ;  /* 0x000000000000781c */ /* 0x000fe20003f6f018 */
[----:B------:R-:W-:Y:S01]  /*3f30*/  FFMA.FTZ R24, R24, c[0x0][0x23c], -R109 ;  /* 0x00008f0018187a23 */ /* 0x000fe2000001086d */
[----:B------:R-:W-:Y:S01]  /*3f40*/  PLOP3.LUT P1, PT, PT, PT, UP1, 0x80, 0x0 ;  /* 0x000000000000781c */ /* 0x000fe20003f2f018 */
[-C--:B------:R-:W-:Y:S01]  /*3f50*/  HMMA.16816.F32 R44, R100, R10.reuse, R44 ;  /* 0x0000000a642c723c */ /* 0x080fe2000000182c */
[----:B------:R-:W-:Y:S02]  /*3f60*/  @P5 IADD3 R5, R0, 0x19, RZ ;  /* 0x0000001900055810 */ /* 0x000fe40007ffe0ff */
[----:B------:R-:W-:Y:S01]  /*3f70*/  PLOP3.LUT P5, PT, PT, PT, UP1, 0x80, 0x0 ;  /* 0x000000000000781c */ /* 0x000fe20003faf018 */
[----:B------:R-:W-:Y:S01]  /*3f80*/  IMAD.U32 R8, RZ, RZ, UR16 ;  /* 0x00000010ff087e24 */ /* 0x000fe2000f8e00ff */
[----:B------:R-:W-:Y:S01]  /*3f90*/  @P4 ISETP.GE.AND P4, PT, R4, UR6, PT ;  /* 0x0000000604004c0c */ /* 0x000fe2000bf86270 */
[----:B------:R-:W-:Y:S01]  /*3fa0*/  FFMA.FTZ R26, R26, c[0x0][0x23c], -R108 ;  /* 0x00008f001a1a7a23 */ /* 0x000fe2000001086c */
[----:B------:R-:W-:Y:S01]  /*3fb0*/  @P6 FSEL R21, R21, -INF , !P2 ;  /* 0xff80000015156808 */ /* 0x000fe20005000000 */
[C---:B------:R-:W-:Y:S01]  /*3fc0*/  HMMA.16816.F32 R48, R104.reuse, R10, R48 ;  /* 0x0000000a6830723c */ /* 0x040fe20000001830 */
[----:B------:R-:W-:Y:S01]  /*3fd0*/  PLOP3.LUT P6, PT, PT, PT, UP1, 0x80, 0x0 ;  /* 0x000000000000781c */ /* 0x000fe20003fcf018 */
[----:B------:R-:W-:Y:S02]  /*3fe0*/  MUFU.EX2 R189, R19 ;  /* 0x0000001300bd7308 */ /* 0x000fe40000000800 */
[----:B------:R-:W-:Y:S01]  /*3ff0*/  @P0 FSEL R23, R23, -INF , !P2 ;  /* 0xff80000017170808 */ /* 0x000fe20005000000 */
[----:B------:R-:W-:Y:S01]  /*4000*/  IMAD.U32 R9, RZ, RZ, UR15 ;  /* 0x0000000fff097e24 */ /* 0x000fe2000f8e00ff */
[----:B------:R-:W-:Y:S01]  /*4010*/  PLOP3.LUT P0, PT, PT, PT, UP1, 0x80, 0x0 ;  /* 0x000000000000781c */ /* 0x000fe20003f0f018 */
[----:B------:R-:W-:Y:S01]  /*4020*/  FFMA.FTZ R21, R21, c[0x0][0x23c], -R113 ;  /* 0x00008f0015157a23 */ /* 0x000fe20000010871 */
[----:B------:R-:W-:Y:S01]  /*4030*/  @P3 FSEL R25, R25, -INF , !P2 ;  /* 0xff80000019193808 */ /* 0x000fe20005000000 */
[----:B------:R-:W-:Y:S01]  /*4040*/  FFMA.FTZ R23, R23, c[0x0][0x23c], -R112 ;  /* 0x00008f0017177a23 */ /* 0x000fe20000010870 */
[----:B------:R-:W-:Y:S02]  /*4050*/  PLOP3.LUT P3, PT, PT, PT, UP1, 0x80, 0x0 ;  /* 0x000000000000781c */ /* 0x000fe40003f6f018 */
[----:B------:R-:W-:Y:S01]  /*4060*/  @P1 FSEL R27, R27, -INF , !P2 ;  /* 0xff8000001b1b1808 */ /* 0x000fe20005000000 */
[--C-:B------:R-:W-:Y:S01]  /*4070*/  FFMA.FTZ R25, R25, c[0x0][0x23c], -R109.reuse ;  /* 0x00008f0019197a23 */ /* 0x100fe2000001086d */
[----:B------:R-:W-:Y:S01]  /*4080*/  PLOP3.LUT P1, PT, PT, PT, UP1, 0x80, 0x0 ;  /* 0x000000000000781c */ /* 0x000fe20003f2f018 */
[----:B------:R-:W1:Y:S01]  /*4090*/  MUFU.EX2 R186, R16 ;  /* 0x0000001000ba7308 */ /* 0x000e620000000800 */
[----:B------:R-:W-:Y:S01]  /*40a0*/  PLOP3.LUT P2, PT, PT, PT, UP1, 0x80, 0x0 ;  /* 0x000000000000781c */ /* 0x000fe20003f4f018 */
[--C-:B------:R-:W-:Y:S01]  /*40b0*/  FFMA.FTZ R27, R27, c[0x0][0x23c], -R108.reuse ;  /* 0x00008f001b1b7a23 */ /* 0x100fe2000001086c */
        /* <DEDUP_REMOVED lines=13> */
[----:B------:R-:W-:Y:S01]  /*4190*/  @P2 IADD3 R4, R0, 0x20, RZ ;  /* 0x0000002000042810 */ /* 0x000fe20007ffe0ff */
[----:B------:R-:W-:Y:S01]  /*41a0*/  FFMA.FTZ R34, R34, c[0x0][0x23c], -R112 ;  /* 0x00008f0022227a23 */ /* 0x000fe20000010870 */
[----:B------:R-:W-:Y:S01]  /*41b0*/  PLOP3.LUT P2, PT, PT, PT, UP1, 0x80, 0x0 ;  /* 0x000000000000781c */ /* 0x000fe20003f4f018 */
[----:B------:R-:W-:Y:S01]  /*41c0*/  MUFU.EX2 R173, R32 ;  /* 0x0000002000ad7308 */ /* 0x000fe20000000800 */
[----:B------:R-:W-:Y:S02]  /*41d0*/  PLOP3.LUT P4, PT, PT, PT, UP1, 0x80, 0x0 ;  /* 0x000000000000781c */ /* 0x000fe40003f8f018 */
[----:B------:R-:W-:Y:S02]  /*41e0*/  @P6 FSEL R29, R29, -INF , !P5 ;  /* 0xff8000001d1d6808 */ /* 0x000fe40006800000 */
[----:B------:R-:W-:Y:S02]  /*41f0*/  @P3 ISETP.GE.AND P3, PT, R4, UR6, PT ;  /* 0x0000000604003c0c */ /* 0x000fe4000bf66270 */
[----:B------:R-:W-:Y:S01]  /*4200*/  PLOP3.LUT P6, PT, PT, PT, UP1, 0x80, 0x0 ;  /* 0x000000000000781c */ /* 0x000fe20003fcf018 */
[----:B------:R-:W-:Y:S01]  /*4210*/  FFMA.FTZ R29, R29, c[0x0][0x23c], -R109 ;  /* 0x00008f001d1d7a23 */ /* 0x000fe2000001086d */
[----:B------:R-:W-:Y:S01]  /*4220*/  @P0 FSEL R31, R31, -INF , !P5 ;  /* 0xff8000001f1f0808 */ /* 0x000fe20006800000 */
[----:B------:R-:W-:Y:S01]  /*4230*/  MUFU.EX2 R176, R34 ;  /* 0x0000002200b07308 */ /* 0x000fe20000000800 */
[----:B------:R-:W-:Y:S02]  /*4240*/  PLOP3.LUT P0, PT, PT, PT, UP1, 0x80, 0x0 ;  /* 0x000000000000781c */ /* 0x000fe40003f0f018 */
[----:B------:R-:W-:Y:S01]  /*4250*/  @P1 FSEL R33, R33, -INF , !P5 ;  /* 0xff80000021211808 */ /* 0x000fe20006800000 */
[----:B------:R-:W-:Y:S01]  /*4260*/  FFMA.FTZ R31, R31, c[0x0][0x23c], -R108 ;  /* 0x00008f001f1f7a23 */ /* 0x000fe2000001086c */
[----:B------:R-:W-:Y:S02]  /*4270*/  PLOP3.LUT P1, PT, PT, PT, UP1, 0x80, 0x0 ;  /* 0x000000000000781c */ /* 0x000fe40003f2f018 */
[----:B------:R-:W-:Y:S01]  /*4280*/  @P2 IADD3 R4, R0, 0x21, RZ ;  /* 0x0000002100042810 */ /* 0x000fe20007ffe0ff */
[--C-:B------:R-:W-:Y:S01]  /*4290*/  FFMA.FTZ R33, R33, c[0x0][0x23c], -R113.reuse ;  /* 0x00008f0021217a23 */ /* 0x100fe20000010871 */
[----:B------:R-:W-:Y:S01]  /*42a0*/  PLOP3.LUT P2, PT, PT, PT, UP1, 0x80, 0x0 ;  /* 0x000000000000781c */ /* 0x000fe20003f4f018 */
[----:B------:R-:W-:Y:S01]  /*42b0*/  MUFU.EX2 R192, R24 ;  /* 0x0000001800c07308 */ /* 0x000fe20000000800 */
[----:B------:R-:W-:Y:S02]  /*42c0*/  @P4 FSEL R35, R35, -INF , !P5 ;  /* 0xff80000023234808 */ /* 0x000fe40006800000 */
[----:B------:R-:W-:Y:S02]  /*42d0*/  PLOP3.LUT P5, PT, PT, PT, UP1, 0x80, 0x0 ;  /* 0x000000000000781c */ /* 0x000fe40003faf018 */
[----:B------:R-:W-:Y:S01]  /*42e0*/  PLOP3.LUT P4, PT, PT, PT, UP1, 0x80, 0x0 ;  /* 0x000000000000781c */ /* 0x000fe20003f8f018 */
[--C-:B------:R-:W-:Y:S01]  /*42f0*/  FFMA.FTZ R35, R35, c[0x0][0x23c], -R112.reuse ;  /* 0x00008f0023237a23 */ /* 0x100fe20000010870 */
[----:B------:R-:W-:Y:S02]  /*4300*/  @P6 ISETP.GE.AND P6, PT, R4, UR6, PT ;  /* 0x0000000604006c0c */ /* 0x000fe4000bfc6270 */
[----:B------:R-:W-:Y:S01]  /*4310*/  @P1 FSEL R36, R36, -INF , !P3 ;  /* 0xff80000024241808 */ /* 0x000fe20005800000 */
[----:B------:R-:W-:Y:S01]  /*4320*/  MUFU.EX2 R175, R35 ;  /* 0x0000002300af7308 */ /* 0x000fe20000000800 */
[----:B------:R-:W-:Y:S02]  /*4330*/  @P0 IADD3 R4, R0, 0x28, RZ ;  /* 0x0000002800040810 */ /* 0x000fe40007ffe0ff */
[----:B------:R-:W-:Y:S01]  /*4340*/  PLOP3.LUT P0, PT, PT, PT, UP1, 0x80, 0x0 ;  /* 0x000000000000781c */ /* 0x000fe20003f0f018 */
[----:B------:R-:W-:Y:S01]  /*4350*/  FFMA.FTZ R36, R36, c[0x0][0x23c], -R113 ;  /* 0x00008f0024247a23 */ /* 0x000fe20000010871 */
[----:B------:R-:W-:Y:S02]  /*4360*/  PLOP3.LUT P1, PT, PT, PT, UP1, 0x80, 0x0 ;  /* 0x000000000000781c */ /* 0x000fe40003f2f018 */
[----:B------:R-:W-:Y:S02]  /*4370*/  @P2 FSEL R40, R40, -INF , !P3 ;  /* 0xff80000028282808 */ /* 0x000fe40005800000 */
[----:B------:R-:W-:Y:S01]  /*4380*/  @P4 ISETP.GE.AND P4, PT, R4, UR6, PT ;  /* 0x0000000604004c0c */ /* 0x000fe2000bf86270 */
[----:B------:R-:W-:Y:S01]  /*4390*/  MUFU.EX2 R171, R33 ;  /* 0x0000002100ab7308 */ /* 0x000fe20000000800 */
[----:B------:R-:W-:Y:S01]  /*43a0*/  @P5 FSEL R38, R38, -INF , !P3 ;  /* 0xff80000026265808 */ /* 0x000fe20005800000 */
[----:B------:R-:W2:Y:S01]  /*43b0*/  LDSM.16.M88.4 R4, [R129+0x6c00] ;  /* 0x006c00008104783b */ /* 0x000ea20000000200 */
[----:B------:R-:W-:Y:S01]  /*43c0*/  PLOP3.LUT P2, PT, PT, PT, UP1, 0x80, 0x0 ;  /* 0x000000000000781c */ /* 0x000fe20003f4f018 */
[----:B------:R-:W-:Y:S01]  /*43d0*/  FFMA.FTZ R40, R40, c[0x0][0x23c], -R109 ;  /* 0x00008f0028287a23 */ /* 0x000fe2000001086d */
[----:B------:R-:W-:Y:S01]  /*43e0*/  PLOP3.LUT P5, PT, PT, PT, UP1, 0x80, 0x0 ;  /* 0x000000000000781c */ /* 0x000fe20003faf018 */
[----:B------:R-:W-:Y:S01]  /*43f0*/  FFMA.FTZ R38, R38, c[0x0][0x23c], -R112 ;  /* 0x00008f0026267a23 */ /* 0x000fe20000010870 */
[----:B------:R-:W-:Y:S02]  /*4400*/  @P0 FSEL R42, R42, -INF , !P3 ;  /* 0xff8000002a2a0808 */ /* 0x000fe40005800000 */
[----:B------:R-:W-:Y:S01]  /*4410*/  @P1 FSEL R37, R37, -INF , !P6 ;  /* 0xff80000025251808 */ /* 0x000fe20007000000 */
[----:B------:R-:W-:Y:S01]  /*4420*/  MUFU.EX2 R185, R23 ;  /* 0x0000001700b97308 */ /* 0x000fe20000000800 */
[----:B------:R-:W-:Y:S01]  /*4430*/  PLOP3.LUT P0, PT, PT, PT, UP1, 0x80, 0x0 ;  /* 0x000000000000781c */ /* 0x000fe20003f0f018 */
[----:B------:R-:W-:Y:S01]  /*4440*/  FFMA.FTZ R42, R42, c[0x0][0x23c], -R108 ;  /* 0x00008f002a2a7a23 */ /* 0x000fe2000001086c */
[----:B------:R-:W-:Y:S01]  /*4450*/  PLOP3.LUT P1, PT, PT, PT, UP1, 0x80, 0x0 ;  /* 0x000000000000781c */ /* 0x000fe20003f2f018 */
[----:B------:R-:W-:Y:S01]  /*4460*/  FFMA.FTZ R37, R37, c[0x0][0x23c], -R113 ;  /* 0x00008f0025257a23 */ /* 0x000fe20000010871 */
[----:B------:R-:W-:Y:S02]  /*4470*/  PLOP3.LUT P3, PT, PT, PT, UP1, 0x80, 0x0 ;  /* 0x000000000000781c */ /* 0x000fe40003f6f018 */
[----:B------:R-:W-:Y:S02]  /*4480*/  @P2 FSEL R41, R41, -INF , !P6 ;  /* 0xff80000029292808 */ /* 0x000fe40007000000 */
[----:B------:R-:W-:Y:S01]  /*4490*/  PLOP3.LUT P2, PT, PT, PT, UP1, 0x80, 0x0 ;  /* 0x000000000000781c */ /* 0x000fe20003f4f018 */
[----:B------:R-:W-:Y:S01]  /*44a0*/  MUFU.EX2 R191, R28 ;  /* 0x0000001c00bf7308 */ /* 0x000fe20000000800 */
[----:B------:R-:W-:Y:S01]  /*44b0*/  @P5 FSEL R39, R39, -INF , !P6 ;  /* 0xff80000027275808 */ /* 0x000fe20007000000 */
[--C-:B------:R-:W-:Y:S01]  /*44c0*/  FFMA.FTZ R41, R41, c[0x0][0x23c], -R109.reuse ;  /* 0x00008f0029297a23 */ /* 0x100fe2000001086d */
[----:B------:R-:W-:Y:S02]  /*44d0*/  PLOP3.LUT P5, PT, PT, PT, UP1, 0x80, 0x0 ;  /* 0x000000000000781c */ /* 0x000fe40003faf018 */
[----:B------:R-:W-:Y:S01]  /*44e0*/  @P0 IADD3 R10, R0, 0x29, RZ ;  /* 0x00000029000a0810 */ /* 0x000fe20007ffe0ff */
[----:B------:R-:W-:Y:S01]  /*44f0*/  FFMA.FTZ R39, R39, c[0x0][0x23c], -R112 ;  /* 0x00008f0027277a23 */ /* 0x000fe20000010870 */
[----:B------:R-:W-:Y:S02]  /*4500*/  PLOP3.LUT P0, PT, PT, PT, UP1, 0x80, 0x0 ;  /* 0x000000000000781c */ /* 0x000fe40003f0f018 */
[----:B------:R-:W-:Y:S01]  /*4510*/  @P3 FSEL R43, R43, -INF , !P6 ;  /* 0xff8000002b2b3808 */ /* 0x000fe20007000000 */
[----:B------:R-:W-:Y:S01]  /*4520*/  MUFU.EX2 R168, R39 ;  /* 0x0000002700a87308 */ /* 0x000fe20000000800 */
[----:B------:R-:W-:Y:S02]  /*4530*/  @P1 FSEL R44, R44, -INF , !P4 ;  /* 0xff8000002c2c1808 */ /* 0x000fe40006000000 */
[----:B------:R-:W-:Y:S01]  /*4540*/  LEA R8, P3, R229, R8, 0x2 ;  /* 0x00000008e5087211 */ /* 0x000fe200078610ff */
[----:B------:R-:W-:Y:S01]  /*4550*/  FFMA.FTZ R43, R43, c[0x0][0x23c], -R108 ;  /* 0x00008f002b2b7a23 */ /* 0x000fe2000001086c */
[----:B------:R-:W-:Y:S01]  /*4560*/  PLOP3.LUT P1, PT, PT, PT, UP1, 0x80, 0x0 ;  /* 0x000000000000781c */ /* 0x000fe20003f2f018 */
[----:B------:R-:W-:Y:S01]  /*4570*/  FFMA.FTZ R44, R44, c[0x0][0x23c], -R109 ;  /* 0x00008f002c2c7a23 */ /* 0x000fe2000001086d */
[----:B------:R-:W-:Y:S02]  /*4580*/  LEA.HI.X.SX32 R9, R229, R9, 0x2, P3 ;  /* 0x00000009e5097211 */ /* 0x000fe400018f16ff */
[----:B------:R-:W-:Y:S01]  /*4590*/  PLOP3.LUT P3, PT, PT, PT, UP1, 0x80, 0x0 ;  /* 0x000000000000781c */ /* 0x000fe20003f6f018 */
[----:B------:R-:W-:Y:S01]  /*45a0*/  MUFU.EX2 R197, R27 ;  /* 0x0000001b00c57308 */ /* 0x000fe20000000800 */
[----:B------:R-:W-:Y:S01]  /*45b0*/  @P2 ISETP.GE.AND P2, PT, R10, UR6, PT ;  /* 0x000000060a002c0c */ /* 0x000fe2000bf46270 */
[-C--:B--2---:R-:W-:Y:S01]  /*45c0*/  HMMA.16816.F32 R52, R104, R4.reuse, R52 ;  /* 0x000000046834723c */ /* 0x084fe20000001834 */
[C---:B------:R-:W-:Y:S02]  /*45d0*/  @P0 IADD3 R11, R0.reuse, 0x30, RZ ;  /* 0x00000030000b0810 */ /* 0x040fe40007ffe0ff */
[----:B------:R-:W-:Y:S02]  /*45e0*/  PLOP3.LUT P0, PT, PT, PT, UP1, 0x80, 0x0 ;  /* 0x000000000000781c */ /* 0x000fe40003f0f018 */
[----:B------:R-:W-:Y:S02]  /*45f0*/  PLOP3.LUT P6, PT, PT, PT, UP1, 0x80, 0x0 ;  /* 0x000000000000781c */ /* 0x000fe40003fcf018 */
[----:B------:R-:W-:Y:S01]  /*4600*/  @P1 IADD3 R10, R0, 0x31, RZ ;  /* 0x00000031000a1810 */ /* 0x000fe20007ffe0ff */
[C---:B------:R-:W-:Y:S01]  /*4610*/  HMMA.16816.F32 R56, R100.reuse, R4, R56 ;  /* 0x000000046438723c */ /* 0x040fe20000001838 */
[----:B------:R-:W-:Y:S01]  /*4620*/  PLOP3.LUT P1, PT, PT, PT, UP1, 0x80, 0x0 ;  /* 0x000000000000781c */ /* 0x000fe20003f2f018 */
[----:B------:R-:W2:Y:S02]  /*4630*/  MUFU.EX2 R202, R13 ;  /* 0x0000000d00ca7308 */ /* 0x000ea40000000800 */
[----:B------:R-:W-:Y:S02]  /*4640*/  @P3 FSEL R50, R50, -INF , !P4 ;  /* 0xff80000032323808 */ /* 0x000fe40006000000 */
[----:B------:R-:W-:Y:S02]  /*4650*/  PLOP3.LUT P3, PT, PT, PT, UP1, 0x80, 0x0 ;  /* 0x000000000000781c */ /* 0x000fe40003f6f018 */
[--C-:B------:R-:W-:Y:S01]  /*4660*/  SHF.R.U32.HI R5, RZ, 0x10, R143.reuse ;  /* 0x00000010ff057819 */ /* 0x100fe2000001168f */
[-C--:B------:R-:W-:Y:S03]  /*4670*/  HMMA.16816.F32 R60, R100, R6.reuse, R60 ;  /* 0x00000006643c723c */ /* 0x080fe6000000183c */
[----:B------:R-:W-:Y:S01]  /*4680*/  @P0 FSEL R45, R45, -INF , !P2 ;  /* 0xff8000002d2d0808 */ /* 0x000fe20005000000 */
[----:B------:R-:W-:Y:S01]  /*4690*/  FFMA.FTZ R50, R50, c[0x0][0x23c], -R112 ;  /* 0x00008f0032327a23 */ /* 0x000fe20000010870 */
[----:B------:R-:W-:Y:S01]  /*46a0*/  SHF.R.U32.HI R4, RZ, 0x18, R143 ;  /* 0x00000018ff047819 */ /* 0x000fe2000001168f */
[----:B------:R-:W-:Y:S01]  /*46b0*/  MUFU.EX2 R188, R29 ;  /* 0x0000001d00bc7308 */ /* 0x000fe20000000800 */
[----:B------:R-:W-:Y:S01]  /*46c0*/  PLOP3.LUT P0, PT, PT, PT, UP1, 0x80, 0x0 ;  /* 0x000000000000781c */ /* 0x000fe20003f0f018 */
[----:B------:R-:W-:Y:S01]  /*46d0*/  HMMA.16816.F32 R64, R104, R6, R64 ;  /* 0x000000066840723c */ /* 0x000fe20000001840 */
[----:B------:R-:W-:Y:S02]  /*46e0*/  @P1 FSEL R47, R47, -INF , !P2 ;  /* 0xff8000002f2f1808 */ /* 0x000fe40005000000 */
[----:B------:R-:W-:Y:S01]  /*46f0*/  PLOP3.LUT P1, PT, PT, PT, UP1, 0x80, 0x0 ;  /* 0x000000000000781c */ /* 0x000fe20003f2f018 */
[----:B------:R-:W-:Y:S01]  /*4700*/  FFMA.FTZ R45, R45, c[0x0][0x23c], -R109 ;  /* 0x00008f002d2d7a23 */ /* 0x000fe2000001086d */
[----:B------:R-:W-:Y:S01]  /*4710*/  @P3 ISETP.GE.AND P3, PT, R11, UR6, PT ;  /* 0x000000060b003c0c */ /* 0x000fe2000bf66270 */
[--C-:B------:R-:W-:Y:S01]  /*4720*/  FFMA.FTZ R47, R47, c[0x0][0x23c], -R108.reuse ;  /* 0x00008f002f2f7a23 */ /* 0x100fe2000001086c */
[----:B------:R-:W-:Y:S01]  /*4730*/  LOP3.LUT R7, R122, 0xff, RZ, 0xc0, !PT ;  /* 0x000000ff7a077812 */ /* 0x000fe200078ec0ff */
[----:B------:R-:W-:Y:S01]  /*4740*/  MUFU.EX2 R163, R50 ;  /* 0x0000003200a37308 */ /* 0x000fe20000000800 */
[----:B------:R-:W-:Y:S02]  /*4750*/  @P5 FSEL R46, R46, -INF , !P4 ;  /* 0xff8000002e2e5808 */ /* 0x000fe40006000000 */
        /* <DEDUP_REMOVED lines=12> */
[--C-:B------:R-:W-:Y:S01]  /*4820*/  FFMA.FTZ R51, R51, c[0x0][0x23c], -R112.reuse ;  /* 0x00008f0033337a23 */ /* 0x100fe20000010870 */
[----:B------:R-:W-:Y:S02]  /*4830*/  PLOP3.LUT P2, PT, PT, PT, UP1, 0x80, 0x0 ;  /* 0x000000000000781c */ /* 0x000fe40003f4f018 */
[----:B------:R-:W-:Y:S01]  /*4840*/  @P0 FSEL R52, R52, -INF , !P3 ;  /* 0xff80000034340808 */ /* 0x000fe20005800000 */
[----:B------:R-:W-:Y:S01]  /*4850*/  MUFU.EX2 R156, R49 ;  /* 0x00000031009c7308 */ /* 0x000fe20000000800 */
[----:B------:R-:W-:Y:S02]  /*4860*/  PLOP3.LUT P0, PT, PT, PT, UP1, 0x80, 0x0 ;  /* 0x000000000000781c */ /* 0x000fe40003f0f018 */
[----:B------:R-:W-:Y:S01]  /*4870*/  @P4 ISETP.GE.AND P4, PT, R10, UR6, PT ;  /* 0x000000060a004c0c */ /* 0x000fe2000bf86270 */
[----:B------:R-:W-:Y:S01]  /*4880*/  FFMA.FTZ R52, R52, c[0x0][0x23c], -R113 ;  /* 0x00008f0034347a23 */ /* 0x000fe20000010871 */
[----:B---3--:R-:W-:Y:S02]  /*4890*/  @P5 IADD3 R12, R0, 0x38, RZ ;  /* 0x00000038000c5810 */ /* 0x008fe40007ffe0ff */
[----:B------:R-:W-:Y:S02]  /*48a0*/  PLOP3.LUT P5, PT, PT, PT, UP1, 0x80, 0x0 ;  /* 0x000000000000781c */ /* 0x000fe40003faf018 */
[----:B------:R-:W-:Y:S01]  /*48b0*/  @P1 FSEL R54, R54, -INF , !P3 ;  /* 0xff80000036361808 */ /* 0x000fe20005800000 */
[----:B------:R-:W-:Y:S01]  /*48c0*/  MUFU.EX2 R157, R48 ;  /* 0x00000030009d7308 */ /* 0x000fe20000000800 */
        /* <DEDUP_REMOVED lines=8> */
[----:B------:R-:W-:Y:S01]  /*4950*/  LOP3.LUT R5, R5, 0xff, RZ, 0xc0, !PT ;  /* 0x000000ff05057812 */ /* 0x000fe200078ec0ff */
[----:B------:R-:W-:Y:S01]  /*4960*/  FFMA.FTZ R58, R58, c[0x0][0x23c], -R108 ;  /* 0x00008f003a3a7a23 */ /* 0x000fe2000001086c */
[----:B------:R-:W-:Y:S02]  /*4970*/  PLOP3.LUT P3, PT, PT, PT, UP1, 0x80, 0x0 ;  /* 0x000000000000781c */ /* 0x000fe40003f6f018 */
[----:B------:R-:W-:Y:S02]  /*4980*/  SHF.R.U32.HI R10, RZ, 0x10, R122 ;  /* 0x00000010ff0a7819 */ /* 0x000fe4000001167a */
[----:B------:R-:W-:Y:S02]  /*4990*/  @P6 IADD3 R0, R0, 0x39, RZ ;  /* 0x0000003900006810 */ /* 0x000fe40007ffe0ff */
[----:B------:R-:W-:Y:S01]  /*49a0*/  PLOP3.LUT P6, PT, PT, PT, UP1, 0x80, 0x0 ;  /* 0x000000000000781c */ /* 0x000fe20003fcf018 */
[----:B------:R-:W3:Y:S01]  /*49b0*/  MUFU.EX2 R187, R22 ;  /* 0x0000001600bb7308 */ /* 0x000ee20000000800 */
[----:B------:R-:W-:Y:S02]  /*49c0*/  @P5 ISETP.GE.AND P5, PT, R12, UR6, PT ;  /* 0x000000060c005c0c */ /* 0x000fe4000bfa6270 */
[----:B------:R-:W-:Y:S02]  /*49d0*/  LOP3.LUT R6, R122, 0xffff, RZ, 0xc0, !PT ;  /* 0x0000ffff7a067812 */ /* 0x000fe400078ec0ff */
        /* <DEDUP_REMOVED lines=14> */
[----:B------:R-:W-:Y:S01]  /*4ac0*/  LOP3.LUT R0, R118, 0xff, RZ, 0xc0, !PT ;  /* 0x000000ff76007812 */ /* 0x000fe200078ec0ff */
[----:B------:R-:W-:Y:S01]  /*4ad0*/  MUFU.EX2 R155, R55 ;  /* 0x00000037009b7308 */ /* 0x000fe20000000800 */
[----:B------:R-:W-:Y:S02]  /*4ae0*/  @P1 FSEL R60, R60, -INF , !P5 ;  /* 0xff8000003c3c1808 */ /* 0x000fe40006800000 */
[----:B------:R-:W-:Y:S02]  /*4af0*/  ISETP.LE.U32.AND P4, PT, R0, UR4, PT ;  /* 0x0000000400007c0c */ /* 0x000fe4000bf83070 */
[----:B------:R-:W-:Y:S01]  /*4b00*/  PLOP3.LUT P1, PT, PT, PT, UP1, 0x80, 0x0 ;  /* 0x000000000000781c */ /* 0x000fe20003f2f018 */
[----:B------:R-:W-:Y:S01]  /*4b10*/  FFMA.FTZ R60, R60, c[0x0][0x23c], -R109 ;  /* 0x00008f003c3c7a23 */ /* 0x000fe2000001086d */
[C---:B------:R-:W-:Y:S02]  /*4b20*/  LOP3.LUT R0, R143.reuse, 0xff, RZ, 0xc0, !PT ;  /* 0x000000ff8f007812 */ /* 0x040fe400078ec0ff */
[----:B------:R-:W-:Y:S01]  /*4b30*/  @P0 FSEL R66, R66, -INF , !P5 ;  /* 0xff80000042420808 */ /* 0x000fe20006800000 */
[----:B------:R-:W-:Y:S01]  /*4b40*/  MUFU.EX2 R167, R36 ;  /* 0x0000002400a77308 */ /* 0x000fe20000000800 */
[----:B------:R-:W-:Y:S02]  /*4b50*/  PLOP3.LUT P0, PT, PT, PT, UP1, 0x80, 0x0 ;  /* 0x000000000000781c */ /* 0x000fe40003f0f018 */
[----:B------:R-:W-:Y:S01]  /*4b60*/  @P2 FSEL R62, R62, -INF , !P5 ;  /* 0xff8000003e3e2808 */ /* 0x000fe20006800000 */
[----:B------:R-:W-:Y:S01]  /*4b70*/  FFMA.FTZ R66, R66, c[0x0][0x23c], -R112 ;  /* 0x00008f0042427a23 */ /* 0x000fe20000010870 */
[----:B------:R-:W-:Y:S01]  /*4b80*/  @P3 FSEL R64, R64, -INF , !P5 ;  /* 0xff80000040403808 */ /* 0x000fe20006800000 */
[----:B-1----:R-:W-:Y:S01]  /*4b90*/  @!P4 FADD.FTZ R186, -R186, -RZ ;  /* 0x800000ffbabac221 */ /* 0x002fe20000010100 */
[----:B------:R-:W-:Y:S01]  /*4ba0*/  ISETP.LE.U32.AND P5, PT, R0, UR4, PT ;  /* 0x0000000400007c0c */ /* 0x000fe2000bfa3070 */
[----:B------:R-:W-:Y:S01]  /*4bb0*/  FFMA.FTZ R62, R62, c[0x0][0x23c], -R108 ;  /* 0x00008f003e3e7a23 */ /* 0x000fe2000001086c */
[----:B------:R-:W-:Y:S01]  /*4bc0*/  PLOP3.LUT P2, PT, PT, PT, UP1, 0x80, 0x0 ;  /* 0x000000000000781c */ /* 0x000fe20003f4f018 */
[----:B------:R-:W-:Y:S01]  /*4bd0*/  FFMA.FTZ R64, R64, c[0x0][0x23c], -R113 ;  /* 0x00008f0040407a23 */ /* 0x000fe20000010871 */
[----:B------:R-:W-:Y:S01]  /*4be0*/  LOP3.LUT R0, R143, 0xffff, RZ, 0xc0, !PT ;  /* 0x0000ffff8f007812 */ /* 0x000fe200078ec0ff */
[----:B------:R-:W-:Y:S01]  /*4bf0*/  MUFU.EX2 R159, R62 ;  /* 0x0000003e009f7308 */ /* 0x000fe20000000800 */
[----:B------:R-:W-:Y:S01]  /*4c00*/  @P1 FSEL R61, R61, -INF , !P6 ;  /* 0xff8000003d3d1808 */ /* 0x000fe20007000000 */
[----:B------:R1:W4:Y:S01]  /*4c10*/  LDG.E R143, [R8.64+0x100] ;  /* 0x0001000a088f7981 */ /* 0x000322000c1e1900 */
[----:B------:R-:W-:Y:S02]  /*4c20*/  PLOP3.LUT P1, PT, PT, PT, UP1, 0x80, 0x0 ;  /* 0x000000000000781c */ /* 0x000fe40003f2f018 */
[----:B------:R-:W-:Y:S01]  /*4c30*/  SHF.R.U32.HI R0, RZ, 0x8, R0 ;  /* 0x00000008ff007819 */ /* 0x000fe20000011600 */
[----:B------:R-:W-:Y:S01]  /*4c40*/  FFMA.FTZ R109, R61, c[0x0][0x23c], -R109 ;  /* 0x00008f003d6d7a23 */ /* 0x000fe2000001086d */
[----:B------:R-:W-:Y:S01]  /*4c50*/  @P0 FSEL R65, R65, -INF , !P6 ;  /* 0xff80000041410808 */ /* 0x000fe20007000000 */
[----:B------:R-:W-:Y:S01]  /*4c60*/  @!P5 FADD.FTZ R199, -R199, -RZ ;  /* 0x800000ffc7c7d221 */ /* 0x000fe20000010100 */
[----:B------:R-:W-:Y:S01]  /*4c70*/  LOP3.LUT R0, R0, 0xffff, RZ, 0xc0, !PT ;  /* 0x0000ffff00007812 */ /* 0x000fe200078ec0ff */
[----:B------:R-:W-:Y:S01]  /*4c80*/  MUFU.EX2 R166, R37 ;  /* 0x0000002500a67308 */ /* 0x000fe20000000800 */
[----:B------:R-:W-:Y:S01]  /*4c90*/  @P2 FSEL R63, R63, -INF , !P6 ;  /* 0xff8000003f3f2808 */ /* 0x000fe20007000000 */
[----:B------:R-:W-:Y:S01]  /*4ca0*/  FFMA.FTZ R113, R65, c[0x0][0x23c], -R113 ;  /* 0x00008f0041717a23 */ /* 0x000fe20000010871 */
[----:B------:R-:W-:Y:S02]  /*4cb0*/  ISETP.LE.U32.AND P2, PT, R4, UR4, PT ;  /* 0x0000000404007c0c */ /* 0x000fe4000bf43070 */
[----:B------:R-:W-:Y:S01]  /*4cc0*/  ISETP.LE.U32.AND P0, PT, R0, UR4, PT ;  /* 0x0000000400007c0c */ /* 0x000fe2000bf03070 */
[----:B------:R-:W-:Y:S01]  /*4cd0*/  FFMA.FTZ R108, R63, c[0x0][0x23c], -R108 ;  /* 0x00008f003f6c7a23 */ /* 0x000fe2000001086c */
[----:B------:R-:W-:Y:S02]  /*4ce0*/  LOP3.LUT R0, R146, 0xffff, RZ, 0xc0, !PT ;  /* 0x0000ffff92007812 */ /* 0x000fe400078ec0ff */
[----:B------:R-:W-:Y:S01]  /*4cf0*/  @P1 FSEL R67, R67, -INF , !P6 ;  /* 0xff80000043431808 */ /* 0x000fe20007000000 */
[----:B------:R-:W-:Y:S01]  /*4d00*/  MUFU.EX2 R172, R38 ;  /* 0x0000002600ac7308 */ /* 0x000fe20000000800 */
[----:B------:R-:W-:Y:S02]  /*4d10*/  ISETP.LE.U32.AND P6, PT, R5, UR4, PT ;  /* 0x0000000405007c0c */ /* 0x000fe4000bfc3070 */
[----:B------:R-:W-:Y:S01]  /*4d20*/  SHF.R.U32.HI R5, RZ, 0x8, R0 ;  /* 0x00000008ff057819 */ /* 0x000fe20000011600 */
[----:B------:R-:W-:Y:S01]  /*4d30*/  FFMA.FTZ R112, R67, c[0x0][0x23c], -R112 ;  /* 0x00008f0043707a23 */ /* 0x000fe20000010870 */
[--C-:B------:R-:W-:Y:S01]  /*4d40*/  SHF.R.U32.HI R0, RZ, 0x18, R146.reuse ;  /* 0x00000018ff007819 */ /* 0x100fe20000011692 */
[----:B------:R-:W-:Y:S01]  /*4d50*/  @!P2 FADD.FTZ R200, -R200, -RZ ;  /* 0x800000ffc8c8a221 */ /* 0x000fe20000010100 */
[----:B------:R-:W-:Y:S01]  /*4d60*/  ISETP.LE.U32.AND P2, PT, R7, UR4, PT ;  /* 0x0000000407007c0c */ /* 0x000fe2000bf43070 */
[----:B------:R-:W-:Y:S01]  /*4d70*/  @!P0 FADD.FTZ R196, -R196, -RZ ;  /* 0x800000ffc4c48221 */ /* 0x000fe20000010100 */
[----:B------:R-:W-:Y:S01]  /*4d80*/  LOP3.LUT R5, R5, 0xffff, RZ, 0xc0, !PT ;  /* 0x0000ffff05057812 */ /* 0x000fe200078ec0ff */
[----:B------:R-:W-:Y:S01]  /*4d90*/  MUFU.EX2 R174, R41 ;  /* 0x0000002900ae7308 */ /* 0x000fe20000000800 */
[----:B------:R-:W-:Y:S02]  /*4da0*/  LOP3.LUT R7, R144, 0xffff, RZ, 0xc0, !PT ;  /* 0x0000ffff90077812 */ /* 0x000fe400078ec0ff */
[----:B------:R-:W-:Y:S01]  /*4db0*/  LOP3.LUT R4, R146, 0xff, RZ, 0xc0, !PT ;  /* 0x000000ff92047812 */ /* 0x000fe200078ec0ff */
[----:B------:R1:W4:Y:S01]  /*4dc0*/  LDG.E R145, [R8.64] ;  /* 0x0000000a08917981 */ /* 0x000322000c1e1900 */
[----:B------:R-:W-:Y:S01]  /*4dd0*/  ISETP.LE.U32.AND P5, PT, R0, UR4, PT ;  /* 0x0000000400007c0c */ /* 0x000fe2000bfa3070 */
[----:B------:R-:W-:Y:S01]  /*4de0*/  @!P6 FADD.FTZ R201, -R201, -RZ ;  /* 0x800000ffc9c9e221 */ /* 0x000fe20000010100 */
[----:B------:R-:W-:Y:S02]  /*4df0*/  ISETP.LE.U32.AND P0, PT, R5, UR4, PT ;  /* 0x0000000405007c0c */ /* 0x000fe4000bf03070 */
[----:B------:R-:W-:Y:S01]  /*4e00*/  ISETP.LE.U32.AND P1, PT, R4, UR4, PT ;  /* 0x0000000404007c0c */ /* 0x000fe2000bf23070 */
[----:B------:R-:W-:Y:S01]  /*4e10*/  @!P2 FADD.FTZ R203, -R203, -RZ ;  /* 0x800000ffcbcba221 */ /* 0x000fe20000010100 */
[----:B------:R-:W-:Y:S01]  /*4e20*/  SHF.R.U32.HI R4, RZ, 0x10, R146 ;  /* 0x00000010ff047819 */ /* 0x000fe20000011692 */
[----:B------:R-:W-:Y:S01]  /*4e30*/  MUFU.EX2 R177, R40 ;  /* 0x0000002800b17308 */ /* 0x000fe20000000800 */
[----:B------:R-:W-:Y:S02]  /*4e40*/  SHF.R.U32.HI R122, RZ, 0x18, R122 ;  /* 0x00000018ff7a7819 */ /* 0x000fe4000001167a */
[----:B------:R-:W-:Y:S02]  /*4e50*/  LOP3.LUT R0, R4, 0xff, RZ, 0xc0, !PT ;  /* 0x000000ff04007812 */ /* 0x000fe400078ec0ff */
[----:B------:R-:W-:Y:S01]  /*4e60*/  LOP3.LUT R4, R10, 0xff, RZ, 0xc0, !PT ;  /* 0x000000ff0a047812 */ /* 0x000fe200078ec0ff */
[----:B------:R-:W-:Y:S01]  /*4e70*/  @!P5 FADD.FTZ R208, -R208, -RZ ;  /* 0x800000ffd0d0d221 */ /* 0x000fe20000010100 */
[----:B------:R-:W-:Y:S01]  /*4e80*/  ISETP.LE.U32.AND P6, PT, R0, UR4, PT ;  /* 0x0000000400007c0c */ /* 0x000fe2000bfc3070 */
[----:B------:R-:W-:Y:S01]  /*4e90*/  @!P0 FADD.FTZ R205, -R205, -RZ ;  /* 0x800000ffcdcd8221 */ /* 0x000fe20000010100 */
[----:B------:R-:W-:Y:S01]  /*4ea0*/  SHF.R.U32.HI R0, RZ, 0x8, R6 ;  /* 0x00000008ff007819 */ /* 0x000fe20000011606 */
[----:B------:R-:W-:Y:S01]  /*4eb0*/  MUFU.EX2 R146, R112 ;  /* 0x0000007000927308 */ /* 0x000fe20000000800 */
[----:B------:R-:W-:Y:S01]  /*4ec0*/  ISETP.LE.U32.AND P0, PT, R4, UR4, PT ;  /* 0x0000000404007c0c */ /* 0x000fe2000bf03070 */
[----:B------:R-:W-:Y:S01]  /*4ed0*/  @!P1 FADD.FTZ R204, -R204, -RZ ;  /* 0x800000ffcccc9221 */ /* 0x000fe20000010100 */
[----:B------:R-:W-:Y:S02]  /*4ee0*/  ISETP.LE.U32.AND P5, PT, R122, UR4, PT ;  /* 0x000000047a007c0c */ /* 0x000fe4000bfa3070 */
[----:B------:R-:W-:Y:S02]  /*4ef0*/  LOP3.LUT R15, R118, 0xffff, RZ, 0xc0, !PT ;  /* 0x0000ffff760f7812 */ /* 0x000fe400078ec0ff */
[----:B------:R-:W-:Y:S02]  /*4f00*/  LOP3.LUT R0, R0, 0xffff, RZ, 0xc0, !PT ;  /* 0x0000ffff00007812 */ /* 0x000fe400078ec0ff */
[--C-:B------:R-:W-:Y:S01]  /*4f10*/  SHF.R.U32.HI R11, RZ, 0x18, R118.reuse ;  /* 0x00000018ff0b7819 */ /* 0x100fe20000011676 */
[----:B------:R-:W-:Y:S01]  /*4f20*/  @!P6 FADD.FTZ R209, -R209, -RZ ;  /* 0x800000ffd1d1e221 */ /* 0x000fe20000010100 */
[----:B------:R-:W-:Y:S01]  /*4f30*/  SHF.R.U32.HI R118, RZ, 0x10, R118 ;  /* 0x00000010ff767819 */ /* 0x000fe20000011676 */
[----:B------:R-:W-:Y:S01]  /*4f40*/  MUFU.EX2 R181, R42 ;  /* 0x0000002a00b57308 */ /* 0x000fe20000000800 */
[----:B------:R-:W-:Y:S01]  /*4f50*/  ISETP.LE.U32.AND P3, PT, R11, UR4, PT ;  /* 0x000000040b007c0c */ /* 0x000fe2000bf63070 */
[----:B------:R-:W-:Y:S01]  /*4f60*/  @!P0 FADD.FTZ R207, -R207, -RZ ;  /* 0x800000ffcfcf8221 */ /* 0x000fe20000010100 */
[----:B------:R-:W-:Y:S01]  /*4f70*/  ISETP.LE.U32.AND P1, PT, R0, UR4, PT ;  /* 0x0000000400007c0c */ /* 0x000fe2000bf23070 */
[----:B------:R-:W-:Y:S01]  /*4f80*/  @!P5 FADD.FTZ R206, -R206, -RZ ;  /* 0x800000ffceced221 */ /* 0x000fe20000010100 */
[----:B------:R-:W-:Y:S02]  /*4f90*/  SHF.R.U32.HI R11, RZ, 0x18, R144 ;  /* 0x00000018ff0b7819 */ /* 0x000fe40000011690 */
[----:B------:R-:W-:Y:S02]  /*4fa0*/  SHF.R.U32.HI R0, RZ, 0x8, R15 ;  /* 0x00000008ff007819 */ /* 0x000fe4000001160f */
[----:B------:R-:W-:Y:S01]  /*4fb0*/  LOP3.LUT R4, R118, 0xff, RZ, 0xc0, !PT ;  /* 0x000000ff76047812 */ /* 0x000fe200078ec0ff */
[----:B------:R-:W-:Y:S01]  /*4fc0*/  MUFU.EX2 R180, R43 ;  /* 0x0000002b00b47308 */ /* 0x000fe20000000800 */
[----:B------:R-:W-:Y:S02]  /*4fd0*/  LOP3.LUT R0, R0, 0xffff, RZ, 0xc0, !PT ;  /* 0x0000ffff00007812 */ /* 0x000fe400078ec0ff */
[----:B------:R-:W-:Y:S01]  /*4fe0*/  ISETP.LE.U32.AND P5, PT, R4, UR4, PT ;  /* 0x0000000404007c0c */ /* 0x000fe2000bfa3070 */
[----:B------:R-:W-:Y:S01]  /*4ff0*/  @!P3 FADD.FTZ R189, -R189, -RZ ;  /* 0x800000ffbdbdb221 */ /* 0x000fe20000010100 */
[----:B------:R-:W-:Y:S01]  /*5000*/  ISETP.LE.U32.AND P0, PT, R0, UR4, PT ;  /* 0x0000000400007c0c */ /* 0x000fe2000bf03070 */
[----:B--2---:R-:W-:Y:S01]  /*5010*/  @!P1 FADD.FTZ R202, -R202, -RZ ;  /* 0x800000ffcaca9221 */ /* 0x004fe20000010100 */
[C---:B------:R-:W-:Y:S02]  /*5020*/  LOP3.LUT R0, R147.reuse, 0xff, RZ, 0xc0, !PT ;  /* 0x000000ff93007812 */ /* 0x040fe400078ec0ff */
[----:B------:R-:W-:Y:S01]  /*5030*/  LOP3.LUT R4, R147, 0xffff, RZ, 0xc0, !PT ;  /* 0x0000ffff93047812 */ /* 0x000fe200078ec0ff */
[----:B------:R-:W-:Y:S01]  /*5040*/  MUFU.EX2 R169, R45 ;  /* 0x0000002d00a97308 */ /* 0x000fe20000000800 */
[----:B------:R-:W-:Y:S02]  /*5050*/  ISETP.LE.U32.AND P4, PT, R0, UR4, PT ;  /* 0x0000000400007c0c */ /* 0x000fe4000bf83070 */
[--C-:B------:R-:W-:Y:S02]  /*5060*/  SHF.R.U32.HI R5, RZ, 0x10, R147.reuse ;  /* 0x00000010ff057819 */ /* 0x100fe40000011693 */
[----:B------:R-:W-:Y:S01]  /*5070*/  SHF.R.U32.HI R6, RZ, 0x8, R4 ;  /* 0x00000008ff067819 */ /* 0x000fe20000011604 */
[----:B------:R-:W-:Y:S01]  /*5080*/  @!P5 FADD.FTZ R193, -R193, -RZ ;  /* 0x800000ffc1c1d221 */ /* 0x000fe20000010100 */
[----:B------:R-:W-:Y:S01]  /*5090*/  LOP3.LUT R4, R5, 0xff, RZ, 0xc0, !PT ;  /* 0x000000ff05047812 */ /* 0x000fe200078ec0ff */
[----:B------:R-:W-:Y:S01]  /*50a0*/  @!P0 FADD.FTZ R184, -R184, -RZ ;  /* 0x800000ffb8b88221 */ /* 0x000fe20000010100 */
[----:B------:R-:W-:Y:S01]  /*50b0*/  LOP3.LUT R0, R6, 0xffff, RZ, 0xc0, !PT ;  /* 0x0000ffff06007812 */ /* 0x000fe200078ec0ff */
[----:B------:R-:W-:Y:S01]  /*50c0*/  MUFU.EX2 R179, R47 ;  /* 0x0000002f00b37308 */ /* 0x000fe20000000800 */
[----:B------:R-:W-:Y:S02]  /*50d0*/  ISETP.LE.U32.AND P0, PT, R4, UR4, PT ;  /* 0x0000000404007c0c */ /* 0x000fe4000bf03070 */
[----:B------:R-:W-:Y:S01]  /*50e0*/  LOP3.LUT R6, R144, 0xff, RZ, 0xc0, !PT ;  /* 0x000000ff90067812 */ /* 0x000fe200078ec0ff */
[----:B------:R-:W-:Y:S01]  /*50f0*/  @!P4 FADD.FTZ R182, -R182, -RZ ;  /* 0x800000ffb6b6c221 */ /* 0x000fe20000010100 */
[----:B------:R-:W-:Y:S02]  /*5100*/  ISETP.LE.U32.AND P5, PT, R0, UR4, PT ;  /* 0x0000000400007c0c */ /* 0x000fe4000bfa3070 */
[----:B------:R-:W-:Y:S02]  /*5110*/  SHF.R.U32.HI R144, RZ, 0x10, R144 ;  /* 0x00000010ff907819 */ /* 0x000fe40000011690 */
[C---:B------:R-:W-:Y:S01]  /*5120*/  LOP3.LUT R4, R148.reuse, 0xff, RZ, 0xc0, !PT ;  /* 0x000000ff94047812 */ /* 0x040fe200078ec0ff */
[----:B------:R-:W2:Y:S01]  /*5130*/  MUFU.EX2 R190, R25 ;  /* 0x0000001900be7308 */ /* 0x000ea20000000800 */
[----:B------:R-:W-:Y:S02]  /*5140*/  LOP3.LUT R0, R148, 0xffff, RZ, 0xc0, !PT ;  /* 0x0000ffff94007812 */ /* 0x000fe400078ec0ff */
[----:B------:R-:W-:Y:S01]  /*5150*/  SHF.R.U32.HI R5, RZ, 0x18, R147 ;  /* 0x00000018ff057819 */ /* 0x000fe20000011693 */
[----:B---3--:R-:W-:Y:S01]  /*5160*/  @!P0 FADD.FTZ R187, -R187, -RZ ;  /* 0x800000ffbbbb8221 */ /* 0x008fe20000010100 */
[----:B------:R-:W-:Y:S02]  /*5170*/  ISETP.LE.U32.AND P4, PT, R4, UR4, PT ;  /* 0x0000000404007c0c */ /* 0x000fe4000bf83070 */
[----:B------:R-:W-:Y:S01]  /*5180*/  SHF.R.U32.HI R0, RZ, 0x8, R0 ;  /* 0x00000008ff007819 */ /* 0x000fe20000011600 */
[----:B------:R-:W-:Y:S01]  /*5190*/  @!P5 FADD.FTZ R183, -R183, -RZ ;  /* 0x800000ffb7b7d221 */ /* 0x000fe20000010100 */
[----:B------:R-:W-:Y:S01]  /*51a0*/  ISETP.LE.U32.AND P3, PT, R5, UR4, PT ;  /* 0x0000000405007c0c */ /* 0x000fe2000bf63070 */
[----:B------:R-:W-:Y:S01]  /*51b0*/  MUFU.EX2 R147, R66 ;  /* 0x0000004200937308 */ /* 0x000fe20000000800 */
[----:B------:R-:W-:Y:S02]  /*51c0*/  LOP3.LUT R0, R0, 0xffff, RZ, 0xc0, !PT ;  /* 0x0000ffff00007812 */ /* 0x000fe400078ec0ff */
[--C-:B------:R-:W-:Y:S02]  /*51d0*/  SHF.R.U32.HI R4, RZ, 0x10, R148.reuse ;  /* 0x00000010ff047819 */ /* 0x100fe40000011694 */
[----:B------:R-:W-:Y:S02]  /*51e0*/  LOP3.LUT R12, R114, 0xff, RZ, 0xc0, !PT ;  /* 0x000000ff720c7812 */ /* 0x000fe400078ec0ff */
[----:B------:R-:W-:Y:S01]  /*51f0*/  ISETP.LE.U32.AND P5, PT, R0, UR4, PT ;  /* 0x0000000400007c0c */ /* 0x000fe2000bfa3070 */
[----:B------:R-:W-:Y:S01]  /*5200*/  @!P4 FADD.FTZ R192, -R192, -RZ ;  /* 0x800000ffc0c0c221 */ /* 0x000fe20000010100 */
[----:B------:R-:W-:Y:S01]  /*5210*/  LOP3.LUT R0, R4, 0xff, RZ, 0xc0, !PT ;  /* 0x000000ff04007812 */ /* 0x000fe200078ec0ff */
[----:B------:R-:W-:Y:S01]  /*5220*/  MUFU.EX2 R178, R46 ;  /* 0x0000002e00b27308 */ /* 0x000fe20000000800 */
[----:B------:R-:W-:Y:S01]  /*5230*/  SHF.R.U32.HI R4, RZ, 0x18, R148 ;  /* 0x00000018ff047819 */ /* 0x000fe20000011694 */
[----:B------:R-:W-:Y:S01]  /*5240*/  @!P3 FADD.FTZ R185, -R185, -RZ ;  /* 0x800000ffb9b9b221 */ /* 0x000fe20000010100 */
[----:B------:R-:W-:Y:S02]  /*5250*/  ISETP.LE.U32.AND P6, PT, R12, UR4, PT ;  /* 0x000000040c007c0c */ /* 0x000fe4000bfc3070 */
[----:B------:R-:W-:Y:S02]  /*5260*/  LOP3.LUT R19, R114, 0xffff, RZ, 0xc0, !PT ;  /* 0x0000ffff72137812 */ /* 0x000fe400078ec0ff */
[----:B------:R-:W-:Y:S02]  /*5270*/  ISETP.LE.U32.AND P4, PT, R4, UR4, PT ;  /* 0x0000000404007c0c */ /* 0x000fe4000bf83070 */
[----:B------:R-:W-:Y:S01]  /*5280*/  ISETP.LE.U32.AND P3, PT, R0, UR4, PT ;  /* 0x0000000400007c0c */ /* 0x000fe2000bf63070 */
[----:B------:R-:W-:Y:S01]  /*5290*/  MUFU.EX2 R148, R113 ;  /* 0x0000007100947308 */ /* 0x000fe20000000800 */
[----:B------:R-:W-:Y:S01]  /*52a0*/  SHF.R.U32.HI R0, RZ, 0x8, R19 ;  /* 0x00000008ff007819 */ /* 0x000fe20000011613 */
[----:B--2---:R-:W-:Y:S01]  /*52b0*/  @!P5 FADD.FTZ R190, -R190, -RZ ;  /* 0x800000ffbebed221 */ /* 0x004fe20000010100 */
[--C-:B------:R-:W-:Y:S02]  /*52c0*/  SHF.R.U32.HI R14, RZ, 0x18, R114.reuse ;  /* 0x00000018ff0e7819 */ /* 0x100fe40000011672 */
[----:B------:R-:W-:Y:S01]  /*52d0*/  SHF.R.U32.HI R114, RZ, 0x10, R114 ;  /* 0x00000010ff727819 */ /* 0x000fe20000011672 */
[----:B------:R-:W-:Y:S01]  /*52e0*/  @!P6 FADD.FTZ R191, -R191, -RZ ;  /* 0x800000ffbfbfe221 */ /* 0x000fe20000010100 */
[----:B------:R-:W-:Y:S02]  /*52f0*/  LOP3.LUT R0, R0, 0xffff, RZ, 0xc0, !PT ;  /* 0x0000ffff00007812 */ /* 0x000fe400078ec0ff */
[----:B------:R-:W-:Y:S01]  /*5300*/  LOP3.LUT R4, R114, 0xff, RZ, 0xc0, !PT ;  /* 0x000000ff72047812 */ /* 0x000fe200078ec0ff */
[----:B------:R-:W-:Y:S01]  /*5310*/  @!P4 FADD.FTZ R197, -R197, -RZ ;  /* 0x800000ffc5c5c221 */ /* 0x000fe20000010100 */
[----:B------:R-:W-:Y:S01]  /*5320*/  ISETP.LE.U32.AND P6, PT, R0, UR4, PT ;  /* 0x0000000400007c0c */ /* 0x000fe2000bfc3070 */
[----:B------:R-:W2:Y:S01]  /*5330*/  MUFU.EX2 R198, R26 ;  /* 0x0000001a00c67308 */ /* 0x000ea20000000800 */
[----:B------:R-:W-:Y:S02]  /*5340*/  ISETP.LE.U32.AND P4, PT, R4, UR4, PT ;  /* 0x0000000404007c0c */ /* 0x000fe4000bf83070 */
[C---:B------:R-:W-:Y:S02]  /*5350*/  LOP3.LUT R20, R116.reuse, 0xffff, RZ, 0xc0, !PT ;  /* 0x0000ffff74147812 */ /* 0x040fe400078ec0ff */
[----:B------:R-:W-:Y:S02]  /*5360*/  LOP3.LUT R13, R116, 0xff, RZ, 0xc0, !PT ;  /* 0x000000ff740d7812 */ /* 0x000fe400078ec0ff */
[--C-:B------:R-:W-:Y:S02]  /*5370*/  SHF.R.U32.HI R18, RZ, 0x18, R116.reuse ;  /* 0x00000018ff127819 */ /* 0x100fe40000011674 */
[----:B------:R-:W-:Y:S01]  /*5380*/  SHF.R.U32.HI R116, RZ, 0x10, R116 ;  /* 0x00000010ff747819 */ /* 0x000fe20000011674 */
[----:B------:R-:W-:Y:S01]  /*5390*/  MUFU.EX2 R150, R53 ;  /* 0x0000003500967308 */ /* 0x000fe20000000800 */
[----:B------:R-:W-:Y:S01]  /*53a0*/  SHF.R.U32.HI R0, RZ, 0x8, R20 ;  /* 0x00000008ff007819 */ /* 0x000fe20000011614 */
[----:B------:R-:W-:Y:S01]  /*53b0*/  @!P6 FADD.FTZ R188, -R188, -RZ ;  /* 0x800000ffbcbce221 */ /* 0x000fe20000010100 */
[----:B------:R-:W-:Y:S01]  /*53c0*/  ISETP.LE.U32.AND P2, PT, R14, UR4, PT ;  /* 0x000000040e007c0c */ /* 0x000fe2000bf43070 */
[----:B------:R-:W-:Y:S01]  /*53d0*/  @!P4 FADD.FTZ R194, -R194, -RZ ;  /* 0x800000ffc2c2c221 */ /* 0x000fe20000010100 */
[----:B------:R-:W-:Y:S02]  /*53e0*/  LOP3.LUT R4, R116, 0xff, RZ, 0xc0, !PT ;  /* 0x000000ff74047812 */ /* 0x000fe400078ec0ff */
[----:B------:R-:W-:Y:S02]  /*53f0*/  LOP3.LUT R0, R0, 0xffff, RZ, 0xc0, !PT ;  /* 0x0000ffff00007812 */ /* 0x000fe400078ec0ff */
[----:B------:R-:W-:Y:S01]  /*5400*/  ISETP.LE.U32.AND P6, PT, R4, UR4, PT ;  /* 0x0000000404007c0c */ /* 0x000fe2000bfc3070 */
[----:B------:R-:W-:Y:S01]  /*5410*/  MUFU.EX2 R160, R57 ;  /* 0x0000003900a07308 */ /* 0x000fe20000000800 */
[----:B------:R-:W-:Y:S02]  /*5420*/  ISETP.LE.U32.AND P4, PT, R0, UR4, PT ;  /* 0x0000000400007c0c */ /* 0x000fe4000bf83070 */
[----:B------:R-:W-:Y:S01]  /*5430*/  LOP3.LUT R0, R149, 0xffff, RZ, 0xc0, !PT ;  /* 0x0000ffff95007812 */ /* 0x000fe200078ec0ff */
[----:B--2---:R-:W-:Y:S01]  /*5440*/  @!P3 FADD.FTZ R198, -R198, -RZ ;  /* 0x800000ffc6c6b221 */ /* 0x004fe20000010100 */
[----:B------:R-:W-:Y:S01]  /*5450*/  ISETP.LE.U32.AND P0, PT, R18, UR4, PT ;  /* 0x0000000412007c0c */ /* 0x000fe2000bf03070 */
[----:B------:R-:W-:Y:S01]  /*5460*/  @!P2 FADD.FTZ R195, -R195, -RZ ;  /* 0x800000ffc3c3a221 */ /* 0x000fe20000010100 */
[----:B------:R-:W-:Y:S02]  /*5470*/  LOP3.LUT R4, R149, 0xff, RZ, 0xc0, !PT ;  /* 0x000000ff95047812 */ /* 0x000fe400078ec0ff */
[----:B------:R-:W-:Y:S01]  /*5480*/  SHF.R.U32.HI R0, RZ, 0x8, R0 ;  /* 0x00000008ff007819 */ /* 0x000fe20000011600 */
[----:B------:R-:W2:Y:S01]  /*5490*/  MUFU.EX2 R153, R52 ;  /* 0x0000003400997308 */ /* 0x000ea20000000800 */
[----:B------:R-:W-:Y:S01]  /*54a0*/  ISETP.LE.U32.AND P1, PT, R13, UR4, PT ;  /* 0x000000040d007c0c */ /* 0x000fe2000bf23070 */
[----:B------:R-:W-:Y:S01]  /*54b0*/  @!P6 FADD.FTZ R176, -R176, -RZ ;  /* 0x800000ffb0b0e221 */ /* 0x000fe20000010100 */
[----:B------:R-:W-:Y:S01]  /*54c0*/  ISETP.LE.U32.AND P2, PT, R4, UR4, PT ;  /* 0x0000000404007c0c */ /* 0x000fe2000bf43070 */
[----:B------:R-:W-:Y:S01]  /*54d0*/  @!P4 FADD.FTZ R171, -R171, -RZ ;  /* 0x800000ffababc221 */ /* 0x000fe20000010100 */
[----:B------:R-:W-:Y:S02]  /*54e0*/  LOP3.LUT R0, R0, 0xffff, RZ, 0xc0, !PT ;  /* 0x0000ffff00007812 */ /* 0x000fe400078ec0ff */
[--C-:B------:R-:W-:Y:S01]  /*54f0*/  SHF.R.U32.HI R4, RZ, 0x10, R149.reuse ;  /* 0x00000010ff047819 */ /* 0x100fe20000011695 */
[----:B------:R-:W-:Y:S01]  /*5500*/  @!P0 FADD.FTZ R175, -R175, -RZ ;  /* 0x800000ffafaf8221 */ /* 0x000fe20000010100 */
[----:B------:R-:W-:Y:S01]  /*5510*/  ISETP.LE.U32.AND P6, PT, R0, UR4, PT ;  /* 0x0000000400007c0c */ /* 0x000fe2000bfc3070 */
[----:B------:R-:W-:Y:S01]  /*5520*/  MUFU.EX2 R170, R44 ;  /* 0x0000002c00aa7308 */ /* 0x000fe20000000800 */
[----:B------:R-:W-:Y:S02]  /*5530*/  LOP3.LUT R4, R4, 0xff, RZ, 0xc0, !PT ;  /* 0x000000ff04047812 */ /* 0x000fe400078ec0ff */
[----:B------:R-:W-:Y:S01]  /*5540*/  LOP3.LUT R0, R151, 0xffff, RZ, 0xc0, !PT ;  /* 0x0000ffff97007812 */ /* 0x000fe200078ec0ff */
[----:B------:R-:W-:Y:S01]  /*5550*/  @!P1 FADD.FTZ R173, -R173, -RZ ;  /* 0x800000ffadad9221 */ /* 0x000fe20000010100 */
[----:B------:R-:W-:Y:S01]  /*5560*/  SHF.R.U32.HI R5, RZ, 0x18, R149 ;  /* 0x00000018ff057819 */ /* 0x000fe20000011695 */
[----:B------:R-:W-:Y:S01]  /*5570*/  @!P2 FADD.FTZ R167, -R167, -RZ ;  /* 0x800000ffa7a7a221 */ /* 0x000fe20000010100 */
[----:B------:R-:W-:Y:S02]  /*5580*/  SHF.R.U32.HI R0, RZ, 0x8, R0 ;  /* 0x00000008ff007819 */ /* 0x000fe40000011600 */
[----:B------:R-:W-:Y:S01]  /*5590*/  ISETP.LE.U32.AND P0, PT, R4, UR4, PT ;  /* 0x0000000404007c0c */ /* 0x000fe2000bf03070 */
[----:B------:R-:W-:Y:S01]  /*55a0*/  MUFU.EX2 R149, R64 ;  /* 0x0000004000957308 */ /* 0x000fe20000000800 */
[----:B------:R-:W-:Y:S01]  /*55b0*/  ISETP.LE.U32.AND P1, PT, R5, UR4, PT ;  /* 0x0000000405007c0c */ /* 0x000fe2000bf23070 */
[----:B------:R-:W-:Y:S01]  /*55c0*/  @!P6 FADD.FTZ R166, -R166, -RZ ;  /* 0x800000ffa6a6e221 */ /* 0x000fe20000010100 */
[----:B------:R-:W-:Y:S02]  /*55d0*/  LOP3.LUT R4, R151, 0xff, RZ, 0xc0, !PT ;  /* 0x000000ff97047812 */ /* 0x000fe400078ec0ff */
[--C-:B------:R-:W-:Y:S02]  /*55e0*/  SHF.R.U32.HI R5, RZ, 0x10, R151.reuse ;  /* 0x00000010ff057819 */ /* 0x100fe40000011697 */
[----:B------:R-:W-:Y:S02]  /*55f0*/  ISETP.LE.U32.AND P2, PT, R4, UR4, PT ;  /* 0x0000000404007c0c */ /* 0x000fe4000bf43070 */
[----:B------:R-:W-:Y:S01]  /*5600*/  LOP3.LUT R16, R120, 0xff, RZ, 0xc0, !PT ;  /* 0x000000ff78107812 */ /* 0x000fe200078ec0ff */
[----:B------:R-:W-:Y:S01]  /*5610*/  MUFU.EX2 R165, R58 ;  /* 0x0000003a00a57308 */ /* 0x000fe20000000800 */
[----:B------:R-:W-:Y:S01]  /*5620*/  LOP3.LUT R4, R0, 0xffff, RZ, 0xc0, !PT ;  /* 0x0000ffff00047812 */ /* 0x000fe200078ec0ff */
[----:B------:R-:W-:Y:S01]  /*5630*/  @!P0 FADD.FTZ R172, -R172, -RZ ;  /* 0x800000ffacac8221 */ /* 0x000fe20000010100 */
[----:B------:R-:W-:Y:S01]  /*5640*/  LOP3.LUT R0, R5, 0xff, RZ, 0xc0, !PT ;  /* 0x000000ff05007812 */ /* 0x000fe200078ec0ff */
[----:B------:R-:W-:Y:S01]  /*5650*/  @!P1 FADD.FTZ R168, -R168, -RZ ;  /* 0x800000ffa8a89221 */ /* 0x000fe20000010100 */
[----:B------:R-:W-:Y:S02]  /*5660*/  ISETP.LE.U32.AND P6, PT, R4, UR4, PT ;  /* 0x0000000404007c0c */ /* 0x000fe4000bfc3070 */
[----:B------:R-:W-:Y:S02]  /*5670*/  ISETP.LE.U32.AND P0, PT, R0, UR4, PT ;  /* 0x0000000400007c0c */ /* 0x000fe4000bf03070 */
[----:B------:R-:W-:Y:S01]  /*5680*/  SHF.R.U32.HI R4, RZ, 0x18, R151 ;  /* 0x00000018ff047819 */ /* 0x000fe20000011697 */
[----:B------:R-:W-:Y:S01]  /*5690*/  @!P2 FADD.FTZ R177, -R177, -RZ ;  /* 0x800000ffb1b1a221 */ /* 0x000fe20000010100 */
[----:B------:R-:W-:Y:S01]  /*56a0*/  SHF.R.U32.HI R0, RZ, 0x8, R7 ;  /* 0x00000008ff007819 */ /* 0x000fe20000011607 */
[----:B------:R-:W-:Y:S01]  /*56b0*/  MUFU.EX2 R151, R109 ;  /* 0x0000006d00977308 */ /* 0x000fe20000000800 */
[----:B------:R-:W-:Y:S02]  /*56c0*/  ISETP.LE.U32.AND P1, PT, R4, UR4, PT ;  /* 0x0000000404007c0c */ /* 0x000fe4000bf23070 */
[----:B------:R-:W-:Y:S02]  /*56d0*/  LOP3.LUT R0, R0, 0xffff, RZ, 0xc0, !PT ;  /* 0x0000ffff00007812 */ /* 0x000fe400078ec0ff */
[----:B------:R-:W-:Y:S01]  /*56e0*/  LOP3.LUT R4, R144, 0xff, RZ, 0xc0, !PT ;  /* 0x000000ff90047812 */ /* 0x000fe200078ec0ff */
[----:B------:R-:W-:Y:S01]  /*56f0*/  @!P6 FADD.FTZ R174, -R174, -RZ ;  /* 0x800000ffaeaee221 */ /* 0x000fe20000010100 */
[----:B------:R-:W-:Y:S01]  /*5700*/  ISETP.LE.U32.AND P6, PT, R0, UR4, PT ;  /* 0x0000000400007c0c */ /* 0x000fe2000bfc3070 */
[----:B------:R1:W3:Y:S01]  /*5710*/  LDG.E R144, [R8.64+0x20] ;  /* 0x0000200a08907981 */ /* 0x0002e2000c1e1900 */
[----:B------:R-:W-:Y:S01]  /*5720*/  ISETP.LE.U32.AND P2, PT, R11, UR4, PT ;  /* 0x000000040b007c0c */ /* 0x000fe2000bf43070 */
[----:B------:R-:W-:Y:S01]  /*5730*/  @!P0 FADD.FTZ R181, -R181, -RZ ;  /* 0x800000ffb5b58221 */ /* 0x000fe20000010100 */
[--C-:B------:R-:W-:Y:S01]  /*5740*/  SHF.R.U32.HI R17, RZ, 0x18, R120.reuse ;  /* 0x00000018ff117819 */ /* 0x100fe20000011678 */
[----:B------:R-:W-:Y:S01]  /*5750*/  MUFU.EX2 R158, R54 ;  /* 0x00000036009e7308 */ /* 0x000fe20000000800 */
[----:B------:R-:W-:Y:S01]  /*5760*/  SHF.R.U32.HI R21, RZ, 0x10, R120 ;  /* 0x00000010ff157819 */ /* 0x000fe20000011678 */
[----:B------:R-:W-:Y:S01]  /*5770*/  @!P1 FADD.FTZ R180, -R180, -RZ ;  /* 0x800000ffb4b49221 */ /* 0x000fe20000010100 */
[----:B------:R-:W-:Y:S02]  /*5780*/  LOP3.LUT R120, R120, 0xffff, RZ, 0xc0, !PT ;  /* 0x0000ffff78787812 */ /* 0x000fe400078ec0ff */
[----:B------:R-:W-:Y:S02]  /*5790*/  ISETP.LE.U32.AND P0, PT, R4, UR4, PT ;  /* 0x0000000404007c0c */ /* 0x000fe4000bf03070 */
[----:B------:R-:W-:Y:S01]  /*57a0*/  LOP3.LUT R0, R21, 0xff, RZ, 0xc0, !PT ;  /* 0x000000ff15007812 */ /* 0x000fe200078ec0ff */
[----:B------:R-:W-:Y:S01]  /*57b0*/  @!P6 FADD.FTZ R169, -R169, -RZ ;  /* 0x800000ffa9a9e221 */ /* 0x000fe20000010100 */
[----:B------:R-:W-:Y:S01]  /*57c0*/  SHF.R.U32.HI R4, RZ, 0x8, R120 ;  /* 0x00000008ff047819 */ /* 0x000fe20000011678 */
[----:B------:R-:W-:Y:S01]  /*57d0*/  @!P2 FADD.FTZ R179, -R179, -RZ ;  /* 0x800000ffb3b3a221 */ /* 0x000fe20000010100 */
[----:B------:R-:W-:Y:S01]  /*57e0*/  ISETP.LE.U32.AND P1, PT, R0, UR4, PT ;  /* 0x0000000400007c0c */ /* 0x000fe2000bf23070 */
[----:B------:R-:W1:Y:S01]  /*57f0*/  MUFU.EX2 R162, R56 ;  /* 0x0000003800a27308 */ /* 0x000e620000000800 */
[----:B------:R-:W-:Y:S02]  /*5800*/  LOP3.LUT R0, R4, 0xffff, RZ, 0xc0, !PT ;  /* 0x0000ffff04007812 */ /* 0x000fe400078ec0ff */
[----:B------:R-:W-:Y:S02]  /*5810*/  ISETP.LE.U32.AND P5, PT, R16, UR4, PT ;  /* 0x0000000410007c0c */ /* 0x000fe4000bfa3070 */
[----:B------:R-:W-:Y:S01]  /*5820*/  ISETP.LE.U32.AND P6, PT, R0, UR4, PT ;  /* 0x0000000400007c0c */ /* 0x000fe2000bfc3070 */
[----:B------:R-:W-:Y:S01]  /*5830*/  @!P0 FADD.FTZ R178, -R178, -RZ ;  /* 0x800000ffb2b28221 */ /* 0x000fe20000010100 */
[----:B------:R-:W-:Y:S02]  /*5840*/  SHF.R.U32.HI R0, RZ, 0x18, R152 ;  /* 0x00000018ff007819 */ /* 0x000fe40000011698 */
[----:B------:R-:W-:Y:S01]  /*5850*/  LOP3.LUT R4, R152, 0xff, RZ, 0xc0, !PT ;  /* 0x000000ff98047812 */ /* 0x000fe200078ec0ff */
[----:B------:R-:W1:Y:S01]  /*5860*/  MUFU.EX2 R164, R59 ;  /* 0x0000003b00a47308 */ /* 0x000e620000000800 */
[----:B------:R-:W-:Y:S01]  /*5870*/  ISETP.LE.U32.AND P2, PT, R0, UR4, PT ;  /* 0x0000000400007c0c */ /* 0x000fe2000bf43070 */
[----:B------:R-:W-:Y:S01]  /*5880*/  @!P1 FADD.FTZ R163, -R163, -RZ ;  /* 0x800000ffa3a39221 */ /* 0x000fe20000010100 */
[----:B------:R-:W-:Y:S02]  /*5890*/  LOP3.LUT R0, R152, 0xffff, RZ, 0xc0, !PT ;  /* 0x0000ffff98007812 */ /* 0x000fe400078ec0ff */
[----:B------:R-:W-:Y:S01]  /*58a0*/  ISETP.LE.U32.AND P0, PT, R4, UR4, PT ;  /* 0x0000000404007c0c */ /* 0x000fe2000bf03070 */
[----:B------:R-:W-:Y:S01]  /*58b0*/  @!P5 FADD.FTZ R157, -R157, -RZ ;  /* 0x800000ff9d9dd221 */ /* 0x000fe20000010100 */
[----:B------:R-:W-:Y:S01]  /*58c0*/  SHF.R.U32.HI R0, RZ, 0x8, R0 ;  /* 0x00000008ff007819 */ /* 0x000fe20000011600 */
[----:B------:R-:W-:Y:S01]  /*58d0*/  @!P6 FADD.FTZ R156, -R156, -RZ ;  /* 0x800000ff9c9ce221 */ /* 0x000fe20000010100 */
[----:B------:R-:W-:Y:S02]  /*58e0*/  LOP3.LUT R4, R154, 0xff, RZ, 0xc0, !PT ;  /* 0x000000ff9a047812 */ /* 0x000fe400078ec0ff */
[----:B------:R-:W-:Y:S02]  /*58f0*/  LOP3.LUT R0, R0, 0xffff, RZ, 0xc0, !PT ;  /* 0x0000ffff00007812 */ /* 0x000fe400078ec0ff */
[----:B------:R-:W-:Y:S01]  /*5900*/  ISETP.LE.U32.AND P3, PT, R17, UR4, PT ;  /* 0x0000000411007c0c */ /* 0x000fe2000bf63070 */
[----:B------:R-:W-:Y:S01]  /*5910*/  @!P2 FADD.FTZ R155, -R155, -RZ ;  /* 0x800000ff9b9ba221 */ /* 0x000fe20000010100 */
[----:B------:R-:W-:Y:S02]  /*5920*/  ISETP.LE.U32.AND P6, PT, R0, UR4, PT ;  /* 0x0000000400007c0c */ /* 0x000fe4000bfc3070 */
[----:B------:R-:W-:Y:S01]  /*5930*/  SHF.R.U32.HI R0, RZ, 0x10, R154 ;  /* 0x00000010ff007819 */ /* 0x000fe2000001169a */
[----:B--2---:R-:W-:Y:S01]  /*5940*/  @!P0 FADD.FTZ R153, -R153, -RZ ;  /* 0x800000ff99998221 */ /* 0x004fe20000010100 */
[----:B------:R-:W-:Y:S02]  /*5950*/  ISETP.LE.U32.AND P5, PT, R4, UR4, PT ;  /* 0x0000000404007c0c */ /* 0x000fe4000bfa3070 */
[----:B------:R-:W-:Y:S02]  /*5960*/  LOP3.LUT R4, R154, 0xffff, RZ, 0xc0, !PT ;  /* 0x0000ffff9a047812 */ /* 0x000fe400078ec0ff */
[----:B------:R-:W-:Y:S02]  /*5970*/  LOP3.LUT R10, R124, 0xff, RZ, 0xc0, !PT ;  /* 0x000000ff7c0a7812 */ /* 0x000fe400078ec0ff */
[----:B------:R-:W-:Y:S01]  /*5980*/  LOP3.LUT R0, R0, 0xff, RZ, 0xc0, !PT ;  /* 0x000000ff00007812 */ /* 0x000fe200078ec0ff */
[----:B------:R-:W-:Y:S01]  /*5990*/  @!P3 FADD.FTZ R161, -R161, -RZ ;  /* 0x800000ffa1a1b221 */ /* 0x000fe20000010100 */
[----:B------:R-:W-:Y:S01]  /*59a0*/  SHF.R.U32.HI R4, RZ, 0x8, R4 ;  /* 0x00000008ff047819 */ /* 0x000fe20000011604 */
[----:B------:R-:W-:Y:S01]  /*59b0*/  @!P6 FADD.FTZ R150, -R150, -RZ ;  /* 0x800000ff9696e221 */ /* 0x000fe20000010100 */
[----:B------:R-:W-:Y:S02]  /*59c0*/  ISETP.LE.U32.AND P6, PT, R0, UR4, PT ;  /* 0x0000000400007c0c */ /* 0x000fe4000bfc3070 */
[----:B------:R-:W-:Y:S01]  /*59d0*/  LOP3.LUT R12, R124, 0xffff, RZ, 0xc0, !PT ;  /* 0x0000ffff7c0c7812 */ /* 0x000fe200078ec0ff */
[----:B-1----:R-:W-:Y:S01]  /*59e0*/  @!P5 FADD.FTZ R162, -R162, -RZ ;  /* 0x800000ffa2a2d221 */ /* 0x002fe20000010100 */
[----:B------:R-:W-:Y:S02]  /*59f0*/  SHF.R.U32.HI R5, RZ, 0x10, R152 ;  /* 0x00000010ff057819 */ /* 0x000fe40000011698 */
[----:B------:R-:W-:Y:S01]  /*5a00*/  LOP3.LUT R4, R4, 0xffff, RZ, 0xc0, !PT ;  /* 0x0000ffff04047812 */ /* 0x000fe200078ec0ff */
[----:B------:R-:W1:Y:S01]  /*5a10*/  MUFU.EX2 R152, R60 ;  /* 0x0000003c00987308 */ /* 0x000e620000000800 */
[--C-:B------:R-:W-:Y:S02]  /*5a20*/  SHF.R.U32.HI R16, RZ, 0x18, R124.reuse ;  /* 0x00000018ff107819 */ /* 0x100fe4000001167c */
[----:B------:R-:W-:Y:S02]  /*5a30*/  SHF.R.U32.HI R124, RZ, 0x10, R124 ;  /* 0x00000010ff7c7819 */ /* 0x000fe4000001167c */
[C---:B------:R-:W-:Y:S01]  /*5a40*/  LOP3.LUT R13, R126.reuse, 0xff, RZ, 0xc0, !PT ;  /* 0x000000ff7e0d7812 */ /* 0x040fe200078ec0ff */
[----:B------:R-:W-:Y:S01]  /*5a50*/  @!P6 FADD.FTZ R165, -R165, -RZ ;  /* 0x800000ffa5a5e221 */ /* 0x000fe20000010100 */
[--C-:B------:R-:W-:Y:S02]  /*5a60*/  SHF.R.U32.HI R15, RZ, 0x18, R126.reuse ;  /* 0x00000018ff0f7819 */ /* 0x100fe4000001167e */
[----:B------:R-:W-:Y:S02]  /*5a70*/  LOP3.LUT R14, R126, 0xffff, RZ, 0xc0, !PT ;  /* 0x0000ffff7e0e7812 */ /* 0x000fe400078ec0ff */
[----:B------:R-:W-:Y:S02]  /*5a80*/  SHF.R.U32.HI R126, RZ, 0x10, R126 ;  /* 0x00000010ff7e7819 */ /* 0x000fe4000001167e */
[----:B------:R-:W-:Y:S02]  /*5a90*/  LOP3.LUT R5, R5, 0xff, RZ, 0xc0, !PT ;  /* 0x000000ff05057812 */ /* 0x000fe400078ec0ff */
[----:B------:R-:W-:Y:S02]  /*5aa0*/  ISETP.LE.U32.AND P3, PT, R4, UR4, PT ;  /* 0x0000000404007c0c */ /* 0x000fe4000bf63070 */
[----:B------:R-:W-:Y:S02]  /*5ab0*/  SHF.R.U32.HI R4, RZ, 0x8, R12 ;  /* 0x00000008ff047819 */ /* 0x000fe4000001160c */
[----:B------:R-:W-:Y:S02]  /*5ac0*/  ISETP.LE.U32.AND P1, PT, R5, UR4, PT ;  /* 0x0000000405007c0c */ /* 0x000fe4000bf23070 */
[----:B------:R-:W-:Y:S02]  /*5ad0*/  LOP3.LUT R0, R4, 0xffff, RZ, 0xc0, !PT ;  /* 0x0000ffff04007812 */ /* 0x000fe400078ec0ff */
[----:B------:R-:W-:Y:S02]  /*5ae0*/  LOP3.LUT R4, R124, 0xff, RZ, 0xc0, !PT ;  /* 0x000000ff7c047812 */ /* 0x000fe400078ec0ff */
[----:B------:R-:W-:Y:S02]  /*5af0*/  ISETP.LE.U32.AND P2, PT, R0, UR4, PT ;  /* 0x0000000400007c0c */ /* 0x000fe4000bf43070 */
[----:B------:R-:W-:Y:S01]  /*5b00*/  LOP3.LUT R5, R126, 0xff, RZ, 0xc0, !PT ;  /* 0x000000ff7e057812 */ /* 0x000fe200078ec0ff */
[----:B------:R-:W-:Y:S01]  /*5b10*/  @!P3 FADD.FTZ R160, -R160, -RZ ;  /* 0x800000ffa0a0b221 */ /* 0x000fe20000010100 */
[----:B------:R-:W-:Y:S02]  /*5b20*/  SHF.R.U32.HI R0, RZ, 0x18, R154 ;  /* 0x00000018ff007819 */ /* 0x000fe4000001169a */
[----:B------:R-:W-:Y:S01]  /*5b30*/  ISETP.LE.U32.AND P0, PT, R16, UR4, PT ;  /* 0x0000000410007c0c */ /* 0x000fe2000bf03070 */
[----:B------:R-:W2:Y:S01]  /*5b40*/  MUFU.EX2 R154, R108 ;  /* 0x0000006c009a7308 */ /* 0x000ea20000000800 */
[----:B------:R-:W-:Y:S01]  /*5b50*/  ISETP.LE.U32.AND P3, PT, R0, UR4, PT ;  /* 0x0000000400007c0c */ /* 0x000fe2000bf63070 */
[----:B------:R-:W-:Y:S01]  /*5b60*/  @!P1 FADD.FTZ R158, -R158, -RZ ;  /* 0x800000ff9e9e9221 */ /* 0x000fe20000010100 */
[----:B------:R-:W-:Y:S02]  /*5b70*/  SHF.R.U32.HI R0, RZ, 0x8, R14 ;  /* 0x00000008ff007819 */ /* 0x000fe4000001160e */
[----:B------:R-:W-:Y:S01]  /*5b80*/  ISETP.LE.U32.AND P4, PT, R6, UR4, PT ;  /* 0x0000000406007c0c */ /* 0x000fe2000bf83070 */
[----:B------:R-:W-:Y:S01]  /*5b90*/  @!P2 FADD.FTZ R148, -R148, -RZ ;  /* 0x800000ff9494a221 */ /* 0x000fe20000010100 */
[----:B------:R-:W-:Y:S02]  /*5ba0*/  LOP3.LUT R0, R0, 0xffff, RZ, 0xc0, !PT ;  /* 0x0000ffff00007812 */ /* 0x000fe400078ec0ff */
[----:B------:R-:W-:Y:S02]  /*5bb0*/  F2FP.RELU.PACK_AB R7, R196, R199 ;  /* 0x000000c7c407723e */ /* 0x000fe400000008ff */
[----:B------:R-:W-:Y:S01]  /*5bc0*/  ISETP.LE.U32.AND P2, PT, R0, UR4, PT ;  /* 0x0000000400007c0c */ /* 0x000fe2000bf43070 */
[----:B------:R-:W-:Y:S01]  /*5bd0*/  @!P0 FADD.FTZ R146, -R146, -RZ ;  /* 0x800000ff92928221 */ /* 0x000fe20000010100 */
[----:B------:R-:W-:Y:S01]  /*5be0*/  F2FP.RELU.PACK_AB R6, R200, R201 ;  /* 0x000000c9c806723e */ /* 0x000fe200000008ff */
[----:B------:R2:W3:Y:S01]  /*5bf0*/  LDG.E R0, [R8.64+0x120] ;  /* 0x0001200a08007981 */ /* 0x0004e2000c1e1900 */
[----:B------:R-:W-:Y:S01]  /*5c00*/  FSETP.GE.FTZ.AND P0, PT, R182, RZ, PT ;  /* 0x000000ffb600720b */ /* 0x000fe20003f16000 */
[----:B------:R-:W-:Y:S01]  /*5c10*/  @!P3 FADD.FTZ R164, -R164, -RZ ;  /* 0x800000ffa4a4b221 */ /* 0x000fe20000010100 */
[----:B------:R-:W-:Y:S01]  /*5c20*/  ISETP.LE.U32.AND P6, PT, R4, UR4, PT ;  /* 0x0000000404007c0c */ /* 0x000fe2000bfc3070 */
[----:B------:R-:W-:Y:S01]  /*5c30*/  @!P4 FADD.FTZ R170, -R170, -RZ ;  /* 0x800000ffaaaac221 */ /* 0x000fe20000010100 */
[----:B------:R-:W-:Y:S01]  /*5c40*/  FSETP.GE.FTZ.AND P3, PT, R196, RZ, PT ;  /* 0x000000ffc400720b */ /* 0x000fe20003f76000 */
        /* <DEDUP_REMOVED lines=8> */
[----:B------:R-:W-:Y:S01]  /*5cd0*/  ISETP.LE.U32.AND P5, PT, R15, UR4, PT ;  /* 0x000000040f007c0c */ /* 0x000fe2000bfa3070 */
[----:B------:R-:W-:Y:S04]  /*5ce0*/  @!P6 FADD.FTZ R147, -R147, -RZ ;  /* 0x800000ff9393e221 */ /* 0x000fe80000010100 */
[----:B------:R-:W-:Y:S01]  /*5cf0*/  @!P4 FADD.FTZ R149, -R149, -RZ ;  /* 0x800000ff9595c221 */ /* 0x000fe20000010100 */
[----:B------:R-:W-:Y:S02]  /*5d00*/  ISETP.LE.U32.AND P4, PT, R5, UR4, PT ;  /* 0x0000000405007c0c */ /* 0x000fe4000bf83070 */
[----:B------:R-:W-:Y:S01]  /*5d10*/  F2FP.RELU.PACK_AB R5, R184, R186 ;  /* 0x000000bab805723e */ /* 0x000fe200000008ff */
[----:B-1----:R-:W-:Y:S01]  /*5d20*/  @!P1 FADD.FTZ R152, -R152, -RZ ;  /* 0x800000ff98989221 */ /* 0x002fe20000010100 */
[----:B------:R-:W-:Y:S02]  /*5d30*/  FSETP.GE.FTZ.AND P1, PT, R184, RZ, PT ;  /* 0x000000ffb800720b */ /* 0x000fe40003f36000 */
[----:B--2---:R-:W-:Y:S01]  /*5d40*/  F2FP.RELU.PACK_AB R8, R183, R182 ;  /* 0x000000b6b708723e */ /* 0x004fe200000008ff */
[----:B------:R1:W-:Y:S01]  /*5d50*/  STS [R215+0x12000], R5 ;  /* 0x01200005d7007388 */ /* 0x0003e20000000800 */
[----:B------:R-:W-:Y:S01]  /*5d60*/  @!P5 FADD.FTZ R154, -R154, -RZ ;  /* 0x800000ff9a9ad221 */ /* 0x000fe20000010100 */
[----:B----4-:R-:W-:Y:S04]  /*5d70*/  F2FP.RELU.PACK_AB R7, R205, R204 ;  /* 0x000000cccd07723e */ /* 0x010fe800000008ff */
[----:B------:R-:W-:Y:S01]  /*5d80*/  @!P4 FADD.FTZ R159, -R159, -RZ ;  /* 0x800000ff9f9fc221 */ /* 0x000fe20000010100 */
[----:B------:R-:W-:Y:S01]  /*5d90*/  FSETP.GE.FTZ.AND P4, PT, R199, RZ, PT ;  /* 0x000000ffc700720b */ /* 0x000fe20003f96000 */
[----:B------:R2:W-:Y:S01]  /*5da0*/  STS [R216+0x14000], R7 ;  /* 0x01400007d8007388 */ /* 0x0005e20000000800 */
[----:B------:R-:W-:Y:S02]  /*5db0*/  F2FP.RELU.PACK_AB R6, R208, R209 ;  /* 0x000000d1d006723e */ /* 0x000fe400000008ff */
[----:B------:R-:W-:Y:S03]  /*5dc0*/  F2FP.RELU.PACK_AB R4, R206, R207 ;  /* 0x000000cfce04723e */ /* 0x000fe600000008ff */
[----:B------:R4:W-:Y:S04]  /*5dd0*/  STS [R216+0x14400], R6 ;  /* 0x01440006d8007388 */ /* 0x0009e80000000800 */
[----:B------:R4:W-:Y:S01]  /*5de0*/  STS [R215+0x14400], R4 ;  /* 0x01440004d7007388 */ /* 0x0009e20000000800 */
[----:B-1----:R-:W-:Y:S05]  /*5df0*/  F2FP.RELU.PACK_AB R5, R202, R203 ;  /* 0x000000cbca05723e */ /* 0x002fea00000008ff */
[----:B------:R1:W-:Y:S01]  /*5e00*/  STS [R215+0x14000], R5 ;  /* 0x01400005d7007388 */ /* 0x0003e20000000800 */
[----:B--2---:R-:W-:Y:S03]  /*5e10*/  F2FP.RELU.PACK_AB R7, R185, R187 ;  /* 0x000000bbb907723e */ /* 0x004fe600000008ff */
[----:B------:R2:W-:Y:S04]  /*5e20*/  STS [R217+0x12000], R8 ;  /* 0x01200008d9007388 */ /* 0x0005e80000000800 */
[----:B------:R2:W-:Y:S01]  /*5e30*/  STS [R217+0x12400], R7 ;  /* 0x01240007d9007388 */ /* 0x0005e20000000800 */
[----:B----4-:R-:W-:Y:S02]  /*5e40*/  F2FP.RELU.PACK_AB R6, R190, R192 ;  /* 0x000000c0be06723e */ /* 0x010fe400000008ff */
[----:B------:R-:W-:Y:S05]  /*5e50*/  F2FP.RELU.PACK_AB R4, R175, R176 ;  /* 0x000000b0af04723e */ /* 0x000fea00000008ff */
[----:B------:R4:W-:Y:S01]  /*5e60*/  STS [R214+0x12400], R4 ;  /* 0x01240004d6007388 */ /* 0x0009e20000000800 */
[----:B-1----:R-:W-:Y:S02]  /*5e70*/  F2FP.RELU.PACK_AB R5, R171, R173 ;  /* 0x000000adab05723e */ /* 0x002fe400000008ff */
[----:B--2---:R-:W-:Y:S03]  /*5e80*/  F2FP.RELU.PACK_AB R8, R168, R172 ;  /* 0x000000aca808723e */ /* 0x004fe600000008ff */
[----:B------:R1:W-:Y:S01]  /*5e90*/  STS [R214+0x12000], R5 ;  /* 0x01200005d6007388 */ /* 0x0003e20000000800 */
[----:B------:R-:W-:Y:S03]  /*5ea0*/  F2FP.RELU.PACK_AB R7, R197, R198 ;  /* 0x000000c6c507723e */ /* 0x000fe600000008ff */
[----:B------:R2:W-:Y:S04]  /*5eb0*/  STS [R217+0x14000], R6 ;  /* 0x01400006d9007388 */ /* 0x0005e80000000800 */
[----:B------:R2:W-:Y:S01]  /*5ec0*/  STS [R217+0x14400], R7 ;  /* 0x01440007d9007388 */ /* 0x0005e20000000800 */
[----:B----4-:R-:W-:Y:S02]  /*5ed0*/  F2FP.RELU.PACK_AB R4, R166, R167 ;  /* 0x000000a7a604723e */ /* 0x010fe400000008ff */
[----:B-1----:R-:W-:Y:S02]  /*5ee0*/  F2FP.RELU.PACK_AB R5, R195, R194 ;  /* 0x000000c2c305723e */ /* 0x002fe400000008ff */
[----:B--2---:R-:W-:Y:S03]  /*5ef0*/  F2FP.RELU.PACK_AB R6, R188, R191 ;  /* 0x000000bfbc06723e */ /* 0x004fe600000008ff */
[----:B------:R1:W-:Y:S01]  /*5f00*/  STS [R214+0x14400], R5 ;  /* 0x01440005d6007388 */ /* 0x0003e20000000800 */
[----:B------:R-:W-:Y:S03]  /*5f10*/  F2FP.RELU.PACK_AB R7, R174, R177 ;  /* 0x000000b1ae07723e */ /* 0x000fe600000008ff */
[----:B------:R2:W-:Y:S04]  /*5f20*/  STS [R214+0x14000], R6 ;  /* 0x01400006d6007388 */ /* 0x0005e80000000800 */
[----:B------:R4:W-:Y:S04]  /*5f30*/  STS [R211+0x12000], R4 ;  /* 0x01200004d3007388 */ /* 0x0009e80000000800 */
[----:B------:R4:W-:Y:S01]  /*5f40*/  STS [R211+0x12400], R8 ;  /* 0x01240008d3007388 */ /* 0x0009e20000000800 */
[----:B-1----:R-:W-:Y:S02]  /*5f50*/  F2FP.RELU.PACK_AB R5, R156, R157 ;  /* 0x0000009d9c05723e */ /* 0x002fe400000008ff */
[----:B--2---:R-:W-:Y:S03]  /*5f60*/  F2FP.RELU.PACK_AB R6, R180, R181 ;  /* 0x000000b5b406723e */ /* 0x004fe600000008ff */
[----:B------:R1:W-:Y:S01]  /*5f70*/  STS [R210+0x12000], R5 ;  /* 0x01200005d2007388 */ /* 0x0003e20000000800 */
[----:B----4-:R-:W-:Y:S02]  /*5f80*/  F2FP.RELU.PACK_AB R4, R161, R163 ;  /* 0x000000a3a104723e */ /* 0x010fe400000008ff */
[----:B------:R-:W-:Y:S03]  /*5f90*/  F2FP.RELU.PACK_AB R8, R169, R170 ;  /* 0x000000aaa908723e */ /* 0x000fe600000008ff */
[----:B------:R2:W-:Y:S04]  /*5fa0*/  STS [R210+0x12400], R4 ;  /* 0x01240004d2007388 */ /* 0x0005e80000000800 */
[----:B------:R4:W-:Y:S04]  /*5fb0*/  STS [R211+0x14000], R7 ;  /* 0x01400007d3007388 */ /* 0x0009e80000000800 */
[----:B------:R4:W-:Y:S04]  /*5fc0*/  STS [R211+0x14400], R6 ;  /* 0x01440006d3007388 */ /* 0x0009e80000000800 */
[----:B------:R4:W-:Y:S01]  /*5fd0*/  STS [R210+0x14000], R8 ;  /* 0x01400008d2007388 */ /* 0x0009e20000000800 */
[----:B-1----:R-:W-:Y:S02]  /*5fe0*/  F2FP.RELU.PACK_AB R5, R155, R158 ;  /* 0x0000009e9b05723e */ /* 0x002fe400000008ff */
[----:B--2---:R-:W-:Y:S02]  /*5ff0*/  F2FP.RELU.PACK_AB R4, R148, R149 ;  /* 0x000000959404723e */ /* 0x004fe400000008ff */
[----:B----4-:R-:W-:Y:S02]  /*6000*/  F2FP.RELU.PACK_AB R7, R179, R178 ;  /* 0x000000b2b307723e */ /* 0x010fe400000008ff */
[----:B------:R-:W-:Y:S03]  /*6010*/  F2FP.RELU.PACK_AB R6, R150, R153 ;  /* 0x000000999606723e */ /* 0x000fe600000008ff */
[----:B------:R1:W-:Y:S01]  /*6020*/  STS [R210+0x14400], R7 ;  /* 0x01440007d2007388 */ /* 0x0003e20000000800 */
[----:B------:R-:W-:Y:S03]  /*6030*/  F2FP.RELU.PACK_AB R8, R160, R162 ;  /* 0x000000a2a008723e */ /* 0x000fe600000008ff */
[----:B------:R2:W-:Y:S04]  /*6040*/  STS [R213+0x12000], R6 ;  /* 0x01200006d5007388 */ /* 0x0005e80000000800 */
[----:B------:R4:W-:Y:S04]  /*6050*/  STS [R213+0x12400], R5 ;  /* 0x01240005d5007388 */ /* 0x0009e80000000800 */
[----:B------:R4:W-:Y:S01]  /*6060*/  STS [R212+0x12000], R4 ;  /* 0x01200004d4007388 */ /* 0x0009e20000000800 */
[----:B-1----:R-:W-:Y:S02]  /*6070*/  F2FP.RELU.PACK_AB R7, R164, R165 ;  /* 0x000000a5a407723e */ /* 0x002fe400000008ff */
[----:B--2---:R-:W-:Y:S02]  /*6080*/  F2FP.RELU.PACK_AB R6, R146, R147 ;  /* 0x000000939206723e */ /* 0x004fe400000008ff */
[----:B----4-:R-:W-:Y:S03]  /*6090*/  F2FP.RELU.PACK_AB R5, R151, R152 ;  /* 0x000000989705723e */ /* 0x010fe600000008ff */
[----:B------:R-:W-:Y:S01]  /*60a0*/  STS [R212+0x12400], R6 ;  /* 0x01240006d4007388 */ /* 0x000fe20000000800 */
[----:B------:R-:W-:Y:S03]  /*60b0*/  F2FP.RELU.PACK_AB R4, R154, R159 ;  /* 0x0000009f9a04723e */ /* 0x000fe600000008ff */
[----:B------:R-:W-:Y:S04]  /*60c0*/  STS [R213+0x14000], R8 ;  /* 0x01400008d5007388 */ /* 0x000fe80000000800 */
[----:B------:R-:W-:Y:S04]  /*60d0*/  STS [R213+0x14400], R7 ;  /* 0x01440007d5007388 */ /* 0x000fe80000000800 */
[----:B------:R-:W-:Y:S04]  /*60e0*/  STS [R212+0x14000], R5 ;  /* 0x01400005d4007388 */ /* 0x000fe80000000800 */
[----:B------:R-:W-:Y:S04]  /*60f0*/  STS [R212+0x14400], R4 ;  /* 0x01440004d4007388 */ /* 0x000fe80000000800 */
[----:B------:R-:W-:Y:S08]  /*6100*/  LDSM.16.M88.4 R64, [R134+0x4000] ;  /* 0x004000008640783b */ /* 0x000ff00000000200 */
[----:B------:R-:W1:Y:S08]  /*6110*/  LDSM.16.M88.4 R16, [R128+0x8000] ;  /* 0x008000008010783b */ /* 0x000e700000000200 */
[----:B------:R-:W2:Y:S08]  /*6120*/  LDSM.16.M88.4 R60, [R134+0x5000] ;  /* 0x00500000863c783b */ /* 0x000eb00000000200 */
[----:B------:R-:W4:Y:S08]  /*6130*/  LDSM.16.M88.4 R32, [R128+0x8400] ;  /* 0x008400008020783b */ /* 0x000f300000000200 */
[----:B------:R-:W3:Y:S08]  /*6140*/  LDSM.16.M88.4 R48, [R128+0x8800] ;  /* 0x008800008030783b */ /* 0x000ef00000000200 */
[----:B------:R-:W3:Y:S01]  /*6150*/  LDSM.16.M88.4 R100, [R128+0x8c00] ;  /* 0x008c00008064783b */ /* 0x000ee20000000200 */
[-C--:B-1----:R-:W-:Y:S07]  /*6160*/  HMMA.16816.F32 R4, R64, R16.reuse, RZ ;  /* 0x000000104004723c */ /* 0x082fee00000018ff */
[----:B------:R-:W-:Y:S01]  /*6170*/  LDSM.16.M88.4 R104, [R135+0x4000] ;  /* 0x004000008768783b */ /* 0x000fe20000000200 */
[C---:B--2---:R-:W-:Y:S07]  /*6180*/  HMMA.16816.F32 R8, R60.reuse, R16, RZ ;  /* 0x000000103c08723c */ /* 0x044fee00000018ff */
[----:B------:R-:W1:Y:S01]  /*6190*/  LDSM.16.M88.4 R108, [R129+0x8000] ;  /* 0x00800000816c783b */ /* 0x000e620000000200 */
[-C--:B------:R-:W-:Y:S07]  /*61a0*/  HMMA.16816.F32 R12, R60, R18.reuse, RZ ;  /* 0x000000123c0c723c */ /* 0x080fee00000018ff */
[----:B------:R-:W2:Y:S01]  /*61b0*/  LDSM.16.M88.4 R112, [R135+0x5000] ;  /* 0x005000008770783b */ /* 0x000ea20000000200 */
[C---:B------:R-:W-:Y:S07]  /*61c0*/  HMMA.16816.F32 R16, R64.reuse, R18, RZ ;  /* 0x000000124010723c */ /* 0x040fee00000018ff */
[----:B------:R-:W1:Y:S01]  /*61d0*/  LDSM.16.M88.4 R116, [R129+0x8400] ;  /* 0x008400008174783b */ /* 0x000e620000000200 */
[-C--:B----4-:R-:W-:Y:S07]  /*61e0*/  HMMA.16816.F32 R20, R64, R32.reuse, RZ ;  /* 0x000000204014723c */ /* 0x090fee00000018ff */
[----:B------:R-:W4:Y:S01]  /*61f0*/  LDSM.16.M88.4 R120, [R129+0x8800] ;  /* 0x008800008178783b */ /* 0x000f220000000200 */
[C---:B------:R-:W-:Y:S07]  /*6200*/  HMMA.16816.F32 R24, R60.reuse, R32, RZ ;  /* 0x000000203c18723c */ /* 0x040fee00000018ff */
[----:B------:R-:W1:Y:S01]  /*6210*/  LDSM.16.M88.4 R124, [R129+0x8c00] ;  /* 0x008c0000817c783b */ /* 0x000e620000000200 */
[-C--:B------:R-:W-:Y:S08]  /*6220*/  HMMA.16816.F32 R28, R60, R34.reuse, RZ ;  /* 0x000000223c1c723c */ /* 0x080ff000000018ff */
[C---:B------:R-:W-:Y:S08]  /*6230*/  HMMA.16816.F32 R32, R64.reuse, R34, RZ ;  /* 0x000000224020723c */ /* 0x040ff000000018ff */
[-C--:B---3--:R-:W-:Y:S08]  /*6240*/  HMMA.16816.F32 R36, R64, R48.reuse, RZ ;  /* 0x000000304024723c */ /* 0x088ff000000018ff */
        /* <DEDUP_REMOVED lines=10> */
[C---:B------:R-:W-:Y:S01]  /*62f0*/  FADD.FTZ R101, -R145.reuse, R4 ;  /* 0x0000000491657221 */ /* 0x040fe20000010100 */
[C---:B------:R-:W-:Y:S03]  /*6300*/  HMMA.16816.F32 R16, R104.reuse, R110, R16 ;  /* 0x0000006e6810723c */ /* 0x040fe60000001810 */
[C---:B------:R-:W-:Y:S04]  /*6310*/  FADD.FTZ R100, -R145.reuse, R5 ;  /* 0x0000000591647221 */ /* 0x040fe80000010100 */
[----:B------:R-:W-:Y:S01]  /*6320*/  FADD.FTZ R10, -R0, R10 ;  /* 0x0000000a000a7221 */ /* 0x000fe20000010100 */
[-C--:B------:R-:W-:Y:S08]  /*6330*/  HMMA.16816.F32 R20, R104, R116.reuse, R20 ;  /* 0x000000746814723c */ /* 0x080ff00000001814 */
[C---:B------:R-:W-:Y:S08]  /*6340*/  HMMA.16816.F32 R24, R112.reuse, R116, R24 ;  /* 0x000000747018723c */ /* 0x040ff00000001818 */
[----:B------:R-:W-:Y:S01]  /*6350*/  FADD.FTZ R5, -R145, R17 ;  /* 0x0000001191057221 */ /* 0x000fe20000010100 */
[-C--:B------:R-:W-:Y:S01]  /*6360*/  FSEL R17, R100, R145.reuse, P3 ;  /* 0x0000009164117208 */ /* 0x080fe20001800000 */
[-C--:B------:R-:W-:Y:S01]  /*6370*/  HMMA.16816.F32 R28, R112, R118.reuse, R28 ;  /* 0x00000076701c723c */ /* 0x080fe2000000181c */
        /* <DEDUP_REMOVED lines=8> */
[C---:B------:R-:W-:Y:S01]  /*6400*/  HMMA.16816.F32 R32, R104.reuse, R118, R32 ;  /* 0x000000766820723c */ /* 0x040fe20000001820 */
[----:B------:R-:W-:Y:S02]  /*6410*/  FSETP.GE.FTZ.AND P2, PT, R171, RZ, PT ;  /* 0x000000ffab00720b */ /* 0x000fe40003f56000 */
[----:B------:R-:W-:Y:S01]  /*6420*/  FMUL.FTZ R186, R186, R16 ;  /* 0x00000010baba7220 */ /* 0x000fe20000410000 */
[-C--:B------:R-:W-:Y:S01]  /*6430*/  FSEL R4, R4, R145.reuse, P0 ;  /* 0x0000009104047208 */ /* 0x080fe20000000000 */
[----:B------:R-:W-:Y:S01]  /*6440*/  FADD.FTZ R19, -R144, R19 ;  /* 0x0000001390137221 */ /* 0x000fe20000010100 */
[----:B------:R-:W-:Y:S01]  /*6450*/  FSETP.GE.FTZ.AND P0, PT, R166, RZ, PT ;  /* 0x000000ffa600720b */ /* 0x000fe20003f16000 */
[----:B------:R-:W-:Y:S01]  /*6460*/  FADD.FTZ R18, -R144, R18 ;  /* 0x0000001290127221 */ /* 0x000fe20000010100 */
[-C--:B----4-:R-:W-:Y:S01]  /*6470*/  HMMA.16816.F32 R36, R104, R120.reuse, R36 ;  /* 0x000000786824723c */ /* 0x090fe20000001824 */
[----:B------:R-:W-:Y:S03]  /*6480*/  FMUL.FTZ R182, R182, R4 ;  /* 0x00000004b6b67220 */ /* 0x000fe60000410000 */
[C---:B------:R-:W-:Y:S01]  /*6490*/  FADD.FTZ R23, -R144.reuse, R23 ;  /* 0x0000001790177221 */ /* 0x040fe20000010100 */
[-C--:B------:R-:W-:Y:S01]  /*64a0*/  FSEL R20, R101, R145.reuse, P4 ;  /* 0x0000009165147208 */ /* 0x080fe20002000000 */
[----:B------:R-:W-:Y:S01]  /*64b0*/  FADD.FTZ R22, -R144, R22 ;  /* 0x0000001690167221 */ /* 0x000fe20000010100 */
[----:B------:R-:W-:Y:S01]  /*64c0*/  FSETP.GE.FTZ.AND P4, PT, R183, RZ, PT ;  /* 0x000000ffb700720b */ /* 0x000fe20003f96000 */
[----:B------:R-:W-:Y:S01]  /*64d0*/  FADD.FTZ R26, -R0, R26 ;  /* 0x0000001a001a7221 */ /* 0x000fe20000010100 */
[C---:B------:R-:W-:Y:S03]  /*64e0*/  HMMA.16816.F32 R40, R112.reuse, R120, R40 ;  /* 0x000000787028723c */ /* 0x040fe60000001828 */
[----:B------:R-:W-:Y:S02]  /*64f0*/  FMUL.FTZ R199, R199, R20 ;  /* 0x00000014c7c77220 */ /* 0x000fe40000410000 */
[C---:B------:R-:W-:Y:S02]  /*6500*/  FADD.FTZ R20, -R145.reuse, R21 ;  /* 0x0000001591147221 */ /* 0x040fe40000010100 */
[C---:B------:R-:W-:Y:S01]  /*6510*/  FADD.FTZ R17, -R145.reuse, R32 ;  /* 0x0000002091117221 */ /* 0x040fe20000010100 */
[-C--:B------:R-:W-:Y:S01]  /*6520*/  HMMA.16816.F32 R44, R112, R122.reuse, R44 ;  /* 0x0000007a702c723c */ /* 0x080fe2000000182c */
[----:B------:R-:W-:Y:S03]  /*6530*/  FADD.FTZ R16, -R145, R33 ;  /* 0x0000002191107221 */ /* 0x000fe60000010100 */
[C---:B------:R-:W-:Y:S01]  /*6540*/  FADD.FTZ R35, -R144.reuse, R35 ;  /* 0x0000002390237221 */ /* 0x040fe20000010100 */
[-C--:B------:R-:W-:Y:S01]  /*6550*/  FSEL R17, R17, R145.reuse, P3 ;  /* 0x0000009111117208 */ /* 0x080fe20001800000 */
[----:B------:R-:W-:Y:S01]  /*6560*/  FADD.FTZ R34, -R144, R34 ;  /* 0x0000002290227221 */ /* 0x000fe20000010100 */
[-C--:B------:R-:W-:Y:S01]  /*6570*/  FSEL R16, R16, R145.reuse, P2 ;  /* 0x0000009110107208 */ /* 0x080fe20001000000 */
[----:B------:R-:W-:Y:S01]  /*6580*/  FADD.FTZ R4, -R145, R37 ;  /* 0x0000002591047221 */ /* 0x000fe20000010100 */
[----:B------:R-:W-:Y:S01]  /*6590*/  FSETP.GE.FTZ.AND P3, PT, R156, RZ, PT ;  /* 0x000000ff9c00720b */ /* 0x000fe20003f76000 */
[C---:B------:R-:W-:Y:S01]  /*65a0*/  HMMA.16816.F32 R48, R104.reuse, R122, R48 ;  /* 0x0000007a6830723c */ /* 0x040fe20000001830 */
[----:B------:R-:W-:Y:S01]  /*65b0*/  FSETP.GE.FTZ.AND P2, PT, R153, RZ, PT ;  /* 0x000000ff9900720b */ /* 0x000fe20003f56000 */
[----:B------:R-:W-:Y:S01]  /*65c0*/  FADD.FTZ R5, -R145, R36 ;  /* 0x0000002491057221 */ /* 0x000fe20000010100 */
[-C--:B------:R-:W-:Y:S01]  /*65d0*/  FSEL R4, R4, R145.reuse, P0 ;  /* 0x0000009104047208 */ /* 0x080fe20000000000 */
[----:B------:R-:W-:Y:S01]  /*65e0*/  FADD.FTZ R39, -R144, R39 ;  /* 0x0000002790277221 */ /* 0x000fe20000010100 */
[----:B------:R-:W-:Y:S01]  /*65f0*/  FSETP.GE.FTZ.AND P0, PT, R148, RZ, PT ;  /* 0x000000ff9400720b */ /* 0x000fe20003f16000 */
[----:B------:R-:W-:Y:S01]  /*6600*/  FADD.FTZ R38, -R144, R38 ;  /* 0x0000002690267221 */ /* 0x000fe20000010100 */
[-C--:B------:R-:W-:Y:S01]  /*6610*/  FSEL R5, R5, R145.reuse, P1 ;  /* 0x0000009105057208 */ /* 0x080fe20000800000 */
[----:B------:R-:W-:Y:S01]  /*6620*/  FMUL.FTZ R166, R166, R4 ;  /* 0x00000004a6a67220 */ /* 0x000fe20000410000 */
[-C--:B------:R-:W-:Y:S01]  /*6630*/  HMMA.16816.F32 R52, R104, R124.reuse, R52 ;  /* 0x0000007c6834723c */ /* 0x080fe20000001834 */
[----:B------:R-:W-:Y:S02]  /*6640*/  FSETP.GE.FTZ.AND P1, PT, R157, RZ, PT ;  /* 0x000000ff9d00720b */ /* 0x000fe40003f36000 */
[----:B------:R-:W-:Y:S01]  /*6650*/  FADD.FTZ R4, -R144, R7 ;  /* 0x0000000790047221 */ /* 0x000fe20000010100 */
[----:B------:R-:W-:Y:S01]  /*6660*/  FSEL R20, R20, R145, P4 ;  /* 0x0000009114147208 */ /* 0x000fe20002000000 */
[----:B------:R-:W-:Y:S01]  /*6670*/  FMUL.FTZ R167, R167, R5 ;  /* 0x00000005a7a77220 */ /* 0x000fe20000410000 */
[----:B------:R-:W-:Y:S01]  /*6680*/  FSETP.GE.FTZ.AND P4, PT, R158, RZ, PT ;  /* 0x000000ff9e00720b */ /* 0x000fe20003f96000 */
[----:B------:R-:W-:Y:S01]  /*6690*/  FADD.FTZ R5, -R144, R6 ;  /* 0x0000000690057221 */ /* 0x000fe20000010100 */
[C---:B------:R-:W-:Y:S01]  /*66a0*/  HMMA.16816.F32 R56, R112.reuse, R124, R56 ;  /* 0x0000007c7038723c */ /* 0x040fe20000001838 */
[----:B------:R-:W-:Y:S03]  /*66b0*/  FMUL.FTZ R183, R183, R20 ;  /* 0x00000014b7b77220 */ /* 0x000fe60000410000 */
[----:B------:R-:W-:Y:S02]  /*66c0*/  FADD.FTZ R45, -R143, R45 ;  /* 0x0000002d8f2d7221 */ /* 0x000fe40000010100 */
[----:B------:R-:W-:Y:S02]  /*66d0*/  FMUL.FTZ R173, R173, R17 ;  /* 0x00000011adad7220 */ /* 0x000fe40000410000 */
[-C--:B------:R-:W-:Y:S01]  /*66e0*/  HMMA.16816.F32 R60, R112, R126.reuse, R60 ;  /* 0x0000007e703c723c */ /* 0x080fe2000000183c */
[C---:B------:R-:W-:Y:S03]  /*66f0*/  FADD.FTZ R48, -R145.reuse, R48 ;  /* 0x0000003091307221 */ /* 0x040fe60000010100 */
[----:B------:R-:W-:Y:S02]  /*6700*/  FADD.FTZ R49, -R145, R49 ;  /* 0x0000003191317221 */ /* 0x000fe40000010100 */
[-C--:B------:R-:W-:Y:S01]  /*6710*/  FSEL R48, R48, R145.reuse, P1 ;  /* 0x0000009130307208 */ /* 0x080fe20000800000 */
[----:B------:R-:W-:Y:S01]  /*6720*/  FADD.FTZ R51, -R144, R51 ;  /* 0x0000003390337221 */ /* 0x000fe20000010100 */
[----:B------:R-:W-:Y:S01]  /*6730*/  FSETP.GE.FTZ.AND P1, PT, R150, RZ, PT ;  /* 0x000000ff9600720b */ /* 0x000fe20003f36000 */
[----:B------:R-:W-:Y:S03]  /*6740*/  HMMA.16816.F32 R64, R104, R126, R64 ;  /* 0x0000007e6840723c */ /* 0x000fe60000001840 */
[-C--:B------:R-:W-:Y:S01]  /*6750*/  FSEL R49, R49, R145.reuse, P3 ;  /* 0x0000009131317208 */ /* 0x080fe20001800000 */
[----:B------:R-:W-:Y:S01]  /*6760*/  FADD.FTZ R53, -R145, R53 ;  /* 0x0000003591357221 */ /* 0x000fe20000010100 */
[----:B------:R-:W-:Y:S01]  /*6770*/  FSETP.GE.FTZ.AND P3, PT, R155, RZ, PT ;  /* 0x000000ff9b00720b */ /* 0x000fe20003f76000 */
[----:B------:R-:W-:Y:S02]  /*6780*/  FADD.FTZ R52, -R145, R52 ;  /* 0x0000003491347221 */ /* 0x000fe40000010100 */
[C---:B------:R-:W-:Y:S01]  /*6790*/  FADD.FTZ R50, -R144.reuse, R50 ;  /* 0x0000003290327221 */ /* 0x040fe20000010100 */
[-C--:B------:R-:W-:Y:S02]  /*67a0*/  FSEL R53, R53, R145.reuse, P1 ;  /* 0x0000009135357208 */ /* 0x080fe40000800000 */
[----:B------:R-:W-:Y:S01]  /*67b0*/  FSETP.GE.FTZ.AND P1, PT, R149, RZ, PT ;  /* 0x000000ff9500720b */ /* 0x000fe20003f36000 */
[----:B------:R-:W-:Y:S01]  /*67c0*/  FADD.FTZ R6, -R144, R55 ;  /* 0x0000003790067221 */ /* 0x000fe20000010100 */
[----:B------:R-:W-:Y:S01]  /*67d0*/  FSEL R52, R52, R145, P2 ;  /* 0x0000009134347208 */ /* 0x000fe20001000000 */
        /* <DEDUP_REMOVED lines=10> */
[----:B------:R-:W-:Y:S02]  /*6880*/  FADD.FTZ R64, -R145, R64 ;  /* 0x0000004091407221 */ /* 0x000fe40000010100 */
[----:B------:R-:W-:Y:S02]  /*6890*/  FADD.FTZ R6, -R143, R13 ;  /* 0x0000000d8f067221 */ /* 0x000fe40000010100 */
[----:B------:R-:W-:Y:S01]  /*68a0*/  FMUL.FTZ R158, R158, R7 ;  /* 0x000000079e9e7220 */ /* 0x000fe20000410000 */
[----:B------:R-:W-:Y:S01]  /*68b0*/  FSEL R64, R64, R145, P1 ;  /* 0x0000009140407208 */ /* 0x000fe20000800000 */
[----:B------:R-:W-:Y:S01]  /*68c0*/  @P0 FADD.FTZ R145, -R145, R65 ;  /* 0x0000004191910221 */ /* 0x000fe20000010100 */
[----:B------:R-:W-:Y:S01]  /*68d0*/  FSETP.GE.FTZ.AND P0, PT, R200, RZ, PT ;  /* 0x000000ffc800720b */ /* 0x000fe20003f16000 */
[----:B------:R-:W-:Y:S01]  /*68e0*/  FADD.FTZ R7, -R143, R12 ;  /* 0x0000000c8f077221 */ /* 0x000fe20000010100 */
[----:B------:R-:W-:Y:S01]  /*68f0*/  FSETP.GE.FTZ.AND P1, PT, R201, RZ, PT ;  /* 0x000000ffc900720b */ /* 0x000fe20003f36000 */
[----:B------:R-:W-:Y:S01]  /*6900*/  FADD.FTZ R60, -R143, R60 ;  /* 0x0000003c8f3c7221 */ /* 0x000fe20000010100 */
[----:B------:R-:W-:Y:S01]  /*6910*/  FSEL R4, R4, R144, P0 ;  /* 0x0000009004047208 */ /* 0x000fe20000000000 */
        /* <DEDUP_REMOVED lines=38> */
[----:B------:R-:W-:Y:S01]  /*6b80*/  IMAD.MOV.U32 R54, RZ, RZ, R223 ;  /* 0x000000ffff367224 */ /* 0x000fe200078e00df */
[----:B------:R-:W-:Y:S01]  /*6b90*/  FSEL R51, R51, R144, P0 ;  /* 0x0000009033337208 */ /* 0x000fe20000000000 */
[----:B------:R-:W-:Y:S01]  /*6ba0*/  FMUL.FTZ R172, R172, R38 ;  /* 0x00000026acac7220 */ /* 0x000fe20000410000 */
[----:B------:R-:W-:Y:S01]  /*6bb0*/  FSETP.GE.FTZ.AND P0, PT, R204, RZ, PT ;  /* 0x000000ffcc00720b */ /* 0x000fe20003f16000 */
[----:B------:R-:W-:Y:S01]  /*6bc0*/  IMAD.MOV.U32 R55, RZ, RZ, R222 ;  /* 0x000000ffff377224 */ /* 0x000fe200078e00de */
[----:B------:R-:W-:Y:S01]  /*6bd0*/  FSEL R50, R50, R144, P1 ;  /* 0x0000009032327208 */ /* 0x000fe20000800000 */
[----:B------:R-:W-:Y:S01]  /*6be0*/  FMUL.FTZ R51, R161, R51 ;  /* 0x00000033a1337220 */ /* 0x000fe20000410000 */
[----:B------:R-:W-:Y:S02]  /*6bf0*/  FSETP.GE.FTZ.AND P1, PT, R146, RZ, PT ;  /* 0x000000ff9200720b */ /* 0x000fe40003f36000 */
[-C--:B------:R-:W-:Y:S01]  /*6c00*/  FSEL R4, R4, R143.reuse, P0 ;  /* 0x0000008f04047208 */ /* 0x080fe20000000000 */
[----:B------:R-:W-:Y:S01]  /*6c10*/  FMUL.FTZ R50, R163, R50 ;  /* 0x00000032a3327220 */ /* 0x000fe20000410000 */
[----:B------:R-:W-:Y:S02]  /*6c20*/  FSEL R5, R5, R144, P2 ;  /* 0x0000009005057208 */ /* 0x000fe40001000000 */
[----:B------:R-:W-:Y:S01]  /*6c30*/  FSETP.GE.FTZ.AND P0, PT, R190, RZ, PT ;  /* 0x000000ffbe00720b */ /* 0x000fe20003f16000 */
[----:B------:R-:W-:Y:S01]  /*6c40*/  FMUL.FTZ R23, R204, R4 ;  /* 0x00000004cc177220 */ /* 0x000fe20000410000 */
[----:B------:R-:W-:Y:S01]  /*6c50*/  FSETP.GE.FTZ.AND P2, PT, R202, RZ, PT ;  /* 0x000000ffca00720b */ /* 0x000fe20003f56000 */
[----:B------:R-:W-:Y:S01]  /*6c60*/  FADD.FTZ R4, -R143, R25 ;  /* 0x000000198f047221 */ /* 0x000fe20000010100 */
[----:B------:R-:W-:Y:S01]  /*6c70*/  FSEL R7, R7, R143, P3 ;  /* 0x0000008f07077208 */ /* 0x000fe20001800000 */
[----:B------:R-:W-:Y:S01]  /*6c80*/  FMUL.FTZ R147, R147, R5 ;  /* 0x0000000593937220 */ /* 0x000fe20000410000 */
[-C--:B------:R-:W-:Y:S01]  /*6c90*/  FSEL R6, R6, R143.reuse, P2 ;  /* 0x0000008f06067208 */ /* 0x080fe20001000000 */
[----:B------:R-:W-:Y:S01]  /*6ca0*/  FADD.FTZ R5, -R143, R24 ;  /* 0x000000188f057221 */ /* 0x000fe20000010100 */
[-C--:B------:R-:W-:Y:S01]  /*6cb0*/  FSEL R4, R4, R143.reuse, P0 ;  /* 0x0000008f04047208 */ /* 0x080fe20000000000 */
[----:B------:R-:W-:Y:S01]  /*6cc0*/  @P1 FADD.FTZ R144, -R144, R67 ;  /* 0x0000004390901221 */ /* 0x000fe20000010100 */
        /* <DEDUP_REMOVED lines=8> */
[----:B------:R-:W-:Y:S01]  /*6d50*/  FSETP.GE.FTZ.AND P3, PT, R188, RZ, PT ;  /* 0x000000ffbc00720b */ /* 0x000fe20003f76000 */
[----:B------:R-:W-:Y:S01]  /*6d60*/  FMUL.FTZ R22, R203, R7 ;  /* 0x00000007cb167220 */ /* 0x000fe20000410000 */
[----:B------:R-:W-:Y:S01]  /*6d70*/  FSEL R4, R4, R143, P0 ;  /* 0x0000008f04047208 */ /* 0x000fe20000000000 */
[----:B------:R-:W-:Y:S01]  /*6d80*/  FMUL.FTZ R48, R192, R5 ;  /* 0x00000005c0307220 */ /* 0x000fe20000410000 */
[----:B------:R-:W-:Y:S01]  /*6d90*/  FSETP.GE.FTZ.AND P0, PT, R151, RZ, PT ;  /* 0x000000ff9700720b */ /* 0x000fe20003f16000 */
[C---:B------:R-:W-:Y:S01]  /*6da0*/  FADD.FTZ R7, -R143.reuse, R29 ;  /* 0x0000001d8f077221 */ /* 0x040fe20000010100 */
[----:B------:R-:W-:Y:S01]  /*6db0*/  FSETP.GE.FTZ.AND P1, PT, R174, RZ, PT ;  /* 0x000000ffae00720b */ /* 0x000fe20003f36000 */
[----:B------:R-:W-:Y:S01]  /*6dc0*/  FADD.FTZ R5, -R143, R41 ;  /* 0x000000298f057221 */ /* 0x000fe20000010100 */
[-C--:B------:R-:W-:Y:S01]  /*6dd0*/  FSEL R8, R8, R143.reuse, P4 ;  /* 0x0000008f08087208 */ /* 0x080fe20002000000 */
        /* <DEDUP_REMOVED lines=25> */
[----:B------:R-:W-:Y:S02]  /*6f70*/  FSETP.GE.FTZ.AND P2, PT, R206, RZ, PT ;  /* 0x000000ffce00720b */ /* 0x000fe40003f56000 */
[-C--:B------:R-:W-:Y:S01]  /*6f80*/  FSEL R8, R8, R143.reuse, P4 ;  /* 0x0000008f08087208 */ /* 0x080fe20002000000 */
[----:B------:R-:W-:Y:S01]  /*6f90*/  FMUL.FTZ R60, R152, R60 ;  /* 0x0000003c983c7220 */ /* 0x000fe20000410000 */
[----:B------:R-:W-:Y:S01]  /*6fa0*/  FSEL R45, R45, R143, P3 ;  /* 0x0000008f2d2d7208 */ /* 0x000fe20001800000 */
[----:B------:R-:W-:Y:S01]  /*6fb0*/  @P0 FADD.FTZ R143, -R143, R61 ;  /* 0x0000003d8f8f0221 */ /* 0x000fe20000010100 */
        /* <DEDUP_REMOVED lines=8> */
[-C--:B------:R-:W-:Y:S02]  /*7040*/  FSEL R6, R6, R0.reuse, P1 ;  /* 0x0000000006067208 */ /* 0x080fe40000800000 */
        /* <DEDUP_REMOVED lines=40> */
[----:B------:R-:W-:Y:S02]  /*72d0*/  FSETP.GE.FTZ.AND P2, PT, R159, RZ, PT ;  /* 0x000000ff9f00720b */ /* 0x000fe40003f56000 */
[-C--:B------:R-:W-:Y:S02]  /*72e0*/  FSEL R6, R6, R0.reuse, P4 ;  /* 0x0000000006067208 */ /* 0x080fe40002000000 */
[-C--:B------:R-:W-:Y:S02]  /*72f0*/  FSEL R5, R5, R0.reuse, P3 ;  /* 0x0000000005057208 */ /* 0x080fe40001800000 */
        /* <DEDUP_REMOVED lines=27> */
.L_x_805:
        /* <DEDUP_REMOVED lines=140> */
.L_x_806:
[----:B------:R-:W-:Y:S01]  /*7d70*/  LDSM.16.M88.4 R16, [R131] ;  /* 0x000000008310783b */ /* 0x000fe20000000200 */
[----:B-1----:R-:W-:Y:S01]  /*7d80*/  @P0 IADD3 R4, R229, -0x80, RZ ;  /* 0xffffff80e5040810 */ /* 0x002fe20007ffe0ff */
[----:B------:R-:W-:Y:S01]  /*7d90*/  IMAD.U32 R58, RZ, RZ, UR24 ;  /* 0x00000018ff3a7e24 */ /* 0x000fe2000f8e00ff */
        /* <DEDUP_REMOVED lines=8> */
[----:B------:R-:W-:Y:S03]  /*7e20*/  @UP4 UMOV UR12, UR5 ;  /* 0x00000005000c4c82 */ /* 0x000fe60008000000 */
        /* <DEDUP_REMOVED lines=291> */
.L_x_808:
        /* <DEDUP_REMOVED lines=19> */
.L_x_809:
        /* <DEDUP_REMOVED lines=44> */
.L_x_811:
[----:B-12---:R-:W-:Y:S05]  /*9450*/  BSYNC B0 ;  /* 0x0000000000007941 */ /* 0x006fea0003800000 */
.L_x_810:
        /* <DEDUP_REMOVED lines=14> */
.L_x_813:
[----:B------:R-:W-:Y:S05]  /*9540*/  BSYNC B0 ;  /* 0x0000000000007941 */ /* 0x000fea0003800000 */
.L_x_812:
        /* <DEDUP_REMOVED lines=25> */
.L_x_815:
[----:B------:R-:W-:Y:S05]  /*96e0*/  BSYNC B0 ;  /* 0x0000000000007941 */ /* 0x000fea0003800000 */
.L_x_814:
        /* <DEDUP_REMOVED lines=12> */
.L_x_804:
        /* <DEDUP_REMOVED lines=21> */
.L_x_817:
        /* <DEDUP_REMOVED lines=19> */
.L_x_818:
        /* <DEDUP_REMOVED lines=35> */
.L_x_820:
[----:B------:R-:W-:Y:S05]  /*9c60*/  BSYNC B0 ;  /* 0x0000000000007941 */ /* 0x000fea0003800000 */
.L_x_819:
        /* <DEDUP_REMOVED lines=14> */
.L_x_822:
[----:B------:R-:W-:Y:S05]  /*9d50*/  BSYNC B0 ;  /* 0x0000000000007941 */ /* 0x000fea0003800000 */
.L_x_821:
        /* <DEDUP_REMOVED lines=25> */
.L_x_824:
[----:B------:R-:W-:Y:S05]  /*9ef0*/  BSYNC B0 ;  /* 0x0000000000007941 */ /* 0x000fea0003800000 */
.L_x_823:
        /* <DEDUP_REMOVED lines=11> */
.L_x_816:
[----:B------:R-:W-:Y:S05]  /*9fb0*/  BSYNC B1 ;  /* 0x0000000000017941 */ /* 0x000fea0003800000 */
.L_x_799:
        /* <DEDUP_REMOVED lines=11> */
.L_x_825:
[----:B------:R-:W-:Y:S05]  /*a070*/  EXIT ;  /* 0x000000000000794d */ /* 0x000fea0003800000 */
.L_x_827:
        /* <DEDUP_REMOVED lines=16> */
.L_x_1349:


//--------------------- .text._ZN5flash44flash_bwd_dq_dk_dv_loop_seqk_parallel_kernelI23Flash_bwd_kernel_traitsILi32ELi128ELi128ELi8ELi4ELi4ELi4ELb0ELb0EN7cutlass6half_tE19Flash_kernel_traitsILi32ELi128ELi128ELi8ES3_EELb0ELb0ELb0ELb0ELb0ELb1ELb1EEEvNS_16Flash_bwd_paramsE --------------------------
	.section	.text._ZN5flash44flash_bwd_dq_dk_dv_loop_seqk_parallel_kernelI23Flash_bwd_kernel_traitsILi32ELi128ELi128ELi8ELi4ELi4ELi4ELb0ELb0EN7cutlass6half_tE19Flash_kernel_traitsILi32ELi128ELi128ELi8ES3_EELb0ELb0ELb0ELb0ELb0ELb1ELb1EEEvNS_16Flash_bwd_paramsE,"ax",@progbits
	.sectioninfo	@"SHI_REGISTERS=255"
	.align	128
        .global         _ZN5flash44flash_bwd_dq_dk_dv_loop_seqk_parallel_kernelI23Flash_bwd_kernel_traitsILi32ELi128ELi128ELi8ELi4ELi4ELi4ELb0ELb0EN7cutlass6half_tE19Flash_kernel_traitsILi32ELi128ELi128ELi8ES3_EELb0ELb0ELb0ELb0ELb0ELb1ELb1EEEvNS_16Flash_bwd_paramsE
        .type           _ZN5flash44flash_bwd_dq_dk_dv_loop_seqk_parallel_kernelI23Flash_bwd_kernel_traitsILi32ELi128ELi128ELi8ELi4ELi4ELi4ELb0ELb0EN7cutlass6half_tE19Flash_kernel_traitsILi32ELi128ELi128ELi8ES3_EELb0ELb0ELb0ELb0ELb0ELb1ELb1EEEvNS_16Flash_bwd_paramsE,@function
        .size           _ZN5flash44flash_bwd_dq_dk_dv_loop_seqk_parallel_kernelI23Flash_bwd_kernel_traitsILi32ELi128ELi128ELi8ELi4ELi4ELi4ELb0ELb0EN7cutlass6half_tE19Flash_kernel_traitsILi32ELi128ELi128ELi8ES3_EELb0ELb0ELb0ELb0ELb0ELb1ELb1EEEvNS_16Flash_bwd_paramsE,(.L_x_1350 - _ZN5flash44flash_bwd_dq_dk_dv_loop_seqk_parallel_kernelI23Flash_bwd_kernel_traitsILi32ELi128ELi128ELi8ELi4ELi4ELi4ELb0ELb0EN7cutlass6half_tE19Flash_kernel_traitsILi32ELi128ELi128ELi8ES3_EELb0ELb0ELb0ELb0ELb0ELb1ELb1EEEvNS_16Flash_bwd_paramsE)
        .other          _ZN5flash44flash_bwd_dq_dk_dv_loop_seqk_parallel_kernelI23Flash_bwd_kernel_traitsILi32ELi128ELi128ELi8ELi4ELi4ELi4ELb0ELb0EN7cutlass6half_tE19Flash_kernel_traitsILi32ELi128ELi128ELi8ES3_EELb0ELb0ELb0ELb0ELb0ELb1ELb1EEEvNS_16Flash_bwd_paramsE,@"STO_CUDA_ENTRY STV_DEFAULT"
_ZN5flash44flash_bwd_dq_dk_dv_loop_seqk_parallel_kernelI23Flash_bwd_kernel_traitsILi32ELi128ELi128ELi8ELi4ELi4ELi4ELb0ELb0EN7cutlass6half_tE19Flash_kernel_traitsILi32ELi128ELi128ELi8ES3_EELb0ELb0ELb0ELb0ELb0ELb1ELb1EEEvNS_16Flash_bwd_paramsE:
.text._ZN5flash44flash_bwd_dq_dk_dv_loop_seqk_parallel_kernelI23Flash_bwd_kernel_traitsILi32ELi128ELi128ELi8ELi4ELi4ELi4ELb0ELb0EN7cutlass6half_tE19Flash_kernel_traitsILi32ELi128ELi128ELi8ES3_EELb0ELb0ELb0ELb0ELb0ELb1ELb1EEEvNS_16Flash_bwd_paramsE:
        /* <DEDUP_REMOVED lines=264> */
.L_x_856:
        /* <DEDUP_REMOVED lines=54> */
.L_x_828:
        /* <DEDUP_REMOVED lines=58> */
.L_x_830:
        /* <DEDUP_REMOVED lines=18> */
.L_x_831:
        /* <DEDUP_REMOVED lines=83> */
.L_x_832:
[----:B------:R-:W2:Y:S02]  /*1dd0*/  LDL R0, [R1+0x34] ;  /* 0x0000340001007983 */ /* 0x000ea40000100800 */
[----:B--2---:R1:W2:Y:S01]  /*1de0*/  R2UR UR5, R0 ;  /* 0x00000000000573c2 */ /* 0x0042a200000e0000 */
[----:B------:R-:W-:-:S07]  /*1df0*/  DEPBAR.LE SB1, 0x0, {2} ;  /* 0x000090040000791a */ /* 0x000fce0000000000 */
.L_x_833:
        /* <DEDUP_REMOVED lines=102> */
[C---:B------:R-:W-:Y:S02]  /*2460*/  IADD3 R0, R3.reuse, 0x40, RZ ;  /* 0x0000004003007810 */ /* 0x040fe40007ffe0ff */
[----:B------:R-:W-:Y:S02]  /*2470*/  PLOP3.LUT P0, PT, PT, PT, UP3, 0x80, 0x0 ;  /* 0x000000000000781c */ /* 0x000fe40003f0f038 */
[----:B------:R-:W-:Y:S02]  /*2480*/  ISETP.GE.AND P2, PT, R3, UR12, PT ;  /* 0x0000000c03007c0c */ /* 0x000fe4000bf46270 */
[----:B------:R-:W-:Y:S01]  /*2490*/  ISETP.GE.AND P1, PT, R0, UR12, PT ;  /* 0x0000000c00007c0c */ /* 0x000fe2000bf26270 */
[----:B------:R-:W-:-:S06]  /*24a0*/  UIMAD UR12, UR5, -0x80, UR44 ;  /* 0xffffff80050c78a4 */ /* 0x000fcc000f8e022c */
[----:B------:R-:W-:Y:S01]  /*24b0*/  ISETP.GE.AND P3, PT, R0, UR12, PT ;  /* 0x0000000c00007c0c */ /* 0x000fe2000bf66270 */
[----:B------:R-:W-:Y:S02]  /*24c0*/  IMAD.MOV.U32 R0, RZ, RZ, 0x80 ;  /* 0x00000080ff007424 */ /* 0x000fe400078e00ff */
[----:B------:R-:W-:Y:S02]  /*24d0*/  IMAD.MOV.U32 R158, RZ, RZ, R12 ;  /* 0x000000ffff9e7224 */ /* 0x000fe400078e000c */
[----:B------:R-:W-:Y:S01]  /*24e0*/  IMAD.WIDE.U32 R4, R0, c[0x0][0x370], RZ ;  /* 0x0000dc0000047a25 */ /* 0x000fe200078e00ff */
[----:B------:R-:W-:-:S03]  /*24f0*/  MOV R159, R13 ;  /* 0x0000000d009f7202 */ /* 0x000fc60000000f00 */
[C---:B------:R-:W-:Y:S02]  /*2500*/  IMAD R7, R0.reuse, c[0x0][0x374], RZ ;  /* 0x0000dd0000077a24 */ /* 0x040fe400078e02ff */
[----:B------:R-:W-:Y:S02]  /*2510*/  IMAD.WIDE.U32 R12, R0, c[0x0][0x190], RZ ;  /* 0x00006400000c7a25 */ /* 0x000fe400078e00ff */
[----:B------:R-:W-:Y:S02]  /*2520*/  @!P3 IADD3 R4, P5, R158, R4, RZ ;  /* 0x000000049e04b210 */ /* 0x000fe40007fbe0ff */
[----:B------:R-:W-:Y:S01]  /*2530*/  IMAD.MOV.U32 R156, RZ, RZ, R14 ;  /* 0x000000ffff9c7224 */ /* 0x000fe200078e000e */
[----:B------:R-:W-:Y:S01]  /*2540*/  ISETP.GE.AND P4, PT, R3, UR12, PT ;  /* 0x0000000c03007c0c */ /* 0x000fe2000bf86270 */
[----:B------:R-:W-:Y:S01]  /*2550*/  IMAD.MOV.U32 R157, RZ, RZ, R15 ;  /* 0x000000ffff9d7224 */ /* 0x000fe200078e000f */
[----:B------:R-:W-:Y:S01]  /*2560*/  @!P3 IADD3.X R5, R159, R5, R7, P5, !PT ;  /* 0x000000059f05b210 */ /* 0x000fe20002ffe407 */
[----:B------:R-:W-:Y:S01]  /*2570*/  IMAD R15, R0, c[0x0][0x194], RZ ;  /* 0x00006500000f7a24 */ /* 0x000fe200078e02ff */
[----:B------:R-:W-:-:S04]  /*2580*/  @!P3 IADD3 R14, P5, R156, R12, RZ ;  /* 0x0000000c9c0eb210 */ /* 0x000fc80007fbe0ff */
[----:B------:R-:W-:Y:S01]  /*2590*/  @!P3 IADD3.X R15, R157, R13, R15, P5, !PT ;  /* 0x0000000d9d0fb210 */ /* 0x000fe20002ffe40f */
[----:B------:R-:W-:Y:S02]  /*25a0*/  IMAD R13, R18, c[0x0][0x1b8], RZ ;  /* 0x00006e00120d7a24 */ /* 0x000fe400078e02ff */
[----:B------:R-:W-:-:S04]  /*25b0*/  IMAD.WIDE.U32 R10, R6, c[0x0][0x1b8], R10 ;  /* 0x00006e00060a7a25 */ /* 0x000fc800078e000a */
[----:B------:R-:W-:Y:S01]  /*25c0*/  IMAD R17, R6, c[0x0][0x1bc], R13 ;  /* 0x00006f0006117a24 */ /* 0x000fe200078e020d */
[----:B------:R-:W-:Y:S01]  /*25d0*/  UMOV UR9, UR10 ;  /* 0x0000000a00097c82 */ /* 0x000fe20008000000 */
[----:B------:R-:W-:Y:S01]  /*25e0*/  IMAD.MOV.U32 R247, RZ, RZ, 0x7f800000 ;  /* 0x7f800000fff77424 */ /* 0x000fe200078e00ff */
[----:B------:R-:W-:Y:S01]  /*25f0*/  UMOV UR8, UR11 ;  /* 0x0000000b00087c82 */ /* 0x000fe20008000000 */
[----:B------:R-:W-:Y:S01]  /*2600*/  @P0 BAR.SYNC.DEFER_BLOCKING 0x0 ;  /* 0x0000000000000b1d */ /* 0x000fe20000010000 */
[----:B--2---:R-:W-:Y:S01]  /*2610*/  IADD3 R7, R20, 0x8, RZ ;  /* 0x0000000814077810 */ /* 0x004fe20007ffe0ff */
[----:B---3--:R-:W-:-:S03]  /*2620*/  IMAD.SHL.U32 R0, R21, 0x2, RZ ;  /* 0x0000000215007824 */ /* 0x008fc600078e00ff */
[----:B------:R-:W-:Y:S01]  /*2630*/  ISETP.GE.AND P5, PT, R7, UR12, PT ;  /* 0x0000000c07007c0c */ /* 0x000fe2000bfa6270 */
[----:B------:R-:W-:Y:S01]  /*2640*/  IMAD R7, R18, c[0x0][0x1b0], RZ ;  /* 0x00006c0012077a24 */ /* 0x000fe200078e02ff */
[----:B------:R-:W-:Y:S03]  /*2650*/  @P4 STS [R0+0x4000], RZ ;  /* 0x004000ff00004388 */ /* 0x000fe60000000800 */
[C---:B------:R-:W-:Y:S01]  /*2660*/  IMAD R12, R6.reuse, c[0x0][0x1b4], R7 ;  /* 0x00006d00060c7a24 */ /* 0x040fe200078e0207 */
[----:B------:R-:W-:Y:S01]  /*2670*/  @!P1 IADD3 R7, P0, R3, 0x40, RZ ;  /* 0x0000004003079810 */ /* 0x000fe20007f1e0ff */
        /* <DEDUP_REMOVED lines=11> */
[----:B--2---:R-:W-:Y:S01]  /*2730*/  IMAD.WIDE.U32 R4, R6, c[0x0][0x1b0], R8 ;  /* 0x00006c0006047a25 */ /* 0x004fe200078e0008 */
[----:B------:R-:W-:-:S03]  /*2740*/  IADD3 R9, R21, 0x1000, RZ ;  /* 0x0000100015097810 */ /* 0x000fc60007ffe0ff */
[----:B------:R-:W-:Y:S01]  /*2750*/  @!P1 IMAD.X R8, RZ, RZ, R19, P0 ;  /* 0x000000ffff089224 */ /* 0x000fe200000e0613 */
[----:B------:R-:W-:Y:S02]  /*2760*/  PLOP3.LUT P0, PT, PT, PT, UP1, 0x80, 0x0 ;  /* 0x000000000000781c */ /* 0x000fe40003f0f018 */
[----:B------:R-:W-:Y:S01]  /*2770*/  IADD3 R5, R5, R12, RZ ;  /* 0x0000000c05057210 */ /* 0x000fe20007ffe0ff */
[----:B------:R-:W-:Y:S01]  /*2780*/  @!P1 IMAD R6, R8, c[0x0][0x198], RZ ;  /* 0x0000660008069a24 */ /* 0x000fe200078e02ff */
[----:B------:R-:W-:Y:S01]  /*2790*/  SEL R8, R9, R21, !P0 ;  /* 0x0000001509087207 */ /* 0x000fe20004000000 */
[----:B------:R-:W-:Y:S02]  /*27a0*/  @!P1 IMAD.MOV.U32 R12, RZ, RZ, R4 ;  /* 0x000000ffff0c9224 */ /* 0x000fe400078e0004 */
[----:B------:R-:W-:Y:S02]  /*27b0*/  @!P1 IMAD.MOV.U32 R13, RZ, RZ, R5 ;  /* 0x000000ffff0d9224 */ /* 0x000fe400078e0005 */
[----:B------:R-:W-:-:S02]  /*27c0*/  @!P2 IMAD R9, R19, c[0x0][0x198], RZ ;  /* 0x000066001309aa24 */ /* 0x000fc400078e02ff */
[----:B------:R-:W-:Y:S02]  /*27d0*/  IMAD.SHL.U32 R184, R8, 0x2, RZ ;  /* 0x0000000208b87824 */ /* 0x000fe400078e00ff */
[C---:B------:R-:W-:Y:S02]  /*27e0*/  @!P1 IMAD R16, R7.reuse, c[0x0][0x19c], R6 ;  /* 0x0000670007109a24 */ /* 0x040fe400078e0206 */
[----:B------:R-:W-:Y:S01]  /*27f0*/  @!P1 IMAD.WIDE.U32 R12, R7, c[0x0][0x198], R12 ;  /* 0x00006600070c9a25 */ /* 0x000fe200078e000c */
[----:B------:R-:W-:Y:S03]  /*2800*/  @P4 STS [R184], RZ ;  /* 0x000000ffb8004388 */ /* 0x000fe60000000800 */
[C---:B------:R-:W-:Y:S01]  /*2810*/  @!P2 IMAD R7, R3.reuse, c[0x0][0x19c], R9 ;  /* 0x000067000307aa24 */ /* 0x040fe200078e0209 */
[----:B------:R-:W-:Y:S01]  /*2820*/  @P4 STS [R184+0x4], RZ ;  /* 0x000004ffb8004388 */ /* 0x000fe20000000800 */
[----:B------:R-:W-:-:S03]  /*2830*/  @!P2 IMAD.WIDE.U32 R8, R3, c[0x0][0x198], R4 ;  /* 0x000066000308aa25 */ /* 0x000fc600078e0004 */
[----:B------:R-:W-:Y:S01]  /*2840*/  @P4 STS [R184+0x8], RZ ;  /* 0x000008ffb8004388 */ /* 0x000fe20000000800 */
[----:B------:R-:W-:-:S03]  /*2850*/  IMAD.IADD R5, R11, 0x1, R17 ;  /* 0x000000010b057824 */ /* 0x000fc600078e0211 */
[----:B------:R-:W-:Y:S01]  /*2860*/  @P4 STS [R184+0xc], RZ ;  /* 0x00000cffb8004388 */ /* 0x000fe20000000800 */
[----:B------:R-:W-:-:S03]  /*2870*/  @!P2 IMAD R6, R19, c[0x0][0x1a0], RZ ;  /* 0x000068001306aa24 */ /* 0x000fc600078e02ff */
[----:B------:R-:W-:Y:S01]  /*2880*/  @!PT LDS RZ, [RZ] ;  /* 0x00000000fffff984 */ /* 0x000fe20000000800 */
[----:B------:R-:W-:Y:S01]  /*2890*/  @!PT LDS RZ, [RZ] ;  /* 0x00000000fffff984 */ /* 0x000fe20000000800 */
[----:B------:R-:W-:Y:S01]  /*28a0*/  @!PT LDS RZ, [RZ] ;  /* 0x00000000fffff984 */ /* 0x000fe20000000800 */
[----:B------:R2:W-:Y:S01]  /*28b0*/  @!P4 LDGSTS.E.BYPASS.LTC128B.128 [R184], [R156.64] ;  /* 0x000000009cb8cfae */ /* 0x0005e2000b901d60 */
[----:B------:R-:W-:Y:S01]  /*28c0*/  @!P1 IMAD.IADD R11, R13, 0x1, R16 ;  /* 0x000000010d0b9824 */ /* 0x000fe200078e0210 */
[----:B------:R-:W-:Y:S02]  /*28d0*/  @!P2 IADD3 R9, R9, R7, RZ ;  /* 0x000000070909a210 */ /* 0x000fe40007ffe0ff */
[----:B------:R-:W-:Y:S01]  /*28e0*/  @P3 STS [R184+0x1000], RZ ;  /* 0x001000ffb8003388 */ /* 0x000fe20000000800 */
[C---:B------:R-:W-:Y:S01]  /*28f0*/  @!P2 LEA R16, P4, R8.reuse, c[0x0][0x168], 0x1 ;  /* 0x00005a000810aa11 */ /* 0x040fe200078808ff */
[----:B------:R-:W-:Y:S02]  /*2900*/  @!P2 IMAD.MOV.U32 R4, RZ, RZ, R10 ;  /* 0x000000ffff04a224 */ /* 0x000fe400078e000a */
[----:B------:R-:W-:Y:S04]  /*2910*/  @P3 STS [R184+0x1004], RZ ;  /* 0x001004ffb8003388 */ /* 0x000fe80000000800 */
[----:B------:R-:W-:Y:S04]  /*2920*/  @P3 STS [R184+0x1008], RZ ;  /* 0x001008ffb8003388 */ /* 0x000fe80000000800 */
[----:B------:R-:W-:Y:S04]  /*2930*/  @P3 STS [R184+0x100c], RZ ;  /* 0x00100cffb8003388 */ /* 0x000fe80000000800 */
[----:B------:R-:W-:Y:S01]  /*2940*/  @!PT LDS RZ, [RZ] ;  /* 0x00000000fffff984 */ /* 0x000fe20000000800 */
[----:B------:R-:W-:Y:S01]  /*2950*/  @!PT LDS RZ, [RZ] ;  /* 0x00000000fffff984 */ /* 0x000fe20000000800 */
[----:B------:R-:W-:Y:S01]  /*2960*/  @!PT LDS RZ, [RZ] ;  /* 0x00000000fffff984 */ /* 0x000fe20000000800 */
[----:B------:R3:W-:Y:S01]  /*2970*/  @!P3 LDGSTS.E.BYPASS.LTC128B.128 [R184+0x1000], [R14.64] ;  /* 0x010000000eb8bfae */ /* 0x0007e2000b901d60 */
[C---:B------:R-:W-:Y:S01]  /*2980*/  @!P2 IMAD R18, R3.reuse, c[0x0][0x1a4], R6 ;  /* 0x000069000312aa24 */ /* 0x040fe200078e0206 */
[----:B------:R-:W-:Y:S01]  /*2990*/  @!P2 LEA.HI.X R17, R8, c[0x0][0x16c], R9, 0x1, P4 ;  /* 0x00005b000811aa11 */ /* 0x000fe200020f0c09 */
[----:B------:R-:W-:Y:S01]  /*29a0*/  @!P2 IMAD.WIDE.U32 R6, R3, c[0x0][0x1a0], R4 ;  /* 0x000068000306aa25 */ /* 0x000fe200078e0004 */
[----:B------:R-:W-:-:S03]  /*29b0*/  IADD3 R9, R20, 0x40, RZ ;  /* 0x0000004014097810 */ /* 0x000fc60007ffe0ff */
[----:B------:R-:W-:Y:S01]  /*29c0*/  @!P2 IMAD.IADD R7, R7, 0x1, R18 ;  /* 0x000000010707a824 */ /* 0x000fe200078e0212 */
[----:B------:R-:W-:Y:S01]  /*29d0*/  @P2 STS [R0+0x6000], RZ ;  /* 0x006000ff00002388 */ /* 0x000fe20000000800 */
[----:B---3--:R-:W-:-:S04]  /*29e0*/  @!P1 LEA R14, P3, R12, c[0x0][0x168], 0x1 ;  /* 0x00005a000c0e9a11 */ /* 0x008fc800078608ff */
[----:B------:R-:W-:Y:S02]  /*29f0*/  @!P1 LEA.HI.X R15, R12, c[0x0][0x16c], R11, 0x1, P3 ;  /* 0x00005b000c0f9a11 */ /* 0x000fe400018f0c0b */
[----:B------:R-:W-:Y:S02]  /*2a00*/  @!P1 IADD3 R11, P4, R3, 0x40, RZ ;  /* 0x00000040030b9810 */ /* 0x000fe40007f9e0ff */
[----:B------:R-:W-:-:S03]  /*2a10*/  @!P2 LEA R8, P3, R6, c[0x0][0x170], 0x1 ;  /* 0x00005c000608aa11 */ /* 0x000fc600078608ff */
[----:B------:R-:W-:Y:S01]  /*2a20*/  @!P1 IMAD.X R4, RZ, RZ, R19, P4 ;  /* 0x000000ffff049224 */ /* 0x000fe200020e0613 */
[----:B------:R-:W-:Y:S02]  /*2a30*/  ISETP.GE.AND P4, PT, R9, UR12, PT ;  /* 0x0000000c09007c0c */ /* 0x000fe4000bf86270 */
[----:B------:R-:W-:Y:S01]  /*2a40*/  @!P2 LEA.HI.X R9, R6, c[0x0][0x174], R7, 0x1, P3 ;  /* 0x00005d000609aa11 */ /* 0x000fe200018f0c07 */
[----:B------:R-:W-:Y:S01]  /*2a50*/  @!P1 IMAD R6, R4, c[0x0][0x1a0], RZ ;  /* 0x0000680004069a24 */ /* 0x000fe200078e02ff */
[----:B------:R-:W-:Y:S01]  /*2a60*/  @!P1 MOV R4, R10 ;  /* 0x0000000a00049202 */ /* 0x000fe20000000f00 */
[----:B------:R-:W-:Y:S01]  /*2a70*/  @P2 STS [R0+0x6004], RZ ;  /* 0x006004ff00002388 */ /* 0x000fe20000000800 */
[----:B------:R-:W-:Y:S01]  /*2a80*/  IADD3 R3, R20, 0x48, RZ ;  /* 0x0000004814037810 */ /* 0x000fe20007ffe0ff */
[C---:B------:R-:W-:Y:S02]  /*2a90*/  @!P1 IMAD R6, R11.reuse, c[0x0][0x1a4], R6 ;  /* 0x000069000b069a24 */ /* 0x040fe400078e0206 */
[----:B------:R-:W-:Y:S01]  /*2aa0*/  @P2 STS.64 [R0+0x6008], RZ ;  /* 0x006008ff00002388 */ /* 0x000fe20000000a00 */
[----:B------:R-:W-:Y:S01]  /*2ab0*/  @!P1 IMAD.WIDE.U32 R4, R11, c[0x0][0x1a0], R4 ;  /* 0x000068000b049a25 */ /* 0x000fe200078e0004 */
[----:B------:R-:W-:-:S02]  /*2ac0*/  ISETP.GE.AND P3, PT, R3, UR12, PT ;  /* 0x0000000c03007c0c */ /* 0x000fc4000bf66270 */
[----:B------:R-:W-:Y:S01]  /*2ad0*/  @!PT LDS RZ, [RZ] ;  /* 0x00000000fffff984 */ /* 0x000fe20000000800 */
[----:B------:R-:W-:Y:S01]  /*2ae0*/  @!PT LDS RZ, [RZ] ;  /* 0x00000000fffff984 */ /* 0x000fe20000000800 */
[----:B------:R-:W-:Y:S01]  /*2af0*/  @!PT LDS RZ, [RZ] ;  /* 0x00000000fffff984 */ /* 0x000fe20000000800 */
[----:B------:R1:W-:Y:S01]  /*2b00*/  @!P2 LDGSTS.E.BYPASS.LTC128B.128 [R0+0x6000], [R16.64] ;  /* 0x060000001000afae */ /* 0x0003e2000b901d60 */
[----:B------:R-:W-:-:S03]  /*2b10*/  @!P1 IMAD.IADD R5, R5, 0x1, R6 ;  /* 0x0000000105059824 */ /* 0x000fc600078e0206 */
[----:B------:R-:W-:Y:S04]  /*2b20*/  @P1 STS.128 [R0+0x7000], RZ ;  /* 0x007000ff00001388 */ /* 0x000fe80000000c00 */
        /* <DEDUP_REMOVED lines=13> */
[----:B------:R1:W-:Y:S04]  /*2c00*/  @P1 STS.128 [R0+0x9000], RZ ;  /* 0x009000ff00001388 */ /* 0x0003e80000000c00 */
[----:B------:R-:W-:Y:S01]  /*2c10*/  @!PT LDS RZ, [RZ] ;  /* 0x00000000fffff984 */ /* 0x000fe20000000800 */
[----:B------:R-:W-:Y:S01]  /*2c20*/  @!PT LDS RZ, [RZ] ;  /* 0x00000000fffff984 */ /* 0x000fe20000000800 */
[----:B------:R-:W-:Y:S01]  /*2c30*/  @!PT LDS RZ, [RZ] ;  /* 0x00000000fffff984 */ /* 0x000fe20000000800 */
[----:B------:R1:W-:Y:S01]  /*2c40*/  @!P1 LDGSTS.E.BYPASS.LTC128B.128 [R0+0x9000], [R6.64] ;  /* 0x0900000006009fae */ /* 0x0003e2000b901d60 */
[C---:B------:R-:W-:Y:S01]  /*2c50*/  IMAD.SHL.U32 R4, R20.reuse, 0x4, RZ ;  /* 0x0000000414047824 */ /* 0x040fe200078e00ff */
[----:B------:R-:W-:Y:S01]  /*2c60*/  ISETP.GE.AND P6, PT, R20, UR12, PT ;  /* 0x0000000c14007c0c */ /* 0x000fe2000bfc6270 */
[----:B------:R-:W-:Y:S01]  /*2c70*/  IMAD.MOV.U32 R248, RZ, RZ, 0x7f800000 ;  /* 0x7f800000fff87424 */ /* 0x000fe200078e00ff */
[----:B------:R-:W-:Y:S01]  /*2c80*/  MOV R246, 0x7f800000 ;  /* 0x7f80000000f67802 */ /* 0x000fe20000000f00 */
[----:B------:R-:W-:Y:S01]  /*2c90*/  IMAD.MOV.U32 R249, RZ, RZ, 0x7f800000 ;  /* 0x7f800000fff97424 */ /* 0x000fe200078e00ff */
[----:B-1----:R-:W-:Y:S01]  /*2ca0*/  SHF.R.S32.HI R0, RZ, 0x1f, R3 ;  /* 0x0000001fff007819 */ /* 0x002fe20000011403 */
[----:B------:R-:W0:Y:S01]  /*2cb0*/  LDGDEPBAR ;  /* 0x00000000000079af */ /* 0x000e220000000000 */
[----:B------:R-:W-:-:S04]  /*2cc0*/  @!P3 LEA R6, P1, R3, UR9, 0x2 ;  /* 0x000000090306bc11 */ /* 0x000fc8000f8210ff */
[----:B------:R-:W-:-:S05]  /*2cd0*/  @!P3 LEA.HI.X R7, R3, UR8, R0, 0x2, P1 ;  /* 0x000000080307bc11 */ /* 0x000fca00088f1400 */
[----:B------:R2:W5:Y:S01]  /*2ce0*/  @!P3 LDG.E R247, [R6.64] ;  /* 0x0000002006f7b981 */ /* 0x000562000c1e1900 */
[----:B------:R-:W-:Y:S02]  /*2cf0*/  SHF.R.S32.HI R8, RZ, 0x1f, R20 ;  /* 0x0000001fff087819 */ /* 0x000fe40000011414 */
[----:B------:R-:W-:Y:S02]  /*2d00*/  IADD3 R0, R130, 0x1000, RZ ;  /* 0x0000100082007810 */ /* 0x000fe40007ffe0ff */
[----:B------:R-:W-:Y:S02]  /*2d10*/  IADD3 R4, P2, R4, UR9, RZ ;  /* 0x0000000904047c10 */ /* 0x000fe4000ff5e0ff */
[----:B------:R-:W-:Y:S02]  /*2d20*/  SHF.L.U64.HI R5, R20, 0x2, R8 ;  /* 0x0000000214057819 */ /* 0x000fe40000010208 */
[----:B------:R-:W-:Y:S02]  /*2d30*/  SEL R0, R0, R130, !P0 ;  /* 0x0000008200007207 */ /* 0x000fe40004000000 */
[----:B------:R-:W-:-:S03]  /*2d40*/  IADD3.X R5, R5, UR8, RZ, P2, !PT ;  /* 0x0000000805057c10 */ /* 0x000fc600097fe4ff */
[----:B------:R-:W-:Y:S01]  /*2d50*/  IMAD.SHL.U32 R118, R0, 0x2, RZ ;  /* 0x0000000200767824 */ /* 0x000fe200078e00ff */
[----:B------:R-:W-:Y:S01]  /*2d60*/  IADD3 R0, R20, -0x80, RZ ;  /* 0xffffff8014007810 */ /* 0x000fe20007ffe0ff */
[----:B------:R1:W5:Y:S04]  /*2d70*/  @!P6 LDG.E R248, [R4.64] ;  /* 0x0000002004f8e981 */ /* 0x000368000c1e1900 */
[----:B------:R1:W5:Y:S01]  /*2d80*/  @!P5 LDG.E R249, [R4.64+0x20] ;  /* 0x0000202004f9d981 */ /* 0x000362000c1e1900 */
[----:B------:R-:W-:-:S03]  /*2d90*/  IMAD.SHL.U32 R0, R0, 0x4, RZ ;  /* 0x0000000400007824 */ /* 0x000fc600078e00ff */
[----:B------:R1:W5:Y:S01]  /*2da0*/  @!P4 LDG.E R246, [R4.64+0x100] ;  /* 0x0001002004f6c981 */ /* 0x000362000c1e1900 */
[----:B------:R-:W-:Y:S01]  /*2db0*/  IADD3 R3, R124, 0x1000, RZ ;  /* 0x000010007c037810 */ /* 0x000fe20007ffe0ff */
[----:B------:R-:W-:Y:S01]  /*2dc0*/  IMAD.SHL.U32 R122, R130, 0x2, RZ ;  /* 0x00000002827a7824 */ /* 0x000fe200078e00ff */
[C---:B-1----:R-:W-:Y:S02]  /*2dd0*/  SHF.L.U64.HI R5, R20.reuse, 0x2, R8 ;  /* 0x0000000214057819 */ /* 0x042fe40000010208 */
[----:B------:R-:W-:-:S03]  /*2de0*/  SHF.L.U32 R4, R20, 0x2, RZ ;  /* 0x0000000214047819 */ /* 0x000fc600000006ff */
[----:B------:R2:W-:Y:S04]  /*2df0*/  STL [R1+0x8], R5 ;  /* 0x0000080501007387 */ /* 0x0005e80000100800 */
[----:B------:R2:W-:Y:S04]  /*2e00*/  STL [R1+0x4], R4 ;  /* 0x0000040401007387 */ /* 0x0005e80000100800 */
[----:B------:R2:W-:Y:S01]  /*2e10*/  STL [R1], R0 ;  /* 0x0000000001007387 */ /* 0x0005e20000100800 */
        /* <DEDUP_REMOVED lines=20> */
[----:B------:R-:W-:Y:S02]  /*2f60*/  UMOV UR10, UR35 ;  /* 0x00000023000a7c82 */ /* 0x000fe40008000000 */
.L_x_837:
[----:B--2---:R-:W2:Y:S01]  /*2f70*/  LDL R0, [R1+0x10] ;  /* 0x0000100001007983 */ /* 0x004ea20000100800 */
[----:B------:R-:W-:Y:S01]  /*2f80*/  IADD3 R112, R125, R118, RZ ;  /* 0x000000767d707210 */ /* 0x000fe20007ffe0ff */
[----:B------:R-:W-:Y:S01]  /*2f90*/  UISETP.GE.AND UP5, UPT, UR5, 0x1, UPT ;  /* 0x000000010500788c */ /* 0x000fe2000bfa6270 */
[----:B------:R-:W-:Y:S01]  /*2fa0*/  PLOP3.LUT P1, PT, PT, PT, UP0, 0x80, 0x0 ;  /* 0x000000000000781c */ /* 0x000fe20003f2f008 */
[----:B------:R-:W0:Y:S01]  /*2fb0*/  LDGDEPBAR ;  /* 0x00000000000079af */ /* 0x000e220000000000 */
[----:B------:R-:W-:Y:S02]  /*2fc0*/  PLOP3.LUT P3, PT, PT, PT, UP0, 0x80, 0x0 ;  /* 0x000000000000781c */ /* 0x000fe40003f6f008 */
[----:B------:R-:W-:Y:S02]  /*2fd0*/  PLOP3.LUT P0, PT, PT, PT, UP0, 0x80, 0x0 ;  /* 0x000000000000781c */ /* 0x000fe40003f0f008 */
[----:B------:R-:W-:Y:S02]  /*2fe0*/  PLOP3.LUT P4, PT, PT, PT, UP0, 0x80, 0x0 ;  /* 0x000000000000781c */ /* 0x000fe40003f8f008 */
[----:B-----5:R-:W-:Y:S01]  /*2ff0*/  FSETP.NEU.FTZ.AND P2, PT, R248, -INF , PT ;  /* 0xff800000f800780b */ /* 0x020fe20003f5d000 */
[----:B------:R-:W-:Y:S01]  /*3000*/  STL [R1+0xa4], R89 ;  /* 0x0000a45901007387 */ /* 0x000fe20000100800 */
[----:B------:R-:W-:Y:S02]  /*3010*/  PLOP3.LUT P6, PT, PT, PT, UP0, 0x80, 0x0 ;  /* 0x000000000000781c */ /* 0x000fe40003fcf008 */
[----:B------:R-:W-:Y:S01]  /*3020*/  PLOP3.LUT P5, PT, PT, PT, UP0, 0x80, 0x0 ;  /* 0x000000000000781c */ /* 0x000fe20003faf008 */
        /* <DEDUP_REMOVED lines=22> */
[----:B------:R-:W-:Y:S01]  /*3190*/  STL [R1+0x48], R2 ;  /* 0x0000480201007387 */ /* 0x000fe20000100800 */
[----:B------:R-:W-:Y:S04]  /*31a0*/  DEPBAR.LE SB0, 0x0 ;  /* 0x000080000000791a */ /* 0x000fe80000000000 */
[----:B------:R-:W-:Y:S08]  /*31b0*/  BAR.SYNC.DEFER_BLOCKING 0x0 ;  /* 0x0000000000007b1d */ /* 0x000ff00000010000 */
[----:B------:R-:W-:Y:S08]  /*31c0*/  LDSM.16.M88.4 R64, [R118] ;  /* 0x000000007640783b */ /* 0x000ff00000000200 */
[----:B------:R-:W1:Y:S08]  /*31d0*/  LDSM.16.M88.4 R16, [R117+0x6000] ;  /* 0x006000007510783b */ /* 0x000e700000000200 */
[----:B------:R-:W3:Y:S08]  /*31e0*/  LDSM.16.M88.4 R60, [R118+0x1000] ;  /* 0x00100000763c783b */ /* 0x000ef00000000200 */
[----:B------:R-:W4:Y:S08]  /*31f0*/  LDSM.16.M88.4 R32, [R117+0x6400] ;  /* 0x006400007520783b */ /* 0x000f300000000200 */
[----:B------:R-:W4:Y:S08]  /*3200*/  LDSM.16.M88.4 R48, [R117+0x6800] ;  /* 0x006800007530783b */ /* 0x000f300000000200 */
[----:B------:R-:W4:Y:S01]  /*3210*/  LDSM.16.M88.4 R100, [R117+0x6c00] ;  /* 0x006c00007564783b */ /* 0x000f220000000200 */
[-C--:B-1----:R-:W-:Y:S07]  /*3220*/  HMMA.16816.F32 R4, R64, R16.reuse, RZ ;  /* 0x000000104004723c */ /* 0x082fee00000018ff */
[----:B------:R-:W-:Y:S01]  /*3230*/  LDSM.16.M88.4 R104, [R112] ;  /* 0x000000007068783b */ /* 0x000fe20000000200 */
[C---:B---3--:R-:W-:Y:S07]  /*3240*/  HMMA.16816.F32 R8, R60.reuse, R16, RZ ;  /* 0x000000103c08723c */ /* 0x048fee00000018ff */
[----:B------:R-:W1:Y:S01]  /*3250*/  LDSM.16.M88.4 R108, [R116+0x6000] ;  /* 0x00600000746c783b */ /* 0x000e620000000200 */
[-C--:B------:R-:W-:Y:S07]  /*3260*/  HMMA.16816.F32 R12, R60, R18.reuse, RZ ;  /* 0x000000123c0c723c */ /* 0x080fee00000018ff */
[----:B------:R-:W3:Y:S01]  /*3270*/  LDSM.16.M88.4 R112, [R112+0x1000] ;  /* 0x001000007070783b */ /* 0x000ee20000000200 */
        /* <DEDUP_REMOVED lines=14> */
[C---:B---3--:R-:W-:Y:S08]  /*3360*/  HMMA.16816.F32 R8, R112.reuse, R108, R8 ;  /* 0x0000006c7008723c */ /* 0x048ff00000001808 */
        /* <DEDUP_REMOVED lines=8> */
[----:B------:R-:W3:Y:S01]  /*33f0*/  MUFU.TANH R141, R5 ;  /* 0x00000005008d7308 */ /* 0x000ee20000002400 */
        /* <DEDUP_REMOVED lines=11> */
[----:B------:R-:W1:Y:S01]  /*34b0*/  MUFU.TANH R220, R6 ;  /* 0x0000000600dc7308 */ /* 0x000e620000002400 */
[----:B------:R-:W-:Y:S09]  /*34c0*/  FMUL.FTZ R9, R9, c[0x0][0x2ec] ;  /* 0x0000bb0009097a20 */ /* 0x000ff20000410000 */
[----:B------:R3:W-:Y:S01]  /*34d0*/  MUFU.TANH R77, R10 ;  /* 0x0000000a004d7308 */ /* 0x0007e20000002400 */
[----:B----4-:R-:W-:Y:S04]  /*34e0*/  MOV R11, UR30 ;  /* 0x0000001e000b7c02 */ /* 0x010fe80008000f00 */
[----:B--2---:R-:W-:Y:S05]  /*34f0*/  @P1 LEA R11, R11, R0, 0x7 ;  /* 0x000000000b0b1211 */ /* 0x004fea00078e38ff */
[----:B------:R2:W4:Y:S01]  /*3500*/  MUFU.TANH R219, R7 ;  /* 0x0000000700db7308 */ /* 0x0005220000002400 */
[----:B------:R-:W-:Y:S02]  /*3510*/  PLOP3.LUT P1, PT, PT, PT, UP0, 0x80, 0x0 ;  /* 0x000000000000781c */ /* 0x000fe40003f2f008 */
[C---:B------:R-:W-:Y:S02]  /*3520*/  @P3 ISETP.GE.AND P3, PT, R11.reuse, UR4, PT ;  /* 0x000000040b003c0c */ /* 0x040fe4000bf66270 */
[----:B------:R-:W-:Y:S02]  /*3530*/  @P0 IADD3 R0, R11, 0x1, RZ ;  /* 0x000000010b000810 */ /* 0x000fe40007ffe0ff */
[----:B------:R-:W-:Y:S02]  /*3540*/  PLOP3.LUT P0, PT, PT, PT, UP0, 0x80, 0x0 ;  /* 0x000000000000781c */ /* 0x000fe40003f0f008 */
[----:B------:R-:W-:Y:S01]  /*3550*/  @P4 ISETP.GE.AND P4, PT, R0, UR4, PT ;  /* 0x0000000400004c0c */ /* 0x000fe2000bf86270 */
[----:B------:R4:W4:Y:S01]  /*3560*/  MUFU.TANH R243, R8 ;  /* 0x0000000800f37308 */ /* 0x0009220000002400 */
[----:B-1----:R-:W-:Y:S01]  /*3570*/  MOV R0, R137 ;  /* 0x0000008900007202 */ /* 0x002fe20000000f00 */
[----:B---3--:R-:W-:Y:S04]  /*3580*/  FMUL.FTZ R10, R248, 1.4426950216293334961 ;  /* 0x3fb8aa3bf80a7820 */ /* 0x008fe80000410000 */
[----:B------:R-:W-:Y:S02]  /*3590*/  @P1 FSEL R0, R137, -INF , !P3 ;  /* 0xff80000089001808 */ /* 0x000fe40005800000 */
[----:B------:R-:W-:Y:S02]  /*35a0*/  PLOP3.LUT P1, PT, PT, PT, UP0, 0x80, 0x0 ;  /* 0x000000000000781c */ /* 0x000fe40003f2f008 */
[----:B------:R1:W3:Y:S01]  /*35b0*/  MUFU.TANH R242, R9 ;  /* 0x0000000900f27308 */ /* 0x0002e20000002400 */
[----:B------:R-:W-:Y:S02]  /*35c0*/  FSEL R10, R10, RZ, P2 ;  /* 0x000000ff0a0a7208 */ /* 0x000fe40001000000 */
[----:B------:R-:W-:Y:S01]  /*35d0*/  FSETP.NEU.FTZ.AND P2, PT, R249, -INF , PT ;  /* 0xff800000f900780b */ /* 0x000fe20003f5d000 */
[----:B--2---:R-:W2:Y:S06]  /*35e0*/  LDSM.16.M88.4 R4, [R116+0x6400] ;  /* 0x006400007404783b */ /* 0x004eac0000000200 */
[----:B------:R-:W-:Y:S01]  /*35f0*/  MUFU.TANH R239, R12 ;  /* 0x0000000c00ef7308 */ /* 0x000fe20000002400 */
[--C-:B----4-:R-:W-:Y:S01]  /*3600*/  FFMA.FTZ R8, R0, c[0x0][0x23c], -R10.reuse ;  /* 0x00008f0000087a23 */ /* 0x110fe2000001080a */
[----:B------:R-:W-:Y:S02]  /*3610*/  MOV R0, R141 ;  /* 0x0000008d00007202 */ /* 0x000fe40000000f00 */
[----:B------:R-:W-:Y:S02]  /*3620*/  @P0 FSEL R0, R141, -INF , !P4 ;  /* 0xff8000008d000808 */ /* 0x000fe40006000000 */
[----:B------:R-:W-:Y:S04]  /*3630*/  PLOP3.LUT P0, PT, PT, PT, UP0, 0x80, 0x0 ;  /* 0x000000000000781c */ /* 0x000fe80003f0f008 */
[----:B------:R4:W-:Y:S01]  /*3640*/  MUFU.EX2 R217, R8 ;  /* 0x0000000800d97308 */ /* 0x0009e20000000800 */
[----:B-1----:R-:W-:Y:S05]  /*3650*/  FMUL.FTZ R9, R249, 1.4426950216293334961 ;  /* 0x3fb8aa3bf9097820 */ /* 0x002fea0000410000 */
[----:B------:R-:W-:Y:S04]  /*3660*/  FSEL R9, R9, RZ, P2 ;  /* 0x000000ff09097208 */ /* 0x000fe80001000000 */
[----:B------:R-:W-:Y:S01]  /*3670*/  MUFU.TANH R238, R13 ;  /* 0x0000000d00ee7308 */ /* 0x000fe20000002400 */
[C---:B------:R-:W-:Y:S09]  /*3680*/  FSETP.NEU.FTZ.AND P2, PT, R246.reuse, -INF , PT ;  /* 0xff800000f600780b */ /* 0x040ff20003f5d000 */
[----:B------:R-:W-:Y:S01]  /*3690*/  MUFU.TANH R75, R14 ;  /* 0x0000000e004b7308 */ /* 0x000fe20000002400 */
[-C--:B--2---:R-:W-:Y:S01]  /*36a0*/  HMMA.16816.F32 R20, R104, R4.reuse, R20 ;  /* 0x000000046814723c */ /* 0x084fe20000001814 */
[----:B----4-:R-:W-:Y:S08]  /*36b0*/  FMUL.FTZ R8, R246, 1.4426950216293334961 ;  /* 0x3fb8aa3bf6087820 */ /* 0x010ff00000410000 */
[----:B------:R-:W-:Y:S03]  /*36c0*/  MUFU.TANH R74, R15 ;  /* 0x0000000f004a7308 */ /* 0x000fe60000002400 */
[----:B------:R-:W-:Y:S01]  /*36d0*/  FSEL R8, R8, RZ, P2 ;  /* 0x000000ff08087208 */ /* 0x000fe20001000000 */
[C---:B------:R-:W-:Y:S01]  /*36e0*/  HMMA.16816.F32 R24, R112.reuse, R4, R24 ;  /* 0x000000047018723c */ /* 0x040fe20000001818 */
[C---:B------:R-:W-:Y:S06]  /*36f0*/  FSETP.NEU.FTZ.AND P2, PT, R247.reuse, -INF , PT ;  /* 0xff800000f700780b */ /* 0x040fec0003f5d000 */
[----:B------:R-:W-:Y:S01]  /*3700*/  FFMA.FTZ R4, R0, c[0x0][0x23c], -R10 ;  /* 0x00008f0000047a23 */ /* 0x000fe2000001080a */
[----:B------:R-:W1:Y:S01]  /*3710*/  MUFU.TANH R189, R16 ;  /* 0x0000001000bd7308 */ /* 0x000e620000002400 */
[-C--:B------:R-:W-:Y:S03]  /*3720*/  HMMA.16816.F32 R28, R112, R6.reuse, R28 ;  /* 0x00000006701c723c */ /* 0x080fe6000000181c */
[----:B------:R-:W-:Y:S01]  /*3730*/  FMUL.FTZ R5, R247, 1.4426950216293334961 ;  /* 0x3fb8aa3bf7057820 */ /* 0x000fe20000410000 */
[----:B------:R-:W-:Y:S02]  /*3740*/  MOV R0, R220 ;  /* 0x000000dc00007202 */ /* 0x000fe40000000f00 */
[----:B------:R-:W-:Y:S01]  /*3750*/  @P1 FSEL R0, R220, -INF , !P3 ;  /* 0xff800000dc001808 */ /* 0x000fe20005800000 */
[----:B------:R-:W-:Y:S01]  /*3760*/  FMUL.FTZ R20, R20, c[0x0][0x2ec] ;  /* 0x0000bb0014147a20 */ /* 0x000fe20000410000 */
[C---:B------:R-:W-:Y:S01]  /*3770*/  HMMA.16816.F32 R32, R104.reuse, R6, R32 ;  /* 0x000000066820723c */ /* 0x040fe20000001820 */
[----:B------:R2:W-:Y:S01]  /*3780*/  MUFU.EX2 R150, R4 ;  /* 0x0000000400967308 */ /* 0x0005e20000000800 */
[----:B------:R-:W-:Y:S02]  /*3790*/  PLOP3.LUT P1, PT, PT, PT, UP0, 0x80, 0x0 ;  /* 0x000000000000781c */ /* 0x000fe40003f2f008 */
[----:B------:R-:W-:Y:S02]  /*37a0*/  FMUL.FTZ R21, R21, c[0x0][0x2ec] ;  /* 0x0000bb0015157a20 */ /* 0x000fe40000410000 */
[----:B------:R-:W-:Y:S02]  /*37b0*/  FMUL.FTZ R22, R22, c[0x0][0x2ec] ;  /* 0x0000bb0016167a20 */ /* 0x000fe40000410000 */
[----:B------:R-:W-:Y:S03]  /*37c0*/  FMUL.FTZ R27, R27, c[0x0][0x2ec] ;  /* 0x0000bb001b1b7a20 */ /* 0x000fe60000410000 */
[----:B------:R-:W4:Y:S01]  /*37d0*/  MUFU.TANH R140, R17 ;  /* 0x00000011008c7308 */ /* 0x000f220000002400 */
        /* <DEDUP_REMOVED lines=8> */
[--C-:B--2---:R-:W-:Y:S01]  /*3860*/  FFMA.FTZ R4, R0, c[0x0][0x23c], -R9.reuse ;  /* 0x00008f0000047a23 */ /* 0x104fe20000010809 */
[----:B------:R-:W-:Y:S01]  /*3870*/  MOV R0, R219 ;  /* 0x000000db00007202 */ /* 0x000fe20000000f00 */
[----:B------:R-:W-:Y:S01]  /*3880*/  FMUL.FTZ R33, R33, c[0x0][0x2ec] ;  /* 0x0000bb0021217a20 */ /* 0x000fe20000410000 */
[----:B------:R-:W-:Y:S01]  /*3890*/  @P0 FSEL R0, R219, -INF , !P4 ;  /* 0xff800000db000808 */ /* 0x000fe20006000000 */
[----:B------:R-:W-:Y:S01]  /*38a0*/  FMUL.FTZ R35, R35, c[0x0][0x2ec] ;  /* 0x0000bb0023237a20 */ /* 0x000fe20000410000 */
[----:B------:R-:W-:Y:S01]  /*38b0*/  MUFU.EX2 R2, R4 ;  /* 0x0000000400027308 */ /* 0x000fe20000000800 */
[----:B------:R-:W-:Y:S01]  /*38c0*/  PLOP3.LUT P0, PT, PT, PT, UP0, 0x80, 0x0 ;  /* 0x000000000000781c */ /* 0x000fe20003f0f008 */
[----:B------:R-:W-:Y:S02]  /*38d0*/  FMUL.FTZ R34, R34, c[0x0][0x2ec] ;  /* 0x0000bb0022227a20 */ /* 0x000fe40000410000 */
[--C-:B------:R-:W-:Y:S02]  /*38e0*/  FFMA.FTZ R0, R0, c[0x0][0x23c], -R9.reuse ;  /* 0x00008f0000007a23 */ /* 0x100fe40000010809 */
[----:B------:R-:W-:Y:S02]  /*38f0*/  FMUL.FTZ R30, R30, c[0x0][0x2ec] ;  /* 0x0000bb001e1e7a20 */ /* 0x000fe40000410000 */
[----:B------:R-:W-:Y:S02]  /*3900*/  FMUL.FTZ R31, R31, c[0x0][0x2ec] ;  /* 0x0000bb001f1f7a20 */ /* 0x000fe40000410000 */
[----:B------:R-:W2:Y:S10]  /*3910*/  MUFU.TANH R215, R18 ;  /* 0x0000001200d77308 */ /* 0x000eb40000002400 */
[----:B------:R1:W-:Y:S10]  /*3920*/  MUFU.EX2 R89, R0 ;  /* 0x0000000000597308 */ /* 0x0003f40000000800 */
[----:B------:R-:W-:Y:S10]  /*3930*/  MUFU.TANH R139, R20 ;  /* 0x00000014008b7308 */ /* 0x000ff40000002400 */
[----:B------:R-:W-:Y:S01]  /*3940*/  MUFU.TANH R138, R21 ;  /* 0x00000015008a7308 */ /* 0x000fe20000002400 */
[----:B-1----:R-:W-:Y:S02]  /*3950*/  MOV R0, R243 ;  /* 0x000000f300007202 */ /* 0x002fe40000000f00 */
[----:B------:R-:W-:Y:S02]  /*3960*/  @P1 FSEL R0, R243, -INF , !P3 ;  /* 0xff800000f3001808 */ /* 0x000fe40005800000 */
[----:B------:R-:W-:Y:S05]  /*3970*/  PLOP3.LUT P1, PT, PT, PT, UP0, 0x80, 0x0 ;  /* 0x000000000000781c */ /* 0x000fea0003f2f008 */
[----:B------:R-:W1:Y:S01]  /*3980*/  MUFU.TANH R210, R22 ;  /* 0x0000001600d27308 */ /* 0x000e620000002400 */
[--C-:B------:R-:W-:Y:S01]  /*3990*/  FFMA.FTZ R4, R0, c[0x0][0x23c], -R8.reuse ;  /* 0x00008f0000047a23 */ /* 0x100fe20000010808 */
[----:B---3--:R-:W-:Y:S02]  /*39a0*/  MOV R0, R242 ;  /* 0x000000f200007202 */ /* 0x008fe40000000f00 */
[----:B------:R-:W-:Y:S02]  /*39b0*/  @P0 FSEL R0, R242, -INF , !P4 ;  /* 0xff800000f2000808 */ /* 0x000fe40006000000 */
[----:B------:R-:W-:Y:S03]  /*39c0*/  PLOP3.LUT P0, PT, PT, PT, UP0, 0x80, 0x0 ;  /* 0x000000000000781c */ /* 0x000fe60003f0f008 */
[----:B------:R-:W-:Y:S01]  /*39d0*/  FFMA.FTZ R12, R0, c[0x0][0x23c], -R8 ;  /* 0x00008f00000c7a23 */ /* 0x000fe20000010808 */
[----:B------:R3:W-:Y:S01]  /*39e0*/  MUFU.EX2 R88, R4 ;  /* 0x0000000400587308 */ /* 0x0007e20000000800 */
[----:B------:R-:W-:Y:S02]  /*39f0*/  FSEL R0, R5, RZ, P2 ;  /* 0x000000ff05007208 */ /* 0x000fe40001000000 */
[----:B------:R-:W-:Y:S07]  /*3a00*/  PLOP3.LUT P2, PT, PT, PT, UP0, 0x80, 0x0 ;  /* 0x000000000000781c */ /* 0x000fee0003f4f008 */
[----:B------:R1:W-:Y:S10]  /*3a10*/  MUFU.EX2 R87, R12 ;  /* 0x0000000c00577308 */ /* 0x0003f40000000800 */
[----:B------:R-:W-:Y:S01]  /*3a20*/  MUFU.TANH R209, R23 ;  /* 0x0000001700d17308 */ /* 0x000fe20000002400 */
        /* <DEDUP_REMOVED lines=11> */
[----:B-1----:R-:W-:Y:S02]  /*3ae0*/  MOV R12, R189 ;  /* 0x000000bd000c7202 */ /* 0x002fe40000000f00 */
[----:B------:R-:W-:Y:S07]  /*3af0*/  PLOP3.LUT P4, PT, PT, PT, UP0, 0x80, 0x0 ;  /* 0x000000000000781c */ /* 0x000fee0003f8f008 */
        /* <DEDUP_REMOVED lines=15> */
[----:B------:R-:W-:Y:S02]  /*3bf0*/  MOV R4, R238 ;  /* 0x000000ee00047202 */ /* 0x000fe40000000f00 */
[----:B------:R-:W-:Y:S01]  /*3c00*/  @P0 FSEL R4, R238, -INF , !P3 ;  /* 0xff800000ee040808 */ /* 0x000fe20005800000 */
[----:B------:R1:W-:Y:S01]  /*3c10*/  MUFU.EX2 R86, R5 ;  /* 0x0000000500567308 */ /* 0x0003e20000000800 */
[----:B------:R-:W-:Y:S09]  /*3c20*/  PLOP3.LUT P0, PT, PT, PT, UP0, 0x80, 0x0 ;  /* 0x000000000000781c */ /* 0x000ff20003f0f008 */
        /* <DEDUP_REMOVED lines=12> */
[----:B------:R-:W3:Y:S01]  /*3cf0*/  MUFU.TANH R173, R32 ;  /* 0x0000002000ad7308 */ /* 0x000ee20000002400 */
        /* <DEDUP_REMOVED lines=12> */
[----:B-1----:R-:W1:Y:S09]  /*3dc0*/  LDSM.16.M88.4 R4, [R116+0x6800] ;  /* 0x006800007404783b */ /* 0x002e720000000200 */
[----:B------:R-:W1:Y:S01]  /*3dd0*/  MUFU.TANH R136, R33 ;  /* 0x0000002100887308 */ /* 0x000e620000002400 */
[----:B--2---:R-:W-:Y:S02]  /*3de0*/  MOV R13, R215 ;  /* 0x000000d7000d7202 */ /* 0x004fe40000000f00 */
[----:B------:R-:W-:Y:S02]  /*3df0*/  @P1 FSEL R13, R215, -INF , !P2 ;  /* 0xff800000d70d1808 */ /* 0x000fe40005000000 */
[----:B------:R-:W-:Y:S05]  /*3e00*/  PLOP3.LUT P1, PT, PT, PT, UP0, 0x80, 0x0 ;  /* 0x000000000000781c */ /* 0x000fea0003f2f008 */
[----:B------:R-:W-:Y:S01]  /*3e10*/  MUFU.TANH R191, R35 ;  /* 0x0000002300bf7308 */ /* 0x000fe20000002400 */
[----:B------:R-:W-:Y:S01]  /*3e20*/  PLOP3.LUT P2, PT, PT, PT, UP0, 0x80, 0x0 ;  /* 0x000000000000781c */ /* 0x000fe20003f4f008 */
[--C-:B------:R-:W-:Y:S01]  /*3e30*/  FFMA.FTZ R13, R13, c[0x0][0x23c], -R9.reuse ;  /* 0x00008f000d0d7a23 */ /* 0x100fe20000010809 */
[----:B----4-:R-:W-:Y:S02]  /*3e40*/  MOV R12, R213 ;  /* 0x000000d5000c7202 */ /* 0x010fe40000000f00 */
[----:B------:R-:W-:Y:S02]  /*3e50*/  @P0 FSEL R12, R213, -INF , !P3 ;  /* 0xff800000d50c0808 */ /* 0x000fe40005800000 */
[----:B------:R-:W-:Y:S03]  /*3e60*/  PLOP3.LUT P0, PT, PT, PT, UP0, 0x80, 0x0 ;  /* 0x000000000000781c */ /* 0x000fe60003f0f008 */
[----:B------:R-:W-:Y:S01]  /*3e70*/  MUFU.EX2 R236, R13 ;  /* 0x0000000d00ec7308 */ /* 0x000fe20000000800 */
[--C-:B------:R-:W-:Y:S01]  /*3e80*/  FFMA.FTZ R12, R12, c[0x0][0x23c], -R9.reuse ;  /* 0x00008f000c0c7a23 */ /* 0x100fe20000010809 */
[----:B------:R-:W-:Y:S08]  /*3e90*/  PLOP3.LUT P3, PT, PT, PT, UP0, 0x80, 0x0 ;  /* 0x000000000000781c */ /* 0x000ff00003f6f008 */
[----:B------:R2:W-:Y:S01]  /*3ea0*/  MUFU.EX2 R235, R12 ;  /* 0x0000000c00eb7308 */ /* 0x0005e20000000800 */
[-C--:B-1----:R-:W-:Y:S09]  /*3eb0*/  HMMA.16816.F32 R36, R104, R4.reuse, R36 ;  /* 0x000000046824723c */ /* 0x082ff20000001824 */
[----:B------:R-:W1:Y:S01]  /*3ec0*/  MUFU.TANH R192, R34 ;  /* 0x0000002200c07308 */ /* 0x000e620000002400 */
[C---:B------:R-:W-:Y:S07]  /*3ed0*/  HMMA.16816.F32 R40, R112.reuse, R4, R40 ;  /* 0x000000047028723c */ /* 0x040fee0000001828 */
[----:B------:R-:W-:Y:S01]  /*3ee0*/  MOV R4, R210 ;  /* 0x000000d200047202 */ /* 0x000fe20000000f00 */
[-C--:B------:R-:W-:Y:S01]  /*3ef0*/  HMMA.16816.F32 R44, R112, R6.reuse, R44 ;  /* 0x00000006702c723c */ /* 0x080fe2000000182c */
[C---:B--2---:R-:W-:Y:S02]  /*3f00*/  @P1 IADD3 R12, R11.reuse, 0x10, RZ ;  /* 0x000000100b0c1810 */ /* 0x044fe40007ffe0ff */
[----:B------:R-:W-:Y:S02]  /*3f10*/  PLOP3.LUT P1, PT, PT, PT, UP0, 0x80, 0x0 ;  /* 0x000000000000781c */ /* 0x000fe40003f2f008 */
[----:B------:R-:W-:Y:S03]  /*3f20*/  @P2 ISETP.GE.AND P2, PT, R12, UR4, PT ;  /* 0x000000040c002c0c */ /* 0x000fe6000bf46270 */
[C---:B------:R-:W-:Y:S01]  /*3f30*/  HMMA.16816.F32 R48, R104.reuse, R6, R48 ;  /* 0x000000066830723c */ /* 0x040fe20000001830 */
[----:B------:R-:W-:Y:S03]  /*3f40*/  @P0 IADD3 R12, R11, 0x11, RZ ;  /* 0x000000110b0c0810 */ /* 0x000fe60007ffe0ff */
[----:B------:R-:W-:Y:S01]  /*3f50*/  FMUL.FTZ R36, R36, c[0x0][0x2ec] ;  /* 0x0000bb0024247a20 */ /* 0x000fe20000410000 */
[----:B------:R-:W-:Y:S01]  /*3f60*/  PLOP3.LUT P0, PT, PT, PT, UP0, 0x80, 0x0 ;  /* 0x000000000000781c */ /* 0x000fe20003f0f008 */
[----:B------:R-:W-:Y:S01]  /*3f70*/  FMUL.FTZ R37, R37, c[0x0][0x2ec] ;  /* 0x0000bb0025257a20 */ /* 0x000fe20000410000 */
[----:B------:R-:W-:Y:S01]  /*3f80*/  @P3 ISETP.GE.AND P3, PT, R12, UR4, PT ;  /* 0x000000040c003c0c */ /* 0x000fe2000bf66270 */
[----:B------:R-:W2:Y:S01]  /*3f90*/  MUFU.TANH R134, R36 ;  /* 0x0000002400867308 */ /* 0x000ea20000002400 */
[----:B------:R-:W-:Y:S03]  /*3fa0*/  FMUL.FTZ R38, R38, c[0x0][0x2ec] ;  /* 0x0000bb0026267a20 */ /* 0x000fe60000410000 */
[----:B------:R-:W-:Y:S01]  /*3fb0*/  FMUL.FTZ R39, R39, c[0x0][0x2ec] ;  /* 0x0000bb0027277a20 */ /* 0x000fe20000410000 */
[----:B------:R-:W-:Y:S01]  /*3fc0*/  MOV R12, R139 ;  /* 0x0000008b000c7202 */ /* 0x000fe20000000f00 */
[----:B------:R-:W-:Y:S01]  /*3fd0*/  FMUL.FTZ R40, R40, c[0x0][0x2ec] ;  /* 0x0000bb0028287a20 */ /* 0x000fe20000410000 */
[----:B------:R-:W-:Y:S01]  /*3fe0*/  @P1 FSEL R12, R139, -INF , !P2 ;  /* 0xff8000008b0c1808 */ /* 0x000fe20005000000 */
[----:B------:R-:W-:Y:S01]  /*3ff0*/  FMUL.FTZ R41, R41, c[0x0][0x2ec] ;  /* 0x0000bb0029297a20 */ /* 0x000fe20000410000 */
[----:B------:R-:W-:Y:S01]  /*4000*/  PLOP3.LUT P1, PT, PT, PT, UP0, 0x80, 0x0 ;  /* 0x000000000000781c */ /* 0x000fe20003f2f008 */
[----:B------:R-:W4:Y:S01]  /*4010*/  MUFU.TANH R133, R37 ;  /* 0x0000002500857308 */ /* 0x000f220000002400 */
[----:B------:R-:W-:Y:S02]  /*4020*/  FMUL.FTZ R42, R42, c[0x0][0x2ec] ;  /* 0x0000bb002a2a7a20 */ /* 0x000fe40000410000 */
[--C-:B------:R-:W-:Y:S01]  /*4030*/  FFMA.FTZ R13, R12, c[0x0][0x23c], -R10.reuse ;  /* 0x00008f000c0d7a23 */ /* 0x100fe2000001080a */
[----:B------:R-:W-:Y:S01]  /*4040*/  MOV R12, R138 ;  /* 0x0000008a000c7202 */ /* 0x000fe20000000f00 */
[----:B------:R-:W-:Y:S01]  /*4050*/  FMUL.FTZ R43, R43, c[0x0][0x2ec] ;  /* 0x0000bb002b2b7a20 */ /* 0x000fe20000410000 */
[----:B------:R-:W-:Y:S01]  /*4060*/  @P0 FSEL R12, R138, -INF , !P3 ;  /* 0xff8000008a0c0808 */ /* 0x000fe20005800000 */
[----:B------:R-:W-:Y:S01]  /*4070*/  FMUL.FTZ R44, R44, c[0x0][0x2ec] ;  /* 0x0000bb002c2c7a20 */ /* 0x000fe20000410000 */
[----:B------:R-:W-:Y:S01]  /*4080*/  PLOP3.LUT P0, PT, PT, PT, UP0, 0x80, 0x0 ;  /* 0x000000000000781c */ /* 0x000fe20003f0f008 */
[----:B------:R-:W-:Y:S01]  /*4090*/  FMUL.FTZ R48, R48, c[0x0][0x2ec] ;  /* 0x0000bb0030307a20 */ /* 0x000fe20000410000 */
[----:B------:R-:W-:Y:S01]  /*40a0*/  MUFU.EX2 R194, R13 ;  /* 0x0000000d00c27308 */ /* 0x000fe20000000800 */
[----:B------:R-:W-:Y:S01]  /*40b0*/  FFMA.FTZ R5, R12, c[0x0][0x23c], -R10 ;  /* 0x00008f000c057a23 */ /* 0x000fe2000001080a */
[----:B------:R-:W-:Y:S01]  /*40c0*/  @P1 FSEL R4, R210, -INF , !P2 ;  /* 0xff800000d2041808 */ /* 0x000fe20005000000 */
[----:B------:R-:W-:Y:S01]  /*40d0*/  FMUL.FTZ R45, R45, c[0x0][0x2ec] ;  /* 0x0000bb002d2d7a20 */ /* 0x000fe20000410000 */
[----:B------:R-:W-:Y:S01]  /*40e0*/  PLOP3.LUT P1, PT, PT, PT, UP0, 0x80, 0x0 ;  /* 0x000000000000781c */ /* 0x000fe20003f2f008 */
[----:B------:R-:W-:Y:S01]  /*40f0*/  FMUL.FTZ R46, R46, c[0x0][0x2ec] ;  /* 0x0000bb002e2e7a20 */ /* 0x000fe20000410000 */
[----:B---3--:R-:W-:Y:S01]  /*4100*/  MOV R12, R173 ;  /* 0x000000ad000c7202 */ /* 0x008fe20000000f00 */
[----:B------:R-:W-:Y:S02]  /*4110*/  FMUL.FTZ R47, R47, c[0x0][0x2ec] ;  /* 0x0000bb002f2f7a20 */ /* 0x000fe40000410000 */
[----:B------:R-:W-:Y:S01]  /*4120*/  FMUL.FTZ R49, R49, c[0x0][0x2ec] ;  /* 0x0000bb0031317a20 */ /* 0x000fe20000410000 */
[----:B------:R3:W-:Y:S01]  /*4130*/  MUFU.EX2 R193, R5 ;  /* 0x0000000500c17308 */ /* 0x0007e20000000800 */
[----:B------:R-:W-:Y:S02]  /*4140*/  FMUL.FTZ R50, R50, c[0x0][0x2ec] ;  /* 0x0000bb0032327a20 */ /* 0x000fe40000410000 */
[----:B------:R-:W-:Y:S07]  /*4150*/  FMUL.FTZ R51, R51, c[0x0][0x2ec] ;  /* 0x0000bb0033337a20 */ /* 0x000fee0000410000 */
[----:B------:R-:W-:Y:S10]  /*4160*/  MUFU.TANH R166, R48 ;  /* 0x0000003000a67308 */ /* 0x000ff40000002400 */
[----:B------:R-:W-:Y:S01]  /*4170*/  MUFU.TANH R165, R49 ;  /* 0x0000003100a57308 */ /* 0x000fe20000002400 */
[--C-:B---3--:R-:W-:Y:S01]  /*4180*/  FFMA.FTZ R5, R4, c[0x0][0x23c], -R9.reuse ;  /* 0x00008f0004057a23 */ /* 0x108fe20000010809 */
[----:B------:R-:W-:Y:S02]  /*4190*/  MOV R4, R209 ;  /* 0x000000d100047202 */ /* 0x000fe40000000f00 */
[----:B------:R-:W-:Y:S02]  /*41a0*/  @P0 FSEL R4, R209, -INF , !P3 ;  /* 0xff800000d1040808 */ /* 0x000fe40005800000 */
[----:B------:R-:W-:Y:S04]  /*41b0*/  PLOP3.LUT P0, PT, PT, PT, UP0, 0x80, 0x0 ;  /* 0x000000000000781c */ /* 0x000fe80003f0f008 */
[----:B------:R-:W-:Y:S01]  /*41c0*/  MUFU.TANH R176, R50 ;  /* 0x0000003200b07308 */ /* 0x000fe20000002400 */
[--C-:B------:R-:W-:Y:S09]  /*41d0*/  FFMA.FTZ R4, R4, c[0x0][0x23c], -R9.reuse ;  /* 0x00008f0004047a23 */ /* 0x100ff20000010809 */
[----:B------:R3:W-:Y:S10]  /*41e0*/  MUFU.EX2 R228, R4 ;  /* 0x0000000400e47308 */ /* 0x0007f40000000800 */
[----:B------:R1:W-:Y:S10]  /*41f0*/  MUFU.EX2 R229, R5 ;  /* 0x0000000500e57308 */ /* 0x0003f40000000800 */
[----:B------:R-:W2:Y:S01]  /*4200*/  MUFU.TANH R190, R38 ;  /* 0x0000002600be7308 */ /* 0x000ea20000002400 */
[----:B---3--:R-:W-:Y:S02]  /*4210*/  MOV R4, R231 ;  /* 0x000000e700047202 */ /* 0x008fe40000000f00 */
[----:B------:R-:W-:Y:S02]  /*4220*/  @P1 FSEL R4, R231, -INF , !P2 ;  /* 0xff800000e7041808 */ /* 0x000fe40005000000 */
[----:B------:R-:W-:Y:S05]  /*4230*/  PLOP3.LUT P1, PT, PT, PT, UP0, 0x80, 0x0 ;  /* 0x000000000000781c */ /* 0x000fea0003f2f008 */
[----:B------:R-:W-:Y:S01]  /*4240*/  MUFU.TANH R175, R51 ;  /* 0x0000003300af7308 */ /* 0x000fe20000002400 */
[--C-:B-1----:R-:W-:Y:S01]  /*4250*/  FFMA.FTZ R5, R4, c[0x0][0x23c], -R8.reuse ;  /* 0x00008f0004057a23 */ /* 0x102fe20000010808 */
[----:B------:R-:W-:Y:S02]  /*4260*/  MOV R4, R230 ;  /* 0x000000e600047202 */ /* 0x000fe40000000f00 */
[----:B------:R-:W-:Y:S02]  /*4270*/  @P0 FSEL R4, R230, -INF , !P3 ;  /* 0xff800000e6040808 */ /* 0x000fe40005800000 */
[----:B------:R-:W-:Y:S04]  /*4280*/  PLOP3.LUT P0, PT, PT, PT, UP0, 0x80, 0x0 ;  /* 0x000000000000781c */ /* 0x000fe80003f0f008 */
[----:B------:R1:W-:Y:S01]  /*4290*/  MUFU.EX2 R84, R5 ;  /* 0x0000000500547308 */ /* 0x0003e20000000800 */
[----:B------:R-:W-:Y:S09]  /*42a0*/  FFMA.FTZ R4, R4, c[0x0][0x23c], -R8 ;  /* 0x00008f0004047a23 */ /* 0x000ff20000010808 */
[----:B------:R3:W-:Y:S10]  /*42b0*/  MUFU.EX2 R83, R4 ;  /* 0x0000000400537308 */ /* 0x0007f40000000800 */
[----:B------:R-:W2:Y:S01]  /*42c0*/  MUFU.TANH R187, R39 ;  /* 0x0000002700bb7308 */ /* 0x000ea20000002400 */
[----:B-1----:R-:W-:Y:S02]  /*42d0*/  MOV R5, R69 ;  /* 0x0000004500057202 */ /* 0x002fe40000000f00 */
[----:B------:R-:W-:Y:S02]  /*42e0*/  @P1 FSEL R5, R69, -INF , !P2 ;  /* 0xff80000045051808 */ /* 0x000fe40005000000 */
[----:B------:R-:W-:Y:S02]  /*42f0*/  PLOP3.LUT P1, PT, PT, PT, UP0, 0x80, 0x0 ;  /* 0x000000000000781c */ /* 0x000fe40003f2f008 */
[----:B------:R-:W-:Y:S01]  /*4300*/  PLOP3.LUT P2, PT, PT, PT, UP0, 0x80, 0x0 ;  /* 0x000000000000781c */ /* 0x000fe20003f4f008 */
[--C-:B------:R-:W-:Y:S02]  /*4310*/  FFMA.FTZ R5, R5, c[0x0][0x23c], -R0.reuse ;  /* 0x00008f0005057a23 */ /* 0x100fe40000010800 */
[----:B------:R-:W-:Y:S01]  /*4320*/  MUFU.TANH R208, R40 ;  /* 0x0000002800d07308 */ /* 0x000fe20000002400 */
[----:B---3--:R-:W-:Y:S02]  /*4330*/  MOV R4, R68 ;  /* 0x0000004400047202 */ /* 0x008fe40000000f00 */
        /* <DEDUP_REMOVED lines=35> */
[----:B------:R-:W-:Y:S03]  /*4570*/  MOV R12, R136 ;  /* 0x00000088000c7202 */ /* 0x000fe60000000f00 */
[----:B------:R3:W-:Y:S01]  /*4580*/  MUFU.EX2 R182, R13 ;  /* 0x0000000d00b67308 */ /* 0x0007e20000000800 */
        /* <DEDUP_REMOVED lines=8> */
[----:B------:R-:W-:Y:S02]  /*4610*/  PLOP3.LUT P0, PT, PT, PT, UP0, 0x80, 0x0 ;  /* 0x000000000000781c */ /* 0x000fe40003f0f008 */
[----:B---3--:R-:W-:Y:S01]  /*4620*/  MOV R13, R192 ;  /* 0x000000c0000d7202 */ /* 0x008fe20000000f00 */
[--C-:B------:R-:W-:Y:S01]  /*4630*/  FFMA.FTZ R12, R12, c[0x0][0x23c], -R10.reuse ;  /* 0x00008f000c0c7a23 */ /* 0x100fe2000001080a */
[----:B------:R-:W-:Y:S02]  /*4640*/  @P1 FSEL R13, R192, -INF , !P2 ;  /* 0xff800000c00d1808 */ /* 0x000fe40005000000 */
[----:B------:R-:W-:Y:S01]  /*4650*/  PLOP3.LUT P1, PT, PT, PT, UP0, 0x80, 0x0 ;  /* 0x000000000000781c */ /* 0x000fe20003f2f008 */
[----:B------:R3:W-:Y:S01]  /*4660*/  MUFU.EX2 R178, R12 ;  /* 0x0000000c00b27308 */ /* 0x0007e20000000800 */
[----:B------:R-:W-:Y:S01]  /*4670*/  PLOP3.LUT P2, PT, PT, PT, UP0, 0x80, 0x0 ;  /* 0x000000000000781c */ /* 0x000fe20003f4f008 */
[--C-:B------:R-:W-:Y:S08]  /*4680*/  FFMA.FTZ R13, R13, c[0x0][0x23c], -R9.reuse ;  /* 0x00008f000d0d7a23 */ /* 0x100ff00000010809 */
[----:B------:R-:W-:Y:S01]  /*4690*/  MUFU.EX2 R206, R13 ;  /* 0x0000000d00ce7308 */ /* 0x000fe20000000800 */
[----:B-1----:R-:W1:Y:S01]  /*46a0*/  LDSM.16.M88.4 R4, [R116+0x6c00] ;  /* 0x006c00007404783b */ /* 0x002e620000000200 */
[----:B---3--:R-:W-:Y:S02]  /*46b0*/  MOV R12, R191 ;  /* 0x000000bf000c7202 */ /* 0x008fe40000000f00 */
[----:B------:R-:W-:Y:S02]  /*46c0*/  @P0 FSEL R12, R191, -INF , !P3 ;  /* 0xff800000bf0c0808 */ /* 0x000fe40005800000 */
[----:B------:R-:W-:Y:S02]  /*46d0*/  PLOP3.LUT P0, PT, PT, PT, UP0, 0x80, 0x0 ;  /* 0x000000000000781c */ /* 0x000fe40003f0f008 */
[----:B------:R-:W-:Y:S01]  /*46e0*/  PLOP3.LUT P3, PT, PT, PT, UP0, 0x80, 0x0 ;  /* 0x000000000000781c */ /* 0x000fe20003f6f008 */
[--C-:B------:R-:W-:Y:S04]  /*46f0*/  FFMA.FTZ R12, R12, c[0x0][0x23c], -R9.reuse ;  /* 0x00008f000c0c7a23 */ /* 0x100fe80000010809 */
[----:B------:R3:W-:Y:S01]  /*4700*/  MUFU.EX2 R205, R12 ;  /* 0x0000000c00cd7308 */ /* 0x0007e20000000800 */
[-C--:B-1----:R-:W-:Y:S01]  /*4710*/  HMMA.16816.F32 R52, R104, R4.reuse, R52 ;  /* 0x000000046834723c */ /* 0x082fe20000001834 */
[C---:B---3--:R-:W-:Y:S02]  /*4720*/  @P1 IADD3 R12, R11.reuse, 0x20, RZ ;  /* 0x000000200b0c1810 */ /* 0x048fe40007ffe0ff */
[----:B------:R-:W-:Y:S05]  /*4730*/  PLOP3.LUT P1, PT, PT, PT, UP0, 0x80, 0x0 ;  /* 0x000000000000781c */ /* 0x000fea0003f2f008 */
[C---:B------:R-:W-:Y:S01]  /*4740*/  HMMA.16816.F32 R56, R112.reuse, R4, R56 ;  /* 0x000000047038723c */ /* 0x040fe20000001838 */
[----:B------:R-:W-:Y:S03]  /*4750*/  @P2 ISETP.GE.AND P2, PT, R12, UR4, PT ;  /* 0x000000040c002c0c */ /* 0x000fe6000bf46270 */
[----:B------:R-:W-:Y:S02]  /*4760*/  @P0 IADD3 R12, R11, 0x21, RZ ;  /* 0x000000210b0c0810 */ /* 0x000fe40007ffe0ff */
[----:B------:R-:W-:Y:S02]  /*4770*/  PLOP3.LUT P0, PT, PT, PT, UP0, 0x80, 0x0 ;  /* 0x000000000000781c */ /* 0x000fe40003f0f008 */
[----:B------:R-:W-:Y:S01]  /*4780*/  @P3 ISETP.GE.AND P3, PT, R12, UR4, PT ;  /* 0x000000040c003c0c */ /* 0x000fe2000bf66270 */
[-C--:B------:R-:W-:Y:S01]  /*4790*/  HMMA.16816.F32 R60, R112, R6.reuse, R60 ;  /* 0x00000006703c723c */ /* 0x080fe2000000183c */
[----:B------:R-:W3:Y:S02]  /*47a0*/  LDL R114, [R1+0x4] ;  /* 0x0000040001727983 */ /* 0x000ee40000100800 */
[----:B--2---:R-:W-:Y:S02]  /*47b0*/  MOV R12, R134 ;  /* 0x00000086000c7202 */ /* 0x004fe40000000f00 */
[----:B------:R-:W-:Y:S01]  /*47c0*/  @P1 FSEL R12, R134, -INF , !P2 ;  /* 0xff800000860c1808 */ /* 0x000fe20005000000 */
[----:B------:R-:W2:Y:S01]  /*47d0*/  LDL R112, [R1+0x8] ;  /* 0x0000080001707983 */ /* 0x000ea20000100800 */
[----:B------:R-:W-:Y:S01]  /*47e0*/  FMUL.FTZ R52, R52, c[0x0][0x2ec] ;  /* 0x0000bb0034347a20 */ /* 0x000fe20000410000 */
[----:B------:R-:W-:Y:S01]  /*47f0*/  HMMA.16816.F32 R64, R104, R6, R64 ;  /* 0x000000066840723c */ /* 0x000fe20000001840 */
[----:B------:R-:W-:Y:S01]  /*4800*/  FMUL.FTZ R53, R53, c[0x0][0x2ec] ;  /* 0x0000bb0035357a20 */ /* 0x000fe20000410000 */
[----:B------:R-:W-:Y:S01]  /*4810*/  PLOP3.LUT P1, PT, PT, PT, UP0, 0x80, 0x0 ;  /* 0x000000000000781c */ /* 0x000fe20003f2f008 */
[----:B------:R-:W-:Y:S01]  /*4820*/  MUFU.TANH R161, R52 ;  /* 0x0000003400a17308 */ /* 0x000fe20000002400 */
[--C-:B------:R-:W-:Y:S01]  /*4830*/  FFMA.FTZ R13, R12, c[0x0][0x23c], -R10.reuse ;  /* 0x00008f000c0d7a23 */ /* 0x100fe2000001080a */
[----:B----4-:R-:W-:Y:S01]  /*4840*/  MOV R12, R133 ;  /* 0x00000085000c7202 */ /* 0x010fe20000000f00 */
[----:B------:R-:W-:Y:S01]  /*4850*/  FMUL.FTZ R54, R54, c[0x0][0x2ec] ;  /* 0x0000bb0036367a20 */ /* 0x000fe20000410000 */
[----:B------:R-:W-:Y:S01]  /*4860*/  @P0 FSEL R12, R133, -INF , !P3 ;  /* 0xff800000850c0808 */ /* 0x000fe20005800000 */
[----:B------:R-:W-:Y:S01]  /*4870*/  FMUL.FTZ R55, R55, c[0x0][0x2ec] ;  /* 0x0000bb0037377a20 */ /* 0x000fe20000410000 */
[----:B------:R-:W-:Y:S02]  /*4880*/  MOV R113, R2 ;  /* 0x0000000200717202 */ /* 0x000fe40000000f00 */
[----:B------:R-:W-:Y:S01]  /*4890*/  PLOP3.LUT P0, PT, PT, PT, UP0, 0x80, 0x0 ;  /* 0x000000000000781c */ /* 0x000fe20003f0f008 */
[----:B------:R-:W-:Y:S01]  /*48a0*/  FFMA.FTZ R5, R12, c[0x0][0x23c], -R10 ;  /* 0x00008f000c057a23 */ /* 0x000fe2000001080a */
[----:B------:R-:W-:Y:S01]  /*48b0*/  MOV R4, R190 ;  /* 0x000000be00047202 */ /* 0x000fe20000000f00 */
[----:B------:R-:W-:Y:S01]  /*48c0*/  FMUL.FTZ R56, R56, c[0x0][0x2ec] ;  /* 0x0000bb0038387a20 */ /* 0x000fe20000410000 */
[----:B------:R-:W-:Y:S01]  /*48d0*/  @P1 FSEL R4, R190, -INF , !P2 ;  /* 0xff800000be041808 */ /* 0x000fe20005000000 */
[----:B------:R-:W-:Y:S01]  /*48e0*/  FMUL.FTZ R57, R57, c[0x0][0x2ec] ;  /* 0x0000bb0039397a20 */ /* 0x000fe20000410000 */
[----:B------:R1:W-:Y:S01]  /*48f0*/  MUFU.EX2 R135, R5 ;  /* 0x0000000500877308 */ /* 0x0003e20000000800 */
[----:B------:R-:W-:Y:S01]  /*4900*/  FMUL.FTZ R58, R58, c[0x0][0x2ec] ;  /* 0x0000bb003a3a7a20 */ /* 0x000fe20000410000 */
[----:B------:R-:W-:Y:S01]  /*4910*/  @P4 IADD3 R6, R11, 0x30, RZ ;  /* 0x000000300b064810 */ /* 0x000fe20007ffe0ff */
[----:B------:R-:W-:Y:S01]  /*4920*/  FMUL.FTZ R59, R59, c[0x0][0x2ec] ;  /* 0x0000bb003b3b7a20 */ /* 0x000fe20000410000 */
[----:B------:R-:W-:Y:S01]  /*4930*/  PLOP3.LUT P4, PT, PT, PT, UP0, 0x80, 0x0 ;  /* 0x000000000000781c */ /* 0x000fe20003f8f008 */
[----:B------:R-:W-:Y:S01]  /*4940*/  FMUL.FTZ R60, R60, c[0x0][0x2ec] ;  /* 0x0000bb003c3c7a20 */ /* 0x000fe20000410000 */
[----:B------:R-:W-:Y:S01]  /*4950*/  @P5 ISETP.GE.AND P5, PT, R6, UR4, PT ;  /* 0x0000000406005c0c */ /* 0x000fe2000bfa6270 */
[----:B------:R-:W-:Y:S01]  /*4960*/  FMUL.FTZ R61, R61, c[0x0][0x2ec] ;  /* 0x0000bb003d3d7a20 */ /* 0x000fe20000410000 */
[----:B------:R-:W-:Y:S01]  /*4970*/  PLOP3.LUT P1, PT, PT, PT, UP0, 0x80, 0x0 ;  /* 0x000000000000781c */ /* 0x000fe20003f2f008 */
[----:B------:R-:W-:Y:S01]  /*4980*/  FMUL.FTZ R62, R62, c[0x0][0x2ec] ;  /* 0x0000bb003e3e7a20 */ /* 0x000fe20000410000 */
[----:B------:R-:W-:Y:S01]  /*4990*/  MUFU.TANH R185, R60 ;  /* 0x0000003c00b97308 */ /* 0x000fe20000002400 */
[----:B------:R-:W-:Y:S02]  /*49a0*/  FMUL.FTZ R64, R64, c[0x0][0x2ec] ;  /* 0x0000bb0040407a20 */ /* 0x000fe40000410000 */
[----:B------:R-:W-:Y:S02]  /*49b0*/  FMUL.FTZ R65, R65, c[0x0][0x2ec] ;  /* 0x0000bb0041417a20 */ /* 0x000fe40000410000 */
[----:B------:R-:W-:Y:S02]  /*49c0*/  FMUL.FTZ R66, R66, c[0x0][0x2ec] ;  /* 0x0000bb0042427a20 */ /* 0x000fe40000410000 */
[----:B------:R-:W-:Y:S02]  /*49d0*/  FMUL.FTZ R67, R67, c[0x0][0x2ec] ;  /* 0x0000bb0043437a20 */ /* 0x000fe40000410000 */
[----:B------:R-:W-:Y:S01]  /*49e0*/  FMUL.FTZ R63, R63, c[0x0][0x2ec] ;  /* 0x0000bb003f3f7a20 */ /* 0x000fe20000410000 */
[----:B------:R-:W-:Y:S01]  /*49f0*/  MUFU.TANH R183, R61 ;  /* 0x0000003d00b77308 */ /* 0x000fe20000002400 */
[--C-:B-1----:R-:W-:Y:S01]  /*4a00*/  FFMA.FTZ R5, R4, c[0x0][0x23c], -R9.reuse ;  /* 0x00008f0004057a23 */ /* 0x102fe20000010809 */
[----:B------:R-:W-:Y:S02]  /*4a10*/  MOV R4, R187 ;  /* 0x000000bb00047202 */ /* 0x000fe40000000f00 */
[----:B------:R-:W-:Y:S02]  /*4a20*/  @P0 FSEL R4, R187, -INF , !P3 ;  /* 0xff800000bb040808 */ /* 0x000fe40005800000 */
[----:B------:R-:W-:Y:S04]  /*4a30*/  PLOP3.LUT P0, PT, PT, PT, UP0, 0x80, 0x0 ;  /* 0x000000000000781c */ /* 0x000fe80003f0f008 */
[----:B------:R-:W1:Y:S01]  /*4a40*/  MUFU.TANH R200, R62 ;  /* 0x0000003e00c87308 */ /* 0x000e620000002400 */
[--C-:B------:R-:W-:Y:S09]  /*4a50*/  FFMA.FTZ R4, R4, c[0x0][0x23c], -R9.reuse ;  /* 0x00008f0004047a23 */ /* 0x100ff20000010809 */
[----:B------:R4:W-:Y:S10]  /*4a60*/  MUFU.EX2 R195, R4 ;  /* 0x0000000400c37308 */ /* 0x0009f40000000800 */
[----:B------:R4:W-:Y:S01]  /*4a70*/  MUFU.EX2 R196, R5 ;  /* 0x0000000500c47308 */ /* 0x0009e20000000800 */
[----:B-1----:R-:W-:Y:S09]  /*4a80*/  MOV R7, R200 ;  /* 0x000000c800077202 */ /* 0x002ff20000000f00 */
[----:B------:R-:W1:Y:S01]  /*4a90*/  MUFU.TANH R155, R53 ;  /* 0x00000035009b7308 */ /* 0x000e620000002400 */
[----:B----4-:R-:W-:Y:S02]  /*4aa0*/  MOV R4, R208 ;  /* 0x000000d000047202 */ /* 0x010fe40000000f00 */
[----:B------:R-:W-:Y:S02]  /*4ab0*/  @P1 FSEL R4, R208, -INF , !P2 ;  /* 0xff800000d0041808 */ /* 0x000fe40005000000 */
[----:B------:R-:W-:Y:S05]  /*4ac0*/  PLOP3.LUT P1, PT, PT, PT, UP0, 0x80, 0x0 ;  /* 0x000000000000781c */ /* 0x000fea0003f2f008 */
[----:B------:R-:W-:Y:S01]  /*4ad0*/  MUFU.TANH R152, R64 ;  /* 0x0000004000987308 */ /* 0x000fe20000002400 */
[--C-:B------:R-:W-:Y:S01]  /*4ae0*/  FFMA.FTZ R5, R4, c[0x0][0x23c], -R8.reuse ;  /* 0x00008f0004057a23 */ /* 0x100fe20000010808 */
[----:B------:R-:W-:Y:S02]  /*4af0*/  MOV R4, R207 ;  /* 0x000000cf00047202 */ /* 0x000fe40000000f00 */
[----:B------:R-:W-:Y:S02]  /*4b00*/  @P0 FSEL R4, R207, -INF , !P3 ;  /* 0xff800000cf040808 */ /* 0x000fe40005800000 */
[----:B------:R-:W-:Y:S04]  /*4b10*/  PLOP3.LUT P0, PT, PT, PT, UP0, 0x80, 0x0 ;  /* 0x000000000000781c */ /* 0x000fe80003f0f008 */
[----:B------:R4:W-:Y:S10]  /*4b20*/  MUFU.EX2 R234, R5 ;  /* 0x0000000500ea7308 */ /* 0x0009f40000000800 */
[----:B------:R-:W-:Y:S10]  /*4b30*/  MUFU.TANH R151, R65 ;  /* 0x0000004100977308 */ /* 0x000ff40000002400 */
[----:B------:R-:W-:Y:S01]  /*4b40*/  MUFU.TANH R164, R66 ;  /* 0x0000004200a47308 */ /* 0x000fe20000002400 */
[----:B----4-:R-:W-:Y:S01]  /*4b50*/  FFMA.FTZ R5, R4, c[0x0][0x23c], -R8 ;  /* 0x00008f0004057a23 */ /* 0x010fe20000010808 */
        /* <DEDUP_REMOVED lines=8> */
[----:B------:R-:W-:Y:S01]  /*4be0*/  MUFU.TANH R199, R63 ;  /* 0x0000003f00c77308 */ /* 0x000fe20000002400 */
[--C-:B----4-:R-:W-:Y:S01]  /*4bf0*/  FFMA.FTZ R5, R4, c[0x0][0x23c], -R0.reuse ;  /* 0x00008f0004057a23 */ /* 0x110fe20000010800 */
[----:B------:R-:W-:Y:S02]  /*4c00*/  MOV R4, R232 ;  /* 0x000000e800047202 */ /* 0x000fe40000000f00 */
[----:B------:R-:W-:Y:S02]  /*4c10*/  @P0 FSEL R4, R232, -INF , !P3 ;  /* 0xff800000e8040808 */ /* 0x000fe40005800000 */
[----:B------:R-:W-:Y:S04]  /*4c20*/  PLOP3.LUT P3, PT, PT, PT, UP0, 0x80, 0x0 ;  /* 0x000000000000781c */ /* 0x000fe80003f6f008 */
[----:B------:R-:W-:Y:S01]  /*4c30*/  MUFU.EX2 R3, R5 ;  /* 0x0000000500037308 */ /* 0x000fe20000000800 */
[----:B------:R-:W-:Y:S01]  /*4c40*/  PLOP3.LUT P0, PT, PT, PT, UP0, 0x80, 0x0 ;  /* 0x000000000000781c */ /* 0x000fe20003f0f008 */
[----:B------:R-:W-:Y:S08]  /*4c50*/  FFMA.FTZ R4, R4, c[0x0][0x23c], -R0 ;  /* 0x00008f0004047a23 */ /* 0x000ff00000010800 */
[----:B------:R4:W-:Y:S10]  /*4c60*/  MUFU.EX2 R2, R4 ;  /* 0x0000000400027308 */ /* 0x0009f40000000800 */
[----:B------:R-:W1:Y:S10]  /*4c70*/  MUFU.TANH R172, R54 ;  /* 0x0000003600ac7308 */ /* 0x000e740000002400 */
[----:B------:R-:W1:Y:S01]  /*4c80*/  MUFU.TANH R171, R55 ;  /* 0x0000003700ab7308 */ /* 0x000e620000002400 */
[C---:B----4-:R-:W-:Y:S02]  /*4c90*/  @P1 IADD3 R4, R11.reuse, 0x28, RZ ;  /* 0x000000280b041810 */ /* 0x050fe40007ffe0ff */
[----:B------:R-:W-:Y:S02]  /*4ca0*/  PLOP3.LUT P1, PT, PT, PT, UP0, 0x80, 0x0 ;  /* 0x000000000000781c */ /* 0x000fe40003f2f008 */
[----:B------:R-:W-:Y:S02]  /*4cb0*/  @P6 ISETP.GE.AND P6, PT, R4, UR4, PT ;  /* 0x0000000404006c0c */ /* 0x000fe4000bfc6270 */
[----:B------:R-:W-:Y:S03]  /*4cc0*/  @P0 IADD3 R4, R11, 0x29, RZ ;  /* 0x000000290b040810 */ /* 0x000fe60007ffe0ff */
[----:B------:R-:W4:Y:S01]  /*4cd0*/  MUFU.TANH R188, R56 ;  /* 0x0000003800bc7308 */ /* 0x000f220000002400 */
        /* <DEDUP_REMOVED lines=17> */
[----:B------:R1:W-:Y:S10]  /*4df0*/  MUFU.EX2 R218, R5 ;  /* 0x0000000500da7308 */ /* 0x0003f40000000800 */
[----:B------:R-:W-:Y:S01]  /*4e00*/  MUFU.EX2 R174, R13 ;  /* 0x0000000d00ae7308 */ /* 0x000fe20000000800 */
[--C-:B-1----:R-:W-:Y:S01]  /*4e10*/  FFMA.FTZ R5, R4, c[0x0][0x23c], -R0.reuse ;  /* 0x00008f0004057a23 */ /* 0x102fe20000010800 */
[----:B------:R-:W-:Y:S02]  /*4e20*/  MOV R4, R224 ;  /* 0x000000e000047202 */ /* 0x000fe40000000f00 */
[----:B------:R-:W-:Y:S06]  /*4e30*/  @P0 FSEL R4, R224, -INF , !P3 ;  /* 0xff800000e0040808 */ /* 0x000fec0005800000 */
        /* <DEDUP_REMOVED lines=33> */
[----:B------:R-:W-:Y:S02]  /*5050*/  MOV R4, R155 ;  /* 0x0000009b00047202 */ /* 0x000fe40000000f00 */
[----:B------:R-:W-:Y:S03]  /*5060*/  @P1 FSEL R4, R155, -INF , !P6 ;  /* 0xff8000009b041808 */ /* 0x000fe60007000000 */
[----:B------:R1:W-:Y:S01]  /*5070*/  MUFU.EX2 R132, R5 ;  /* 0x0000000500847308 */ /* 0x0003e20000000800 */
[----:B------:R-:W-:Y:S01]  /*5080*/  PLOP3.LUT P1, PT, PT, PT, UP0, 0x80, 0x0 ;  /* 0x000000000000781c */ /* 0x000fe20003f2f008 */
[----:B-1----:R-:W-:Y:S01]  /*5090*/  FFMA.FTZ R5, R4, c[0x0][0x23c], -R10 ;  /* 0x00008f0004057a23 */ /* 0x002fe2000001080a */
[----:B------:R-:W-:Y:S02]  /*50a0*/  MOV R4, R172 ;  /* 0x000000ac00047202 */ /* 0x000fe40000000f00 */
[----:B------:R-:W-:Y:S05]  /*50b0*/  @P0 FSEL R4, R172, -INF , !P5 ;  /* 0xff800000ac040808 */ /* 0x000fea0006800000 */
[----:B------:R1:W-:Y:S01]  /*50c0*/  MUFU.EX2 R131, R5 ;  /* 0x0000000500837308 */ /* 0x0003e20000000800 */
[----:B------:R-:W-:Y:S01]  /*50d0*/  PLOP3.LUT P0, PT, PT, PT, UP0, 0x80, 0x0 ;  /* 0x000000000000781c */ /* 0x000fe20003f0f008 */
[--C-:B-1----:R-:W-:Y:S01]  /*50e0*/  FFMA.FTZ R5, R4, c[0x0][0x23c], -R9.reuse ;  /* 0x00008f0004057a23 */ /* 0x102fe20000010809 */
[----:B------:R-:W-:Y:S02]  /*50f0*/  MOV R4, R171 ;  /* 0x000000ab00047202 */ /* 0x000fe40000000f00 */
[----:B------:R-:W-:Y:S05]  /*5100*/  @P1 FSEL R4, R171, -INF , !P6 ;  /* 0xff800000ab041808 */ /* 0x000fea0007000000 */
[----:B------:R1:W-:Y:S01]  /*5110*/  MUFU.EX2 R179, R5 ;  /* 0x0000000500b37308 */ /* 0x0003e20000000800 */
[----:B------:R-:W-:Y:S01]  /*5120*/  PLOP3.LUT P1, PT, PT, PT, UP0, 0x80, 0x0 ;  /* 0x000000000000781c */ /* 0x000fe20003f2f008 */
[--C-:B-1----:R-:W-:Y:S01]  /*5130*/  FFMA.FTZ R5, R4, c[0x0][0x23c], -R9.reuse ;  /* 0x00008f0004057a23 */ /* 0x102fe20000010809 */
[----:B----4-:R-:W-:Y:S02]  /*5140*/  MOV R4, R188 ;  /* 0x000000bc00047202 */ /* 0x010fe40000000f00 */
        /* <DEDUP_REMOVED lines=13> */
[----:B----4-:R-:W-:Y:S01]  /*5220*/  F2FP.PACK_AB R6, R87, R88 ;  /* 0x000000585706723e */ /* 0x010fe200000000ff */
[----:B-1----:R-:W-:Y:S01]  /*5230*/  FFMA.FTZ R5, R4, c[0x0][0x23c], -R8 ;  /* 0x00008f0004057a23 */ /* 0x002fe20000010808 */
[----:B--2---:R-:W-:Y:S02]  /*5240*/  MOV R4, R214 ;  /* 0x000000d600047202 */ /* 0x004fe40000000f00 */
        /* <DEDUP_REMOVED lines=35> */
[----:B----4-:R-:W-:Y:S01]  /*5480*/  F2FP.PACK_AB R5, R80, R81 ;  /* 0x000000515005723e */ /* 0x010fe200000000ff */
        /* <DEDUP_REMOVED lines=11> */
[----:B----4-:R-:W-:Y:S01]  /*5540*/  F2FP.PACK_AB R6, R78, R79 ;  /* 0x0000004f4e06723e */ /* 0x010fe200000000ff */
[----:B------:R4:W-:Y:S01]  /*5550*/  STS [R147+0x14000], R4 ;  /* 0x0140000493007388 */ /* 0x0009e20000000800 */
[----:B---3--:R-:W-:Y:S02]  /*5560*/  F2FP.PACK_AB R7, R83, R84 ;  /* 0x000000545307723e */ /* 0x008fe400000000ff */
[----:B------:R-:W-:Y:S01]  /*5570*/  MOV R5, R164 ;  /* 0x000000a400057202 */ /* 0x000fe20000000f00 */
[----:B------:R3:W-:Y:S01]  /*5580*/  STS [R147+0x14400], R6 ;  /* 0x0144000693007388 */ /* 0x0007e20000000800 */
[----:B------:R-:W-:Y:S02]  /*5590*/  @P0 FSEL R5, R164, -INF , !P3 ;  /* 0xff800000a4050808 */ /* 0x000fe40005800000 */
[----:B------:R-:W-:Y:S01]  /*55a0*/  PLOP3.LUT P0, PT, PT, PT, UP0, 0x80, 0x0 ;  /* 0x000000000000781c */ /* 0x000fe20003f0f008 */
[----:B------:R2:W-:Y:S02]  /*55b0*/  STS [R148+0x12400], R8 ;  /* 0x0124000894007388 */ /* 0x0005e40000000800 */
[--C-:B-1----:R-:W-:Y:S01]  /*55c0*/  FFMA.FTZ R10, R5, c[0x0][0x23c], -R9.reuse ;  /* 0x00008f00050a7a23 */ /* 0x102fe20000010809 */
[----:B------:R-:W-:Y:S02]  /*55d0*/  F2FP.PACK_AB R5, R178, R182 ;  /* 0x000000b6b205723e */ /* 0x000fe400000000ff */
[----:B----4-:R-:W-:Y:S01]  /*55e0*/  F2FP.PACK_AB R4, R193, R194 ;  /* 0x000000c2c104723e */ /* 0x010fe200000000ff */
[----:B------:R-:W-:Y:S01]  /*55f0*/  MUFU.EX2 R170, R10 ;  /* 0x0000000a00aa7308 */ /* 0x000fe20000000800 */
[----:B---3--:R-:W-:Y:S03]  /*5600*/  MOV R6, R162 ;  /* 0x000000a200067202 */ /* 0x008fe60000000f00 */
        /* <DEDUP_REMOVED lines=10> */
[----:B------:R-:W-:Y:S02]  /*56b0*/  PLOP3.LUT P1, PT, PT, PT, UP5, 0x80, 0x0 ;  /* 0x000000000000781c */ /* 0x000fe40003f2f058 */
[----:B------:R-:W-:Y:S05]  /*56c0*/  IADD3.X R115, R112, UR10, RZ, P0, !PT ;  /* 0x0000000a70737c10 */ /* 0x000fea00087fe4ff */
[----:B------:R-:W4:Y:S02]  /*56d0*/  LDG.E R112, [R114.64] ;  /* 0x0000002072707981 */ /* 0x000f24000c1e1900 */
[----:B------:R3:W3:Y:S01]  /*56e0*/  MUFU.EX2 R226, R0 ;  /* 0x0000000000e27308 */ /* 0x0006e20000000800 */
[----:B-1----:R-:W-:Y:S02]  /*56f0*/  F2FP.PACK_AB R4, R205, R206 ;  /* 0x000000cecd04723e */ /* 0x002fe400000000ff */
[----:B--2---:R-:W-:Y:S03]  /*5700*/  F2FP.PACK_AB R5, R70, R71 ;  /* 0x000000474605723e */ /* 0x004fe600000000ff */
[----:B------:R1:W-:Y:S04]  /*5710*/  STS [R146+0x12400], R4 ;  /* 0x0124000492007388 */ /* 0x0003e80000000800 */
[----:B------:R2:W-:Y:S01]  /*5720*/  STS [R148+0x14000], R7 ;  /* 0x0140000794007388 */ /* 0x0005e20000000800 */
[----:B---3--:R-:W-:Y:S02]  /*5730*/  F2FP.PACK_AB R0, R180, R181 ;  /* 0x000000b5b400723e */ /* 0x008fe400000000ff */
        /* <DEDUP_REMOVED lines=9> */
[----:B---3--:R-:W-:Y:S03]  /*57d0*/  F2FP.PACK_AB R5, R2, R3 ;  /* 0x000000030205723e */ /* 0x008fe600000000ff */
[----:B------:R2:W-:Y:S01]  /*57e0*/  STS [R143+0x12400], R0 ;  /* 0x012400008f007388 */ /* 0x0005e20000000800 */
[----:B------:R-:W-:Y:S05]  /*57f0*/  F2FP.PACK_AB R4, R160, R163 ;  /* 0x000000a3a004723e */ /* 0x000fea00000000ff */
[----:B------:R3:W-:Y:S04]  /*5800*/  STS [R143+0x12000], R4 ;  /* 0x012000048f007388 */ /* 0x0007e80000000800 */
[----:B------:R3:W-:Y:S04]  /*5810*/  STS [R142+0x14000], R6 ;  /* 0x014000068e007388 */ /* 0x0007e80000000800 */
[----:B------:R3:W-:Y:S01]  /*5820*/  STS [R142+0x14400], R5 ;  /* 0x014400058e007388 */ /* 0x0007e20000000800 */
[----:B-1----:R-:W-:Y:S02]  /*5830*/  F2FP.PACK_AB R7, R218, R221 ;  /* 0x000000ddda07723e */ /* 0x002fe400000000ff */
[----:B--2---:R-:W-:Y:S03]  /*5840*/  F2FP.PACK_AB R0, R153, R154 ;  /* 0x0000009a9900723e */ /* 0x004fe600000000ff */
[----:B------:R1:W-:Y:S01]  /*5850*/  STS [R143+0x14000], R7 ;  /* 0x014000078f007388 */ /* 0x0003e20000000800 */
[----:B---3--:R-:W-:Y:S02]  /*5860*/  F2FP.PACK_AB R4, R177, R179 ;  /* 0x000000b3b104723e */ /* 0x008fe400000000ff */
[----:B------:R-:W-:Y:S02]  /*5870*/  F2FP.PACK_AB R6, R250, R252 ;  /* 0x000000fcfa06723e */ /* 0x000fe400000000ff */
        /* <DEDUP_REMOVED lines=8> */
[----:B------:R-:W-:Y:S03]  /*5900*/  F2FP.PACK_AB R4, R202, R204 ;  /* 0x000000ccca04723e */ /* 0x000fe600000000ff */
[----:B------:R-:W-:Y:S01]  /*5910*/  STS [R144+0x12400], R5 ;  /* 0x0124000590007388 */ /* 0x000fe20000000800 */
[----:B-1----:R-:W-:Y:S03]  /*5920*/  F2FP.PACK_AB R0, R226, R237 ;  /* 0x000000ede200723e */ /* 0x002fe600000000ff */
[----:B------:R-:W-:Y:S04]  /*5930*/  STS [R145+0x14000], R7 ;  /* 0x0140000791007388 */ /* 0x000fe80000000800 */
[----:B------:R-:W-:Y:S04]  /*5940*/  STS [R145+0x14400], R6 ;  /* 0x0144000691007388 */ /* 0x000fe80000000800 */
[----:B------:R-:W-:Y:S04]  /*5950*/  STS [R144+0x14000], R4 ;  /* 0x0140000490007388 */ /* 0x000fe80000000800 */
[----:B------:R1:W-:Y:S04]  /*5960*/  STS [R144+0x14400], R0 ;  /* 0x0144000090007388 */ /* 0x0003e80000000800 */
[----:B------:R-:W-:Y:S08]  /*5970*/  LDSM.16.M88.4 R64, [R122+0x4000] ;  /* 0x004000007a40783b */ /* 0x000ff00000000200 */
[----:B------:R-:W2:Y:S08]  /*5980*/  LDSM.16.M88.4 R16, [R117+0x8000] ;  /* 0x008000007510783b */ /* 0x000eb00000000200 */
[----:B------:R-:W3:Y:S01]  /*5990*/  LDSM.16.M88.4 R60, [R122+0x5000] ;  /* 0x005000007a3c783b */ /* 0x000ee20000000200 */
[----:B-1----:R-:W-:Y:S07]  /*59a0*/  FFMA.FTZ R0, -R137, R137, 1 ;  /* 0x3f80000089007423 */ /* 0x002fee0000010189 */
[----:B------:R-:W1:Y:S01]  /*59b0*/  LDSM.16.M88.4 R32, [R117+0x8400] ;  /* 0x008400007520783b */ /* 0x000e620000000200 */
[----:B------:R-:W-:Y:S07]  /*59c0*/  FMUL.FTZ R0, R0, c[0x0][0x2ec] ;  /* 0x0000bb0000007a20 */ /* 0x000fee0000410000 */
[----:B------:R-:W1:Y:S08]  /*59d0*/  LDSM.16.M88.4 R48, [R117+0x8800] ;  /* 0x008800007530783b */ /* 0x000e700000000200 */
[----:B------:R-:W1:Y:S01]  /*59e0*/  LDSM.16.M88.4 R100, [R117+0x8c00] ;  /* 0x008c00007564783b */ /* 0x000e620000000200 */
[-C--:B--2---:R-:W-:Y:S07]  /*59f0*/  HMMA.16816.F32 R4, R64, R16.reuse, RZ ;  /* 0x000000104004723c */ /* 0x084fee00000018ff */
[----:B------:R-:W-:Y:S01]  /*5a00*/  LDSM.16.M88.4 R104, [R123+0x4000] ;  /* 0x004000007b68783b */ /* 0x000fe20000000200 */
[C---:B---3--:R-:W-:Y:S07]  /*5a10*/  HMMA.16816.F32 R8, R60.reuse, R16, RZ ;  /* 0x000000103c08723c */ /* 0x048fee00000018ff */
[----:B------:R-:W2:Y:S01]  /*5a20*/  LDSM.16.M88.4 R108, [R116+0x8000] ;  /* 0x00800000746c783b */ /* 0x000ea20000000200 */
        /* <DEDUP_REMOVED lines=18> */
[C---:B----4-:R-:W-:Y:S02]  /*5b50*/  FADD.FTZ R4, -R112.reuse, R4 ;  /* 0x0000000470047221 */ /* 0x050fe40000010100 */
[----:B------:R-:W-:Y:S02]  /*5b60*/  FADD.FTZ R5, -R112, R5 ;  /* 0x0000000570057221 */ /* 0x000fe40000010100 */
[----:B------:R-:W-:Y:S01]  /*5b70*/  FMUL.FTZ R4, R217, R4 ;  /* 0x00000004d9047220 */ /* 0x000fe20000410000 */
[----:B------:R-:W-:Y:S01]  /*5b80*/  MOV R217, R113 ;  /* 0x0000007100d97202 */ /* 0x000fe20000000f00 */
[----:B------:R-:W-:Y:S02]  /*5b90*/  FMUL.FTZ R113, R150, R5 ;  /* 0x0000000596717220 */ /* 0x000fe40000410000 */
[----:B------:R-:W-:Y:S01]  /*5ba0*/  FMUL.FTZ R150, R4, R0 ;  /* 0x0000000004967220 */ /* 0x000fe20000410000 */
[----:B------:R-:W2:Y:S01]  /*5bb0*/  LDG.E R5, [R114.64+0x20] ;  /* 0x0000202072057981 */ /* 0x000ea2000c1e1900 */
[C---:B-1----:R-:W-:Y:S03]  /*5bc0*/  HMMA.16816.F32 R8, R100.reuse, R108, R8 ;  /* 0x0000006c6408723c */ /* 0x042fe60000001808 */
[----:B------:R1:W3:Y:S04]  /*5bd0*/  LDG.E R4, [R114.64+0x100] ;  /* 0x0001002072047981 */ /* 0x0002e8000c1e1900 */
[----:B------:R1:W4:Y:S01]  /*5be0*/  LDG.E R0, [R114.64+0x120] ;  /* 0x0001202072007981 */ /* 0x000322000c1e1900 */
[-C--:B------:R-:W-:Y:S08]  /*5bf0*/  HMMA.16816.F32 R12, R100, R110.reuse, R12 ;  /* 0x0000006e640c723c */ /* 0x080ff0000000180c */
[C---:B------:R-:W-:Y:S01]  /*5c00*/  HMMA.16816.F32 R16, R104.reuse, R110, R16 ;  /* 0x0000006e6810723c */ /* 0x040fe20000001810 */
[----:B------:R-:W1:Y:S11]  /*5c10*/  LDSM.16.M88.4 R108, [R116+0x8400] ;  /* 0x00840000746c783b */ /* 0x000e760000000200 */
[----:B------:R-:W-:Y:S11]  /*5c20*/  @!UPT UIADD3 URZ, URZ, URZ, URZ ;  /* 0x0000003f3f3ff290 */ /* 0x000ff6000fffe03f */
[----:B------:R-:W-:Y:S01]  /*5c30*/  @!UPT UIADD3 URZ, URZ, URZ, URZ ;  /* 0x0000003f3f3ff290 */ /* 0x000fe2000fffe03f */
[C---:B------:R-:W-:Y:S02]  /*5c40*/  FADD.FTZ R16, -R112.reuse, R16 ;  /* 0x0000001070107221 */ /* 0x040fe40000010100 */
[C---:B------:R-:W-:Y:S01]  /*5c50*/  FADD.FTZ R17, -R112.reuse, R17 ;  /* 0x0000001170117221 */ /* 0x040fe20000010100 */
[-C--:B-1----:R-:W-:Y:S08]  /*5c60*/  HMMA.16816.F32 R20, R104, R108.reuse, R20 ;  /* 0x0000006c6814723c */ /* 0x082ff00000001814 */
[C---:B------:R-:W-:Y:S08]  /*5c70*/  HMMA.16816.F32 R24, R100.reuse, R108, R24 ;  /* 0x0000006c6418723c */ /* 0x040ff00000001818 */
[-C--:B------:R-:W-:Y:S08]  /*5c80*/  HMMA.16816.F32 R28, R100, R110.reuse, R28 ;  /* 0x0000006e641c723c */ /* 0x080ff0000000181c */
[C---:B------:R-:W-:Y:S01]  /*5c90*/  FADD.FTZ R20, -R112.reuse, R20 ;  /* 0x0000001470147221 */ /* 0x040fe20000010100 */
[C---:B------:R-:W-:Y:S01]  /*5ca0*/  HMMA.16816.F32 R32, R104.reuse, R110, R32 ;  /* 0x0000006e6820723c */ /* 0x040fe20000001820 */
[----:B------:R-:W1:Y:S02]  /*5cb0*/  LDSM.16.M88.4 R108, [R116+0x8800] ;  /* 0x00880000746c783b */ /* 0x000e640000000200 */
[C---:B------:R-:W-:Y:S11]  /*5cc0*/  FADD.FTZ R21, -R112.reuse, R21 ;  /* 0x0000001570157221 */ /* 0x040ff60000010100 */
[----:B------:R-:W-:Y:S10]  /*5cd0*/  @!UPT UIADD3 URZ, URZ, URZ, URZ ;  /* 0x0000003f3f3ff290 */ /* 0x000ff4000fffe03f */
[C---:B------:R-:W-:Y:S02]  /*5ce0*/  FADD.FTZ R32, -R112.reuse, R32 ;  /* 0x0000002070207221 */ /* 0x040fe40000010100 */
[----:B------:R-:W-:Y:S01]  /*5cf0*/  FADD.FTZ R33, -R112, R33 ;  /* 0x0000002170217221 */ /* 0x000fe20000010100 */
[-C--:B-1----:R-:W-:Y:S08]  /*5d00*/  HMMA.16816.F32 R36, R104, R108.reuse, R36 ;  /* 0x0000006c6824723c */ /* 0x082ff00000001824 */
[C---:B------:R-:W-:Y:S08]  /*5d10*/  HMMA.16816.F32 R40, R100.reuse, R108, R40 ;  /* 0x0000006c6428723c */ /* 0x040ff00000001828 */
[-C--:B------:R-:W-:Y:S08]  /*5d20*/  HMMA.16816.F32 R44, R100, R110.reuse, R44 ;  /* 0x0000006e642c723c */ /* 0x080ff0000000182c */
[C---:B------:R-:W-:Y:S01]  /*5d30*/  HMMA.16816.F32 R48, R104.reuse, R110, R48 ;  /* 0x0000006e6830723c */ /* 0x040fe20000001830 */
[----:B------:R-:W1:Y:S07]  /*5d40*/  LDSM.16.M88.4 R108, [R116+0x8c00] ;  /* 0x008c0000746c783b */ /* 0x000e6e0000000200 */
[-C--:B-1----:R-:W-:Y:S08]  /*5d50*/  HMMA.16816.F32 R52, R104, R108.reuse, R52 ;  /* 0x0000006c6834723c */ /* 0x082ff00000001834 */
[C---:B------:R-:W-:Y:S08]  /*5d60*/  HMMA.16816.F32 R56, R100.reuse, R108, R56 ;  /* 0x0000006c6438723c */ /* 0x040ff00000001838 */
[-C--:B------:R-:W-:Y:S07]  /*5d70*/  HMMA.16816.F32 R60, R100, R110.reuse, R60 ;  /* 0x0000006e643c723c */ /* 0x080fee000000183c */
[----:B------:R-:W-:Y:S01]  /*5d80*/  FFMA.FTZ R100, -R141, R141, 1 ;  /* 0x3f8000008d647423 */ /* 0x000fe2000001018d */
[----:B------:R-:W-:Y:S01]  /*5d90*/  HMMA.16816.F32 R64, R104, R110, R64 ;  /* 0x0000006e6840723c */ /* 0x000fe20000001840 */
[----:B------:R-:W-:Y:S03]  /*5da0*/  FMUL.FTZ R103, R203, R16 ;  /* 0x00000010cb677220 */ /* 0x000fe60000410000 */
[----:B------:R-:W-:Y:S02]  /*5db0*/  FMUL.FTZ R100, R100, c[0x0][0x2ec] ;  /* 0x0000bb0064647a20 */ /* 0x000fe40000410000 */
[----:B------:R-:W-:Y:S02]  /*5dc0*/  FMUL.FTZ R102, R201, R17 ;  /* 0x00000011c9667220 */ /* 0x000fe40000410000 */
[----:B------:R-:W-:Y:S04]  /*5dd0*/  FFMA.FTZ R17, -R189, R189, 1 ;  /* 0x3f800000bd117423 */ /* 0x000fe800000101bd */
[----:B------:R-:W-:Y:S02]  /*5de0*/  FFMA.FTZ R16, -R140, R140, 1 ;  /* 0x3f8000008c107423 */ /* 0x000fe4000001018c */
[----:B------:R-:W-:Y:S02]  /*5df0*/  FMUL.FTZ R141, R113, R100 ;  /* 0x00000064718d7220 */ /* 0x000fe40000410000 */
[----:B------:R-:W-:Y:S02]  /*5e00*/  FMUL.FTZ R101, R194, R20 ;  /* 0x00000014c2657220 */ /* 0x000fe40000410000 */
[----:B------:R-:W-:Y:S02]  /*5e10*/  FMUL.FTZ R100, R193, R21 ;  /* 0x00000015c1647220 */ /* 0x000fe40000410000 */
[----:B------:R-:W-:Y:S02]  /*5e20*/  FMUL.FTZ R17, R17, c[0x0][0x2ec] ;  /* 0x0000bb0011117a20 */ /* 0x000fe40000410000 */
[----:B------:R-:W-:Y:S02]  /*5e30*/  FMUL.FTZ R16, R16, c[0x0][0x2ec] ;  /* 0x0000bb0010107a20 */ /* 0x000fe40000410000 */
[----:B------:R-:W-:Y:S02]  /*5e40*/  FFMA.FTZ R20, -R139, R139, 1 ;  /* 0x3f8000008b147423 */ /* 0x000fe4000001018b */
[----:B------:R-:W-:Y:S02]  /*5e50*/  FFMA.FTZ R21, -R138, R138, 1 ;  /* 0x3f8000008a157423 */ /* 0x000fe4000001018a */
[----:B------:R-:W-:Y:S02]  /*5e60*/  FMUL.FTZ R140, R103, R17 ;  /* 0x00000011678c7220 */ /* 0x000fe40000410000 */
[----:B------:R-:W-:Y:S02]  /*5e70*/  FMUL.FTZ R139, R102, R16 ;  /* 0x00000010668b7220 */ /* 0x000fe40000410000 */
[----:B------:R-:W-:Y:S02]  /*5e80*/  FMUL.FTZ R17, R20, c[0x0][0x2ec] ;  /* 0x0000bb0014117a20 */ /* 0x000fe40000410000 */
[----:B------:R-:W-:Y:S02]  /*5e90*/  FMUL.FTZ R16, R21, c[0x0][0x2ec] ;  /* 0x0000bb0015107a20 */ /* 0x000fe40000410000 */
        /* <DEDUP_REMOVED lines=30> */
[----:B------:R-:W-:Y:S02]  /*6080*/  FMUL.FTZ R37, R132, R37 ;  /* 0x0000002584257220 */ /* 0x000fe40000410000 */
[----:B------:R-:W-:Y:S02]  /*6090*/  FMUL.FTZ R36, R131, R36 ;  /* 0x0000002483247220 */ /* 0x000fe40000410000 */
        /* <DEDUP_REMOVED lines=12> */
[C---:B--2---:R-:W-:Y:S02]  /*6160*/  FADD.FTZ R17, -R5.reuse, R6 ;  /* 0x0000000605117221 */ /* 0x044fe40000010100 */
[----:B------:R-:W-:Y:S02]  /*6170*/  FADD.FTZ R16, -R5, R7 ;  /* 0x0000000705107221 */ /* 0x000fe40000010100 */
[----:B------:R-:W-:Y:S02]  /*6180*/  FFMA.FTZ R6, -R219, R219, 1 ;  /* 0x3f800000db067423 */ /* 0x000fe400000101db */
[----:B------:R-:W-:Y:S02]  /*6190*/  FFMA.FTZ R21, -R161, R161, 1 ;  /* 0x3f800000a1157423 */ /* 0x000fe400000101a1 */
[----:B------:R-:W-:Y:S02]  /*61a0*/  FFMA.FTZ R20, -R155, R155, 1 ;  /* 0x3f8000009b147423 */ /* 0x000fe4000001019b */
[----:B------:R-:W-:Y:S02]  /*61b0*/  FFMA.FTZ R7, -R220, R220, 1 ;  /* 0x3f800000dc077423 */ /* 0x000fe400000101dc */
[----:B------:R-:W-:Y:S02]  /*61c0*/  FMUL.FTZ R16, R89, R16 ;  /* 0x0000001059107220 */ /* 0x000fe40000410000 */
[----:B------:R-:W-:Y:S01]  /*61d0*/  FMUL.FTZ R6, R6, c[0x0][0x2ec] ;  /* 0x0000bb0006067a20 */ /* 0x000fe20000410000 */
[----:B------:R1:W5:Y:S01]  /*61e0*/  LDL.LU R89, [R1+0xa4] ;  /* 0x0000a40001597983 */ /* 0x0003620000300800 */
[----:B------:R-:W-:Y:S02]  /*61f0*/  FMUL.FTZ R21, R21, c[0x0][0x2ec] ;  /* 0x0000bb0015157a20 */ /* 0x000fe40000410000 */
[----:B------:R-:W-:Y:S02]  /*6200*/  FMUL.FTZ R20, R20, c[0x0][0x2ec] ;  /* 0x0000bb0014147a20 */ /* 0x000fe40000410000 */
[----:B------:R-:W-:Y:S02]  /*6210*/  FMUL.FTZ R17, R217, R17 ;  /* 0x00000011d9117220 */ /* 0x000fe40000410000 */
[----:B------:R-:W-:Y:S02]  /*6220*/  FMUL.FTZ R7, R7, c[0x0][0x2ec] ;  /* 0x0000bb0007077a20 */ /* 0x000fe40000410000 */
[C---:B------:R-:W-:Y:S02]  /*6230*/  FADD.FTZ R18, -R5.reuse, R18 ;  /* 0x0000001205127221 */ /* 0x040fe40000010100 */
[----:B------:R-:W-:Y:S02]  /*6240*/  FADD.FTZ R19, -R5, R19 ;  /* 0x0000001305137221 */ /* 0x000fe40000010100 */
[----:B------:R-:W-:Y:S02]  /*6250*/  FMUL.FTZ R110, R16, R6 ;  /* 0x00000006106e7220 */ /* 0x000fe40000410000 */
[----:B------:R-:W-:Y:S02]  /*6260*/  FFMA.FTZ R6, -R213, R213, 1 ;  /* 0x3f800000d5067423 */ /* 0x000fe400000101d5 */
[----:B------:R-:W-:Y:S02]  /*6270*/  FMUL.FTZ R115, R37, R21 ;  /* 0x0000001525737220 */ /* 0x000fe40000410000 */
[----:B------:R-:W-:Y:S02]  /*6280*/  FMUL.FTZ R114, R36, R20 ;  /* 0x0000001424727220 */ /* 0x000fe40000410000 */
[----:B------:R-:W-:Y:S02]  /*6290*/  FMUL.FTZ R111, R17, R7 ;  /* 0x00000007116f7220 */ /* 0x000fe40000410000 */
[----:B------:R-:W-:Y:S02]  /*62a0*/  FMUL.FTZ R21, R236, R18 ;  /* 0x00000012ec157220 */ /* 0x000fe40000410000 */
[----:B------:R-:W-:Y:S02]  /*62b0*/  FMUL.FTZ R20, R235, R19 ;  /* 0x00000013eb147220 */ /* 0x000fe40000410000 */
[----:B------:R-:W-:Y:S02]  /*62c0*/  FADD.FTZ R18, -R5, R23 ;  /* 0x0000001705127221 */ /* 0x000fe40000010100 */
[----:B------:R-:W-:Y:S02]  /*62d0*/  FFMA.FTZ R7, -R215, R215, 1 ;  /* 0x3f800000d7077423 */ /* 0x000fe400000101d7 */
[----:B------:R-:W-:Y:S02]  /*62e0*/  FMUL.FTZ R6, R6, c[0x0][0x2ec] ;  /* 0x0000bb0006067a20 */ /* 0x000fe40000410000 */
[----:B------:R-:W-:Y:S02]  /*62f0*/  FFMA.FTZ R17, -R209, R209, 1 ;  /* 0x3f800000d1117423 */ /* 0x000fe400000101d1 */
        /* <DEDUP_REMOVED lines=21> */
[----:B------:R-:W-:Y:S02]  /*6450*/  FMUL.FTZ R7, R7, c[0x0][0x2ec] ;  /* 0x0000bb0007077a20 */ /* 0x000fe40000410000 */
[----:B------:R-:W-:Y:S02]  /*6460*/  FFMA.FTZ R16, -R190, R190, 1 ;  /* 0x3f800000be107423 */ /* 0x000fe400000101be */
[----:B------:R-:W-:Y:S02]  /*6470*/  FMUL.FTZ R104, R20, R6 ;  /* 0x0000000614687220 */ /* 0x000fe40000410000 */
[----:B------:R-:W-:Y:S02]  /*6480*/  FMUL.FTZ R6, R17, c[0x0][0x2ec] ;  /* 0x0000bb0011067a20 */ /* 0x000fe40000410000 */
[----:B------:R-:W-:Y:S02]  /*6490*/  FMUL.FTZ R105, R21, R7 ;  /* 0x0000000715697220 */ /* 0x000fe40000410000 */
[----:B------:R-:W-:Y:S02]  /*64a0*/  FMUL.FTZ R7, R16, c[0x0][0x2ec] ;  /* 0x0000bb0010077a20 */ /* 0x000fe40000410000 */
[----:B------:R-:W-:Y:S02]  /*64b0*/  FADD.FTZ R16, -R5, R51 ;  /* 0x0000003305107221 */ /* 0x000fe40000010100 */
[----:B------:R-:W-:Y:S02]  /*64c0*/  FMUL.FTZ R102, R18, R6 ;  /* 0x0000000612667220 */ /* 0x000fe40000410000 */
[----:B------:R-:W-:Y:S02]  /*64d0*/  FFMA.FTZ R6, -R175, R175, 1 ;  /* 0x3f800000af067423 */ /* 0x000fe400000101af */
[C---:B------:R-:W-:Y:S02]  /*64e0*/  FADD.FTZ R19, -R5.reuse, R38 ;  /* 0x0000002605137221 */ /* 0x040fe40000010100 */
[----:B------:R-:W-:Y:S02]  /*64f0*/  FMUL.FTZ R16, R180, R16 ;  /* 0x00000010b4107220 */ /* 0x000fe40000410000 */
[----:B------:R-:W-:Y:S02]  /*6500*/  FMUL.FTZ R6, R6, c[0x0][0x2ec] ;  /* 0x0000bb0006067a20 */ /* 0x000fe40000410000 */
[----:B------:R-:W-:Y:S02]  /*6510*/  FMUL.FTZ R19, R196, R19 ;  /* 0x00000013c4137220 */ /* 0x000fe40000410000 */
[C---:B------:R-:W-:Y:S02]  /*6520*/  FADD.FTZ R18, -R5.reuse, R66 ;  /* 0x0000004205127221 */ /* 0x040fe40000010100 */
[----:B------:R-:W-:Y:S02]  /*6530*/  FMUL.FTZ R100, R16, R6 ;  /* 0x0000000610647220 */ /* 0x000fe40000410000 */
[----:B------:R-:W-:Y:S02]  /*6540*/  FFMA.FTZ R6, -R164, R164, 1 ;  /* 0x3f800000a4067423 */ /* 0x000fe400000101a4 */
[----:B------:R-:W-:Y:S02]  /*6550*/  FADD.FTZ R17, -R5, R50 ;  /* 0x0000003205117221 */ /* 0x000fe40000010100 */
[----:B------:R-:W-:Y:S02]  /*6560*/  FMUL.FTZ R103, R19, R7 ;  /* 0x0000000713677220 */ /* 0x000fe40000410000 */
[----:B------:R-:W-:Y:S02]  /*6570*/  FFMA.FTZ R7, -R176, R176, 1 ;  /* 0x3f800000b0077423 */ /* 0x000fe400000101b0 */
[----:B------:R-:W-:Y:S02]  /*6580*/  FMUL.FTZ R18, R170, R18 ;  /* 0x00000012aa127220 */ /* 0x000fe40000410000 */
[----:B------:R-:W-:Y:S02]  /*6590*/  FMUL.FTZ R6, R6, c[0x0][0x2ec] ;  /* 0x0000bb0006067a20 */ /* 0x000fe40000410000 */
[----:B------:R-:W-:Y:S02]  /*65a0*/  FMUL.FTZ R17, R181, R17 ;  /* 0x00000011b5117220 */ /* 0x000fe40000410000 */
[C---:B------:R-:W-:Y:S02]  /*65b0*/  FADD.FTZ R20, -R5.reuse, R54 ;  /* 0x0000003605147221 */ /* 0x040fe40000010100 */
[----:B------:R-:W-:Y:S02]  /*65c0*/  FADD.FTZ R19, -R5, R55 ;  /* 0x0000003705137221 */ /* 0x000fe40000010100 */
[----:B------:R-:W-:Y:S02]  /*65d0*/  FMUL.FTZ R7, R7, c[0x0][0x2ec] ;  /* 0x0000bb0007077a20 */ /* 0x000fe40000410000 */
[----:B------:R-:W-:Y:S02]  /*65e0*/  FADD.FTZ R67, -R5, R67 ;  /* 0x0000004305437221 */ /* 0x000fe40000010100 */
[----:B------:R-:W-:Y:S02]  /*65f0*/  FFMA.FTZ R16, -R172, R172, 1 ;  /* 0x3f800000ac107423 */ /* 0x000fe400000101ac */
[----:B------:R-:W-:Y:S02]  /*6600*/  FFMA.FTZ R5, -R162, R162, 1 ;  /* 0x3f800000a2057423 */ /* 0x000fe400000101a2 */
[----:B------:R-:W-:Y:S02]  /*6610*/  FMUL.FTZ R65, R18, R6 ;  /* 0x0000000612417220 */ /* 0x000fe40000410000 */
[----:B---3--:R-:W-:Y:S02]  /*6620*/  FADD.FTZ R12, -R4, R12 ;  /* 0x0000000c040c7221 */ /* 0x008fe40000010100 */
[----:B------:R-:W-:Y:S02]  /*6630*/  FFMA.FTZ R6, -R239, R239, 1 ;  /* 0x3f800000ef067423 */ /* 0x000fe400000101ef */
[----:B------:R-:W-:Y:S02]  /*6640*/  FMUL.FTZ R20, R179, R20 ;  /* 0x00000014b3147220 */ /* 0x000fe40000410000 */
[----:B------:R-:W-:Y:S02]  /*6650*/  FMUL.FTZ R101, R17, R7 ;  /* 0x0000000711657220 */ /* 0x000fe40000410000 */
[----:B------:R-:W-:Y:S02]  /*6660*/  FMUL.FTZ R17, R169, R67 ;  /* 0x00000043a9117220 */ /* 0x000fe40000410000 */
[----:B------:R-:W-:Y:S02]  /*6670*/  FMUL.FTZ R16, R16, c[0x0][0x2ec] ;  /* 0x0000bb0010107a20 */ /* 0x000fe40000410000 */
[----:B------:R-:W-:Y:S02]  /*6680*/  FMUL.FTZ R5, R5, c[0x0][0x2ec] ;  /* 0x0000bb0005057a20 */ /* 0x000fe40000410000 */
[----:B------:R-:W-:Y:S02]  /*6690*/  FADD.FTZ R8, -R4, R8 ;  /* 0x0000000804087221 */ /* 0x000fe40000010100 */
[----:B------:R-:W-:Y:S02]  /*66a0*/  FMUL.FTZ R12, R86, R12 ;  /* 0x0000000c560c7220 */ /* 0x000fe40000410000 */
[----:B------:R-:W-:Y:S02]  /*66b0*/  FMUL.FTZ R6, R6, c[0x0][0x2ec] ;  /* 0x0000bb0006067a20 */ /* 0x000fe40000410000 */
[----:B------:R-:W-:Y:S02]  /*66c0*/  FFMA.FTZ R7, -R171, R171, 1 ;  /* 0x3f800000ab077423 */ /* 0x000fe400000101ab */
[----:B------:R-:W-:Y:S02]  /*66d0*/  FMUL.FTZ R67, R20, R16 ;  /* 0x0000001014437220 */ /* 0x000fe40000410000 */
[----:B------:R-:W-:Y:S02]  /*66e0*/  FMUL.FTZ R64, R17, R5 ;  /* 0x0000000511407220 */ /* 0x000fe40000410000 */
[----:B------:R-:W-:Y:S02]  /*66f0*/  FADD.FTZ R5, -R4, R9 ;  /* 0x0000000904057221 */ /* 0x000fe40000010100 */
[----:B------:R-:W-:Y:S02]  /*6700*/  FMUL.FTZ R16, R88, R8 ;  /* 0x0000000858107220 */ /* 0x000fe40000410000 */
[----:B------:R-:W-:Y:S01]  /*6710*/  FMUL.FTZ R20, R12, R6 ;  /* 0x000000060c147220 */ /* 0x000fe20000410000 */
[----:B------:R1:W5:Y:S01]  /*6720*/  LDL.LU R88, [R1+0xa0] ;  /* 0x0000a00001587983 */ /* 0x0003620000300800 */
        /* <DEDUP_REMOVED lines=8> */
[----:B------:R-:W-:Y:S02]  /*67b0*/  FFMA.FTZ R5, -R238, R238, 1 ;  /* 0x3f800000ee057423 */ /* 0x000fe400000101ee */
[----:B------:R-:W-:Y:S01]  /*67c0*/  FMUL.FTZ R12, R82, R12 ;  /* 0x0000000c520c7220 */ /* 0x000fe20000410000 */
[----:B------:R1:W5:Y:S01]  /*67d0*/  LDL.LU R86, [R1+0x98] ;  /* 0x0000980001567983 */ /* 0x0003620000300800 */
[----:B------:R-:W-:Y:S02]  /*67e0*/  FMUL.FTZ R6, R6, c[0x0][0x2ec] ;  /* 0x0000bb0006067a20 */ /* 0x000fe40000410000 */
[----:B------:R-:W-:Y:S02]  /*67f0*/  FMUL.FTZ R66, R19, R7 ;  /* 0x0000000713427220 */ /* 0x000fe40000410000 */
[----:B------:R-:W-:Y:S02]  /*6800*/  FMUL.FTZ R9, R85, R9 ;  /* 0x0000000955097220 */ /* 0x000fe40000410000 */
[----:B------:R-:W-:Y:S01]  /*6810*/  FFMA.FTZ R7, -R242, R242, 1 ;  /* 0x3f800000f2077423 */ /* 0x000fe200000101f2 */
[----:B------:R1:W5:Y:S01]  /*6820*/  LDL.LU R85, [R1+0x94] ;  /* 0x0000940001557983 */ /* 0x0003620000300800 */
[----:B------:R-:W-:Y:S02]  /*6830*/  FMUL.FTZ R8, R8, c[0x0][0x2ec] ;  /* 0x0000bb0008087a20 */ /* 0x000fe40000410000 */
[----:B------:R-:W-:Y:S02]  /*6840*/  FMUL.FTZ R5, R5, c[0x0][0x2ec] ;  /* 0x0000bb0005057a20 */ /* 0x000fe40000410000 */
[----:B------:R-:W-:Y:S02]  /*6850*/  FMUL.FTZ R53, R12, R6 ;  /* 0x000000060c357220 */ /* 0x000fe40000410000 */
[----:B------:R-:W-:Y:S02]  /*6860*/  FADD.FTZ R12, -R4, R44 ;  /* 0x0000002c040c7221 */ /* 0x000fe40000010100 */
[----:B------:R-:W-:Y:S02]  /*6870*/  FFMA.FTZ R6, -R198, R198, 1 ;  /* 0x3f800000c6067423 */ /* 0x000fe400000101c6 */
[----:B------:R-:W-:Y:S02]  /*6880*/  FMUL.FTZ R7, R7, c[0x0][0x2ec] ;  /* 0x0000bb0007077a20 */ /* 0x000fe40000410000 */
[----:B------:R-:W-:Y:S02]  /*6890*/  FMUL.FTZ R55, R16, R8 ;  /* 0x0000000810377220 */ /* 0x000fe40000410000 */
[----:B------:R-:W-:Y:S02]  /*68a0*/  FMUL.FTZ R19, R9, R5 ;  /* 0x0000000509137220 */ /* 0x000fe40000410000 */
[C---:B------:R-:W-:Y:S02]  /*68b0*/  FADD.FTZ R16, -R4.reuse, R24 ;  /* 0x0000001804107221 */ /* 0x040fe40000010100 */
[----:B------:R-:W-:Y:S02]  /*68c0*/  FADD.FTZ R9, -R4, R29 ;  /* 0x0000001d04097221 */ /* 0x000fe40000010100 */
[----:B------:R-:W-:Y:S02]  /*68d0*/  FFMA.FTZ R5, -R222, R222, 1 ;  /* 0x3f800000de057423 */ /* 0x000fe400000101de */
[----:B------:R-:W-:Y:S02]  /*68e0*/  FMUL.FTZ R12, R221, R12 ;  /* 0x0000000cdd0c7220 */ /* 0x000fe40000410000 */
        /* <DEDUP_REMOVED lines=19> */
[----:B------:R-:W-:Y:S02]  /*6a20*/  FMUL.FTZ R12, R211, R12 ;  /* 0x0000000cd30c7220 */ /* 0x000fe40000410000 */
[----:B------:R-:W-:Y:S02]  /*6a30*/  FMUL.FTZ R6, R6, c[0x0][0x2ec] ;  /* 0x0000bb0006067a20 */ /* 0x000fe40000410000 */
[----:B------:R-:W-:Y:S02]  /*6a40*/  FMUL.FTZ R8, R8, c[0x0][0x2ec] ;  /* 0x0000bb0008087a20 */ /* 0x000fe40000410000 */
[----:B------:R-:W-:Y:S02]  /*6a50*/  FMUL.FTZ R7, R7, c[0x0][0x2ec] ;  /* 0x0000bb0007077a20 */ /* 0x000fe40000410000 */
[----:B------:R-:W-:Y:S02]  /*6a60*/  FMUL.FTZ R9, R218, R9 ;  /* 0x00000009da097220 */ /* 0x000fe40000410000 */
[----:B------:R-:W-:Y:S02]  /*6a70*/  FMUL.FTZ R5, R5, c[0x0][0x2ec] ;  /* 0x0000bb0005057a20 */ /* 0x000fe40000410000 */
[----:B------:R-:W-:Y:S02]  /*6a80*/  FMUL.FTZ R44, R12, R6 ;  /* 0x000000060c2c7220 */ /* 0x000fe40000410000 */
[----:B----4-:R-:W-:Y:S02]  /*6a90*/  FADD.FTZ R12, -R0, R10 ;  /* 0x0000000a000c7221 */ /* 0x010fe40000010100 */
[----:B------:R-:W-:Y:S02]  /*6aa0*/  FMUL.FTZ R54, R16, R8 ;  /* 0x0000000810367220 */ /* 0x000fe40000410000 */
[----:B------:R-:W-:Y:S02]  /*6ab0*/  FMUL.FTZ R22, R13, R7 ;  /* 0x000000070d167220 */ /* 0x000fe40000410000 */
[C---:B------:R-:W-:Y:S02]  /*6ac0*/  FADD.FTZ R16, -R4.reuse, R40 ;  /* 0x0000002804107221 */ /* 0x040fe40000010100 */
[----:B------:R-:W-:Y:S02]  /*6ad0*/  FADD.FTZ R13, -R4, R41 ;  /* 0x00000029040d7221 */ /* 0x000fe40000010100 */
[----:B------:R-:W-:Y:S02]  /*6ae0*/  FFMA.FTZ R8, -R208, R208, 1 ;  /* 0x3f800000d0087423 */ /* 0x000fe400000101d0 */
[----:B------:R-:W-:Y:S02]  /*6af0*/  FFMA.FTZ R7, -R207, R207, 1 ;  /* 0x3f800000cf077423 */ /* 0x000fe400000101cf */
[----:B------:R-:W-:Y:S02]  /*6b00*/  FMUL.FTZ R48, R9, R5 ;  /* 0x0000000509307220 */ /* 0x000fe40000410000 */
[----:B------:R-:W-:Y:S02]  /*6b10*/  FADD.FTZ R9, -R4, R60 ;  /* 0x0000003c04097221 */ /* 0x000fe40000010100 */
[----:B------:R-:W-:Y:S02]  /*6b20*/  FFMA.FTZ R5, -R185, R185, 1 ;  /* 0x3f800000b9057423 */ /* 0x000fe400000101b9 */
[----:B------:R-:W-:Y:S02]  /*6b30*/  FADD.FTZ R11, -R0, R11 ;  /* 0x0000000b000b7221 */ /* 0x000fe40000010100 */
[----:B------:R-:W-:Y:S02]  /*6b40*/  FMUL.FTZ R12, R81, R12 ;  /* 0x0000000c510c7220 */ /* 0x000fe40000410000 */
[----:B------:R-:W-:Y:S01]  /*6b50*/  FMUL.FTZ R16, R234, R16 ;  /* 0x00000010ea107220 */ /* 0x000fe20000410000 */
[----:B------:R1:W5:Y:S01]  /*6b60*/  LDL.LU R81, [R1+0x84] ;  /* 0x0000840001517983 */ /* 0x0003620000300800 */
[----:B------:R-:W-:Y:S02]  /*6b70*/  FMUL.FTZ R13, R227, R13 ;  /* 0x0000000de30d7220 */ /* 0x000fe40000410000 */
[----:B------:R-:W-:Y:S02]  /*6b80*/  FMUL.FTZ R8, R8, c[0x0][0x2ec] ;  /* 0x0000bb0008087a20 */ /* 0x000fe40000410000 */
[----:B------:R-:W-:Y:S02]  /*6b90*/  FMUL.FTZ R7, R7, c[0x0][0x2ec] ;  /* 0x0000bb0007077a20 */ /* 0x000fe40000410000 */
[----:B------:R-:W-:Y:S02]  /*6ba0*/  FMUL.FTZ R9, R204, R9 ;  /* 0x00000009cc097220 */ /* 0x000fe40000410000 */
[----:B------:R-:W-:Y:S02]  /*6bb0*/  FMUL.FTZ R5, R5, c[0x0][0x2ec] ;  /* 0x0000bb0005057a20 */ /* 0x000fe40000410000 */
[----:B------:R-:W-:Y:S02]  /*6bc0*/  FADD.FTZ R10, -R0, R14 ;  /* 0x0000000e000a7221 */ /* 0x000fe40000010100 */
[----:B------:R-:W-:Y:S02]  /*6bd0*/  FMUL.FTZ R11, R80, R11 ;  /* 0x0000000b500b7220 */ /* 0x000fe40000410000 */
[----:B------:R-:W-:Y:S01]  /*6be0*/  FMUL.FTZ R51, R16, R8 ;  /* 0x0000000810337220 */ /* 0x000fe20000410000 */
[----:B------:R1:W5:Y:S01]  /*6bf0*/  LDL.LU R80, [R1+0x80] ;  /* 0x0000800001507983 */ /* 0x0003620000300800 */
[----:B------:R-:W-:Y:S02]  /*6c00*/  FMUL.FTZ R50, R13, R7 ;  /* 0x000000070d327220 */ /* 0x000fe40000410000 */
[C---:B------:R-:W-:Y:S01]  /*6c10*/  FADD.FTZ R13, -R4.reuse, R56 ;  /* 0x00000038040d7221 */ /* 0x040fe20000010100 */
[----:B------:R-:W-:Y:S01]  /*6c20*/  MOV R56, R168 ;  /* 0x000000a800387202 */ /* 0x000fe20000000f00 */
[----:B------:R-:W-:Y:S02]  /*6c30*/  FADD.FTZ R8, -R4, R61 ;  /* 0x0000003d04087221 */ /* 0x000fe40000010100 */
[----:B------:R-:W-:Y:S02]  /*6c40*/  FFMA.FTZ R4, -R183, R183, 1 ;  /* 0x3f800000b7047423 */ /* 0x000fe400000101b7 */
        /* <DEDUP_REMOVED lines=9> */
[----:B------:R-:W-:Y:S02]  /*6ce0*/  FMUL.FTZ R40, R8, R4 ;  /* 0x0000000408287220 */ /* 0x000fe40000410000 */
[----:B------:R-:W-:Y:S02]  /*6cf0*/  FFMA.FTZ R4, -R77, R77, 1 ;  /* 0x3f8000004d047423 */ /* 0x000fe4000001014d */
[----:B------:R-:W-:Y:S01]  /*6d00*/  FMUL.FTZ R13, R216, R13 ;  /* 0x0000000dd80d7220 */ /* 0x000fe20000410000 */
[----:B------:R1:W5:Y:S01]  /*6d10*/  LDL.LU R77, [R1+0x74] ;  /* 0x00007400014d7983 */ /* 0x0003620000300800 */
[----:B------:R-:W-:Y:S02]  /*6d20*/  FMUL.FTZ R7, R7, c[0x0][0x2ec] ;  /* 0x0000bb0007077a20 */ /* 0x000fe40000410000 */
[----:B------:R-:W-:Y:S02]  /*6d30*/  FFMA.FTZ R6, -R76, R76, 1 ;  /* 0x3f8000004c067423 */ /* 0x000fe4000001014c */
        /* <DEDUP_REMOVED lines=9> */
[C---:B------:R-:W-:Y:S02]  /*6dd0*/  FADD.FTZ R12, -R0.reuse, R26 ;  /* 0x0000001a000c7221 */ /* 0x040fe40000010100 */
        /* <DEDUP_REMOVED lines=22> */
[C---:B------:R-:W-:Y:S01]  /*6f40*/  FADD.FTZ R12, -R0.reuse, R42 ;  /* 0x0000002a000c7221 */ /* 0x040fe20000010100 */
[----:B------:R1:W5:Y:S01]  /*6f50*/  LDL.LU R68, [R1+0x50] ;  /* 0x0000500001447983 */ /* 0x0003620000300800 */
[----:B------:R-:W-:Y:S02]  /*6f60*/  FMUL.FTZ R21, R11, R6 ;  /* 0x000000060b157220 */ /* 0x000fe40000410000 */
        /* <DEDUP_REMOVED lines=14> */
[----:B------:R-:W-:Y:S02]  /*7050*/  FFMA.FTZ R5, -R225, R225, 1 ;  /* 0x3f800000e1057423 */ /* 0x000fe400000101e1 */
[----:B------:R-:W-:Y:S02]  /*7060*/  FFMA.FTZ R8, -R224, R224, 1 ;  /* 0x3f800000e0087423 */ /* 0x000fe400000101e0 */
[----:B------:R-:W-:Y:S02]  /*7070*/  FMUL.FTZ R10, R252, R10 ;  /* 0x0000000afc0a7220 */ /* 0x000fe40000410000 */
[----:B------:R-:W-:Y:S02]  /*7080*/  FMUL.FTZ R9, R250, R9 ;  /* 0x00000009fa097220 */ /* 0x000fe40000410000 */
        /* <DEDUP_REMOVED lines=8> */
[C---:B------:R-:W-:Y:S02]  /*7110*/  FADD.FTZ R10, -R0.reuse, R58 ;  /* 0x0000003a000a7221 */ /* 0x040fe40000010100 */
[C---:B------:R-:W-:Y:S02]  /*7120*/  FADD.FTZ R9, -R0.reuse, R59 ;  /* 0x0000003b00097221 */ /* 0x040fe40000010100 */
[C---:B------:R-:W-:Y:S02]  /*7130*/  FADD.FTZ R35, -R0.reuse, R62 ;  /* 0x0000003e00237221 */ /* 0x040fe40000010100 */
[----:B------:R-:W-:Y:S02]  /*7140*/  FADD.FTZ R8, -R0, R63 ;  /* 0x0000003f00087221 */ /* 0x000fe40000010100 */
[----:B------:R-:W-:Y:S02]  /*7150*/  FFMA.FTZ R0, -R214, R214, 1 ;  /* 0x3f800000d6007423 */ /* 0x000fe400000101d6 */
[----:B------:R-:W-:Y:S02]  /*7160*/  FFMA.FTZ R5, -R212, R212, 1 ;  /* 0x3f800000d4057423 */ /* 0x000fe400000101d4 */
[----:B------:R-:W-:Y:S02]  /*7170*/  FFMA.FTZ R4, -R200, R200, 1 ;  /* 0x3f800000c8047423 */ /* 0x000fe400000101c8 */
[----:B------:R-:W-:Y:S02]  /*7180*/  FFMA.FTZ R7, -R199, R199, 1 ;  /* 0x3f800000c7077423 */ /* 0x000fe400000101c7 */
[----:B------:R-:W-:Y:S02]  /*7190*/  FMUL.FTZ R13, R11, R6 ;  /* 0x000000060b0d7220 */ /* 0x000fe40000410000 */
        /* <DEDUP_REMOVED lines=33> */
.L_x_835:
        /* <DEDUP_REMOVED lines=67> */
[----:B-----5:R-:W-:Y:S04]  /*77e0*/  LDSM.16.MT88.4 R4, [R2+0x12000] ;  /* 0x012000000204783b */ /* 0x020fe80000004200 */
        /* <DEDUP_REMOVED lines=73> */
.L_x_836:
        /* <DEDUP_REMOVED lines=288> */
.L_x_838:
        /* <DEDUP_REMOVED lines=19> */
.L_x_839:
        /* <DEDUP_REMOVED lines=44> */
.L_x_841:
[----:B-12---:R-:W-:Y:S05]  /*9270*/  BSYNC B0 ;  /* 0x0000000000007941 */ /* 0x006fea0003800000 */
.L_x_840:
        /* <DEDUP_REMOVED lines=14> */
.L_x_843:
[----:B------:R-:W-:Y:S05]  /*9360*/  BSYNC B0 ;  /* 0x0000000000007941 */ /* 0x000fea0003800000 */
.L_x_842:
        /* <DEDUP_REMOVED lines=25> */
.L_x_845:
[----:B------:R-:W-:Y:S05]  /*9500*/  BSYNC B0 ;  /* 0x0000000000007941 */ /* 0x000fea0003800000 */
.L_x_844:
        /* <DEDUP_REMOVED lines=12> */
.L_x_834:
        /* <DEDUP_REMOVED lines=21> */
.L_x_847:
        /* <DEDUP_REMOVED lines=19> */
.L_x_848:
        /* <DEDUP_REMOVED lines=36> */
.L_x_850:
[----:B------:R-:W-:Y:S05]  /*9a90*/  BSYNC B0 ;  /* 0x0000000000007941 */ /* 0x000fea0003800000 */
.L_x_849:
        /* <DEDUP_REMOVED lines=15> */
.L_x_852:
[----:B------:R-:W-:Y:S05]  /*9b90*/  BSYNC B0 ;  /* 0x0000000000007941 */ /* 0x000fea0003800000 */
.L_x_851:
        /* <DEDUP_REMOVED lines=26> */
.L_x_854:
[----:B------:R-:W-:Y:S05]  /*9d40*/  BSYNC B0 ;  /* 0x0000000000007941 */ /* 0x000fea0003800000 */
.L_x_853:
        /* <DEDUP_REMOVED lines=12> */
.L_x_846:
[----:B------:R-:W-:Y:S05]  /*9e10*/  BSYNC B1 ;  /* 0x0000000000017941 */ /* 0x000fea0003800000 */
.L_x_829:
        /* <DEDUP_REMOVED lines=11> */
.L_x_855:
[----:B------:R-:W-:Y:S05]  /*9ed0*/  EXIT ;  /* 0x000000000000794d */ /* 0x000fea0003800000 */
.L_x_857:
        /* <DEDUP_REMOVED lines=10> */
.L_x_1350:


//--------------------- .text._ZN5flash44flash_bwd_dq_dk_dv_loop_seqk_parallel_kernelI23Flash_bwd_kernel_traitsILi32ELi128ELi128ELi8ELi4ELi4ELi4ELb0ELb0EN7cutlass6half_tE19Flash_kernel_traitsILi32ELi128ELi128ELi8ES3_EELb1ELb0ELb0ELb0ELb0ELb0ELb0EEEvNS_16Flash_bwd_paramsE --------------------------
	.section	.text._ZN5flash44flash_bwd_dq_dk_dv_loop_seqk_parallel_kernelI23Flash_bwd_kernel_traitsILi32ELi128ELi128ELi8ELi4ELi4ELi4ELb0ELb0EN7cutlass6half_tE19Flash_kernel_traitsILi32ELi128ELi128ELi8ES3_EELb1ELb0ELb0ELb0ELb0ELb0ELb0EEEvNS_16Flash_bwd_paramsE,"ax",@progbits
	.sectioninfo	@"SHI_REGISTERS=255"
	.align	128
        .global         _ZN5flash44flash_bwd_dq_dk_dv_loop_seqk_parallel_kernelI23Flash_bwd_kernel_traitsILi32ELi128ELi128ELi8ELi4ELi4ELi4ELb0ELb0EN7cutlass6half_tE19Flash_kernel_traitsILi32ELi128ELi128ELi8ES3_EELb1ELb0ELb0ELb0ELb0ELb0ELb0EEEvNS_16Flash_bwd_paramsE
        .type           _ZN5flash44flash_bwd_dq_dk_dv_loop_seqk_parallel_kernelI23Flash_bwd_kernel_traitsILi32ELi128ELi128ELi8ELi4ELi4ELi4ELb0ELb0EN7cutlass6half_tE19Flash_kernel_traitsILi32ELi128ELi128ELi8ES3_EELb1ELb0ELb0ELb0ELb0ELb0ELb0EEEvNS_16Flash_bwd_paramsE,@function
        .size           _ZN5flash44flash_bwd_dq_dk_dv_loop_seqk_parallel_kernelI23Flash_bwd_kernel_traitsILi32ELi128ELi128ELi8ELi4ELi4ELi4ELb0ELb0EN7cutlass6half_tE19Flash_kernel_traitsILi32ELi128ELi128ELi8ES3_EELb1ELb0ELb0ELb0ELb0ELb0ELb0EEEvNS_16Flash_bwd_paramsE,(.L_x_1351 - _ZN5flash44flash_bwd_dq_dk_dv_loop_seqk_parallel_kernelI23Flash_bwd_kernel_traitsILi32ELi128ELi128ELi8ELi4ELi4ELi4ELb0ELb0EN7cutlass6half_tE19Flash_kernel_traitsILi32ELi128ELi128ELi8ES3_EELb1ELb0ELb0ELb0ELb0ELb0ELb0EEEvNS_16Flash_bwd_paramsE)
        .other          _ZN5flash44flash_bwd_dq_dk_dv_loop_seqk_parallel_kernelI23Flash_bwd_kernel_traitsILi32ELi128ELi128ELi8ELi4ELi4ELi4ELb0ELb0EN7cutlass6half_tE19Flash_kernel_traitsILi32ELi128ELi128ELi8ES3_EELb1ELb0ELb0ELb0ELb0ELb0ELb0EEEvNS_16Flash_bwd_paramsE,@"STO_CUDA_ENTRY STV_DEFAULT"
_ZN5flash44flash_bwd_dq_dk_dv_loop_seqk_parallel_kernelI23Flash_bwd_kernel_traitsILi32ELi128ELi128ELi8ELi4ELi4ELi4ELb0ELb0EN7cutlass6half_tE19Flash_kernel_traitsILi32ELi128ELi128ELi8ES3_EELb1ELb0ELb0ELb0ELb0ELb0ELb0EEEvNS_16Flash_bwd_paramsE:
.text._ZN5flash44flash_bwd_dq_dk_dv_loop_seqk_parallel_kernelI23Flash_bwd_kernel_traitsILi32ELi128ELi128ELi8ELi4ELi4ELi4ELb0ELb0EN7cutlass6half_tE19Flash_kernel_traitsILi32ELi128ELi128ELi8ES3_EELb1ELb0ELb0ELb0ELb0ELb0ELb0EEEvNS_16Flash_bwd_paramsE:
        /* <DEDUP_REMOVED lines=12> */
[----:B------:R-:W-:Y:S01]  /*00c0*/  UMOV UR6, 0x80 ;  /* 0x0000008000067882 */ /* 0x000fe20000000000 */
[----:B------:R-:W-:Y:S01]  /*00d0*/  IMAD.MOV.U32 R211, RZ, RZ, -0x10 ;  /* 0xfffffff0ffd37424 */ /* 0x000fe200078e00ff */
[----:B------:R-:W-:Y:S01]  /*00e0*/  ULDC UR5, c[0x0][0x210] ;  /* 0x0000840000057ab9 */ /* 0x000fe20000000800 */
[----:B------:R-:W-:Y:S01]  /*00f0*/  IMAD.MOV.U32 R137, RZ, RZ, 0x20 ;  /* 0x00000020ff897424 */ /* 0x000fe200078e00ff */
[----:B------:R-:W-:Y:S01]  /*0100*/  ULDC UR4, c[0x0][0x234] ;  /* 0x00008d0000047ab9 */ /* 0x000fe20000000800 */
[----:B------:R-:W-:Y:S01]  /*0110*/  IMAD.MOV.U32 R132, RZ, RZ, 0x40 ;  /* 0x00000040ff847424 */ /* 0x000fe200078e00ff */
[----:B------:R-:W-:Y:S01]  /*0120*/  ULDC UR7, c[0x0][0x1c0] ;  /* 0x0000700000077ab9 */ /* 0x000fe20000000800 */
[----:B------:R-:W3:Y:S01]  /*0130*/  S2UR UR49, SR_CTAID.Z ;  /* 0x00000000003179c3 */ /* 0x000ee20000002700 */
[----:B------:R-:W-:-:S02]  /*0140*/  UIMAD UR4, UR6, UR5, UR4 ;  /* 0x00000005060472a4 */ /* 0x000fc4000f8e0204 */
[----:B------:R-:W-:Y:S02]  /*0150*/  ULDC.U8 UR8, c[0x0][0x328] ;  /* 0x0000ca0000087ab9 */ /* 0x000fe40000000000 */
[----:B------:R-:W-:Y:S02]  /*0160*/  UISETP.NE.AND UP2, UPT, UR8, URZ, UPT ;  /* 0x0000003f0800728c */ /* 0x000fe4000bf45270 */
[----:B------:R-:W-:Y:S01]  /*0170*/  ULDC UR11, c[0x0][0x1c8] ;  /* 0x00007200000b7ab9 */ /* 0x000fe20000000800 */
[----:B------:R-:W-:Y:S01]  /*0180*/  IMAD.U32 R248, RZ, RZ, UR4 ;  /* 0x00000004fff87e24 */ /* 0x000fe2000f8e00ff */
[----:B------:R-:W-:Y:S02]  /*0190*/  ULDC UR12, c[0x0][0x1c0] ;  /* 0x00007000000c7ab9 */ /* 0x000fe40000000800 */
[----:B------:R-:W-:Y:S02]  /*01a0*/  ULDC UR55, c[0x0][0x22c] ;  /* 0x00008b0000377ab9 */ /* 0x000fe40000000800 */
[----:B------:R-:W-:Y:S01]  /*01b0*/  ULDC UR18, c[0x0][0x224] ;  /* 0x0000890000127ab9 */ /* 0x000fe20000000800 */
[----:B-1----:R-:W-:Y:S01]  /*01c0*/  SHF.R.S32.HI R6, RZ, 0x1f, R10 ;  /* 0x0000001fff067819 */ /* 0x002fe2000001140a */
[----:B--2---:R-:W-:-:S02]  /*01d0*/  USHF.L.U32 UR8, UR46, 0x7, URZ ;  /* 0x000000072e087899 */ /* 0x004fc4000800063f */
[----:B------:R-:W-:Y:S01]  /*01e0*/  USHF.R.S32.HI UR6, URZ, 0x1f, UR18 ;  /* 0x0000001f3f067899 */ /* 0x000fe20008011412 */
        /* <DEDUP_REMOVED lines=9> */
[----:B------:R-:W-:Y:S01]  /*0280*/  ULOP3.LUT UR4, UR49, UR11, URZ, 0x3c, !UPT ;  /* 0x0000000b31047292 */ /* 0x000fe2000f8e3c3f */
[----:B------:R-:W-:Y:S01]  /*0290*/  LEA.HI R128, R6, R10, RZ, 0x3 ;  /* 0x0000000a06807211 */ /* 0x000fe200078f18ff */
[----:B------:R-:W-:Y:S01]  /*02a0*/  UIMAD UR17, UR49, UR55, URZ ;  /* 0x00000037311172a4 */ /* 0x000fe2000f8e023f */
[----:B------:R-:W-:Y:S01]  /*02b0*/  LEA.HI R2, R2, R0, RZ, 0x3 ;  /* 0x0000000002027211 */ /* 0x000fe200078f18ff */
[----:B------:R-:W-:Y:S01]  /*02c0*/  ULDC UR50, c[0x0][0x1c0] ;  /* 0x0000700000327ab9 */ /* 0x000fe20000000800 */
[----:B------:R-:W-:Y:S01]  /*02d0*/  LEA.HI R6, R6, R10, RZ, 0x4 ;  /* 0x0000000a06067211 */ /* 0x000fe200078f20ff */
[----:B------:R-:W-:Y:S01]  /*02e0*/  IMAD.U32 R246, RZ, RZ, UR4 ;  /* 0x00000004fff67e24 */ /* 0x000fe2000f8e00ff */
[----:B------:R-:W-:Y:S01]  /*02f0*/  LOP3.LUT R3, R7, 0xfffffffc, RZ, 0xc0, !PT ;  /* 0xfffffffc07037812 */ /* 0x000fe200078ec0ff */
[----:B------:R-:W-:Y:S01]  /*0300*/  UIMAD UR4, UR46, UR12, UR49 ;  /* 0x0000000c2e0472a4 */ /* 0x000fe2000f8e0231 */
[----:B------:R-:W-:Y:S01]  /*0310*/  LOP3.LUT R4, R5, 0xffffffe0, RZ, 0xc0, !PT ;  /* 0xffffffe005047812 */ /* 0x000fe200078ec0ff */
[----:B------:R-:W-:Y:S01]  /*0320*/  UIMAD.WIDE UR50, UR55, UR50, URZ ;  /* 0x00000032373272a5 */ /* 0x000fe2000f8e023f */
[----:B------:R-:W-:Y:S01]  /*0330*/  LEA.HI R7, R7, R0, RZ, 0x1 ;  /* 0x0000000007077211 */ /* 0x000fe200078f08ff */
[----:B------:R-:W-:Y:S01]  /*0340*/  IMAD.IADD R12, R10, 0x1, -R3 ;  /* 0x000000010a0c7824 */ /* 0x000fe200078e0a03 */
[----:B------:R-:W-:Y:S01]  /*0350*/  LOP3.LUT R2, R2, 0xfffffff8, RZ, 0xc0, !PT ;  /* 0xfffffff802027812 */ /* 0x000fe200078ec0ff */
[----:B------:R-:W-:Y:S01]  /*0360*/  IMAD.IADD R4, R10, 0x1, -R4 ;  /* 0x000000010a047824 */ /* 0x000fe200078e0a04 */
[----:B------:R-:W-:Y:S01]  /*0370*/  LOP3.LUT R8, R6, 0xfffffff0, RZ, 0xc0, !PT ;  /* 0xfffffff006087812 */ /* 0x000fe200078ec0ff */
[----:B------:R-:W-:Y:S01]  /*0380*/  IMAD.SHL.U32 R226, R12, 0x8, RZ ;  /* 0x000000080ce27824 */ /* 0x000fe200078e00ff */
[----:B------:R-:W-:Y:S01]  /*0390*/  LOP3.LUT R9, R128, 0xfffffff8, RZ, 0xc0, !PT ;  /* 0xfffffff880097812 */ /* 0x000fe200078ec0ff */
[----:B------:R-:W-:Y:S01]  /*03a0*/  USHF.L.U32 UR61, UR4, 0x5, URZ ;  /* 0x00000005043d7899 */ /* 0x000fe2000800063f */
        /* <DEDUP_REMOVED lines=9> */
[----:B------:R-:W-:Y:S01]  /*0440*/  USHF.R.S32.HI UR4, URZ, 0x1f, UR17 ;  /* 0x0000001f3f047899 */ /* 0x000fe20008011411 */
[----:B------:R-:W-:Y:S01]  /*0450*/  SHF.R.S32.HI R3, RZ, 0x1f, R5 ;  /* 0x0000001fff037819 */ /* 0x000fe20000011405 */
[----:B------:R-:W-:Y:S01]  /*0460*/  UIMAD.WIDE.U32 UR58, UR46, UR18, URZ ;  /* 0x000000122e3a72a5 */ /* 0x000fe2000f8e003f */
[----:B------:R-:W-:Y:S01]  /*0470*/  LEA.HI R5, R6, R2, RZ, 0x1 ;  /* 0x0000000206057211 */ /* 0x000fe200078f08ff */
[----:B------:R-:W-:Y:S01]  /*0480*/  IMAD R237, R0, 0x8, R237 ;  /* 0x0000000800ed7824 */ /* 0x000fe200078e02ed */
[----:B------:R-:W-:Y:S01]  /*0490*/  LEA.HI R234, R9, R4, RZ, 0x2 ;  /* 0x0000000409ea7211 */ /* 0x000fe200078f10ff */
[----:B------:R-:W-:Y:S01]  /*04a0*/  IMAD.U32 R6, RZ, RZ, UR7 ;  /* 0x00000007ff067e24 */ /* 0x000fe2000f8e00ff */
[----:B------:R-:W-:Y:S01]  /*04b0*/  LEA.HI R4, R3, R0, RZ, 0x2 ;  /* 0x0000000003047211 */ /* 0x000fe200078f10ff */
[----:B------:R-:W-:Y:S01]  /*04c0*/  USHF.R.S32.HI UR7, URZ, 0x1f, UR46 ;  /* 0x0000001f3f077899 */ /* 0x000fe2000801142e */
[----:B------:R-:W-:Y:S01]  /*04d0*/  LOP3.LUT R3, R5, 0xfffffffe, RZ, 0xc0, !PT ;  /* 0xfffffffe05037812 */ /* 0x000fe200078ec0ff */
[----:B------:R-:W-:Y:S01]  /*04e0*/  IMAD.SHL.U32 R6, R12, 0x2, RZ ;  /* 0x000000020c067824 */ /* 0x000fe200078e00ff */
[----:B------:R-:W-:Y:S01]  /*04f0*/  SHF.R.S32.HI R5, RZ, 0x3, R128 ;  /* 0x00000003ff057819 */ /* 0x000fe20000011480 */
[----:B------:R-:W-:Y:S01]  /*0500*/  ULDC UR10, c[0x0][0x1c0] ;  /* 0x00007000000a7ab9 */ /* 0x000fe20000000800 */
[----:B------:R-:W-:Y:S01]  /*0510*/  LOP3.LUT R4, R4, 0xfffffffc, RZ, 0xc0, !PT ;  /* 0xfffffffc04047812 */ /* 0x000fe200078ec0ff */
[----:B------:R-:W-:Y:S01]  /*0520*/  IMAD.IADD R11, R2, 0x1, -R3 ;  /* 0x00000001020b7824 */ /* 0x000fe200078e0a03 */
[----:B------:R-:W-:Y:S01]  /*0530*/  LEA.HI R9, R10, R10, RZ, 0x1 ;  /* 0x0000000a0a097211 */ /* 0x000fe200078f08ff */
[----:B------:R-:W-:Y:S01]  /*0540*/  IMAD.SHL.U32 R2, R5, 0x40, RZ ;  /* 0x0000004005027824 */ /* 0x000fe200078e00ff */
[----:B------:R-:W-:Y:S01]  /*0550*/  SHF.R.S32.HI R5, RZ, 0x1f, R8 ;  /* 0x0000001fff057819 */ /* 0x000fe20000011408 */
[----:B------:R-:W-:Y:S01]  /*0560*/  IMAD.IADD R238, R0, 0x1, -R4 ;  /* 0x0000000100ee7824 */ /* 0x000fe200078e0a04 */
[----:B------:R-:W-:Y:S01]  /*0570*/  LOP3.LUT P5, RZ, R7, 0x2, RZ, 0xc0, !PT ;  /* 0x0000000207ff7812 */ /* 0x000fe200078ac0ff */
[----:B------:R-:W-:Y:S01]  /*0580*/  IMAD R216, R235, 0x2000, R6 ;  /* 0x00002000ebd87824 */ /* 0x000fe200078e0206 */
[----:B------:R-:W-:Y:S01]  /*0590*/  LOP3.LUT R0, R2, 0xc0, RZ, 0xc0, !PT ;  /* 0x000000c002007812 */ /* 0x000fe200078ec0ff */
[----:B------:R-:W-:Y:S01]  /*05a0*/  ULDC UR13, c[0x0][0x214] ;  /* 0x00008500000d7ab9 */ /* 0x000fe20000000800 */
[----:B------:R-:W-:Y:S01]  /*05b0*/  LOP3.LUT R2, R9, 0x7fffffe, RZ, 0xc0, !PT ;  /* 0x07fffffe09027812 */ /* 0x000fe200078ec0ff */
[----:B------:R-:W-:Y:S01]  /*05c0*/  UIMAD UR55, UR55, UR10, URZ ;  /* 0x0000000a373772a4 */ /* 0x000fe2000f8e023f */
[----:B------:R-:W-:Y:S01]  /*05d0*/  SHF.R.U32.HI R4, RZ, 0x3, R0 ;  /* 0x00000003ff047819 */ /* 0x000fe20000011600 */
[----:B------:R-:W-:Y:S01]  /*05e0*/  IMAD.U32 R243, RZ, RZ, UR4 ;  /* 0x00000004fff37e24 */ /* 0x000fe2000f8e00ff */
[----:B------:R-:W-:Y:S01]  /*05f0*/  LOP3.LUT R3, R0, 0x18, R226, 0xf8, !PT ;  /* 0x0000001800037812 */ /* 0x000fe200078ef8e2 */
[----:B------:R-:W-:Y:S01]  /*0600*/  IMAD.IADD R2, R10, 0x1, -R2 ;  /* 0x000000010a027824 */ /* 0x000fe200078e0a02 */
[----:B------:R-:W-:Y:S01]  /*0610*/  LEA.HI R5, R5, R8, RZ, 0x3 ;  /* 0x0000000805057211 */ /* 0x000fe200078f18ff */
[----:B------:R-:W-:Y:S01]  /*0620*/  IMAD R0, R235, 0x8, R11 ;  /* 0x00000008eb007824 */ /* 0x000fe200078e020b */
[----:B------:R-:W-:Y:S01]  /*0630*/  LOP3.LUT R3, R3, R4, RZ, 0x3c, !PT ;  /* 0x0000000403037212 */ /* 0x000fe200078e3cff */
[----:B------:R-:W-:Y:S01]  /*0640*/  USHF.L.U32 UR60, UR55, 0x7, URZ ;  /* 0x00000007373c7899 */ /* 0x000fe2000800063f */
[----:B------:R-:W-:Y:S01]  /*0650*/  LOP3.LUT P4, RZ, R7, 0x4, RZ, 0xc0, !PT ;  /* 0x0000000407ff7812 */ /* 0x000fe2000788c0ff */
[----:B------:R-:W-:Y:S01]  /*0660*/  IMAD R16, R0, 0x8, R2 ;  /* 0x0000000800107824 */ /* 0x000fe200078e0202 */
[----:B------:R-:W-:Y:S01]  /*0670*/  LEA.HI R0, R8, R8, RZ, 0x1 ;  /* 0x0000000808007211 */ /* 0x000fe200078f08ff */
[----:B------:R-:W-:Y:S01]  /*0680*/  IMAD.U32 R237, R237, 0x20, R3 ;  /* 0x00000020eded7824 */ /* 0x000fe200078e0003 */
[----:B------:R-:W-:Y:S01]  /*0690*/  LOP3.LUT R2, R5, 0xfffffff8, RZ, 0xc0, !PT ;  /* 0xfffffff805027812 */ /* 0x000fe200078ec0ff */
[----:B------:R-:W-:Y:S01]  /*06a0*/  ULDC.U8 UR9, c[0x0][0x3d0] ;  /* 0x0000f40000097ab9 */ /* 0x000fe20000000000 */
[----:B------:R-:W-:Y:S01]  /*06b0*/  LOP3.LUT R4, R0, 0x7fffffe, RZ, 0xc0, !PT ;  /* 0x07fffffe00047812 */ /* 0x000fe200078ec0ff */
[----:B------:R-:W-:Y:S01]  /*06c0*/  UISETP.NE.AND UP3, UPT, UR9, URZ, UPT ;  /* 0x0000003f0900728c */ /* 0x000fe2000bf65270 */
        /* <DEDUP_REMOVED lines=14> */
[----:B------:R-:W-:Y:S01]  /*07b0*/  @UP2 UIMAD UR9, UR46, UR13, URZ ;  /* 0x0000000d2e0922a4 */ /* 0x000fe2000f8e023f */
        /* <DEDUP_REMOVED lines=28> */
[----:B------:R-:W-:Y:S01]  /*0980*/  UIMAD UR5, UR51, UR58, URZ ;  /* 0x0000003a330572a4 */ /* 0x000fe2000f8e023f */
[----:B------:R-:W-:Y:S01]  /*0990*/  LOP3.LUT R128, R128, R0, RZ, 0x3c, !PT ;  /* 0x0000000080807212 */ /* 0x000fe200078e3cff */
[----:B------:R-:W-:Y:S01]  /*09a0*/  IMAD R0, R238, 0x200, R6 ;  /* 0x00000200ee007824 */ /* 0x000fe200078e0206 */
[----:B------:R-:W-:Y:S01]  /*09b0*/  IADD3 R216, R4, R216, R2 ;  /* 0x000000d804d87210 */ /* 0x000fe20007ffe002 */
[----:B------:R-:W-:Y:S01]  /*09c0*/  IMAD.SHL.U32 R4, R11, 0x10, RZ ;  /* 0x000000100b047824 */ /* 0x000fe200078e00ff */
[----:B------:R-:W-:Y:S01]  /*09d0*/  SHF.R.U32.HI R2, RZ, 0x3, R8 ;  /* 0x00000003ff027819 */ /* 0x000fe20000011608 */
[----:B------:R-:W-:Y:S01]  /*09e0*/  IMAD R12, R12, 0x20, R0 ;  /* 0x000000200c0c7824 */ /* 0x000fe200078e0200 */
[----:B------:R-:W-:Y:S01]  /*09f0*/  SHF.R.S32.HI R0, RZ, 0x1, R9 ;  /* 0x00000001ff007819 */ /* 0x000fe20000011409 */
[----:B------:R-:W-:Y:S01]  /*0a00*/  IMAD.SHL.U32 R216, R216, 0x2, RZ ;  /* 0x00000002d8d87824 */ /* 0x000fe200078e00ff */
[----:B------:R-:W-:Y:S01]  /*0a10*/  LOP3.LUT R5, R5, R2, RZ, 0x3c, !PT ;  /* 0x0000000205057212 */ /* 0x000fe200078e3cff */
[----:B------:R-:W-:Y:S01]  /*0a20*/  IMAD.SHL.U32 R2, R235, 0x8, RZ ;  /* 0x00000008eb027824 */ /* 0x000fe200078e00ff */
[C---:B------:R-:W-:Y:S01]  /*0a30*/  LOP3.LUT P3, RZ, R0.reuse, 0x2, RZ, 0xc0, !PT ;  /* 0x0000000200ff7812 */ /* 0x040fe2000786c0ff */
[----:B------:R-:W-:Y:S01]  /*0a40*/  IMAD.SHL.U32 R0, R0, 0x40, RZ ;  /* 0x0000004000007824 */ /* 0x000fe200078e00ff */
[----:B------:R-:W-:Y:S01]  /*0a50*/  @!UP2 UIMAD UR4, UR7, UR13, URZ ;  /* 0x0000000d0704a2a4 */ /* 0x000fe2000f8e023f */
[----:B------:R-:W-:Y:S01]  /*0a60*/  IADD3 R212, R216, 0x40, RZ ;  /* 0x00000040d8d47810 */ /* 0x000fe20007ffe0ff */
[----:B------:R-:W-:Y:S01]  /*0a70*/  IMAD.U32 R128, R16, 0x20, R128 ;  /* 0x0000002010807824 */ /* 0x000fe200078e0080 */
[----:B------:R-:W-:Y:S01]  /*0a80*/  LOP3.LUT R2, R2, 0x8, RZ, 0xc0, !PT ;  /* 0x0000000802027812 */ /* 0x000fe200078ec0ff */
[----:B------:R-:W-:Y:S01]  /*0a90*/  IMAD.U32 R252, RZ, RZ, UR5 ;  /* 0x00000005fffc7e24 */ /* 0x000fe2000f8e00ff */
[----:B------:R-:W-:Y:S01]  /*0aa0*/  LOP3.LUT R0, R0, 0xc0, RZ, 0xc0, !PT ;  /* 0x000000c000007812 */ /* 0x000fe200078ec0ff */
[----:B------:R-:W-:Y:S01]  /*0ab0*/  IMAD.U32 R242, RZ, RZ, UR4 ;  /* 0x00000004fff27e24 */ /* 0x000fe2000f8e00ff */
[----:B------:R-:W-:Y:S01]  /*0ac0*/  LOP3.LUT R7, R2, 0x10, R4, 0xf8, !PT ;  /* 0x0000001002077812 */ /* 0x000fe200078ef804 */
[----:B------:R-:W-:Y:S01]  /*0ad0*/  USHF.R.S32.HI UR5, URZ, 0x1f, UR60 ;  /* 0x0000001f3f057899 */ /* 0x000fe2000801143c */
[----:B------:R-:W-:Y:S01]  /*0ae0*/  SHF.R.U32.HI R3, RZ, 0x3, R0 ;  /* 0x00000003ff037819 */ /* 0x000fe20000011600 */
[----:B------:R-:W-:Y:S01]  /*0af0*/  USHF.R.S32.HI UR4, URZ, 0x1f, UR61 ;  /* 0x0000001f3f047899 */ /* 0x000fe2000801143d */
[----:B------:R-:W-:Y:S01]  /*0b00*/  R2P PR, R14, 0x6 ;  /* 0x000000060e007804 */ /* 0x000fe20000000000 */
[----:B------:R-:W-:Y:S01]  /*0b10*/  IMAD.IADD R217, R216, 0x1, R211 ;  /* 0x00000001d8d97824 */ /* 0x000fe200078e02d3 */
[----:B------:R-:W-:Y:S01]  /*0b20*/  LOP3.LUT R8, R3, R0, R2, 0x1e, !PT ;  /* 0x0000000003087212 */ /* 0x000fe200078e1e02 */
[----:B------:R-:W-:Y:S01]  /*0b30*/  IMAD.SHL.U32 R0, R14, 0x40, RZ ;  /* 0x000000400e007824 */ /* 0x000fe200078e00ff */
[----:B------:R-:W-:Y:S01]  /*0b40*/  @P4 IADD3 R212, R216, -0x40, RZ ;  /* 0xffffffc0d8d44810 */ /* 0x000fe20007ffe0ff */
[----:B------:R-:W-:Y:S01]  /*0b50*/  IMAD R3, R11, 0x200, R5 ;  /* 0x000002000b037824 */ /* 0x000fe200078e0205 */
[----:B------:R-:W-:Y:S01]  /*0b60*/  SEL R213, R137, 0xffffffe0, !P5 ;  /* 0xffffffe089d57807 */ /* 0x000fe20006800000 */
[----:B------:R-:W-:Y:S01]  /*0b70*/  IMAD.SHL.U32 R5, R11, 0x8, RZ ;  /* 0x000000080b057824 */ /* 0x000fe200078e00ff */
[----:B------:R-:W-:Y:S01]  /*0b80*/  LOP3.LUT R0, R0, 0x1c0, RZ, 0xc0, !PT ;  /* 0x000001c000007812 */ /* 0x000fe200078ec0ff */
[----:B------:R-:W-:Y:S01]  /*0b90*/  IMAD.SHL.U32 R2, R13, 0x40, RZ ;  /* 0x000000400d027824 */ /* 0x000fe200078e00ff */
[----:B------:R-:W-:Y:S01]  /*0ba0*/  SEL R132, R132, 0xffffffc0, !P2 ;  /* 0xffffffc084847807 */ /* 0x000fe20005000000 */
[----:B------:R-:W-:Y:S01]  /*0bb0*/  IMAD.IADD R8, R8, 0x1, R12 ;  /* 0x0000000108087824 */ /* 0x000fe200078e020c */
[----:B------:R-:W-:Y:S01]  /*0bc0*/  LOP3.LUT R5, R5, 0x8, RZ, 0xc0, !PT ;  /* 0x0000000805057812 */ /* 0x000fe200078ec0ff */
[----:B------:R-:W-:Y:S01]  /*0bd0*/  IMAD.SHL.U32 R128, R128, 0x2, RZ ;  /* 0x0000000280807824 */ /* 0x000fe200078e00ff */
        /* <DEDUP_REMOVED lines=10> */
[----:B------:R-:W-:Y:S01]  /*0c80*/  LOP3.LUT R5, R4, R2, R5, 0x1e, !PT ;  /* 0x0000000204057212 */ /* 0x000fe200078e1e05 */
[----:B------:R-:W-:Y:S01]  /*0c90*/  IMAD R142, R238, 0x200, R0 ;  /* 0x00000200ee8e7824 */ /* 0x000fe200078e0200 */
[----:B------:R-:W-:Y:S01]  /*0ca0*/  LOP3.LUT R2, R4, R7, R2, 0x1e, !PT ;  /* 0x0000000704027212 */ /* 0x000fe200078e1e02 */
[----:B------:R-:W-:Y:S01]  /*0cb0*/  IMAD.IADD R214, R213, 0x1, R212 ;  /* 0x00000001d5d67824 */ /* 0x000fe200078e02d4 */
[----:B------:R-:W-:Y:S01]  /*0cc0*/  LEA R131, R131, 0xa000, 0x1 ;  /* 0x0000a00083837811 */ /* 0x000fe200078e08ff */
[----:B------:R-:W-:Y:S01]  /*0cd0*/  IMAD.U32 R241, RZ, RZ, UR9 ;  /* 0x00000009fff17e24 */ /* 0x000fe2000f8e00ff */
[----:B------:R-:W-:Y:S01]  /*0ce0*/  LEA R239, R8, 0x6000, 0x1 ;  /* 0x0000600008ef7811 */ /* 0x000fe200078e08ff */
[----:B------:R-:W-:Y:S01]  /*0cf0*/  IMAD.IADD R136, R0, 0x1, R2 ;  /* 0x0000000100887824 */ /* 0x000fe200078e0202 */
[C---:B------:R-:W-:Y:S01]  /*0d00*/  IADD3 R138, R131.reuse, 0x20, RZ ;  /* 0x00000020838a7810 */ /* 0x040fe20007ffe0ff */
[C---:B------:R-:W-:Y:S01]  /*0d10*/  IMAD.IADD R133, R131.reuse, 0x1, R132 ;  /* 0x0000000183857824 */ /* 0x040fe200078e0284 */
[----:B------:R-:W-:Y:S01]  /*0d20*/  @P1 IADD3 R138, R131, -0x20, RZ ;  /* 0xffffffe0838a1810 */ /* 0x000fe20007ffe0ff */
[----:B------:R-:W-:Y:S01]  /*0d30*/  IMAD.U32 R245, RZ, RZ, UR8 ;  /* 0x00000008fff57e24 */ /* 0x000fe2000f8e00ff */
[----:B------:R-:W-:Y:S01]  /*0d40*/  LOP3.LUT P0, RZ, R13, 0x2, RZ, 0xc0, !PT ;  /* 0x000000020dff7812 */ /* 0x000fe2000780c0ff */
[----:B------:R-:W-:Y:S01]  /*0d50*/  IMAD.IADD R142, R142, 0x1, R5 ;  /* 0x000000018e8e7824 */ /* 0x000fe200078e0205 */
[----:B------:R-:W-:Y:S01]  /*0d60*/  IADD3 R240, R239, 0x20, RZ ;  /* 0x00000020eff07810 */ /* 0x000fe20007ffe0ff */
[----:B------:R-:W-:Y:S01]  /*0d70*/  IMAD.U32 R251, RZ, RZ, UR5 ;  /* 0x00000005fffb7e24 */ /* 0x000fe2000f8e00ff */
[----:B------:R-:W-:Y:S01]  /*0d80*/  SEL R137, R137, 0xffffffe0, !P0 ;  /* 0xffffffe089897807 */ /* 0x000fe20004000000 */
[----:B------:R-:W-:Y:S01]  /*0d90*/  IMAD.U32 R250, RZ, RZ, UR4 ;  /* 0x00000004fffa7e24 */ /* 0x000fe2000f8e00ff */
[----:B------:R-:W-:Y:S01]  /*0da0*/  @P3 IADD3 R240, R239, -0x20, RZ ;  /* 0xffffffe0eff03810 */ /* 0x000fe20007ffe0ff */
[----:B------:R-:W-:Y:S01]  /*0db0*/  IMAD.SHL.U32 R2, R3, 0x2, RZ ;  /* 0x0000000203027824 */ /* 0x000fe200078e00ff */
[----:B------:R-:W-:Y:S01]  /*0dc0*/  IADD3 R141, R138, 0x2000, RZ ;  /* 0x000020008a8d7810 */ /* 0x000fe20007ffe0ff */
[----:B------:R-:W-:Y:S01]  /*0dd0*/  IMAD.IADD R129, R128, 0x1, R129 ;  /* 0x0000000180817824 */ /* 0x000fe200078e0281 */
[C---:B------:R-:W-:Y:S01]  /*0de0*/  IADD3 R140, R138.reuse, 0x4000, RZ ;  /* 0x000040008a8c7810 */ /* 0x040fe20007ffe0ff */
[----:B------:R-:W-:Y:S01]  /*0df0*/  IMAD.IADD R213, R213, 0x1, R211 ;  /* 0x00000001d5d57824 */ /* 0x000fe200078e02d3 */
[----:B------:R-:W-:Y:S01]  /*0e00*/  IADD3 R139, R138, 0x6000, RZ ;  /* 0x000060008a8b7810 */ /* 0x000fe20007ffe0ff */
[----:B------:R-:W-:Y:S01]  /*0e10*/  IMAD.IADD R132, R132, 0x1, R138 ;  /* 0x0000000184847824 */ /* 0x000fe200078e028a */
[----:B------:R-:W-:Y:S01]  /*0e20*/  UMOV UR54, 0xffffe000 ;  /* 0xffffe00000367882 */ /* 0x000fe20000000000 */
[----:B------:R-:W-:Y:S01]  /*0e30*/  IMAD.U32 R247, RZ, RZ, UR17 ;  /* 0x00000011fff77e24 */ /* 0x000fe2000f8e00ff */
[----:B------:R-:W-:-:S02]  /*0e40*/  UIMAD.WIDE.U32 UR56, UR50, UR58, URZ ;  /* 0x0000003a323872a5 */ /* 0x000fc4000f8e003f */
[----:B------:R-:W-:Y:S02]  /*0e50*/  USHF.L.U32 UR32, UR55, 0x3, URZ ;  /* 0x0000000337207899 */ /* 0x000fe4000800063f */
[----:B------:R-:W-:Y:S02]  /*0e60*/  USHF.L.U32 UR31, UR55, 0x4, URZ ;  /* 0x00000004371f7899 */ /* 0x000fe4000800063f */
[----:B------:R-:W-:Y:S02]  /*0e70*/  UIMAD UR30, UR55, 0x18, URZ ;  /* 0x00000018371e78a4 */ /* 0x000fe4000f8e023f */
[----:B------:R-:W-:Y:S02]  /*0e80*/  USHF.L.U32 UR29, UR55, 0x5, URZ ;  /* 0x00000005371d7899 */ /* 0x000fe4000800063f */
[----:B------:R-:W-:Y:S02]  /*0e90*/  UIMAD UR28, UR55, 0x28, URZ ;  /* 0x00000028371c78a4 */ /* 0x000fe4000f8e023f */
[----:B------:R-:W-:-:S02]  /*0ea0*/  UIMAD UR27, UR55, 0x30, URZ ;  /* 0x00000030371b78a4 */ /* 0x000fc4000f8e023f */
[----:B------:R-:W-:Y:S02]  /*0eb0*/  UIMAD UR26, UR55, 0x38, URZ ;  /* 0x00000038371a78a4 */ /* 0x000fe4000f8e023f */
[----:B------:R-:W-:Y:S02]  /*0ec0*/  USHF.L.U32 UR25, UR55, 0x6, URZ ;  /* 0x0000000637197899 */ /* 0x000fe4000800063f */
[----:B------:R-:W-:Y:S02]  /*0ed0*/  UIMAD UR24, UR55, 0x48, URZ ;  /* 0x00000048371878a4 */ /* 0x000fe4000f8e023f */
[----:B------:R-:W-:Y:S02]  /*0ee0*/  UIMAD UR23, UR55, 0x50, URZ ;  /* 0x00000050371778a4 */ /* 0x000fe4000f8e023f */
[----:B------:R-:W-:Y:S02]  /*0ef0*/  UIMAD UR22, UR55, 0x58, URZ ;  /* 0x00000058371678a4 */ /* 0x000fe4000f8e023f */
[----:B------:R-:W-:-:S02]  /*0f00*/  UIMAD UR21, UR55, 0x60, URZ ;  /* 0x00000060371578a4 */ /* 0x000fc4000f8e023f */
[----:B------:R-:W-:Y:S02]  /*0f10*/  UIMAD UR20, UR55, 0x68, URZ ;  /* 0x00000068371478a4 */ /* 0x000fe4000f8e023f */
[----:B------:R-:W-:Y:S02]  /*0f20*/  UIMAD UR19, UR55, 0x70, URZ ;  /* 0x00000070371378a4 */ /* 0x000fe4000f8e023f */
[----:B------:R-:W-:Y:S02]  /*0f30*/  UIMAD UR18, UR55, 0x78, URZ ;  /* 0x00000078371278a4 */ /* 0x000fe4000f8e023f */
[----:B------:R-:W-:Y:S02]  /*0f40*/  UIADD3 UR17, -UR60, URZ, URZ ;  /* 0x0000003f3c117290 */ /* 0x000fe4000fffe13f */
.L_x_902:
[----:B------:R-:W-:Y:S02]  /*0f50*/  ULDC.64 UR6, c[0x0][0x250] ;  /* 0x0000940000067ab9 */ /* 0x000fe40000000a00 */
[----:B------:R-:W-:Y:S02]  /*0f60*/  UISETP.NE.U32.AND UP4, UPT, URZ, UR6, UPT ;  /* 0x000000063f00728c */ /* 0x000fe4000bf85070 */
[----:B------:R-:W-:-:S02]  /*0f70*/  USHF.L.U32 UR10, UR46, 0x2, URZ ;  /* 0x000000022e0a7899 */ /* 0x000fc4000800063f */
[----:B------:R-:W-:Y:S02]  /*0f80*/  UISETP.NE.AND.EX UP4, UPT, URZ, UR7, UPT, UP4 ;  /* 0x000000073f00728c */ /* 0x000fe4000bf85340 */
[----:B------:R-:W-:Y:S02]  /*0f90*/  USHF.R.S32.HI UR52, URZ, 0x1f, UR46 ;  /* 0x0000001f3f347899 */ /* 0x000fe4000801142e */
[----:B------:R-:W-:Y:S02]  /*0fa0*/  ULDC.U8 UR4, c[0x0][0x312] ;  /* 0x0000c48000047ab9 */ /* 0x000fe40000000000 */
[----:B------:R-:W-:Y:S01]  /*0fb0*/  USHF.L.U64.HI UR5, UR46, 0x2, UR52 ;  /* 0x000000022e057899 */ /* 0x000fe20008010234 */
[----:B------:R-:W-:Y:S01]  /*0fc0*/  PLOP3.LUT P0, PT, PT, PT, UP4, 0x80, 0x0 ;  /* 0x000000000000781c */ /* 0x000fe20003f0f048 */
[----:B------:R-:W-:Y:S02]  /*0fd0*/  UISETP.NE.AND UP5, UPT, UR4, URZ, UPT ;  /* 0x0000003f0400728c */ /* 0x000fe4000bfa5270 */
[----:B------:R-:W-:-:S02]  /*0fe0*/  ULDC.64 UR34, c[0x0][0x118] ;  /* 0x0000460000227ab9 */ /* 0x000fc40000000a00 */
        /* <DEDUP_REMOVED lines=44> */
.L_x_858:
        /* <DEDUP_REMOVED lines=58> */
.L_x_860:
        /* <DEDUP_REMOVED lines=18> */
.L_x_861:
        /* <DEDUP_REMOVED lines=28> */
[----:B------:R-:W-:-:S04]  /*1930*/  UIMAD UR6, UR51, UR4, URZ ;  /* 0x00000004330672a4 */ /* 0x000fc8000f8e023f */
[----:B------:R-:W-:Y:S02]  /*1940*/  @UP1 UIADD3 UR12, UR9, UR6, URZ ;  /* 0x00000006090c1290 */ /* 0x000fe4000fffe03f */
[----:B------:R-:W-:Y:S01]  /*1950*/  USHF.L.U64.HI UR6, UR46, 0x7, UR52 ;  /* 0x000000072e067899 */ /* 0x000fe20008010234 */
[----:B------:R-:W3:Y:S03]  /*1960*/  R2UR UR52, R242 ;  /* 0x00000000f23473c2 */ /* 0x000ee600000e0000 */
[----:B------:R-:W-:Y:S02]  /*1970*/  USEL UR6, UR6, URZ, UP6 ;  /* 0x0000003f06067287 */ /* 0x000fe4000b000000 */
[----:B-1----:R-:W-:Y:S01]  /*1980*/  UIMAD.WIDE.U32 UR8, UR13, UR10, URZ ;  /* 0x0000000a0d0872a5 */ /* 0x002fe2000f8e003f */
[----:B--2---:R-:W-:Y:S01]  /*1990*/  IMAD.MOV R0, RZ, RZ, -R5 ;  /* 0x000000ffff007224 */ /* 0x004fe200078e0a05 */
[----:B------:R-:W-:Y:S01]  /*19a0*/  USHF.L.U32 UR10, UR46, 0x7, URZ ;  /* 0x000000072e0a7899 */ /* 0x000fe2000800063f */
[----:B------:R-:W-:Y:S01]  /*19b0*/  IMAD.MOV.U32 R4, RZ, RZ, RZ ;  /* 0x000000ffff047224 */ /* 0x000fe200078e00ff */
[----:B------:R-:W-:Y:S01]  /*19c0*/  USEL UR15, UR8, URZ, UP3 ;  /* 0x0000003f080f7287 */ /* 0x000fe20009800000 */
[----:B------:R-:W-:Y:S01]  /*19d0*/  IMAD R0, R0, R6, RZ ;  /* 0x0000000600007224 */ /* 0x000fe200078e02ff */
[----:B------:R-:W-:-:S02]  /*19e0*/  USEL UR8, UR10, URZ, UP6 ;  /* 0x0000003f0a087287 */ /* 0x000fc4000b000000 */
[----:B------:R-:W-:Y:S01]  /*19f0*/  UIMAD UR13, UR13, UR11, UR9 ;  /* 0x0000000b0d0d72a4 */ /* 0x000fe2000f8e0209 */
[----:B------:R-:W-:Y:S01]  /*1a00*/  IMAD.HI.U32 R0, R5, R0, R4 ;  /* 0x0000000005007227 */ /* 0x000fe200078e0004 */
[----:B------:R-:W-:Y:S01]  /*1a10*/  UIADD3 UR8, UP0, UR5, UR8, URZ ;  /* 0x0000000805087290 */ /* 0x000fe2000ff1e03f */
[----:B------:R-:W1:Y:S01]  /*1a20*/  R2UR UR11, R246 ;  /* 0x00000000f60b73c2 */ /* 0x000e6200000e0000 */
[----:B------:R-:W-:Y:S02]  /*1a30*/  USEL UR13, UR13, URZ, UP3 ;  /* 0x0000003f0d0d7287 */ /* 0x000fe40009800000 */
[----:B------:R-:W-:Y:S01]  /*1a40*/  UIADD3.X UR9, UR45, UR6, URZ, UP0, !UPT ;  /* 0x000000062d097290 */ /* 0x000fe200087fe43f */
[----:B------:R-:W-:Y:S01]  /*1a50*/  IMAD.HI.U32 R0, R0, R3, RZ ;  /* 0x0000000300007227 */ /* 0x000fe200078e00ff */
[----:B------:R-:W-:-:S03]  /*1a60*/  UIMAD UR6, UR51, UR8, URZ ;  /* 0x00000008330672a4 */ /* 0x000fc6000f8e023f */
[----:B------:R-:W-:Y:S01]  /*1a70*/  IMAD.MOV R4, RZ, RZ, -R0 ;  /* 0x000000ffff047224 */ /* 0x000fe200078e0a00 */
[----:B------:R-:W-:Y:S02]  /*1a80*/  UIMAD UR10, UR50, UR9, UR6 ;  /* 0x00000009320a72a4 */ /* 0x000fe4000f8e0206 */
[----:B------:R-:W-:Y:S01]  /*1a90*/  UIMAD.WIDE.U32 UR8, UR50, UR8, URZ ;  /* 0x00000008320872a5 */ /* 0x000fe2000f8e003f */
[----:B------:R-:W-:-:S03]  /*1aa0*/  IMAD R3, R6, R4, R3 ;  /* 0x0000000406037224 */ /* 0x000fc600078e0203 */
[----:B------:R-:W-:Y:S01]  /*1ab0*/  UIADD3 UR10, UR9, UR10, URZ ;  /* 0x0000000a090a7290 */ /* 0x000fe2000fffe03f */
[----:B------:R-:W2:Y:S01]  /*1ac0*/  R2UR UR6, R241 ;  /* 0x00000000f10673c2 */ /* 0x000ea200000e0000 */
[----:B------:R-:W-:-:S13]  /*1ad0*/  ISETP.GT.U32.AND P0, PT, R6, R3, PT ;  /* 0x000000030600720c */ /* 0x000fda0003f04070 */
[----:B------:R-:W-:Y:S01]  /*1ae0*/  @!P0 IMAD.IADD R3, R3, 0x1, -R6 ;  /* 0x0000000103038824 */ /* 0x000fe200078e0a06 */
[----:B------:R-:W-:Y:S02]  /*1af0*/  @!P0 IADD3 R0, R0, 0x1, RZ ;  /* 0x0000000100008810 */ /* 0x000fe40007ffe0ff */
[----:B-1----:R-:W-:Y:S01]  /*1b00*/  ISETP.LE.AND P0, PT, RZ, UR11, PT ;  /* 0x0000000bff007c0c */ /* 0x002fe2000bf03270 */
[----:B------:R-:W-:Y:S01]  /*1b10*/  ULDC UR11, c[0x0][0x234] ;  /* 0x00008d00000b7ab9 */ /* 0x000fe20000000800 */
[----:B------:R-:W-:Y:S01]  /*1b20*/  ISETP.GE.U32.AND P2, PT, R3, R6, PT ;  /* 0x000000060300720c */ /* 0x000fe20003f46070 */
[----:B--2---:R-:W-:-:S04]  /*1b30*/  @UP2 USEL UR6, UR6, UR4, !UP1 ;  /* 0x0000000406062287 */ /* 0x004fc8000c800000 */
[----:B------:R-:W-:Y:S02]  /*1b40*/  @UP2 UIMAD UR11, UR49, UR11, UR6 ;  /* 0x0000000b310b22a4 */ /* 0x000fe4000f8e0206 */
[----:B------:R-:W-:-:S06]  /*1b50*/  USHF.R.S32.HI UR6, URZ, 0x1f, UR36 ;  /* 0x0000001f3f067899 */ /* 0x000fcc0008011424 */
[----:B------:R-:W-:Y:S01]  /*1b60*/  @P2 IADD3 R0, R0, 0x1, RZ ;  /* 0x0000000100002810 */ /* 0x000fe20007ffe0ff */
[----:B---3--:R-:W-:-:S04]  /*1b70*/  @!UP2 UMOV UR11, UR52 ;  /* 0x00000034000bac82 */ /* 0x008fc80008000000 */
[----:B------:R-:W-:-:S04]  /*1b80*/  IMAD.MOV.U32 R10, RZ, RZ, R0 ;  /* 0x000000ffff0a7224 */ /* 0x000fc800078e0000 */
[----:B------:R-:W-:Y:S01]  /*1b90*/  @!P0 IMAD.MOV R10, RZ, RZ, -R10 ;  /* 0x000000ffff0a8224 */ /* 0x000fe200078e0a0a */
[----:B------:R-:W-:Y:S02]  /*1ba0*/  PLOP3.LUT P0, PT, PT, PT, UP2, 0x80, 0x0 ;  /* 0x000000000000781c */ /* 0x000fe40003f0f028 */
[----:B------:R-:W-:-:S04]  /*1bb0*/  @!P1 LOP3.LUT R10, RZ, c[0x0][0x1c8], RZ, 0x33, !PT ;  /* 0x00007200ff0a9a12 */ /* 0x000fc800078e33ff */
[----:B------:R-:W-:-:S07]  /*1bc0*/  SHF.R.S32.HI R16, RZ, 0x1f, R10 ;  /* 0x0000001fff107819 */ /* 0x000fce000001140a */
[----:B------:R-:W-:Y:S05]  /*1bd0*/  @!P0 BRA `(.L_x_862) ;  /* 0x0000007000008947 */ /* 0x000fea0003800000 */
[----:B------:R-:W-:Y:S01]  /*1be0*/  ULDC UR49, c[0x0][0x224] ;  /* 0x0000890000317ab9 */ /* 0x000fe20000000800 */
[----:B------:R-:W1:Y:S01]  /*1bf0*/  R2UR UR52, R248 ;  /* 0x00000000f83473c2 */ /* 0x000e6200000e0000 */
[----:B------:R-:W-:-:S04]  /*1c00*/  @!UP1 UIMAD UR4, UR46, UR49, URZ ;  /* 0x000000312e0492a4 */ /* 0x000fc8000f8e023f */
[----:B------:R-:W-:-:S03]  /*1c10*/  ULEA UR4, UR46, UR4, 0x7 ;  /* 0x000000042e047291 */ /* 0x000fc6000f8e383f */
[----:B------:R-:W1:Y:S02]  /*1c20*/  S2UR UR49, SR_CTAID.Z ;  /* 0x00000000003179c3 */ /* 0x000e640000002700 */
[----:B-1----:R-:W-:Y:S01]  /*1c30*/  UIMAD UR4, UR52, UR49, UR4 ;  /* 0x00000031340472a4 */ /* 0x002fe2000f8e0204 */
[----:B------:R-:W-:Y:S05]  /*1c40*/  BRA `(.L_x_863) ;  /* 0x0000002000007947 */ /* 0x000fea0003800000 */
.L_x_862:
[----:B------:R1:W2:Y:S01]  /*1c50*/  R2UR UR4, R245 ;  /* 0x00000000f50473c2 */ /* 0x0002a200000e0000 */
[----:B------:R-:W-:-:S07]  /*1c60*/  DEPBAR.LE SB1, 0x0, {2} ;  /* 0x000090040000791a */ /* 0x000fce0000000000 */
.L_x_863:
[----:B------:R-:W1:Y:S01]  /*1c70*/  R2UR UR52, R247 ;  /* 0x00000000f73473c2 */ /* 0x000e6200000e0000 */
[----:B------:R-:W2:Y:S01]  /*1c80*/  S2R R15, SR_TID.X ;  /* 0x00000000000f7919 */ /* 0x000ea20000002100 */
[----:B------:R-:W-:Y:S01]  /*1c90*/  USHF.R.S32.HI UR9, URZ, 0x1f, UR60 ;  /* 0x0000001f3f097899 */ /* 0x000fe2000801143c */
[----:B------:R-:W-:Y:S01]  /*1ca0*/  SHF.R.S32.HI R227, RZ, 0x1f, R226 ;  /* 0x0000001fffe37819 */ /* 0x000fe200000114e2 */
[----:B------:R-:W-:Y:S01]  /*1cb0*/  IMAD.U32 R8, RZ, RZ, UR5 ;  /* 0x00000005ff087e24 */ /* 0x000fe2000f8e00ff */
[----:B------:R-:W-:Y:S01]  /*1cc0*/  BSSY B1, `(.L_x_859) ;  /* 0x0000884000017945 */ /* 0x000fe20003800000 */
[----:B-1----:R-:W-:Y:S01]  /*1cd0*/  UIADD3 UR8, UP5, UP4, UR8, UR60, UR52 ;  /* 0x0000003c08087290 */ /* 0x002fe2000fcbe034 */
[----:B--2---:R-:W-:Y:S01]  /*1ce0*/  SHF.R.S32.HI R9, RZ, 0x1f, R15 ;  /* 0x0000001fff097819 */ /* 0x004fe2000001140f */
[----:B------:R-:W-:-:S02]  /*1cf0*/  USHF.R.S32.HI UR52, URZ, 0x1f, UR49 ;  /* 0x0000001f3f347899 */ /* 0x000fc40008011431 */
[----:B------:R-:W-:Y:S01]  /*1d00*/  UIADD3 UR15, UP1, UP0, UR15, UR8, UR16 ;  /* 0x000000080f0f7290 */ /* 0x000fe2000f83e010 */
[----:B------:R-:W1:Y:S01]  /*1d10*/  R2UR UR16, R243 ;  /* 0x00000000f31073c2 */ /* 0x000e6200000e0000 */
[----:B------:R-:W-:-:S04]  /*1d20*/  LEA.HI R3, R9, R15, RZ, 0x2 ;  /* 0x0000000f09037211 */ /* 0x000fc800078f10ff */
[----:B------:R-:W-:-:S04]  /*1d30*/  SHF.R.S32.HI R3, RZ, 0x2, R3 ;  /* 0x00000002ff037819 */ /* 0x000fc80000011403 */
[----:B------:R-:W-:Y:S02]  /*1d40*/  SHF.R.S32.HI R17, RZ, 0x1f, R3 ;  /* 0x0000001fff117819 */ /* 0x000fe40000011403 */
[----:B------:R-:W-:-:S04]  /*1d50*/  IADD3 R0, P0, R3, UR5, RZ ;  /* 0x0000000503007c10 */ /* 0x000fc8000ff1e0ff */
[----:B------:R-:W-:Y:S01]  /*1d60*/  IADD3.X R7, R17, UR45, RZ, P0, !PT ;  /* 0x0000002d11077c10 */ /* 0x000fe200087fe4ff */
[----:B------:R-:W-:-:S04]  /*1d70*/  IMAD.WIDE.U32 R4, R0, c[0x0][0x190], R226 ;  /* 0x0000640000047a25 */ /* 0x000fc800078e00e2 */
[----:B------:R-:W-:Y:S01]  /*1d80*/  IMAD R7, R7, c[0x0][0x190], RZ ;  /* 0x0000640007077a24 */ /* 0x000fe200078e02ff */
[----:B------:R-:W-:Y:S01]  /*1d90*/  IADD3 R6, P0, R4, UR53, RZ ;  /* 0x0000003504067c10 */ /* 0x000fe2000ff1e0ff */
[----:B-1----:R-:W-:Y:S02]  /*1da0*/  UIADD3.X UR8, UR10, UR9, UR16, UP5, UP4 ;  /* 0x000000090a087290 */ /* 0x002fe4000afe8410 */
[----:B------:R-:W-:Y:S01]  /*1db0*/  IMAD R0, R0, c[0x0][0x194], R7 ;  /* 0x0000650000007a24 */ /* 0x000fe200078e0207 */
[----:B------:R-:W-:Y:S02]  /*1dc0*/  UMOV UR16, 0x4 ;  /* 0x0000000400107882 */ /* 0x000fe40000000000 */
[----:B------:R-:W-:Y:S02]  /*1dd0*/  UIADD3.X UR13, UR13, UR8, UR12, UP1, UP0 ;  /* 0x000000080d0d7290 */ /* 0x000fe40008fe040c */
[----:B------:R-:W-:Y:S01]  /*1de0*/  IADD3.X R7, R5, UR48, R0, P0, !PT ;  /* 0x0000003005077c10 */ /* 0x000fe200087fe400 */
[----:B------:R-:W-:Y:S01]  /*1df0*/  UISETP.GE.AND UP0, UPT, UR43, 0x1, UPT ;  /* 0x000000012b00788c */ /* 0x000fe2000bf06270 */
[----:B------:R-:W-:Y:S01]  /*1e00*/  LEA.HI R0, R9, R15, RZ, 0x5 ;  /* 0x0000000f09007211 */ /* 0x000fe200078f28ff */
[----:B------:R-:W-:Y:S01]  /*1e10*/  ULDC.64 UR8, c[0x0][0x1a8] ;  /* 0x00006a0000087ab9 */ /* 0x000fe20000000a00 */
[----:B------:R-:W-:Y:S01]  /*1e20*/  IADD3 R4, P0, R226, UR42, RZ ;  /* 0x0000002ae2047c10 */ /* 0x000fe2000ff1e0ff */
[----:B------:R-:W-:Y:S01]  /*1e30*/  UIMAD UR8, UR52, UR8, URZ ;  /* 0x00000008340872a4 */ /* 0x000fe2000f8e023f */
[----:B------:R-:W-:-:S02]  /*1e40*/  LOP3.LUT R9, R0, 0xffffffe0, RZ, 0xc0, !PT ;  /* 0xffffffe000097812 */ /* 0x000fc400078ec0ff */
[----:B------:R-:W-:Y:S01]  /*1e50*/  SHF.R.S32.HI R0, RZ, 0x5, R0 ;  /* 0x00000005ff007819 */ /* 0x000fe20000011400 */
[----:B------:R-:W-:Y:S01]  /*1e60*/  UIMAD UR12, UR49, UR9, UR8 ;  /* 0x00000009310c72a4 */ /* 0x000fe2000f8e0208 */
[----:B------:R-:W-:Y:S01]  /*1e70*/  IADD3.X R5, R227, UR44, RZ, P0, !PT ;  /* 0x0000002ce3057c10 */ /* 0x000fe200087fe4ff */
[----:B------:R-:W-:Y:S01]  /*1e80*/  IMAD.IADD R15, R15, 0x1, -R9 ;  /* 0x000000010f0f7824 */ /* 0x000fe200078e0a09 */
[----:B------:R-:W-:Y:S02]  /*1e90*/  ULDC.64 UR8, c[0x0][0x378] ;  /* 0x0000de0000087ab9 */ /* 0x000fe40000000a00 */
[----:B------:R-:W-:Y:S01]  /*1ea0*/  UIMAD UR8, UR52, UR8, URZ ;  /* 0x00000008340872a4 */ /* 0x000fe2000f8e023f */
[----:B------:R-:W-:Y:S02]  /*1eb0*/  IMAD R0, R0, UR55, R15 ;  /* 0x0000003700007c24 */ /* 0x000fe4000f8e020f */
[----:B------:R-:W-:Y:S01]  /*1ec0*/  IMAD.WIDE.U32 R4, R8, c[0x0][0x370], R4 ;  /* 0x0000dc0008047a25 */ /* 0x000fe200078e0004 */
[----:B------:R-:W-:-:S02]  /*1ed0*/  UIMAD UR10, UR49, UR9, UR8 ;  /* 0x00000009310a72a4 */ /* 0x000fc4000f8e0208 */
[C---:B------:R-:W-:Y:S01]  /*1ee0*/  IADD3 R11, P0, R0.reuse, UR15, RZ ;  /* 0x0000000f000b7c10 */ /* 0x040fe2000ff1e0ff */
[----:B------:R-:W-:Y:S02]  /*1ef0*/  ULDC.64 UR8, c[0x0][0x370] ;  /* 0x0000dc0000087ab9 */ /* 0x000fe40000000a00 */
[----:B------:R-:W-:Y:S01]  /*1f00*/  UIMAD UR8, UR45, UR8, URZ ;  /* 0x000000082d0872a4 */ /* 0x000fe2000f8e023f */
[----:B------:R-:W-:Y:S01]  /*1f10*/  LEA.HI.X.SX32 R14, R0, UR13, 0x1, P0 ;  /* 0x0000000d000e7c11 */ /* 0x000fe200080f0eff */
[----:B------:R-:W-:Y:S01]  /*1f20*/  IMAD.U32 R0, RZ, RZ, UR49 ;  /* 0x00000031ff007e24 */ /* 0x000fe2000f8e00ff */
[----:B------:R-:W-:Y:S02]  /*1f30*/  ULDC.64 UR44, c[0x0][0x200] ;  /* 0x00008000002c7ab9 */ /* 0x000fe40000000a00 */
[----:B------:R-:W-:Y:S01]  /*1f40*/  UIMAD UR9, UR5, UR9, UR8 ;  /* 0x00000009050972a4 */ /* 0x000fe2000f8e0208 */
[----:B------:R-:W-:Y:S01]  /*1f50*/  IMAD.WIDE.U32 R6, R0, c[0x0][0x1a8], R6 ;  /* 0x00006a0000067a25 */ /* 0x000fe200078e0006 */
[----:B------:R-:W-:-:S02]  /*1f60*/  UIADD3 UR8, UR5, UR4, URZ ;  /* 0x0000000405087290 */ /* 0x000fc4000fffe03f */
[----:B------:R-:W-:Y:S02]  /*1f70*/  UIADD3 UR4, UR5, UR11, URZ ;  /* 0x0000000b05047290 */ /* 0x000fe4000fffe03f */
[----:B------:R-:W-:Y:S01]  /*1f80*/  IADD3 R5, R5, UR9, RZ ;  /* 0x0000000905057c10 */ /* 0x000fe2000fffe0ff */
[----:B------:R-:W-:Y:S01]  /*1f90*/  ULDC.64 UR52, c[0x0][0x3c8] ;  /* 0x0000f20000347ab9 */ /* 0x000fe20000000a00 */
[----:B------:R-:W-:Y:S01]  /*1fa0*/  IADD3 R7, R7, UR12, RZ ;  /* 0x0000000c07077c10 */ /* 0x000fe2000fffe0ff */
[----:B------:R-:W-:Y:S01]  /*1fb0*/  UIMAD.WIDE UR12, UR4, UR16, UR44 ;  /* 0x00000010040c72a5 */ /* 0x000fe2000f8e022c */
[----:B------:R-:W-:Y:S01]  /*1fc0*/  LEA R12, P2, R6, c[0x0][0x160], 0x1 ;  /* 0x00005800060c7a11 */ /* 0x000fe200078408ff */
[----:B------:R-:W-:Y:S01]  /*1fd0*/  IMAD.WIDE.U32 R4, R0, c[0x0][0x378], R4 ;  /* 0x0000de0000047a25 */ /* 0x000fe200078e0004 */
[----:B------:R-:W-:Y:S02]  /*1fe0*/  ULEA.HI.SX32 UR9, UR47, 0xffffffff, 0x19 ;  /* 0xffffffff2f097891 */ /* 0x000fe4000f8fca3f */
[----:B------:R-:W-:Y:S01]  /*1ff0*/  UIMAD.WIDE UR4, UR8, UR16, UR52 ;  /* 0x00000010080472a5 */ /* 0x000fe2000f8e0234 */
[----:B------:R-:W-:Y:S01]  /*2000*/  IMAD R0, R17, c[0x0][0x370], RZ ;  /* 0x0000dc0011007a24 */ /* 0x000fe200078e02ff */
[----:B------:R-:W-:-:S02]  /*2010*/  IADD3 R5, R5, UR10, RZ ;  /* 0x0000000a05057c10 */ /* 0x000fc4000fffe0ff */
[----:B------:R-:W-:Y:S01]  /*2020*/  LEA.HI.X R13, R6, c[0x0][0x164], R7, 0x1, P2 ;  /* 0x00005900060d7a11 */ /* 0x000fe200010f0c07 */
[C---:B------:R-:W-:Y:S02]  /*2030*/  IMAD R0, R3.reuse, c[0x0][0x374], R0 ;  /* 0x0000dd0003007a24 */ /* 0x040fe400078e0200 */
[----:B------:R-:W-:-:S04]  /*2040*/  IMAD.WIDE.U32 R4, R3, c[0x0][0x370], R4 ;  /* 0x0000dc0003047a25 */ /* 0x000fc800078e0004 */
[----:B------:R-:W-:Y:S01]  /*2050*/  IMAD.IADD R0, R5, 0x1, R0 ;  /* 0x0000000105007824 */ /* 0x000fe200078e0200 */
[C---:B------:R-:W-:Y:S02]  /*2060*/  LEA R8, P1, R4.reuse, c[0x0][0x330], 0x1 ;  /* 0x0000cc0004087a11 */ /* 0x040fe400078208ff */
[C---:B------:R-:W-:Y:S02]  /*2070*/  LEA R5, P0, R11.reuse, c[0x0][0x350], 0x2 ;  /* 0x0000d4000b057a11 */ /* 0x040fe400078010ff */
[----:B------:R-:W-:Y:S02]  /*2080*/  LEA.HI.X R9, R4, c[0x0][0x334], R0, 0x1, P1 ;  /* 0x0000cd0004097a11 */ /* 0x000fe400008f0c00 */
[----:B------:R-:W-:Y:S02]  /*2090*/  LEA.HI.X R4, R11, c[0x0][0x354], R14, 0x2, P0 ;  /* 0x0000d5000b047a11 */ /* 0x000fe400000f140e */
[----:B------:R-:W-:-:S13]  /*20a0*/  PLOP3.LUT P0, PT, PT, PT, UP0, 0x80, 0x0 ;  /* 0x000000000000781c */ /* 0x000fda0003f0f008 */
[----:B------:R-:W-:Y:S05]  /*20b0*/  @!P0 BRA `(.L_x_864) ;  /* 0x00007bf000008947 */ /* 0x000fea0003800000 */
[----:B------:R-:W-:Y:S01]  /*20c0*/  PLOP3.LUT P0, PT, PT, PT, UP3, 0x80, 0x0 ;  /* 0x000000000000781c */ /* 0x000fe20003f0f038 */
[----:B------:R-:W-:Y:S01]  /*20d0*/  UMOV UR8, UR9 ;  /* 0x0000000900087c82 */ /* 0x000fe20008000000 */
[----:B------:R-:W-:Y:S01]  /*20e0*/  IMAD.SHL.U32 R0, R237, 0x2, RZ ;  /* 0x00000002ed007824 */ /* 0x000fe200078e00ff */
[----:B------:R-:W-:Y:S01]  /*20f0*/  UMOV UR16, UR4 ;  /* 0x0000000400107c82 */ /* 0x000fe20008000000 */
[----:B------:R-:W-:Y:S01]  /*2100*/  BSSY B0, `(.L_x_865) ;  /* 0x000001c000007945 */ /* 0x000fe20003800000 */
[----:B------:R-:W-:Y:S01]  /*2110*/  ULEA.HI UR4, UR8, UR8, URZ, 0x1 ;  /* 0x0000000808047291 */ /* 0x000fe2000f8f083f */
[----:B------:R-:W-:Y:S01]  /*2120*/  MOV R222, R12 ;  /* 0x0000000c00de7202 */ /* 0x000fe20000000f00 */
[----:B------:R-:W-:Y:S01]  /*2130*/  UMOV UR15, UR5 ;  /* 0x00000005000f7c82 */ /* 0x000fe20008000000 */
[----:B------:R-:W-:Y:S01]  /*2140*/  IMAD.MOV.U32 R223, RZ, RZ, R13 ;  /* 0x000000ffffdf7224 */ /* 0x000fe200078e000d */
[----:B------:R-:W-:Y:S01]  /*2150*/  ULOP3.LUT UR4, UR4, 0xfffffffe, URZ, 0xc0, !UPT ;  /* 0xfffffffe04047892 */ /* 0x000fe2000f8ec03f */
[----:B------:R-:W-:Y:S01]  /*2160*/  MOV R220, R8 ;  /* 0x0000000800dc7202 */ /* 0x000fe20000000f00 */
[----:B------:R-:W-:Y:S01]  /*2170*/  IMAD.MOV.U32 R221, RZ, RZ, R9 ;  /* 0x000000ffffdd7224 */ /* 0x000fe200078e0009 */
[----:B------:R-:W-:Y:S01]  /*2180*/  MOV R224, R5 ;  /* 0x0000000500e07202 */ /* 0x000fe20000000f00 */
[----:B------:R-:W-:Y:S01]  /*2190*/  UIADD3 UR4, UR8, -UR4, URZ ;  /* 0x8000000408047290 */ /* 0x000fe2000fffe03f */
[----:B------:R-:W-:Y:S01]  /*21a0*/  @P0 BAR.SYNC.DEFER_BLOCKING 0x0 ;  /* 0x0000000000000b1d */ /* 0x000fe20000010000 */
[----:B------:R-:W-:-:S02]  /*21b0*/  IMAD.MOV.U32 R219, RZ, RZ, R4 ;  /* 0x000000ffffdb7224 */ /* 0x000fc400078e0004 */
[----:B------:R-:W-:Y:S02]  /*21c0*/  UISETP.NE.AND UP0, UPT, UR4, 0x1, UPT ;  /* 0x000000010400788c */ /* 0x000fe4000bf05270 */
[----:B------:R-:W-:-:S06]  /*21d0*/  UIMAD UR4, UR8, -0x80, UR43 ;  /* 0xffffff80080478a4 */ /* 0x000fcc000f8e022b */
        /* <DEDUP_REMOVED lines=14> */
.L_x_866:
[----:B------:R-:W-:Y:S05]  /*22c0*/  BSYNC B0 ;  /* 0x0000000000007941 */ /* 0x000fea0003800000 */
.L_x_865:
        /* <DEDUP_REMOVED lines=8> */
[----:B------:R-:W-:Y:S02]  /*2350*/  IMAD.MOV.U32 R5, RZ, RZ, c[0x0][0x370] ;  /* 0x0000dc00ff057624 */ /* 0x000fe400078e00ff */
[----:B------:R-:W-:-:S03]  /*2360*/  IMAD.MOV.U32 R6, RZ, RZ, c[0x0][0x374] ;  /* 0x0000dd00ff067624 */ /* 0x000fc600078e00ff */
[----:B------:R-:W-:-:S04]  /*2370*/  LEA R4, P0, R5, R220, 0x7 ;  /* 0x000000dc05047211 */ /* 0x000fc800078038ff */
[----:B------:R-:W-:-:S05]  /*2380*/  LEA.HI.X R5, R5, R221, R6, 0x7, P0 ;  /* 0x000000dd05057211 */ /* 0x000fca00000f3c06 */
[----:B------:R-:W-:Y:S01]  /*2390*/  @!PT LDS RZ, [RZ] ;  /* 0x00000000fffff984 */ /* 0x000fe20000000800 */
[----:B------:R-:W-:Y:S01]  /*23a0*/  @!PT LDS RZ, [RZ] ;  /* 0x00000000fffff984 */ /* 0x000fe20000000800 */
[----:B------:R-:W-:Y:S01]  /*23b0*/  @!PT LDS RZ, [RZ] ;  /* 0x00000000fffff984 */ /* 0x000fe20000000800 */
[----:B------:R1:W-:Y:S04]  /*23c0*/  LDGSTS.E.BYPASS.LTC128B.128 [R0+0x5000], [R4.64] ;  /* 0x0500000004007fae */ /* 0x0003e8000b901d62 */
.L_x_868:
[----:B------:R-:W-:Y:S05]  /*23d0*/  BSYNC B0 ;  /* 0x0000000000007941 */ /* 0x000fea0003800000 */
.L_x_867:
[----:B------:R-:W-:Y:S01]  /*23e0*/  PLOP3.LUT P0, PT, PT, PT, UP0, 0x80, 0x0 ;  /* 0x000000000000781c */ /* 0x000fe20003f0f008 */
[----:B------:R-:W-:Y:S01]  /*23f0*/  BSSY B0, `(.L_x_869) ;  /* 0x0000013000007945 */ /* 0x000fe20003800000 */
[----:B-1----:R-:W-:-:S04]  /*2400*/  IADD3 R4, R237, 0x1000, RZ ;  /* 0x00001000ed047810 */ /* 0x002fc80007ffe0ff */
        /* <DEDUP_REMOVED lines=17> */
.L_x_870:
[----:B------:R-:W-:Y:S05]  /*2520*/  BSYNC B0 ;  /* 0x0000000000007941 */ /* 0x000fea0003800000 */
.L_x_869:
        /* <DEDUP_REMOVED lines=20> */
.L_x_872:
[----:B------:R-:W-:Y:S05]  /*2670*/  BSYNC B0 ;  /* 0x0000000000007941 */ /* 0x000fea0003800000 */
.L_x_871:
[----:B------:R-:W-:Y:S01]  /*2680*/  ULDC.64 UR10, c[0x0][0x198] ;  /* 0x00006600000a7ab9 */ /* 0x000fe20000000a00 */
[----:B------:R-:W-:Y:S01]  /*2690*/  IMAD.U32 R12, RZ, RZ, UR36 ;  /* 0x00000024ff0c7e24 */ /* 0x000fe2000f8e00ff */
[----:B------:R-:W-:Y:S01]  /*26a0*/  UIMAD UR5, UR6, UR10, URZ ;  /* 0x0000000a060572a4 */ /* 0x000fe2000f8e023f */
[C---:B------:R-:W-:Y:S01]  /*26b0*/  IADD3 R8, R234.reuse, 0x48, RZ ;  /* 0x00000048ea087810 */ /* 0x040fe20007ffe0ff */
[----:B------:R-:W-:Y:S01]  /*26c0*/  IMAD.MOV.U32 R230, RZ, RZ, 0x7f800000 ;  /* 0x7f800000ffe67424 */ /* 0x000fe200078e00ff */
[----:B------:R-:W-:Y:S01]  /*26d0*/  IADD3 R7, R234, 0x8, RZ ;  /* 0x00000008ea077810 */ /* 0x000fe20007ffe0ff */
[----:B------:R-:W-:Y:S01]  /*26e0*/  UIMAD UR5, UR36, UR11, UR5 ;  /* 0x0000000b240572a4 */ /* 0x000fe2000f8e0205 */
[----:B-1----:R-:W-:Y:S01]  /*26f0*/  IMAD.WIDE.U32 R4, R12, c[0x0][0x198], R226 ;  /* 0x000066000c047a25 */ /* 0x002fe200078e00e2 */
[----:B------:R-:W-:Y:S02]  /*2700*/  ISETP.GE.AND P2, PT, R8, UR4, PT ;  /* 0x0000000408007c0c */ /* 0x000fe4000bf46270 */
[----:B------:R-:W-:Y:S01]  /*2710*/  ISETP.GE.AND P4, PT, R7, UR4, PT ;  /* 0x0000000407007c0c */ /* 0x000fe2000bf86270 */
[----:B------:R-:W-:Y:S01]  /*2720*/  IMAD.MOV.U32 R232, RZ, RZ, 0x7f800000 ;  /* 0x7f800000ffe87424 */ /* 0x000fe200078e00ff */
[----:B------:R-:W-:Y:S01]  /*2730*/  IADD3 R6, P1, R4, UR40, RZ ;  /* 0x0000002804067c10 */ /* 0x000fe2000ff3e0ff */
[----:B------:R-:W-:Y:S01]  /*2740*/  IMAD.U32 R9, RZ, RZ, UR5 ;  /* 0x00000005ff097e24 */ /* 0x000fe2000f8e00ff */
[----:B------:R-:W-:-:S02]  /*2750*/  MOV R231, 0x7f800000 ;  /* 0x7f80000000e77802 */ /* 0x000fc40000000f00 */
[----:B------:R-:W-:Y:S02]  /*2760*/  IADD3 R4, R234, 0x40, RZ ;  /* 0x00000040ea047810 */ /* 0x000fe40007ffe0ff */
[----:B------:R-:W-:Y:S01]  /*2770*/  IADD3.X R7, R5, UR41, R9, P1, !PT ;  /* 0x0000002905077c10 */ /* 0x000fe20008ffe409 */
[----:B------:R-:W-:Y:S01]  /*2780*/  IMAD.MOV.U32 R9, RZ, RZ, 0x4 ;  /* 0x00000004ff097424 */ /* 0x000fe200078e00ff */
[----:B------:R-:W-:Y:S02]  /*2790*/  ISETP.GE.AND P3, PT, R4, UR4, PT ;  /* 0x0000000404007c0c */ /* 0x000fe4000bf66270 */
[----:B------:R-:W-:Y:S01]  /*27a0*/  MOV R4, 0x4 ;  /* 0x0000000400047802 */ /* 0x000fe20000000f00 */
[----:B------:R-:W-:Y:S01]  /*27b0*/  @!P2 IMAD.WIDE R8, R8, R9, UR12 ;  /* 0x0000000c0808ae25 */ /* 0x000fe2000f8e0209 */
[C---:B------:R-:W-:Y:S02]  /*27c0*/  ISETP.GE.AND P5, PT, R234.reuse, UR4, PT ;  /* 0x00000004ea007c0c */ /* 0x040fe4000bfa6270 */
[----:B------:R-:W-:Y:S01]  /*27d0*/  MOV R233, 0x7f800000 ;  /* 0x7f80000000e97802 */ /* 0x000fe20000000f00 */
[----:B------:R-:W-:Y:S01]  /*27e0*/  IMAD.WIDE R4, R234, R4, UR12 ;  /* 0x0000000cea047e25 */ /* 0x000fe2000f8e0204 */
[----:B------:R1:W5:Y:S01]  /*27f0*/  @!P2 LDG.E R231, [R8.64] ;  /* 0x0000002208e7a981 */ /* 0x000362000c1e1900 */
[----:B------:R-:W-:-:S03]  /*2800*/  UIMAD UR4, UR14, -0x80, UR7 ;  /* 0xffffff800e0478a4 */ /* 0x000fc6000f8e0207 */
[----:B------:R2:W5:Y:S04]  /*2810*/  @!P4 LDG.E R233, [R4.64+0x20] ;  /* 0x0000202204e9c981 */ /* 0x000568000c1e1900 */
[----:B------:R2:W5:Y:S01]  /*2820*/  @!P3 LDG.E R230, [R4.64+0x100] ;  /* 0x0001002204e6b981 */ /* 0x000562000c1e1900 */
[----:B------:R-:W-:-:S03]  /*2830*/  ISETP.GE.AND P3, PT, R3, UR4, PT ;  /* 0x0000000403007c0c */ /* 0x000fc6000bf66270 */
[----:B------:R2:W5:Y:S10]  /*2840*/  @!P5 LDG.E R232, [R4.64] ;  /* 0x0000002204e8d981 */ /* 0x000574000c1e1900 */
[----:B------:R1:W-:Y:S04]  /*2850*/  @P3 STS [R0+0x6000], RZ ;  /* 0x006000ff00003388 */ /* 0x0003e80000000800 */
[----:B------:R1:W-:Y:S04]  /*2860*/  @P3 STS [R0+0x6004], RZ ;  /* 0x006004ff00003388 */ /* 0x0003e80000000800 */
[----:B------:R1:W-:Y:S01]  /*2870*/  @P3 STS.64 [R0+0x6008], RZ ;  /* 0x006008ff00003388 */ /* 0x0003e20000000a00 */
[----:B--2---:R-:W-:Y:S01]  /*2880*/  IMAD R4, R16, c[0x0][0x1b0], RZ ;  /* 0x00006c0010047a24 */ /* 0x004fe200078e02ff */
[----:B------:R-:W-:Y:S03]  /*2890*/  BSSY B0, `(.L_x_873) ;  /* 0x0000016000007945 */ /* 0x000fe60003800000 */
[----:B------:R-:W-:-:S02]  /*28a0*/  IMAD R11, R10, c[0x0][0x1b4], R4 ;  /* 0x00006d000a0b7a24 */ /* 0x000fc400078e0204 */
[----:B------:R-:W-:-:S05]  /*28b0*/  IMAD.WIDE.U32 R4, R10, c[0x0][0x1b0], R6 ;  /* 0x00006c000a047a25 */ /* 0x000fca00078e0006 */
[----:B------:R-:W-:Y:S01]  /*28c0*/  IADD3 R11, R5, R11, RZ ;  /* 0x0000000b050b7210 */ /* 0x000fe20007ffe0ff */
[----:B------:R-:W-:Y:S05]  /*28d0*/  @P3 BRA `(.L_x_874) ;  /* 0x0000011000003947 */ /* 0x000fea0003800000 */
[----:B------:R-:W-:-:S13]  /*28e0*/  ISETP.GE.AND P1, PT, R226, c[0x0][0x220], PT ;  /* 0x00008800e2007a0c */ /* 0x000fda0003f26270 */
[----:B------:R2:W-:Y:S04]  /*28f0*/  @P1 STS [R0+0x6000], RZ ;  /* 0x006000ff00001388 */ /* 0x0005e80000000800 */
[----:B------:R2:W-:Y:S04]  /*2900*/  @P1 STS [R0+0x6004], RZ ;  /* 0x006004ff00001388 */ /* 0x0005e80000000800 */
[----:B------:R2:W-:Y:S01]  /*2910*/  @P1 STS.64 [R0+0x6008], RZ ;  /* 0x006008ff00001388 */ /* 0x0005e20000000a00 */
[----:B------:R-:W-:Y:S05]  /*2920*/  @P1 BRA `(.L_x_874) ;  /* 0x000000c000001947 */ /* 0x000fea0003800000 */
[----:B------:R-:W-:Y:S01]  /*2930*/  MOV R6, R4 ;  /* 0x0000000400067202 */ /* 0x000fe20000000f00 */
[----:B-1----:R-:W-:Y:S01]  /*2940*/  IMAD R8, R17, c[0x0][0x198], RZ ;  /* 0x0000660011087a24 */ /* 0x002fe200078e02ff */
        /* <DEDUP_REMOVED lines=10> */
.L_x_874:
[----:B------:R-:W-:Y:S05]  /*29f0*/  BSYNC B0 ;  /* 0x0000000000007941 */ /* 0x000fea0003800000 */
.L_x_873:
[----:B------:R-:W-:Y:S01]  /*2a00*/  ISETP.GE.AND P2, PT, R13, UR4, PT ;  /* 0x000000040d007c0c */ /* 0x000fe2000bf46270 */
[----:B------:R-:W-:-:S12]  /*2a10*/  BSSY B0, `(.L_x_875) ;  /* 0x0000014000007945 */ /* 0x000fd80003800000 */
[----:B------:R1:W-:Y:S01]  /*2a20*/  @P2 STS.128 [R0+0x7000], RZ ;  /* 0x007000ff00002388 */ /* 0x0003e20000000c00 */
[----:B------:R-:W-:Y:S05]  /*2a30*/  @P2 BRA `(.L_x_876) ;  /* 0x0000011000002947 */ /* 0x000fea0003800000 */
[----:B------:R-:W-:-:S13]  /*2a40*/  ISETP.GE.AND P1, PT, R226, c[0x0][0x220], PT ;  /* 0x00008800e2007a0c */ /* 0x000fda0003f26270 */
[----:B------:R1:W-:Y:S01]  /*2a50*/  @P1 STS.128 [R0+0x7000], RZ ;  /* 0x007000ff00001388 */ /* 0x0003e20000000c00 */
[----:B------:R-:W-:Y:S05]  /*2a60*/  @P1 BRA `(.L_x_876) ;  /* 0x000000e000001947 */ /* 0x000fea0003800000 */
[----:B------:R-:W-:Y:S02]  /*2a70*/  IADD3 R5, P1, R3, 0x40, RZ ;  /* 0x0000004003057810 */ /* 0x000fe40007f3e0ff */
[----:B------:R-:W-:-:S03]  /*2a80*/  MOV R7, R11 ;  /* 0x0000000b00077202 */ /* 0x000fc60000000f00 */
[----:B------:R-:W-:-:S04]  /*2a90*/  IMAD.X R6, RZ, RZ, R17, P1 ;  /* 0x000000ffff067224 */ /* 0x000fc800008e0611 */
[----:B-1----:R-:W-:Y:S02]  /*2aa0*/  IMAD R8, R6, c[0x0][0x198], RZ ;  /* 0x0000660006087a24 */ /* 0x002fe400078e02ff */
[----:B------:R-:W-:-:S04]  /*2ab0*/  IMAD.MOV.U32 R6, RZ, RZ, R4 ;  /* 0x000000ffff067224 */ /* 0x000fc800078e0004 */
        /* <DEDUP_REMOVED lines=9> */
.L_x_876:
[----:B------:R-:W-:Y:S05]  /*2b50*/  BSYNC B0 ;  /* 0x0000000000007941 */ /* 0x000fea0003800000 */
.L_x_875:
[----:B------:R-:W-:Y:S01]  /*2b60*/  ULDC.64 UR4, c[0x0][0x1a0] ;  /* 0x0000680000047ab9 */ /* 0x000fe20000000a00 */
[----:B------:R1:W-:Y:S01]  /*2b70*/  @P3 STS [R0+0x8000], RZ ;  /* 0x008000ff00003388 */ /* 0x0003e20000000800 */
[----:B------:R-:W-:Y:S01]  /*2b80*/  UIMAD UR4, UR6, UR4, URZ ;  /* 0x00000004060472a4 */ /* 0x000fe2000f8e023f */
[----:B-1----:R-:W-:Y:S01]  /*2b90*/  IMAD.WIDE.U32 R4, R12, c[0x0][0x1a0], R226 ;  /* 0x000068000c047a25 */ /* 0x002fe200078e00e2 */
[----:B------:R-:W-:Y:S01]  /*2ba0*/  BSSY B0, `(.L_x_877) ;  /* 0x000001d000007945 */ /* 0x000fe20003800000 */
[----:B------:R1:W-:Y:S01]  /*2bb0*/  @P3 STS [R0+0x8004], RZ ;  /* 0x008004ff00003388 */ /* 0x0003e20000000800 */
[----:B------:R-:W-:Y:S02]  /*2bc0*/  UIMAD UR4, UR36, UR5, UR4 ;  /* 0x00000005240472a4 */ /* 0x000fe4000f8e0204 */
[----:B------:R-:W-:Y:S01]  /*2bd0*/  IADD3 R4, P1, R4, UR38, RZ ;  /* 0x0000002604047c10 */ /* 0x000fe2000ff3e0ff */
[----:B------:R1:W-:Y:S03]  /*2be0*/  @P3 STS.64 [R0+0x8008], RZ ;  /* 0x008008ff00003388 */ /* 0x0003e60000000a00 */
[----:B------:R-:W-:-:S04]  /*2bf0*/  MOV R6, UR4 ;  /* 0x0000000400067c02 */ /* 0x000fc80008000f00 */
[----:B------:R-:W-:Y:S01]  /*2c00*/  IADD3.X R5, R5, UR39, R6, P1, !PT ;  /* 0x0000002705057c10 */ /* 0x000fe20008ffe406 */
[----:B------:R-:W-:-:S04]  /*2c10*/  IMAD R6, R16, c[0x0][0x1b8], RZ ;  /* 0x00006e0010067a24 */ /* 0x000fc800078e02ff */
[C---:B------:R-:W-:Y:S02]  /*2c20*/  IMAD R6, R10.reuse, c[0x0][0x1bc], R6 ;  /* 0x00006f000a067a24 */ /* 0x040fe400078e0206 */
        /* <DEDUP_REMOVED lines=20> */
.L_x_878:
[----:B------:R-:W-:Y:S05]  /*2d70*/  BSYNC B0 ;  /* 0x0000000000007941 */ /* 0x000fea0003800000 */
.L_x_877:
        /* <DEDUP_REMOVED lines=19> */
.L_x_880:
[----:B------:R-:W-:Y:S05]  /*2eb0*/  BSYNC B0 ;  /* 0x0000000000007941 */ /* 0x000fea0003800000 */
.L_x_879:
[----:B------:R-:W-:Y:S01]  /*2ec0*/  IMAD.MOV.U32 R6, RZ, RZ, c[0x0][0x308] ;  /* 0x0000c200ff067624 */ /* 0x000fe200078e00ff */
[----:B------:R-:W0:Y:S01]  /*2ed0*/  LDGDEPBAR ;  /* 0x00000000000079af */ /* 0x000e220000000000 */
[----:B------:R-:W-:Y:S01]  /*2ee0*/  IMAD.MOV.U32 R7, RZ, RZ, c[0x0][0x30c] ;  /* 0x0000c300ff077624 */ /* 0x000fe200078e00ff */
[----:B------:R-:W-:-:S04]  /*2ef0*/  UIADD3 UR4, UR36, 0x80, URZ ;  /* 0x0000008024047890 */ /* 0x000fc8000fffe03f */
[----:B-12---:R1:W2:Y:S01]  /*2f00*/  LDG.E.64 R4, [R6.64+0x8] ;  /* 0x0000082206047981 */ /* 0x0062a2000c1e1b00 */
[----:B------:R-:W-:Y:S01]  /*2f10*/  USHF.R.S32.HI UR5, URZ, 0x1f, UR61 ;  /* 0x0000001f3f057899 */ /* 0x000fe2000801143d */
[----:B---34-:R-:W-:Y:S02]  /*2f20*/  SHF.R.S32.HI R0, RZ, 0x1f, R15 ;  /* 0x0000001fff007819 */ /* 0x018fe4000001140f */
[C---:B------:R-:W-:Y:S01]  /*2f30*/  IADD3 R3, R142.reuse, 0x1000, RZ ;  /* 0x000010008e037810 */ /* 0x040fe20007ffe0ff */
        /* <DEDUP_REMOVED lines=19> */
[----:B------:R-:W-:Y:S01]  /*3070*/  UISETP.GE.AND UP1, UPT, UR4, UR7, UPT ;  /* 0x000000070400728c */ /* 0x000fe2000bf26270 */
[----:B-1----:R-:W3:Y:S01]  /*3080*/  LDG.E.64 R6, [R6.64] ;  /* 0x0000002206067981 */ /* 0x002ee2000c1e1b00 */
[----:B------:R-:W-:-:S02]  /*3090*/  SEL R3, R3, R142, !P0 ;  /* 0x0000008e03037207 */ /* 0x000fc40004000000 */
[----:B------:R-:W-:-:S03]  /*30a0*/  IADD3 R135, R134, R137, RZ ;  /* 0x0000008986877210 */ /* 0x000fc60007ffe0ff */
[----:B------:R-:W-:Y:S01]  /*30b0*/  IMAD.SHL.U32 R130, R3, 0x2, RZ ;  /* 0x0000000203827824 */ /* 0x000fe200078e00ff */
[----:B--2---:R-:W-:-:S04]  /*30c0*/  IADD3 R228, P2, P1, R4, UR61, R15 ;  /* 0x0000003d04e47c10 */ /* 0x004fc8000f95e00f */
[----:B------:R-:W-:Y:S02]  /*30d0*/  IADD3.X R236, R5, UR5, R0, P2, P1 ;  /* 0x0000000505ec7c10 */ /* 0x000fe400097e2400 */
[----:B------:R-:W-:Y:S01]  /*30e0*/  IADD3 R0, R136, 0x1000, RZ ;  /* 0x0000100088007810 */ /* 0x000fe20007ffe0ff */
[----:B---3--:R1:W2:Y:S08]  /*30f0*/  R2UR UR9, R7 ;  /* 0x00000000070973c2 */ /* 0x0082b000000e0000 */
[----:B------:R1:W3:Y:S01]  /*3100*/  R2UR UR10, R6 ;  /* 0x00000000060a73c2 */ /* 0x0002e200000e0000 */
[----:B------:R-:W-:Y:S01]  /*3110*/  SEL R0, R0, R136, !P0 ;  /* 0x0000008800007207 */ /* 0x000fe20004000000 */
[----:B------:R-:W-:-:S03]  /*3120*/  IMAD.WIDE.U32 R228, R228, -0x2daee0ad, RZ ;  /* 0xd2511f53e4e47825 */ /* 0x000fc600078e00ff */
[----:B-123--:R-:W-:-:S03]  /*3130*/  SHF.L.U32 R3, R0, 0x1, RZ ;  /* 0x0000000100037819 */ /* 0x00efc600000006ff */
.L_x_883:
        /* <DEDUP_REMOVED lines=12> */
[----:B------:R-:W-:Y:S01]  /*3200*/  IADD3 R5, R8, 0x4, RZ ;  /* 0x0000000408057810 */ /* 0x000fe20007ffe0ff */
[----:B-----5:R-:W-:Y:S01]  /*3210*/  FMUL.FTZ R113, R232, 1.4426950216293334961 ;  /* 0x3fb8aa3be8717820 */ /* 0x020fe20000410000 */
[----:B------:R-:W-:Y:S01]  /*3220*/  IADD3 R4, R0, 0x1, RZ ;  /* 0x0000000100047810 */ /* 0x000fe20007ffe0ff */
[----:B------:R-:W-:Y:S01]  /*3230*/  IMAD.WIDE.U32 R8, R8, -0x326172a9, RZ ;  /* 0xcd9e8d5708087825 */ /* 0x000fe200078e00ff */
[----:B------:R-:W-:Y:S01]  /*3240*/  PLOP3.LUT P6, PT, PT, PT, UP1, 0x80, 0x0 ;  /* 0x000000000000781c */ /* 0x000fe20003fcf018 */
[----:B------:R-:W-:Y:S01]  /*3250*/  UIADD3 UR4, UR9, -0x4498517b, URZ ;  /* 0xbb67ae8509047890 */ /* 0x000fe2000fffe03f */
[C---:B------:R-:W-:Y:S01]  /*3260*/  LOP3.LUT R10, R229.reuse, UR9, R0, 0x96, !PT ;  /* 0x00000009e50a7c12 */ /* 0x040fe2000f8e9600 */
[----:B------:R-:W1:Y:S01]  /*3270*/  @P0 S2R R112, SR_TID.X ;  /* 0x0000000000700919 */ /* 0x000e620000002100 */
[----:B------:R-:W-:Y:S01]  /*3280*/  LOP3.LUT R6, R229, UR9, R4, 0x96, !PT ;  /* 0x00000009e5067c12 */ /* 0x000fe2000f8e9604 */
[----:B------:R-:W-:Y:S01]  /*3290*/  IMAD.WIDE.U32 R4, R5, -0x326172a9, RZ ;  /* 0xcd9e8d5705047825 */ /* 0x000fe200078e00ff */
[----:B------:R-:W-:Y:S01]  /*32a0*/  LOP3.LUT R0, R236, UR10, RZ, 0x3c, !PT ;  /* 0x0000000aec007c12 */ /* 0x000fe2000f8e3cff */
[----:B------:R-:W-:Y:S01]  /*32b0*/  UISETP.GE.AND UP4, UPT, UR8, 0x1, UPT ;  /* 0x000000010800788c */ /* 0x000fe2000bf86270 */
[----:B------:R-:W-:Y:S01]  /*32c0*/  LOP3.LUT R16, R228, UR4, RZ, 0x3c, !PT ;  /* 0x00000004e4107c12 */ /* 0x000fe2000f8e3cff */
[----:B------:R-:W-:Y:S01]  /*32d0*/  UIADD3 UR4, UR10, -0x61c88647, URZ ;  /* 0x9e3779b90a047890 */ /* 0x000fe2000fffe03f */
[-C--:B------:R-:W-:Y:S01]  /*32e0*/  LOP3.LUT R14, R9, R0.reuse, RZ, 0x3c, !PT ;  /* 0x00000000090e7212 */ /* 0x080fe200078e3cff */
[----:B------:R-:W-:Y:S01]  /*32f0*/  IMAD.WIDE.U32 R10, R10, -0x326172a9, RZ ;  /* 0xcd9e8d570a0a7825 */ /* 0x000fe200078e00ff */
[----:B------:R-:W-:Y:S02]  /*3300*/  PLOP3.LUT P0, PT, PT, PT, UP1, 0x80, 0x0 ;  /* 0x000000000000781c */ /* 0x000fe40003f0f018 */
[----:B------:R-:W-:Y:S01]  /*3310*/  LOP3.LUT R12, R5, R0, RZ, 0x3c, !PT ;  /* 0x00000000050c7212 */ /* 0x000fe200078e3cff */
[----:B------:R-:W-:Y:S01]  /*3320*/  IMAD.WIDE.U32 R14, R14, -0x2daee0ad, RZ ;  /* 0xd2511f530e0e7825 */ /* 0x000fe200078e00ff */
[C---:B------:R-:W-:Y:S02]  /*3330*/  LOP3.LUT R18, R11.reuse, UR4, R8, 0x96, !PT ;  /* 0x000000040b127c12 */ /* 0x040fe4000f8e9608 */
[----:B------:R-:W-:Y:S01]  /*3340*/  LOP3.LUT R11, R11, UR4, R4, 0x96, !PT ;  /* 0x000000040b0b7c12 */ /* 0x000fe2000f8e9604 */
[----:B------:R-:W-:Y:S04]  /*3350*/  IMAD.WIDE.U32 R12, R12, -0x2daee0ad, RZ ;  /* 0xd2511f530c0c7825 */ /* 0x000fe800078e00ff */
[----:B------:R-:W-:Y:S04]  /*3360*/  IMAD.WIDE.U32 R6, R6, -0x326172a9, RZ ;  /* 0xcd9e8d5706067825 */ /* 0x000fe800078e00ff */
[----:B------:R-:W-:Y:S01]  /*3370*/  IMAD.WIDE.U32 R18, R18, -0x2daee0ad, RZ ;  /* 0xd2511f5312127825 */ /* 0x000fe200078e00ff */
[C---:B------:R-:W-:Y:S01]  /*3380*/  LOP3.LUT R17, R7.reuse, UR4, R8, 0x96, !PT ;  /* 0x0000000407117c12 */ /* 0x040fe2000f8e9608 */
[----:B------:R-:W-:Y:S04]  /*3390*/  DEPBAR.LE SB0, 0x0 ;  /* 0x000080000000791a */ /* 0x000fe80000000000 */
[----:B------:R-:W-:Y:S01]  /*33a0*/  LOP3.LUT R7, R7, UR4, R4, 0x96, !PT ;  /* 0x0000000407077c12 */ /* 0x000fe2000f8e9604 */
[----:B------:R-:W-:Y:S01]  /*33b0*/  BAR.SYNC.DEFER_BLOCKING 0x0 ;  /* 0x0000000000007b1d */ /* 0x000fe20000010000 */
[C---:B------:R-:W-:Y:S01]  /*33c0*/  LOP3.LUT R8, R16.reuse, R15, RZ, 0x3c, !PT ;  /* 0x0000000f10087212 */ /* 0x040fe200078e3cff */
[----:B------:R-:W-:Y:S01]  /*33d0*/  UIADD3 UR4, UR10, 0x3c6ef372, URZ ;  /* 0x3c6ef3720a047890 */ /* 0x000fe2000fffe03f */
[----:B------:R-:W-:Y:S01]  /*33e0*/  LOP3.LUT R4, R16, R13, RZ, 0x3c, !PT ;  /* 0x0000000d10047212 */ /* 0x000fe200078e3cff */
[----:B------:R-:W-:Y:S04]  /*33f0*/  IMAD.WIDE.U32 R16, R17, -0x2daee0ad, RZ ;  /* 0xd2511f5311107825 */ /* 0x000fe800078e00ff */
[----:B------:R-:W-:Y:S04]  /*3400*/  IMAD.WIDE.U32 R8, R8, -0x326172a9, RZ ;  /* 0xcd9e8d5708087825 */ /* 0x000fe800078e00ff */
[----:B------:R-:W-:Y:S01]  /*3410*/  IMAD.WIDE.U32 R4, R4, -0x326172a9, RZ ;  /* 0xcd9e8d5704047825 */ /* 0x000fe200078e00ff */
[C---:B------:R-:W-:Y:S02]  /*3420*/  LOP3.LUT R26, R9.reuse, UR4, R10, 0x96, !PT ;  /* 0x00000004091a7c12 */ /* 0x040fe4000f8e960a */
[----:B------:R-:W-:Y:S02]  /*3430*/  LOP3.LUT R24, R9, UR4, R6, 0x96, !PT ;  /* 0x0000000409187c12 */ /* 0x000fe4000f8e9606 */
[C---:B------:R-:W-:Y:S01]  /*3440*/  LOP3.LUT R22, R5.reuse, UR4, R10, 0x96, !PT ;  /* 0x0000000405167c12 */ /* 0x040fe2000f8e960a */
[----:B------:R-:W-:Y:S01]  /*3450*/  IMAD.WIDE.U32 R26, R26, -0x2daee0ad, RZ ;  /* 0xd2511f531a1a7825 */ /* 0x000fe200078e00ff */
[----:B------:R-:W-:Y:S01]  /*3460*/  LOP3.LUT R20, R5, UR4, R6, 0x96, !PT ;  /* 0x0000000405147c12 */ /* 0x000fe2000f8e9606 */
[----:B------:R-:W-:Y:S02]  /*3470*/  UIADD3 UR4, UR9, 0x76cf5d0a, URZ ;  /* 0x76cf5d0a09047890 */ /* 0x000fe4000fffe03f */
[----:B------:R-:W-:Y:S01]  /*3480*/  IMAD.WIDE.U32 R10, R11, -0x2daee0ad, RZ ;  /* 0xd2511f530b0a7825 */ /* 0x000fe200078e00ff */
[----:B------:R-:W-:Y:S03]  /*3490*/  LDSM.16.M88.4 R64, [R130] ;  /* 0x000000008240783b */ /* 0x000fe60000000200 */
[--C-:B------:R-:W-:Y:S01]  /*34a0*/  LOP3.LUT R15, R19, UR4, R14.reuse, 0x96, !PT ;  /* 0x00000004130f7c12 */ /* 0x100fe2000f8e960e */
[----:B------:R-:W-:Y:S01]  /*34b0*/  IMAD.WIDE.U32 R6, R7, -0x2daee0ad, RZ ;  /* 0xd2511f5307067825 */ /* 0x000fe200078e00ff */
[----:B------:R-:W-:Y:S02]  /*34c0*/  LOP3.LUT R13, R17, UR4, R14, 0x96, !PT ;  /* 0x00000004110d7c12 */ /* 0x000fe4000f8e960e */
[--C-:B------:R-:W-:Y:S01]  /*34d0*/  LOP3.LUT R11, R11, UR4, R12.reuse, 0x96, !PT ;  /* 0x000000040b0b7c12 */ /* 0x100fe2000f8e960c */
[----:B------:R-:W-:Y:S01]  /*34e0*/  IMAD.WIDE.U32 R14, R15, -0x326172a9, RZ ;  /* 0xcd9e8d570f0e7825 */ /* 0x000fe200078e00ff */
[----:B------:R-:W-:Y:S01]  /*34f0*/  LOP3.LUT R7, R7, UR4, R12, 0x96, !PT ;  /* 0x0000000407077c12 */ /* 0x000fe2000f8e960c */
[----:B------:R-:W-:Y:S01]  /*3500*/  UIADD3 UR4, UR9, 0x32370b8f, URZ ;  /* 0x32370b8f09047890 */ /* 0x000fe2000fffe03f */
[----:B------:R-:W-:Y:S01]  /*3510*/  LDSM.16.M88.4 R60, [R130+0x1000] ;  /* 0x00100000823c783b */ /* 0x000fe20000000200 */
[----:B------:R-:W-:Y:S04]  /*3520*/  IMAD.WIDE.U32 R24, R24, -0x2daee0ad, RZ ;  /* 0xd2511f5318187825 */ /* 0x000fe800078e00ff */
[----:B------:R-:W-:Y:S01]  /*3530*/  LOP3.LUT R34, R27, UR4, R18, 0x96, !PT ;  /* 0x000000041b227c12 */ /* 0x000fe2000f8e9612 */
[----:B------:R-:W-:Y:S01]  /*3540*/  IMAD.WIDE.U32 R22, R22, -0x2daee0ad, RZ ;  /* 0xd2511f5316167825 */ /* 0x000fe200078e00ff */
[----:B------:R-:W-:Y:S01]  /*3550*/  LOP3.LUT R32, R25, UR4, R16, 0x96, !PT ;  /* 0x0000000419207c12 */ /* 0x000fe2000f8e9610 */
[----:B------:R-:W-:Y:S02]  /*3560*/  LDSM.16.M88.4 R48, [R128+0x6800] ;  /* 0x006800008030783b */ /* 0x000fe40000000200 */
[----:B------:R-:W-:Y:S01]  /*3570*/  IMAD.WIDE.U32 R20, R20, -0x2daee0ad, RZ ;  /* 0xd2511f5314147825 */ /* 0x000fe200078e00ff */
[----:B------:R-:W-:Y:S03]  /*3580*/  LOP3.LUT R30, R23, UR4, R10, 0x96, !PT ;  /* 0x00000004171e7c12 */ /* 0x000fe6000f8e960a */
[----:B------:R-:W-:Y:S01]  /*3590*/  IMAD.WIDE.U32 R34, R34, -0x326172a9, RZ ;  /* 0xcd9e8d5722227825 */ /* 0x000fe200078e00ff */
[----:B------:R-:W-:Y:S01]  /*35a0*/  LOP3.LUT R28, R21, UR4, R6, 0x96, !PT ;  /* 0x00000004151c7c12 */ /* 0x000fe2000f8e9606 */
[----:B------:R-:W-:Y:S01]  /*35b0*/  UIADD3 UR4, UR10, -0x255992d5, URZ ;  /* 0xdaa66d2b0a047890 */ /* 0x000fe2000fffe03f */
[----:B------:R-:W-:Y:S01]  /*35c0*/  LDSM.16.M88.4 R100, [R128+0x6c00] ;  /* 0x006c00008064783b */ /* 0x000fe20000000200 */
[----:B------:R-:W-:Y:S04]  /*35d0*/  IMAD.WIDE.U32 R12, R13, -0x326172a9, RZ ;  /* 0xcd9e8d570d0c7825 */ /* 0x000fe800078e00ff */
[--C-:B------:R-:W-:Y:S01]  /*35e0*/  LOP3.LUT R5, R15, UR4, R8.reuse, 0x96, !PT ;  /* 0x000000040f057c12 */ /* 0x100fe2000f8e9608 */
[----:B------:R-:W-:Y:S01]  /*35f0*/  IMAD.WIDE.U32 R10, R11, -0x326172a9, RZ ;  /* 0xcd9e8d570b0a7825 */ /* 0x000fe200078e00ff */
[----:B------:R-:W-:Y:S01]  /*3600*/  LOP3.LUT R8, R13, UR4, R8, 0x96, !PT ;  /* 0x000000040d087c12 */ /* 0x000fe2000f8e9608 */
[----:B------:R-:W-:Y:S02]  /*3610*/  LDSM.16.M88.4 R108, [R129+0x6000] ;  /* 0x00600000816c783b */ /* 0x000fe40000000200 */
        /* <DEDUP_REMOVED lines=681> */
[----:B------:R-:W-:Y:S01]  /*60b0*/  ISETP.LE.U32.AND P4, PT, R5, UR4, PT ;  /* 0x0000000405007c0c */ /* 0x000fe2000bf83070 */
[----:B------:R-:W-:Y:S01]  /*60c0*/  ULDC.64 UR4, c[0x0][0x118] ;  /* 0x0000460000047ab9 */ /* 0x000fe20000000a00 */
        /* <DEDUP_REMOVED lines=230> */
[----:B------:R-:W-:Y:S02]  /*6f30*/  FSETP.GE.FTZ.AND P1, PT, R163, RZ, PT ;  /* 0x000000ffa300720b */ /* 0x000fe40003f36000 */
[----:B------:R-:W-:Y:S01]  /*6f40*/  FSEL R51, R51, R144, P0 ;  /* 0x0000009033337208 */ /* 0x000fe20000000000 */
[----:B------:R-:W-:Y:S01]  /*6f50*/  FMUL.FTZ R172, R172, R38 ;  /* 0x00000026acac7220 */ /* 0x000fe20000410000 */
[----:B------:R-:W-:Y:S02]  /*6f60*/  FSETP.GE.FTZ.AND P0, PT, R204, RZ, PT ;  /* 0x000000ffcc00720b */ /* 0x000fe40003f16000 */
        /* <DEDUP_REMOVED lines=113> */
[----:B------:R-:W-:Y:S01]  /*7680*/  IMAD.MOV.U32 R58, RZ, RZ, R224 ;  /* 0x000000ffff3a7224 */ /* 0x000fe200078e00e0 */
[-C--:B------:R-:W-:Y:S01]  /*7690*/  FSEL R6, R6, R0.reuse, P4 ;  /* 0x0000000006067208 */ /* 0x080fe20002000000 */
[----:B------:R-:W-:Y:S01]  /*76a0*/  IMAD.MOV.U32 R59, RZ, RZ, R219 ;  /* 0x000000ffff3b7224 */ /* 0x000fe200078e00db */
        /* <DEDUP_REMOVED lines=41> */
.L_x_881:
        /* <DEDUP_REMOVED lines=148> */
.L_x_882:
        /* <DEDUP_REMOVED lines=303> */
.L_x_884:
        /* <DEDUP_REMOVED lines=19> */
.L_x_885:
        /* <DEDUP_REMOVED lines=43> */
.L_x_887:
[----:B--2---:R-:W-:Y:S05]  /*9950*/  BSYNC B0 ;  /* 0x0000000000007941 */ /* 0x004fea0003800000 */
.L_x_886:
        /* <DEDUP_REMOVED lines=14> */
.L_x_889:
[----:B------:R-:W-:Y:S05]  /*9a40*/  BSYNC B0 ;  /* 0x0000000000007941 */ /* 0x000fea0003800000 */
.L_x_888:
        /* <DEDUP_REMOVED lines=25> */
.L_x_891:
[----:B------:R-:W-:Y:S05]  /*9be0*/  BSYNC B0 ;  /* 0x0000000000007941 */ /* 0x000fea0003800000 */
.L_x_890:
        /* <DEDUP_REMOVED lines=12> */
.L_x_864:
        /* <DEDUP_REMOVED lines=21> */
.L_x_893:
        /* <DEDUP_REMOVED lines=19> */
.L_x_894:
        /* <DEDUP_REMOVED lines=37> */
.L_x_896:
[----:B------:R-:W-:Y:S05]  /*a180*/  BSYNC B0 ;  /* 0x0000000000007941 */ /* 0x000fea0003800000 */
.L_x_895:
        /* <DEDUP_REMOVED lines=15> */
.L_x_898:
[----:B------:R-:W-:Y:S05]  /*a280*/  BSYNC B0 ;  /* 0x0000000000007941 */ /* 0x000fea0003800000 */
.L_x_897:
        /* <DEDUP_REMOVED lines=26> */
.L_x_900:
[----:B------:R-:W-:Y:S05]  /*a430*/  BSYNC B0 ;  /* 0x0000000000007941 */ /* 0x000fea0003800000 */
.L_x_899:
        /* <DEDUP_REMOVED lines=12> */
.L_x_892:
[----:B------:R-:W-:Y:S05]  /*a500*/  BSYNC B1 ;  /* 0x0000000000017941 */ /* 0x000fea0003800000 */
.L_x_859:
        /* <DEDUP_REMOVED lines=11> */
.L_x_901:
[----:B------:R-:W-:Y:S05]  /*a5c0*/  EXIT ;  /* 0x000000000000794d */ /* 0x000fea0003800000 */
.L_x_903:
        /* <DEDUP_REMOVED lines=11> */
.L_x_1351:


//--------------------- .text._ZN5flash44flash_bwd_dq_dk_dv_loop_seqk_parallel_kernelI23Flash_bwd_kernel_traitsILi32ELi128ELi128ELi8ELi4ELi4ELi4ELb0ELb0EN7cutlass6half_tE19Flash_kernel_traitsILi32ELi128ELi128ELi8ES3_EELb0ELb0ELb0ELb0ELb0ELb0ELb1EEEvNS_16Flash_bwd_paramsE --------------------------
	.section	.text._ZN5flash44flash_bwd_dq_dk_dv_loop_seqk_parallel_kernelI23Flash_bwd_kernel_traitsILi32ELi128ELi128ELi8ELi4ELi4ELi4ELb0ELb0EN7cutlass6half_tE19Flash_kernel_traitsILi32ELi128ELi128ELi8ES3_EELb0ELb0ELb0ELb0ELb0ELb0ELb1EEEvNS_16Flash_bwd_paramsE,"ax",@progbits
	.sectioninfo	@"SHI_REGISTERS=255"
	.align	128
        .global         _ZN5flash44flash_bwd_dq_dk_dv_loop_seqk_parallel_kernelI23Flash_bwd_kernel_traitsILi32ELi128ELi128ELi8ELi4ELi4ELi4ELb0ELb0EN7cutlass6half_tE19Flash_kernel_traitsILi32ELi128ELi128ELi8ES3_EELb0ELb0ELb0ELb0ELb0ELb0ELb1EEEvNS_16Flash_bwd_paramsE
        .type           _ZN5flash44flash_bwd_dq_dk_dv_loop_seqk_parallel_kernelI23Flash_bwd_kernel_traitsILi32ELi128ELi128ELi8ELi4ELi4ELi4ELb0ELb0EN7cutlass6half_tE19Flash_kernel_traitsILi32ELi128ELi128ELi8ES3_EELb0ELb0ELb0ELb0ELb0ELb0ELb1EEEvNS_16Flash_bwd_paramsE,@function
        .size           _ZN5flash44flash_bwd_dq_dk_dv_loop_seqk_parallel_kernelI23Flash_bwd_kernel_traitsILi32ELi128ELi128ELi8ELi4ELi4ELi4ELb0ELb0EN7cutlass6half_tE19Flash_kernel_traitsILi32ELi128ELi128ELi8ES3_EELb0ELb0ELb0ELb0ELb0ELb0ELb1EEEvNS_16Flash_bwd_paramsE,(.L_x_1352 - _ZN5flash44flash_bwd_dq_dk_dv_loop_seqk_parallel_kernelI23Flash_bwd_kernel_traitsILi32ELi128ELi128ELi8ELi4ELi4ELi4ELb0ELb0EN7cutlass6half_tE19Flash_kernel_traitsILi32ELi128ELi128ELi8ES3_EELb0ELb0ELb0ELb0ELb0ELb0ELb1EEEvNS_16Flash_bwd_paramsE)
        .other          _ZN5flash44flash_bwd_dq_dk_dv_loop_seqk_parallel_kernelI23Flash_bwd_kernel_traitsILi32ELi128ELi128ELi8ELi4ELi4ELi4ELb0ELb0EN7cutlass6half_tE19Flash_kernel_traitsILi32ELi128ELi128ELi8ES3_EELb0ELb0ELb0ELb0ELb0ELb0ELb1EEEvNS_16Flash_bwd_paramsE,@"STO_CUDA_ENTRY STV_DEFAULT"
_ZN5flash44flash_bwd_dq_dk_dv_loop_seqk_parallel_kernelI23Flash_bwd_kernel_traitsILi32ELi128ELi128ELi8ELi4ELi4ELi4ELb0ELb0EN7cutlass6half_tE19Flash_kernel_traitsILi32ELi128ELi128ELi8ES3_EELb0ELb0ELb0ELb0ELb0ELb0ELb1EEEvNS_16Flash_bwd_paramsE:
.text._ZN5flash44flash_bwd_dq_dk_dv_loop_seqk_parallel_kernelI23Flash_bwd_kernel_traitsILi32ELi128ELi128ELi8ELi4ELi4ELi4ELb0ELb0EN7cutlass6half_tE19Flash_kernel_traitsILi32ELi128ELi128ELi8ES3_EELb0ELb0ELb0ELb0ELb0ELb0ELb1EEEvNS_16Flash_bwd_paramsE:
        /* <DEDUP_REMOVED lines=179> */
[C---:B------:R-:W-:Y:S01]  /*0b30*/  IADD3 R143, R150.reuse, 0x40, RZ ;  /* 0x00000040968f7810 */ /* 0x040fe20007ffe0ff */
        /* <DEDUP_REMOVED lines=82> */
.L_x_948:
        /* <DEDUP_REMOVED lines=54> */
.L_x_904:
        /* <DEDUP_REMOVED lines=58> */
.L_x_906:
        /* <DEDUP_REMOVED lines=18> */
.L_x_907:
        /* <DEDUP_REMOVED lines=63> */
[----:B-1----:R-:W-:-:S03]  /*1c70*/  @UP2 USEL UR9, UR9, UR5, !UP1 ;  /* 0x0000000509092287 */ /* 0x002fc6000c800000 */
[----:B------:R-:W-:Y:S01]  /*1c80*/  @!P0 IMAD.MOV R12, RZ, RZ, -R12 ;  /* 0x000000ffff0c8224 */ /* 0x000fe200078e0a0c */
[----:B------:R-:W-:Y:S01]  /*1c90*/  PLOP3.LUT P0, PT, PT, PT, UP2, 0x80, 0x0 ;  /* 0x000000000000781c */ /* 0x000fe20003f0f028 */
[----:B------:R-:W-:Y:S02]  /*1ca0*/  ULDC UR11, c[0x0][0x234] ;  /* 0x00008d00000b7ab9 */ /* 0x000fe40000000800 */
        /* <DEDUP_REMOVED lines=17> */
.L_x_908:
[----:B------:R-:W2:Y:S02]  /*1dc0*/  LDL R0, [R1+0x40] ;  /* 0x0000400001007983 */ /* 0x000ea40000100800 */
[----:B--2---:R1:W2:Y:S01]  /*1dd0*/  R2UR UR5, R0 ;  /* 0x00000000000573c2 */ /* 0x0042a200000e0000 */
[----:B------:R-:W-:-:S07]  /*1de0*/  DEPBAR.LE SB1, 0x0, {2} ;  /* 0x000090040000791a */ /* 0x000fce0000000000 */
.L_x_909:
[----:B------:R-:W2:Y:S04]  /*1df0*/  LDL R3, [R1+0x4c] ;  /* 0x00004c0001037983 */ /* 0x000ea80000100800 */
[----:B------:R-:W3:Y:S01]  /*1e00*/  LDL R0, [R1+0x3c] ;  /* 0x00003c0001007983 */ /* 0x000ee20000100800 */
[----:B------:R-:W-:Y:S01]  /*1e10*/  IMAD.U32 R16, RZ, RZ, UR7 ;  /* 0x00000007ff107e24 */ /* 0x000fe2000f8e00ff */
[----:B------:R-:W-:Y:S01]  /*1e20*/  SHF.R.S32.HI R221, RZ, 0x1f, R220 ;  /* 0x0000001fffdd7819 */ /* 0x000fe200000114dc */
[----:B------:R-:W-:Y:S01]  /*1e30*/  IMAD.U32 R15, RZ, RZ, UR6 ;  /* 0x00000006ff0f7e24 */ /* 0x000fe2000f8e00ff */
[----:B------:R-:W1:Y:S01]  /*1e40*/  S2R R10, SR_TID.X ;  /* 0x00000000000a7919 */ /* 0x000e620000002100 */
[----:B------:R-:W-:Y:S01]  /*1e50*/  USHF.R.S32.HI UR6, URZ, 0x1f, UR59 ;  /* 0x0000001f3f067899 */ /* 0x000fe2000801143b */
[----:B------:R-:W-:Y:S01]  /*1e60*/  IMAD.U32 R9, RZ, RZ, UR8 ;  /* 0x00000008ff097e24 */ /* 0x000fe2000f8e00ff */
[----:B------:R-:W-:Y:S01]  /*1e70*/  UIADD3 UR9, UR8, UR9, URZ ;  /* 0x0000000908097290 */ /* 0x000fe2000fffe03f */
[----:B------:R-:W-:Y:S01]  /*1e80*/  BSSY B1, `(.L_x_905) ;  /* 0x0000859000017945 */ /* 0x000fe20003800000 */
[----:B-1----:R-:W-:Y:S01]  /*1e90*/  SHF.R.S32.HI R8, RZ, 0x1f, R10 ;  /* 0x0000001fff087819 */ /* 0x002fe2000001140a */
[----:B--2---:R1:W2:Y:S08]  /*1ea0*/  R2UR UR7, R3 ;  /* 0x00000000030773c2 */ /* 0x0042b000000e0000 */
[----:B---3--:R-:W3:Y:S01]  /*1eb0*/  R2UR UR11, R0 ;  /* 0x00000000000b73c2 */ /* 0x008ee200000e0000 */
[----:B-1----:R-:W-:Y:S01]  /*1ec0*/  LEA.HI R3, R8, R10, RZ, 0x2 ;  /* 0x0000000a08037211 */ /* 0x002fe200078f10ff */
[----:B--2---:R-:W-:-:S02]  /*1ed0*/  UIADD3 UR10, UP5, UP4, UR10, UR59, UR7 ;  /* 0x0000003b0a0a7290 */ /* 0x004fc4000fcbe007 */
[----:B------:R-:W-:Y:S01]  /*1ee0*/  USHF.R.S32.HI UR7, URZ, 0x1f, UR52 ;  /* 0x0000001f3f077899 */ /* 0x000fe20008011434 */
[----:B------:R-:W-:Y:S01]  /*1ef0*/  SHF.R.S32.HI R3, RZ, 0x2, R3 ;  /* 0x00000002ff037819 */ /* 0x000fe20000011403 */
[----:B------:R-:W-:Y:S02]  /*1f00*/  UIADD3 UR43, UP1, UP0, UR36, UR10, UR43 ;  /* 0x0000000a242b7290 */ /* 0x000fe4000f83e02b */
[----:B------:R-:W-:Y:S01]  /*1f10*/  UIADD3 UR36, UR8, UR5, URZ ;  /* 0x0000000508247290 */ /* 0x000fe2000fffe03f */
[----:B------:R-:W-:Y:S01]  /*1f20*/  SHF.R.S32.HI R18, RZ, 0x1f, R3 ;  /* 0x0000001fff127819 */ /* 0x000fe20000011403 */
[----:B---3--:R-:W-:Y:S01]  /*1f30*/  UIADD3.X UR10, UR12, UR6, UR11, UP5, UP4 ;  /* 0x000000060c0a7290 */ /* 0x008fe2000afe840b */
[----:B------:R-:W-:Y:S01]  /*1f40*/  IADD3 R0, P0, R3, UR8, RZ ;  /* 0x0000000803007c10 */ /* 0x000fe2000ff1e0ff */
[----:B------:R-:W-:Y:S02]  /*1f50*/  ULEA.HI.SX32 UR5, UR49, 0xffffffff, 0x19 ;  /* 0xffffffff31057891 */ /* 0x000fe4000f8fca3f */
[----:B------:R-:W-:Y:S01]  /*1f60*/  UIADD3.X UR38, UR37, UR10, UR38, UP1, UP0 ;  /* 0x0000000a25267290 */ /* 0x000fe20008fe0426 */
[----:B------:R-:W-:Y:S01]  /*1f70*/  IADD3.X R7, R18, UR47, RZ, P0, !PT ;  /* 0x0000002f12077c10 */ /* 0x000fe200087fe4ff */
[----:B------:R-:W-:Y:S01]  /*1f80*/  IMAD.WIDE.U32 R4, R0, c[0x0][0x190], R220 ;  /* 0x0000640000047a25 */ /* 0x000fe200078e00dc */
[----:B------:R-:W-:-:S02]  /*1f90*/  ULDC.64 UR10, c[0x0][0x1a8] ;  /* 0x00006a00000a7ab9 */ /* 0x000fc40000000a00 */
[----:B------:R-:W-:Y:S01]  /*1fa0*/  UIMAD UR10, UR7, UR10, URZ ;  /* 0x0000000a070a72a4 */ /* 0x000fe2000f8e023f */
[----:B------:R-:W-:Y:S01]  /*1fb0*/  IMAD R7, R7, c[0x0][0x190], RZ ;  /* 0x0000640007077a24 */ /* 0x000fe200078e02ff */
[----:B------:R-:W-:Y:S01]  /*1fc0*/  IADD3 R6, P0, R4, UR54, RZ ;  /* 0x0000003604067c10 */ /* 0x000fe2000ff1e0ff */
[----:B------:R-:W-:Y:S02]  /*1fd0*/  UISETP.GE.AND UP0, UPT, UR45, 0x1, UPT ;  /* 0x000000012d00788c */ /* 0x000fe4000bf06270 */
[----:B------:R-:W-:Y:S01]  /*1fe0*/  IMAD R0, R0, c[0x0][0x194], R7 ;  /* 0x0000650000007a24 */ /* 0x000fe200078e0207 */
[----:B------:R-:W-:-:S03]  /*1ff0*/  UIMAD UR37, UR52, UR11, UR10 ;  /* 0x0000000b342572a4 */ /* 0x000fc6000f8e020a */
[----:B------:R-:W-:Y:S01]  /*2000*/  ULDC.64 UR10, c[0x0][0x378] ;  /* 0x0000de00000a7ab9 */ /* 0x000fe20000000a00 */
[----:B------:R-:W-:Y:S01]  /*2010*/  IADD3.X R7, R5, UR53, R0, P0, !PT ;  /* 0x0000003505077c10 */ /* 0x000fe200087fe400 */
[----:B------:R-:W-:Y:S01]  /*2020*/  UIMAD UR10, UR7, UR10, URZ ;  /* 0x0000000a070a72a4 */ /* 0x000fe2000f8e023f */
[----:B------:R-:W-:Y:S02]  /*2030*/  LEA.HI R0, R8, R10, RZ, 0x5 ;  /* 0x0000000a08007211 */ /* 0x000fe400078f28ff */
[----:B------:R-:W-:Y:S01]  /*2040*/  IADD3 R4, P0, R220, UR44, RZ ;  /* 0x0000002cdc047c10 */ /* 0x000fe2000ff1e0ff */
[----:B------:R-:W-:Y:S01]  /*2050*/  UIMAD UR12, UR52, UR11, UR10 ;  /* 0x0000000b340c72a4 */ /* 0x000fe2000f8e020a */
[----:B------:R-:W-:Y:S01]  /*2060*/  LOP3.LUT R8, R0, 0xffffffe0, RZ, 0xc0, !PT ;  /* 0xffffffe000087812 */ /* 0x000fe200078ec0ff */
[----:B------:R-:W-:Y:S01]  /*2070*/  ULDC.64 UR6, c[0x0][0x200] ;  /* 0x0000800000067ab9 */ /* 0x000fe20000000a00 */
[----:B------:R-:W-:Y:S01]  /*2080*/  SHF.R.S32.HI R0, RZ, 0x5, R0 ;  /* 0x00000005ff007819 */ /* 0x000fe20000011400 */
[----:B------:R-:W-:Y:S01]  /*2090*/  ULDC.64 UR10, c[0x0][0x370] ;  /* 0x0000dc00000a7ab9 */ /* 0x000fe20000000a00 */
[----:B------:R-:W-:Y:S01]  /*20a0*/  IADD3.X R5, R221, UR46, RZ, P0, !PT ;  /* 0x0000002edd057c10 */ /* 0x000fe200087fe4ff */
[----:B------:R-:W-:Y:S01]  /*20b0*/  IMAD.IADD R8, R10, 0x1, -R8 ;  /* 0x000000010a087824 */ /* 0x000fe200078e0a08 */
[----:B------:R-:W-:-:S03]  /*20c0*/  UIMAD UR10, UR47, UR10, URZ ;  /* 0x0000000a2f0a72a4 */ /* 0x000fc6000f8e023f */
[----:B------:R-:W-:Y:S01]  /*20d0*/  IMAD R0, R0, UR58, R8 ;  /* 0x0000003a00007c24 */ /* 0x000fe2000f8e0208 */
[----:B------:R-:W-:Y:S01]  /*20e0*/  UIMAD UR10, UR8, UR11, UR10 ;  /* 0x0000000b080a72a4 */ /* 0x000fe2000f8e020a */
[----:B------:R-:W-:Y:S01]  /*20f0*/  IMAD.WIDE.U32 R4, R9, c[0x0][0x370], R4 ;  /* 0x0000dc0009047a25 */ /* 0x000fe200078e0004 */
[----:B------:R-:W-:Y:S02]  /*2100*/  UMOV UR47, 0x4 ;  /* 0x00000004002f7882 */ /* 0x000fe40000000000 */
[C---:B------:R-:W-:Y:S01]  /*2110*/  IADD3 R13, P0, R0.reuse, UR43, RZ ;  /* 0x0000002b000d7c10 */ /* 0x040fe2000ff1e0ff */
[----:B------:R-:W-:Y:S01]  /*2120*/  UIMAD.WIDE UR8, UR9, UR47, UR6 ;  /* 0x0000002f090872a5 */ /* 0x000fe2000f8e0206 */
[----:B------:R-:W-:Y:S01]  /*2130*/  IADD3 R5, R5, UR10, RZ ;  /* 0x0000000a05057c10 */ /* 0x000fe2000fffe0ff */
[----:B------:R-:W-:Y:S01]  /*2140*/  ULDC.64 UR10, c[0x0][0x3c8] ;  /* 0x0000f200000a7ab9 */ /* 0x000fe20000000a00 */
[----:B------:R-:W-:Y:S01]  /*2150*/  LEA.HI.X.SX32 R14, R0, UR38, 0x1, P0 ;  /* 0x00000026000e7c11 */ /* 0x000fe200080f0eff */
[----:B------:R-:W-:Y:S01]  /*2160*/  IMAD.U32 R0, RZ, RZ, UR52 ;  /* 0x00000034ff007e24 */ /* 0x000fe2000f8e00ff */
[----:B------:R1:W2:Y:S03]  /*2170*/  R2UR UR7, R16 ;  /* 0x00000000100773c2 */ /* 0x0002a600000e0000 */
[----:B------:R-:W-:-:S04]  /*2180*/  IMAD.WIDE.U32 R4, R0, c[0x0][0x378], R4 ;  /* 0x0000de0000047a25 */ /* 0x000fc800078e0004 */
[----:B------:R-:W-:Y:S01]  /*2190*/  IMAD.WIDE.U32 R6, R0, c[0x0][0x1a8], R6 ;  /* 0x00006a0000067a25 */ /* 0x000fe200078e0006 */
[----:B------:R-:W-:Y:S01]  /*21a0*/  IADD3 R5, R5, UR12, RZ ;  /* 0x0000000c05057c10 */ /* 0x000fe2000fffe0ff */
[----:B------:R1:W3:Y:S02]  /*21b0*/  R2UR UR6, R15 ;  /* 0x000000000f0673c2 */ /* 0x0002e400000e0000 */
[----:B------:R-:W-:Y:S01]  /*21c0*/  IMAD R0, R18, c[0x0][0x370], RZ ;  /* 0x0000dc0012007a24 */ /* 0x000fe200078e02ff */
[----:B------:R-:W-:Y:S01]  /*21d0*/  IADD3 R7, R7, UR37, RZ ;  /* 0x0000002507077c10 */ /* 0x000fe2000fffe0ff */
[C---:B------:R-:W-:Y:S01]  /*21e0*/  IMAD.WIDE.U32 R4, R3.reuse, c[0x0][0x370], R4 ;  /* 0x0000dc0003047a25 */ /* 0x040fe200078e0004 */
[----:B------:R-:W-:Y:S01]  /*21f0*/  LEA R10, P2, R6, c[0x0][0x160], 0x1 ;  /* 0x00005800060a7a11 */ /* 0x000fe200078408ff */
[----:B------:R-:W-:Y:S02]  /*2200*/  UIMAD.WIDE UR36, UR36, UR47, UR10 ;  /* 0x0000002f242472a5 */ /* 0x000fe4000f8e020a */
[----:B------:R-:W-:Y:S01]  /*2210*/  IMAD R0, R3, c[0x0][0x374], R0 ;  /* 0x0000dd0003007a24 */ /* 0x000fe200078e0200 */
[----:B------:R-:W-:-:S02]  /*2220*/  LEA R8, P1, R4, c[0x0][0x330], 0x1 ;  /* 0x0000cc0004087a11 */ /* 0x000fc400078208ff */
[----:B------:R-:W-:Y:S01]  /*2230*/  LEA.HI.X R11, R6, c[0x0][0x164], R7, 0x1, P2 ;  /* 0x00005900060b7a11 */ /* 0x000fe200010f0c07 */
[----:B------:R-:W-:Y:S01]  /*2240*/  IMAD.IADD R0, R5, 0x1, R0 ;  /* 0x0000000105007824 */ /* 0x000fe200078e0200 */
[----:B------:R-:W-:-:S04]  /*2250*/  LEA R5, P0, R13, c[0x0][0x350], 0x2 ;  /* 0x0000d4000d057a11 */ /* 0x000fc800078010ff */
[----:B------:R-:W-:Y:S02]  /*2260*/  LEA.HI.X R9, R4, c[0x0][0x334], R0, 0x1, P1 ;  /* 0x0000cd0004097a11 */ /* 0x000fe400008f0c00 */
[----:B------:R-:W-:Y:S02]  /*2270*/  LEA.HI.X R4, R13, c[0x0][0x354], R14, 0x2, P0 ;  /* 0x0000d5000d047a11 */ /* 0x000fe400000f140e */
[----:B------:R-:W-:-:S13]  /*2280*/  PLOP3.LUT P0, PT, PT, PT, UP0, 0x80, 0x0 ;  /* 0x000000000000781c */ /* 0x000fda0003f0f008 */
[----:B-123--:R-:W-:Y:S05]  /*2290*/  @!P0 BRA `(.L_x_910) ;  /* 0x0000792000008947 */ /* 0x00efea0003800000 */
[----:B------:R-:W2:Y:S01]  /*22a0*/  LDL R19, [R1+0x1c] ;  /* 0x00001c0001137983 */ /* 0x000ea20000100800 */
[----:B------:R-:W-:Y:S01]  /*22b0*/  PLOP3.LUT P0, PT, PT, PT, UP3, 0x80, 0x0 ;  /* 0x000000000000781c */ /* 0x000fe20003f0f038 */
        /* <DEDUP_REMOVED lines=8> */
[----:B------:R-:W-:Y:S01]  /*2340*/  UMOV UR11, UR37 ;  /* 0x00000025000b7c82 */ /* 0x000fe20008000000 */
[----:B------:R-:W-:Y:S01]  /*2350*/  IMAD.MOV.U32 R157, RZ, RZ, R9 ;  /* 0x000000ffff9d7224 */ /* 0x000fe200078e0009 */
[----:B------:R-:W-:Y:S01]  /*2360*/  UIADD3 UR8, UR5, -UR8, URZ ;  /* 0x8000000805087290 */ /* 0x000fe2000fffe03f */
[----:B------:R-:W-:Y:S01]  /*2370*/  MOV R169, R5 ;  /* 0x0000000500a97202 */ /* 0x000fe20000000f00 */
[----:B------:R-:W-:-:S02]  /*2380*/  IMAD.MOV.U32 R168, RZ, RZ, R4 ;  /* 0x000000ffffa87224 */ /* 0x000fc400078e0004 */
[----:B------:R-:W-:Y:S02]  /*2390*/  UISETP.NE.AND UP0, UPT, UR8, 0x1, UPT ;  /* 0x000000010800788c */ /* 0x000fe4000bf05270 */
[----:B------:R-:W-:Y:S01]  /*23a0*/  UIMAD UR8, UR5, -0x80, UR45 ;  /* 0xffffff80050878a4 */ /* 0x000fe2000f8e022d */
[----:B------:R-:W-:Y:S05]  /*23b0*/  @P0 BAR.SYNC.DEFER_BLOCKING 0x0 ;  /* 0x0000000000000b1d */ /* 0x000fea0000010000 */
        /* <DEDUP_REMOVED lines=15> */
.L_x_912:
[----:B------:R-:W-:Y:S05]  /*24b0*/  BSYNC B0 ;  /* 0x0000000000007941 */ /* 0x000fea0003800000 */
.L_x_911:
        /* <DEDUP_REMOVED lines=16> */
.L_x_914:
[----:B------:R-:W-:Y:S05]  /*25c0*/  BSYNC B0 ;  /* 0x0000000000007941 */ /* 0x000fea0003800000 */
.L_x_913:
        /* <DEDUP_REMOVED lines=20> */
.L_x_916:
[----:B------:R-:W-:Y:S05]  /*2710*/  BSYNC B0 ;  /* 0x0000000000007941 */ /* 0x000fea0003800000 */
.L_x_915:
        /* <DEDUP_REMOVED lines=20> */
.L_x_918:
[----:B------:R-:W-:Y:S05]  /*2860*/  BSYNC B0 ;  /* 0x0000000000007941 */ /* 0x000fea0003800000 */
.L_x_917:
[----:B------:R-:W5:Y:S01]  /*2870*/  LDL R15, [R1+0x28] ;  /* 0x00002800010f7983 */ /* 0x000f620000100800 */
[----:B------:R-:W-:Y:S01]  /*2880*/  ULDC.64 UR36, c[0x0][0x198] ;  /* 0x0000660000247ab9 */ /* 0x000fe20000000a00 */
[----:B------:R-:W-:Y:S01]  /*2890*/  IMAD.U32 R13, RZ, RZ, UR34 ;  /* 0x00000022ff0d7e24 */ /* 0x000fe2000f8e00ff */
[----:B------:R-:W-:Y:S01]  /*28a0*/  UIMAD UR36, UR35, UR36, URZ ;  /* 0x00000024232472a4 */ /* 0x000fe2000f8e023f */
[----:B------:R-:W-:Y:S02]  /*28b0*/  IMAD.MOV.U32 R16, RZ, RZ, 0x7f800000 ;  /* 0x7f800000ff107424 */ /* 0x000fe400078e00ff */
[----:B-1----:R-:W-:Y:S01]  /*28c0*/  IMAD.WIDE.U32 R4, R13, c[0x0][0x198], R220 ;  /* 0x000066000d047a25 */ /* 0x002fe200078e00dc */
[----:B------:R-:W-:-:S03]  /*28d0*/  UIMAD UR36, UR34, UR37, UR36 ;  /* 0x00000025222472a4 */ /* 0x000fc6000f8e0224 */
[----:B------:R-:W-:Y:S01]  /*28e0*/  IMAD.MOV.U32 R19, RZ, RZ, 0x7f800000 ;  /* 0x7f800000ff137424 */ /* 0x000fe200078e00ff */
[----:B------:R-:W-:Y:S01]  /*28f0*/  IADD3 R6, P1, R4, UR41, RZ ;  /* 0x0000002904067c10 */ /* 0x000fe2000ff3e0ff */
[----:B------:R-:W-:Y:S02]  /*2900*/  IMAD.MOV.U32 R20, RZ, RZ, 0x7f800000 ;  /* 0x7f800000ff147424 */ /* 0x000fe400078e00ff */
[----:B------:R-:W-:Y:S02]  /*2910*/  IMAD.U32 R4, RZ, RZ, UR36 ;  /* 0x00000024ff047e24 */ /* 0x000fe4000f8e00ff */
[----:B------:R-:W-:-:S03]  /*2920*/  IMAD.MOV.U32 R21, RZ, RZ, 0x7f800000 ;  /* 0x7f800000ff157424 */ /* 0x000fc600078e00ff */
[----:B------:R-:W-:Y:S02]  /*2930*/  IADD3.X R7, R5, UR42, R4, P1, !PT ;  /* 0x0000002a05077c10 */ /* 0x000fe40008ffe404 */
[C---:B-----5:R-:W-:Y:S01]  /*2940*/  IADD3 R4, R15.reuse, 0x48, RZ ;  /* 0x000000480f047810 */ /* 0x060fe20007ffe0ff */
[C---:B------:R-:W-:Y:S01]  /*2950*/  IMAD.SHL.U32 R10, R15.reuse, 0x4, RZ ;  /* 0x000000040f0a7824 */ /* 0x040fe200078e00ff */
[C---:B------:R-:W-:Y:S02]  /*2960*/  IADD3 R8, R15.reuse, 0x8, RZ ;  /* 0x000000080f087810 */ /* 0x040fe40007ffe0ff */
[----:B------:R-:W-:Y:S02]  /*2970*/  ISETP.GE.AND P2, PT, R4, UR8, PT ;  /* 0x0000000804007c0c */ /* 0x000fe4000bf46270 */
[----:B------:R-:W-:Y:S02]  /*2980*/  IADD3 R5, R15, 0x40, RZ ;  /* 0x000000400f057810 */ /* 0x000fe40007ffe0ff */
[----:B------:R-:W-:-:S02]  /*2990*/  ISETP.GE.AND P4, PT, R8, UR8, PT ;  /* 0x0000000808007c0c */ /* 0x000fc4000bf86270 */
[----:B------:R-:W-:Y:S02]  /*29a0*/  ISETP.GE.AND P3, PT, R5, UR8, PT ;  /* 0x0000000805007c0c */ /* 0x000fe4000bf66270 */
[----:B------:R-:W-:Y:S02]  /*29b0*/  SHF.R.S32.HI R5, RZ, 0x1f, R4 ;  /* 0x0000001fff057819 */ /* 0x000fe40000011404 */
[----:B------:R-:W-:Y:S02]  /*29c0*/  SHF.R.S32.HI R14, RZ, 0x1f, R15 ;  /* 0x0000001fff0e7819 */ /* 0x000fe4000001140f */
[----:B------:R-:W-:Y:S02]  /*29d0*/  ISETP.GE.AND P5, PT, R15, UR8, PT ;  /* 0x000000080f007c0c */ /* 0x000fe4000bfa6270 */
[----:B------:R-:W-:-:S04]  /*29e0*/  @!P2 LEA R8, P1, R4, UR10, 0x2 ;  /* 0x0000000a0408ac11 */ /* 0x000fc8000f8210ff */
[----:B------:R-:W-:Y:S02]  /*29f0*/  @!P2 LEA.HI.X R9, R4, UR9, R5, 0x2, P1 ;  /* 0x000000090409ac11 */ /* 0x000fe400088f1405 */
[----:B------:R-:W-:Y:S02]  /*2a00*/  IADD3 R4, P1, R10, UR10, RZ ;  /* 0x0000000a0a047c10 */ /* 0x000fe4000ff3e0ff */
[----:B------:R-:W-:Y:S01]  /*2a10*/  SHF.L.U64.HI R5, R15, 0x2, R14 ;  /* 0x000000020f057819 */ /* 0x000fe2000001020e */
[----:B------:R-:W5:Y:S03]  /*2a20*/  @!P2 LDG.E R16, [R8.64] ;  /* 0x000000200810a981 */ /* 0x000f66000c1e1900 */
[----:B------:R-:W-:-:S05]  /*2a30*/  IADD3.X R5, R5, UR9, RZ, P1, !PT ;  /* 0x0000000905057c10 */ /* 0x000fca0008ffe4ff */
[----:B--2---:R1:W2:Y:S04]  /*2a40*/  @!P3 LDG.E R19, [R4.64+0x100] ;  /* 0x000100200413b981 */ /* 0x0042a8000c1e1900 */
[----:B---3--:R1:W3:Y:S04]  /*2a50*/  @!P4 LDG.E R20, [R4.64+0x20] ;  /* 0x000020200414c981 */ /* 0x0082e8000c1e1900 */
[----:B----4-:R1:W4:Y:S01]  /*2a60*/  @!P5 LDG.E R21, [R4.64] ;  /* 0x000000200415d981 */ /* 0x010322000c1e1900 */
[----:B------:R-:W-:-:S06]  /*2a70*/  UIMAD UR8, UR30, -0x80, UR4 ;  /* 0xffffff801e0878a4 */ /* 0x000fcc000f8e0204 */
[----:B------:R-:W-:-:S13]  /*2a80*/  ISETP.GE.AND P3, PT, R3, UR8, PT ;  /* 0x0000000803007c0c */ /* 0x000fda000bf66270 */
[----:B------:R2:W-:Y:S04]  /*2a90*/  @P3 STS [R0+0x6000], RZ ;  /* 0x006000ff00003388 */ /* 0x0005e80000000800 */
[----:B------:R2:W-:Y:S04]  /*2aa0*/  @P3 STS [R0+0x6004], RZ ;  /* 0x006004ff00003388 */ /* 0x0005e80000000800 */
[----:B------:R2:W-:Y:S01]  /*2ab0*/  @P3 STS.64 [R0+0x6008], RZ ;  /* 0x006008ff00003388 */ /* 0x0005e20000000a00 */
[----:B-1----:R-:W-:Y:S01]  /*2ac0*/  IMAD R4, R17, c[0x0][0x1b0], RZ ;  /* 0x00006c0011047a24 */ /* 0x002fe200078e02ff */
[----:B------:R-:W-:Y:S03]  /*2ad0*/  BSSY B0, `(.L_x_919) ;  /* 0x000001a000007945 */ /* 0x000fe60003800000 */
[----:B------:R-:W-:-:S02]  /*2ae0*/  IMAD R10, R12, c[0x0][0x1b4], R4 ;  /* 0x00006d000c0a7a24 */ /* 0x000fc400078e0204 */
[----:B------:R-:W-:-:S04]  /*2af0*/  IMAD.WIDE.U32 R4, R12, c[0x0][0x1b0], R6 ;  /* 0x00006c000c047a25 */ /* 0x000fc800078e0006 */
[----:B------:R-:W-:Y:S01]  /*2b00*/  IMAD.IADD R10, R5, 0x1, R10 ;  /* 0x00000001050a7824 */ /* 0x000fe200078e020a */
[----:B-----5:R1:W-:Y:S04]  /*2b10*/  STL [R1+0x4], R16 ;  /* 0x0000041001007387 */ /* 0x0203e80000100800 */
[----:B--2---:R1:W-:Y:S04]  /*2b20*/  STL [R1], R19 ;  /* 0x0000001301007387 */ /* 0x0043e80000100800 */
[----:B---3--:R1:W-:Y:S04]  /*2b30*/  STL [R1+0xc], R20 ;  /* 0x00000c1401007387 */ /* 0x0083e80000100800 */
[----:B----4-:R1:W-:Y:S01]  /*2b40*/  STL [R1+0x8], R21 ;  /* 0x0000081501007387 */ /* 0x0103e20000100800 */
        /* <DEDUP_REMOVED lines=18> */
.L_x_920:
[----:B------:R-:W-:Y:S05]  /*2c70*/  BSYNC B0 ;  /* 0x0000000000007941 */ /* 0x000fea0003800000 */
.L_x_919:
[----:B------:R-:W-:Y:S01]  /*2c80*/  ISETP.GE.AND P2, PT, R11, UR8, PT ;  /* 0x000000080b007c0c */ /* 0x000fe2000bf46270 */
[----:B------:R-:W-:-:S12]  /*2c90*/  BSSY B0, `(.L_x_921) ;  /* 0x0000014000007945 */ /* 0x000fd80003800000 */
[----:B------:R4:W-:Y:S01]  /*2ca0*/  @P2 STS.128 [R0+0x7000], RZ ;  /* 0x007000ff00002388 */ /* 0x0009e20000000c00 */
[----:B------:R-:W-:Y:S05]  /*2cb0*/  @P2 BRA `(.L_x_922) ;  /* 0x0000011000002947 */ /* 0x000fea0003800000 */
[----:B------:R-:W-:-:S13]  /*2cc0*/  ISETP.GE.AND P1, PT, R220, c[0x0][0x220], PT ;  /* 0x00008800dc007a0c */ /* 0x000fda0003f26270 */
[----:B------:R1:W-:Y:S01]  /*2cd0*/  @P1 STS.128 [R0+0x7000], RZ ;  /* 0x007000ff00001388 */ /* 0x0003e20000000c00 */
[----:B------:R-:W-:Y:S05]  /*2ce0*/  @P1 BRA `(.L_x_922) ;  /* 0x000000e000001947 */ /* 0x000fea0003800000 */
[----:B------:R-:W-:Y:S01]  /*2cf0*/  IADD3 R5, P1, R3, 0x40, RZ ;  /* 0x0000004003057810 */ /* 0x000fe20007f3e0ff */
[----:B------:R-:W-:Y:S01]  /*2d00*/  IMAD.MOV.U32 R11, RZ, RZ, R10 ;  /* 0x000000ffff0b7224 */ /* 0x000fe200078e000a */
[----:B------:R-:W-:-:S03]  /*2d10*/  MOV R10, R4 ;  /* 0x00000004000a7202 */ /* 0x000fc60000000f00 */
[----:B------:R-:W-:Y:S02]  /*2d20*/  IMAD.X R6, RZ, RZ, R18, P1 ;  /* 0x000000ffff067224 */ /* 0x000fe400008e0612 */
[----:B------:R-:W-:-:S04]  /*2d30*/  IMAD.WIDE.U32 R10, R5, c[0x0][0x198], R10 ;  /* 0x00006600050a7a25 */ /* 0x000fc800078e000a */
[----:B------:R-:W-:Y:S01]  /*2d40*/  IMAD R6, R6, c[0x0][0x198], RZ ;  /* 0x0000660006067a24 */ /* 0x000fe200078e02ff */
[----:B------:R-:W-:-:S03]  /*2d50*/  LEA R4, P1, R10, c[0x0][0x168], 0x1 ;  /* 0x00005a000a047a11 */ /* 0x000fc600078208ff */
[----:B------:R-:W-:-:S05]  /*2d60*/  IMAD R5, R5, c[0x0][0x19c], R6 ;  /* 0x0000670005057a24 */ /* 0x000fca00078e0206 */
[----:B------:R-:W-:-:S04]  /*2d70*/  IADD3 R5, R11, R5, RZ ;  /* 0x000000050b057210 */ /* 0x000fc80007ffe0ff */
[----:B------:R-:W-:-:S05]  /*2d80*/  LEA.HI.X R5, R10, c[0x0][0x16c], R5, 0x1, P1 ;  /* 0x00005b000a057a11 */ /* 0x000fca00008f0c05 */
[----:B------:R-:W-:Y:S01]  /*2d90*/  @!PT LDS RZ, [RZ] ;  /* 0x00000000fffff984 */ /* 0x000fe20000000800 */
[----:B------:R-:W-:Y:S01]  /*2da0*/  @!PT LDS RZ, [RZ] ;  /* 0x00000000fffff984 */ /* 0x000fe20000000800 */
[----:B------:R-:W-:Y:S01]  /*2db0*/  @!PT LDS RZ, [RZ] ;  /* 0x00000000fffff984 */ /* 0x000fe20000000800 */
[----:B------:R1:W-:Y:S02]  /*2dc0*/  LDGSTS.E.BYPASS.LTC128B.128 [R0+0x7000], [R4.64] ;  /* 0x0700000004007fae */ /* 0x0003e4000b901d60 */
.L_x_922:
[----:B------:R-:W-:Y:S05]  /*2dd0*/  BSYNC B0 ;  /* 0x0000000000007941 */ /* 0x000fea0003800000 */
.L_x_921:
        /* <DEDUP_REMOVED lines=22> */
[----:B---3--:R-:W-:Y:S01]  /*2f40*/  IMAD R8, R18, c[0x0][0x1a0], RZ ;  /* 0x0000680012087a24 */ /* 0x008fe200078e02ff */
        /* <DEDUP_REMOVED lines=10> */
.L_x_924:
[----:B------:R-:W-:Y:S05]  /*2ff0*/  BSYNC B0 ;  /* 0x0000000000007941 */ /* 0x000fea0003800000 */
.L_x_923:
        /* <DEDUP_REMOVED lines=19> */
.L_x_926:
[----:B------:R-:W-:Y:S05]  /*3130*/  BSYNC B0 ;  /* 0x0000000000007941 */ /* 0x000fea0003800000 */
.L_x_925:
[----:B-1234-:R-:W-:Y:S01]  /*3140*/  IADD3 R0, R130, 0x1000, RZ ;  /* 0x0000100082007810 */ /* 0x01efe20007ffe0ff */
[C---:B------:R-:W-:Y:S01]  /*3150*/  IMAD.SHL.U32 R4, R15.reuse, 0x4, RZ ;  /* 0x000000040f047824 */ /* 0x040fe200078e00ff */
[C---:B------:R-:W-:Y:S01]  /*3160*/  SHF.L.U64.HI R5, R15.reuse, 0x2, R14 ;  /* 0x000000020f057819 */ /* 0x040fe2000001020e */
[----:B------:R-:W0:Y:S01]  /*3170*/  LDGDEPBAR ;  /* 0x00000000000079af */ /* 0x000e220000000000 */
[----:B------:R-:W-:Y:S01]  /*3180*/  SEL R0, R0, R130, !P0 ;  /* 0x0000008200007207 */ /* 0x000fe20004000000 */
[----:B------:R-:W-:Y:S01]  /*3190*/  UIADD3 UR34, UR34, 0x80, URZ ;  /* 0x0000008022227890 */ /* 0x000fe2000fffe03f */
[----:B------:R-:W-:Y:S01]  /*31a0*/  IADD3 R3, R124, 0x1000, RZ ;  /* 0x000010007c037810 */ /* 0x000fe20007ffe0ff */
[----:B------:R1:W-:Y:S01]  /*31b0*/  STL [R1+0x14], R5 ;  /* 0x0000140501007387 */ /* 0x0003e20000100800 */
[----:B------:R-:W-:Y:S01]  /*31c0*/  SHF.L.U32 R122, R130, 0x1, RZ ;  /* 0x00000001827a7819 */ /* 0x000fe200000006ff */
[----:B------:R-:W-:Y:S01]  /*31d0*/  IMAD.SHL.U32 R118, R0, 0x2, RZ ;  /* 0x0000000200767824 */ /* 0x000fe200078e00ff */
[----:B------:R-:W-:Y:S01]  /*31e0*/  IADD3 R0, R15, -0x80, RZ ;  /* 0xffffff800f007810 */ /* 0x000fe20007ffe0ff */
[----:B------:R1:W-:Y:S01]  /*31f0*/  STL [R1+0x18], R4 ;  /* 0x0000180401007387 */ /* 0x0003e20000100800 */
[----:B------:R-:W-:Y:S01]  /*3200*/  SEL R3, R3, R124, !P0 ;  /* 0x0000007c03037207 */ /* 0x000fe20004000000 */
[----:B------:R-:W-:Y:S01]  /*3210*/  IMAD.MOV.U32 R197, RZ, RZ, R131 ;  /* 0x000000ffffc57224 */ /* 0x000fe200078e0083 */
        /* <DEDUP_REMOVED lines=20> */
[----:B------:R-:W-:-:S03]  /*3360*/  UISETP.GE.AND UP0, UPT, UR34, UR4, UPT ;  /* 0x000000042200728c */ /* 0x000fc6000bf06270 */
.L_x_929:
[----:B------:R-:W0:Y:S01]  /*3370*/  LDGDEPBAR ;  /* 0x00000000000079af */ /* 0x000e220000000000 */
[----:B------:R-:W-:Y:S01]  /*3380*/  IADD3 R112, R125, R118, RZ ;  /* 0x000000767d707210 */ /* 0x000fe20007ffe0ff */
[----:B------:R-:W-:Y:S01]  /*3390*/  UISETP.GE.AND UP5, UPT, UR5, 0x1, UPT ;  /* 0x000000010500788c */ /* 0x000fe2000bfa6270 */
[----:B------:R-:W-:Y:S02]  /*33a0*/  PLOP3.LUT P1, PT, PT, PT, UP0, 0x80, 0x0 ;  /* 0x000000000000781c */ /* 0x000fe40003f2f008 */
[----:B------:R-:W-:Y:S02]  /*33b0*/  PLOP3.LUT P3, PT, PT, PT, UP0, 0x80, 0x0 ;  /* 0x000000000000781c */ /* 0x000fe40003f6f008 */
[----:B------:R-:W-:Y:S01]  /*33c0*/  PLOP3.LUT P0, PT, PT, PT, UP0, 0x80, 0x0 ;  /* 0x000000000000781c */ /* 0x000fe20003f0f008 */
[----:B------:R-:W2:Y:S01]  /*33d0*/  LDL R133, [R1+0x8] ;  /* 0x0000080001857983 */ /* 0x000ea20000100800 */
[----:B------:R-:W-:Y:S02]  /*33e0*/  PLOP3.LUT P4, PT, PT, PT, UP0, 0x80, 0x0 ;  /* 0x000000000000781c */ /* 0x000fe40003f8f008 */
[----:B------:R-:W-:Y:S01]  /*33f0*/  PLOP3.LUT P6, PT, PT, PT, UP0, 0x80, 0x0 ;  /* 0x000000000000781c */ /* 0x000fe20003fcf008 */
[----:B-1----:R-:W3:Y:S01]  /*3400*/  LDL R0, [R1+0x20] ;  /* 0x0000200001007983 */ /* 0x002ee20000100800 */
[----:B------:R-:W-:Y:S03]  /*3410*/  PLOP3.LUT P5, PT, PT, PT, UP0, 0x80, 0x0 ;  /* 0x000000000000781c */ /* 0x000fe60003faf008 */
        /* <DEDUP_REMOVED lines=24> */
[----:B-1----:R-:W4:Y:S01]  /*35a0*/  LDL R3, [R1+0x4] ;  /* 0x0000040001037983 */ /* 0x002f220000100800 */
[----:B------:R-:W-:Y:S04]  /*35b0*/  DEPBAR.LE SB0, 0x0 ;  /* 0x000080000000791a */ /* 0x000fe80000000000 */
[----:B------:R-:W-:Y:S08]  /*35c0*/  BAR.SYNC.DEFER_BLOCKING 0x0 ;  /* 0x0000000000007b1d */ /* 0x000ff00000010000 */
[----:B------:R-:W-:Y:S08]  /*35d0*/  LDSM.16.M88.4 R64, [R118] ;  /* 0x000000007640783b */ /* 0x000ff00000000200 */
[----:B------:R-:W1:Y:S08]  /*35e0*/  LDSM.16.M88.4 R16, [R117+0x6000] ;  /* 0x006000007510783b */ /* 0x000e700000000200 */
[----:B------:R-:W1:Y:S08]  /*35f0*/  LDSM.16.M88.4 R60, [R118+0x1000] ;  /* 0x00100000763c783b */ /* 0x000e700000000200 */
[----:B------:R-:W1:Y:S08]  /*3600*/  LDSM.16.M88.4 R32, [R117+0x6400] ;  /* 0x006400007520783b */ /* 0x000e700000000200 */
[----:B------:R-:W1:Y:S08]  /*3610*/  LDSM.16.M88.4 R48, [R117+0x6800] ;  /* 0x006800007530783b */ /* 0x000e700000000200 */
[----:B------:R-:W2:Y:S01]  /*3620*/  LDSM.16.M88.4 R100, [R117+0x6c00] ;  /* 0x006c00007564783b */ /* 0x000ea20000000200 */
[-C--:B-1----:R-:W-:Y:S07]  /*3630*/  HMMA.16816.F32 R4, R64, R16.reuse, RZ ;  /* 0x000000104004723c */ /* 0x082fee00000018ff */
[----:B------:R-:W-:Y:S01]  /*3640*/  LDSM.16.M88.4 R104, [R112] ;  /* 0x000000007068783b */ /* 0x000fe20000000200 */
[C---:B------:R-:W-:Y:S07]  /*3650*/  HMMA.16816.F32 R8, R60.reuse, R16, RZ ;  /* 0x000000103c08723c */ /* 0x040fee00000018ff */
[----:B------:R-:W1:Y:S01]  /*3660*/  LDSM.16.M88.4 R108, [R116+0x6000] ;  /* 0x00600000746c783b */ /* 0x000e620000000200 */
[-C--:B------:R-:W-:Y:S07]  /*3670*/  HMMA.16816.F32 R12, R60, R18.reuse, RZ ;  /* 0x000000123c0c723c */ /* 0x080fee00000018ff */
[----:B------:R-:W1:Y:S01]  /*3680*/  LDSM.16.M88.4 R112, [R112+0x1000] ;  /* 0x001000007070783b */ /* 0x000e620000000200 */
        /* <DEDUP_REMOVED lines=9> */
[-C--:B--2---:R-:W-:Y:S01]  /*3720*/  HMMA.16816.F32 R52, R64, R100.reuse, RZ ;  /* 0x000000644034723c */ /* 0x084fe200000018ff */
[----:B------:R-:W-:Y:S07]  /*3730*/  FSETP.NEU.FTZ.AND P2, PT, R133, -INF , PT ;  /* 0xff8000008500780b */ /* 0x000fee0003f5d000 */
[C---:B------:R-:W-:Y:S08]  /*3740*/  HMMA.16816.F32 R56, R60.reuse, R100, RZ ;  /* 0x000000643c38723c */ /* 0x040ff000000018ff */
[-C--:B------:R-:W-:Y:S08]  /*3750*/  HMMA.16816.F32 R60, R60, R102.reuse, RZ ;  /* 0x000000663c3c723c */ /* 0x080ff000000018ff */
[----:B------:R-:W-:Y:S08]  /*3760*/  HMMA.16816.F32 R64, R64, R102, RZ ;  /* 0x000000664040723c */ /* 0x000ff000000018ff */
[-C--:B-1----:R-:W-:Y:S08]  /*3770*/  HMMA.16816.F32 R4, R104, R108.reuse, R4 ;  /* 0x0000006c6804723c */ /* 0x082ff00000001804 */
[C---:B------:R-:W-:Y:S08]  /*3780*/  HMMA.16816.F32 R8, R112.reuse, R108, R8 ;  /* 0x0000006c7008723c */ /* 0x040ff00000001808 */
        /* <DEDUP_REMOVED lines=8> */
[----:B------:R-:W2:Y:S01]  /*3810*/  MUFU.TANH R142, R5 ;  /* 0x00000005008e7308 */ /* 0x000ea20000002400 */
        /* <DEDUP_REMOVED lines=12> */
[----:B------:R-:W-:Y:S09]  /*38e0*/  FMUL.FTZ R13, R13, c[0x0][0x2ec] ;  /* 0x0000bb000d0d7a20 */ /* 0x000ff20000410000 */
[----:B------:R-:W-:Y:S01]  /*38f0*/  MUFU.TANH R246, R8 ;  /* 0x0000000800f67308 */ /* 0x000fe20000002400 */
[----:B-1----:R-:W-:Y:S04]  /*3900*/  MOV R11, UR30 ;  /* 0x0000001e000b7c02 */ /* 0x002fe80008000f00 */
[----:B---3--:R-:W-:Y:S05]  /*3910*/  @P1 LEA R11, R11, R0, 0x7 ;  /* 0x000000000b0b1211 */ /* 0x008fea00078e38ff */
[----:B------:R-:W1:Y:S01]  /*3920*/  MUFU.TANH R223, R6 ;  /* 0x0000000600df7308 */ /* 0x000e620000002400 */
[----:B------:R-:W-:Y:S02]  /*3930*/  PLOP3.LUT P1, PT, PT, PT, UP0, 0x80, 0x0 ;  /* 0x000000000000781c */ /* 0x000fe40003f2f008 */
[C---:B------:R-:W-:Y:S01]  /*3940*/  @P3 ISETP.GE.AND P3, PT, R11.reuse, UR4, PT ;  /* 0x000000040b003c0c */ /* 0x040fe2000bf66270 */
[----:B--2---:R-:W2:Y:S01]  /*3950*/  LDL R12, [R1] ;  /* 0x00000000010c7983 */ /* 0x004ea20000100800 */
[----:B------:R-:W-:Y:S02]  /*3960*/  @P0 IADD3 R0, R11, 0x1, RZ ;  /* 0x000000010b000810 */ /* 0x000fe40007ffe0ff */
[----:B------:R-:W-:Y:S02]  /*3970*/  PLOP3.LUT P0, PT, PT, PT, UP0, 0x80, 0x0 ;  /* 0x000000000000781c */ /* 0x000fe40003f0f008 */
[----:B------:R-:W-:Y:S01]  /*3980*/  @P4 ISETP.GE.AND P4, PT, R0, UR4, PT ;  /* 0x0000000400004c0c */ /* 0x000fe2000bf86270 */
[----:B------:R3:W1:Y:S01]  /*3990*/  MUFU.TANH R222, R7 ;  /* 0x0000000700de7308 */ /* 0x0006620000002400 */
[----:B------:R-:W-:Y:S05]  /*39a0*/  MOV R0, R138 ;  /* 0x0000008a00007202 */ /* 0x000fea0000000f00 */
[----:B------:R-:W-:Y:S02]  /*39b0*/  @P1 FSEL R0, R138, -INF , !P3 ;  /* 0xff8000008a001808 */ /* 0x000fe40005800000 */
[----:B------:R-:W-:Y:S02]  /*39c0*/  PLOP3.LUT P1, PT, PT, PT, UP0, 0x80, 0x0 ;  /* 0x000000000000781c */ /* 0x000fe40003f2f008 */
[----:B------:R1:W-:Y:S10]  /*39d0*/  MUFU.TANH R77, R10 ;  /* 0x0000000a004d7308 */ /* 0x0003f40000002400 */
[----:B------:R4:W2:Y:S01]  /*39e0*/  MUFU.TANH R244, R9 ;  /* 0x0000000900f47308 */ /* 0x0008a20000002400 */
[----:B---3--:R-:W3:Y:S09]  /*39f0*/  LDSM.16.M88.4 R4, [R116+0x6400] ;  /* 0x006400007404783b */ /* 0x008ef20000000200 */
[----:B------:R-:W-:Y:S01]  /*3a00*/  MUFU.TANH R241, R13 ;  /* 0x0000000d00f17308 */ /* 0x000fe20000002400 */
[----:B-1----:R-:W-:Y:S05]  /*3a10*/  FMUL.FTZ R10, R133, 1.4426950216293334961 ;  /* 0x3fb8aa3b850a7820 */ /* 0x002fea0000410000 */
[----:B------:R-:W-:Y:S04]  /*3a20*/  FSEL R10, R10, RZ, P2 ;  /* 0x000000ff0a0a7208 */ /* 0x000fe80001000000 */
[----:B------:R-:W-:Y:S01]  /*3a30*/  MUFU.TANH R75, R14 ;  /* 0x0000000e004b7308 */ /* 0x000fe20000002400 */
[----:B----4-:R-:W-:Y:S01]  /*3a40*/  FSETP.NEU.FTZ.AND P2, PT, R132, -INF , PT ;  /* 0xff8000008400780b */ /* 0x010fe20003f5d000 */
[--C-:B------:R-:W-:Y:S01]  /*3a50*/  FFMA.FTZ R8, R0, c[0x0][0x23c], -R10.reuse ;  /* 0x00008f0000087a23 */ /* 0x100fe2000001080a */
[----:B------:R-:W-:Y:S01]  /*3a60*/  MOV R0, R142 ;  /* 0x0000008e00007202 */ /* 0x000fe20000000f00 */
[----:B------:R-:W-:Y:S01]  /*3a70*/  FMUL.FTZ R9, R132, 1.4426950216293334961 ;  /* 0x3fb8aa3b84097820 */ /* 0x000fe20000410000 */
[----:B------:R-:W-:Y:S02]  /*3a80*/  @P0 FSEL R0, R142, -INF , !P4 ;  /* 0xff8000008e000808 */ /* 0x000fe40006000000 */
[----:B------:R-:W-:Y:S03]  /*3a90*/  PLOP3.LUT P0, PT, PT, PT, UP0, 0x80, 0x0 ;  /* 0x000000000000781c */ /* 0x000fe60003f0f008 */
[----:B------:R-:W-:Y:S01]  /*3aa0*/  MUFU.EX2 R218, R8 ;  /* 0x0000000800da7308 */ /* 0x000fe20000000800 */
[----:B------:R-:W-:Y:S09]  /*3ab0*/  FSEL R9, R9, RZ, P2 ;  /* 0x000000ff09097208 */ /* 0x000ff20001000000 */
[----:B------:R-:W-:Y:S01]  /*3ac0*/  MUFU.TANH R74, R15 ;  /* 0x0000000f004a7308 */ /* 0x000fe20000002400 */
[-C--:B---3--:R-:W-:Y:S09]  /*3ad0*/  HMMA.16816.F32 R20, R104, R4.reuse, R20 ;  /* 0x000000046814723c */ /* 0x088ff20000001814 */
[----:B------:R-:W1:Y:S01]  /*3ae0*/  MUFU.TANH R189, R16 ;  /* 0x0000001000bd7308 */ /* 0x000e620000002400 */
[C---:B------:R-:W-:Y:S07]  /*3af0*/  HMMA.16816.F32 R24, R112.reuse, R4, R24 ;  /* 0x000000047018723c */ /* 0x040fee0000001818 */
[----:B------:R-:W-:Y:S02]  /*3b00*/  FFMA.FTZ R4, R0, c[0x0][0x23c], -R10 ;  /* 0x00008f0000047a23 */ /* 0x000fe4000001080a */
[----:B------:R-:W3:Y:S01]  /*3b10*/  MUFU.TANH R141, R17 ;  /* 0x00000011008d7308 */ /* 0x000ee20000002400 */
[-C--:B------:R-:W-:Y:S02]  /*3b20*/  HMMA.16816.F32 R28, R112, R6.reuse, R28 ;  /* 0x00000006701c723c */ /* 0x080fe4000000181c */
[----:B------:R-:W-:Y:S01]  /*3b30*/  FMUL.FTZ R5, R3, 1.4426950216293334961 ;  /* 0x3fb8aa3b03057820 */ /* 0x000fe20000410000 */
[----:B------:R-:W-:Y:S02]  /*3b40*/  MOV R0, R223 ;  /* 0x000000df00007202 */ /* 0x000fe40000000f00 */
[----:B------:R-:W-:Y:S01]  /*3b50*/  @P1 FSEL R0, R223, -INF , !P3 ;  /* 0xff800000df001808 */ /* 0x000fe20005800000 */
[----:B------:R-:W-:Y:S02]  /*3b60*/  FMUL.FTZ R20, R20, c[0x0][0x2ec] ;  /* 0x0000bb0014147a20 */ /* 0x000fe40000410000 */
[C---:B------:R-:W-:Y:S01]  /*3b70*/  HMMA.16816.F32 R32, R104.reuse, R6, R32 ;  /* 0x000000066820723c */ /* 0x040fe20000001820 */
[----:B------:R4:W-:Y:S01]  /*3b80*/  MUFU.EX2 R152, R4 ;  /* 0x0000000400987308 */ /* 0x0009e20000000800 */
[----:B------:R-:W-:Y:S02]  /*3b90*/  PLOP3.LUT P1, PT, PT, PT, UP0, 0x80, 0x0 ;  /* 0x000000000000781c */ /* 0x000fe40003f2f008 */
[----:B------:R-:W-:Y:S02]  /*3ba0*/  FMUL.FTZ R21, R21, c[0x0][0x2ec] ;  /* 0x0000bb0015157a20 */ /* 0x000fe40000410000 */
[----:B------:R-:W-:Y:S02]  /*3bb0*/  FMUL.FTZ R22, R22, c[0x0][0x2ec] ;  /* 0x0000bb0016167a20 */ /* 0x000fe40000410000 */
[----:B------:R-:W-:Y:S03]  /*3bc0*/  FMUL.FTZ R27, R27, c[0x0][0x2ec] ;  /* 0x0000bb001b1b7a20 */ /* 0x000fe60000410000 */
[----:B------:R-:W-:Y:S01]  /*3bd0*/  MUFU.TANH R214, R19 ;  /* 0x0000001300d67308 */ /* 0x000fe20000002400 */
[----:B------:R-:W-:Y:S02]  /*3be0*/  FMUL.FTZ R26, R26, c[0x0][0x2ec] ;  /* 0x0000bb001a1a7a20 */ /* 0x000fe40000410000 */
[----:B------:R-:W-:Y:S02]  /*3bf0*/  FMUL.FTZ R23, R23, c[0x0][0x2ec] ;  /* 0x0000bb0017177a20 */ /* 0x000fe40000410000 */
[----:B------:R-:W-:Y:S02]  /*3c00*/  FMUL.FTZ R24, R24, c[0x0][0x2ec] ;  /* 0x0000bb0018187a20 */ /* 0x000fe40000410000 */
[----:B------:R-:W-:Y:S02]  /*3c10*/  FMUL.FTZ R25, R25, c[0x0][0x2ec] ;  /* 0x0000bb0019197a20 */ /* 0x000fe40000410000 */
[----:B------:R-:W-:Y:S01]  /*3c20*/  FMUL.FTZ R28, R28, c[0x0][0x2ec] ;  /* 0x0000bb001c1c7a20 */ /* 0x000fe20000410000 */
[----:B------:R-:W1:Y:S01]  /*3c30*/  MUFU.TANH R216, R18 ;  /* 0x0000001200d87308 */ /* 0x000e620000002400 */
[----:B------:R-:W-:Y:S02]  /*3c40*/  FMUL.FTZ R29, R29, c[0x0][0x2ec] ;  /* 0x0000bb001d1d7a20 */ /* 0x000fe40000410000 */
[----:B------:R-:W-:Y:S02]  /*3c50*/  FMUL.FTZ R32, R32, c[0x0][0x2ec] ;  /* 0x0000bb0020207a20 */ /* 0x000fe40000410000 */
[--C-:B----4-:R-:W-:Y:S01]  /*3c60*/  FFMA.FTZ R4, R0, c[0x0][0x23c], -R9.reuse ;  /* 0x00008f0000047a23 */ /* 0x110fe20000010809 */
        /* <DEDUP_REMOVED lines=10> */
[----:B------:R-:W4:Y:S10]  /*3d10*/  MUFU.TANH R140, R20 ;  /* 0x00000014008c7308 */ /* 0x000f340000002400 */
[----:B------:R1:W-:Y:S10]  /*3d20*/  MUFU.EX2 R88, R0 ;  /* 0x0000000000587308 */ /* 0x0003f40000000800 */
[----:B------:R-:W-:Y:S10]  /*3d30*/  MUFU.TANH R139, R21 ;  /* 0x00000015008b7308 */ /* 0x000ff40000002400 */
[----:B------:R-:W2:Y:S01]  /*3d40*/  MUFU.TANH R211, R22 ;  /* 0x0000001600d37308 */ /* 0x000ea20000002400 */
[----:B-1----:R-:W-:Y:S02]  /*3d50*/  MOV R0, R246 ;  /* 0x000000f600007202 */ /* 0x002fe40000000f00 */
[----:B------:R-:W-:Y:S02]  /*3d60*/  @P1 FSEL R0, R246, -INF , !P3 ;  /* 0xff800000f6001808 */ /* 0x000fe40005800000 */
[----:B------:R-:W-:Y:S05]  /*3d70*/  PLOP3.LUT P1, PT, PT, PT, UP0, 0x80, 0x0 ;  /* 0x000000000000781c */ /* 0x000fea0003f2f008 */
[----:B------:R-:W-:Y:S10]  /*3d80*/  MUFU.TANH R210, R23 ;  /* 0x0000001700d27308 */ /* 0x000ff40000002400 */
        /* <DEDUP_REMOVED lines=8> */
[----:B------:R-:W1:Y:S10]  /*3e10*/  MUFU.TANH R174, R32 ;  /* 0x0000002000ae7308 */ /* 0x000e740000002400 */
[----:B------:R-:W1:Y:S10]  /*3e20*/  MUFU.TANH R137, R33 ;  /* 0x0000002100897308 */ /* 0x000e740000002400 */
[----:B------:R-:W-:Y:S10]  /*3e30*/  MUFU.TANH R191, R35 ;  /* 0x0000002300bf7308 */ /* 0x000ff40000002400 */
[----:B------:R-:W1:Y:S01]  /*3e40*/  MUFU.TANH R192, R34 ;  /* 0x0000002200c07308 */ /* 0x000e620000002400 */
[C---:B--2---:R-:W-:Y:S01]  /*3e50*/  FMUL.FTZ R8, R12.reuse, 1.4426950216293334961 ;  /* 0x3fb8aa3b0c087820 */ /* 0x044fe20000410000 */
[----:B------:R-:W-:Y:S04]  /*3e60*/  FSETP.NEU.FTZ.AND P2, PT, R12, -INF , PT ;  /* 0xff8000000c00780b */ /* 0x000fe80003f5d000 */
[----:B------:R-:W-:Y:S02]  /*3e70*/  FSEL R8, R8, RZ, P2 ;  /* 0x000000ff08087208 */ /* 0x000fe40001000000 */
[----:B------:R-:W-:Y:S03]  /*3e80*/  FSETP.NEU.FTZ.AND P2, PT, R3, -INF , PT ;  /* 0xff8000000300780b */ /* 0x000fe60003f5d000 */
[--C-:B------:R-:W-:Y:S01]  /*3e90*/  FFMA.FTZ R4, R0, c[0x0][0x23c], -R8.reuse ;  /* 0x00008f0000047a23 */ /* 0x100fe20000010808 */
[----:B------:R-:W-:Y:S02]  /*3ea0*/  MOV R0, R244 ;  /* 0x000000f400007202 */ /* 0x000fe40000000f00 */
[----:B------:R-:W-:Y:S01]  /*3eb0*/  @P0 FSEL R0, R244, -INF , !P4 ;  /* 0xff800000f4000808 */ /* 0x000fe20006000000 */
[----:B------:R2:W-:Y:S01]  /*3ec0*/  MUFU.EX2 R87, R4 ;  /* 0x0000000400577308 */ /* 0x0005e20000000800 */
[----:B------:R-:W-:Y:S03]  /*3ed0*/  PLOP3.LUT P0, PT, PT, PT, UP0, 0x80, 0x0 ;  /* 0x000000000000781c */ /* 0x000fe60003f0f008 */
[----:B------:R-:W-:Y:S01]  /*3ee0*/  FFMA.FTZ R12, R0, c[0x0][0x23c], -R8 ;  /* 0x00008f00000c7a23 */ /* 0x000fe20000010808 */
[----:B------:R-:W-:Y:S02]  /*3ef0*/  FSEL R0, R5, RZ, P2 ;  /* 0x000000ff05007208 */ /* 0x000fe40001000000 */
[----:B------:R-:W-:Y:S03]  /*3f00*/  PLOP3.LUT P2, PT, PT, PT, UP0, 0x80, 0x0 ;  /* 0x000000000000781c */ /* 0x000fe60003f4f008 */
[----:B------:R1:W-:Y:S01]  /*3f10*/  MUFU.EX2 R86, R12 ;  /* 0x0000000c00567308 */ /* 0x0003e20000000800 */
[----:B--2---:R-:W-:Y:S02]  /*3f20*/  MOV R4, R77 ;  /* 0x0000004d00047202 */ /* 0x004fe40000000f00 */
[----:B------:R-:W-:Y:S02]  /*3f30*/  @P1 FSEL R4, R77, -INF , !P3 ;  /* 0xff8000004d041808 */ /* 0x000fe40005800000 */
[----:B------:R-:W-:Y:S02]  /*3f40*/  PLOP3.LUT P1, PT, PT, PT, UP0, 0x80, 0x0 ;  /* 0x000000000000781c */ /* 0x000fe40003f2f008 */
[----:B------:R-:W-:Y:S01]  /*3f50*/  PLOP3.LUT P3, PT, PT, PT, UP0, 0x80, 0x0 ;  /* 0x000000000000781c */ /* 0x000fe20003f6f008 */
[--C-:B------:R-:W-:Y:S01]  /*3f60*/  FFMA.FTZ R5, R4, c[0x0][0x23c], -R0.reuse ;  /* 0x00008f0004057a23 */ /* 0x100fe20000010800 */
[----:B------:R-:W-:Y:S02]  /*3f70*/  MOV R4, R76 ;  /* 0x0000004c00047202 */ /* 0x000fe40000000f00 */
[----:B------:R-:W-:Y:S01]  /*3f80*/  @P0 FSEL R4, R76, -INF , !P4 ;  /* 0xff8000004c040808 */ /* 0x000fe20006000000 */
[----:B------:R-:W-:Y:S01]  /*3f90*/  MUFU.EX2 R81, R5 ;  /* 0x0000000500517308 */ /* 0x000fe20000000800 */
[----:B------:R-:W-:Y:S02]  /*3fa0*/  PLOP3.LUT P0, PT, PT, PT, UP0, 0x80, 0x0 ;  /* 0x000000000000781c */ /* 0x000fe40003f0f008 */
[----:B-1----:R-:W-:Y:S01]  /*3fb0*/  MOV R12, R189 ;  /* 0x000000bd000c7202 */ /* 0x002fe20000000f00 */
[----:B------:R-:W-:Y:S01]  /*3fc0*/  FFMA.FTZ R4, R4, c[0x0][0x23c], -R0 ;  /* 0x00008f0004047a23 */ /* 0x000fe20000010800 */
[----:B------:R-:W-:Y:S05]  /*3fd0*/  PLOP3.LUT P4, PT, PT, PT, UP0, 0x80, 0x0 ;  /* 0x000000000000781c */ /* 0x000fea0003f8f008 */
[----:B------:R1:W-:Y:S02]  /*3fe0*/  MUFU.EX2 R80, R4 ;  /* 0x0000000400507308 */ /* 0x0003e40000000800 */
[C---:B-1----:R-:W-:Y:S02]  /*3ff0*/  @P1 IADD3 R4, R11.reuse, 0x8, RZ ;  /* 0x000000080b041810 */ /* 0x042fe40007ffe0ff */
[----:B------:R-:W-:Y:S02]  /*4000*/  PLOP3.LUT P1, PT, PT, PT, UP0, 0x80, 0x0 ;  /* 0x000000000000781c */ /* 0x000fe40003f2f008 */
[----:B------:R-:W-:Y:S02]  /*4010*/  @P2 ISETP.GE.AND P2, PT, R4, UR4, PT ;  /* 0x0000000404002c0c */ /* 0x000fe4000bf46270 */
[----:B------:R-:W-:Y:S02]  /*4020*/  @P0 IADD3 R4, R11, 0x9, RZ ;  /* 0x000000090b040810 */ /* 0x000fe40007ffe0ff */
[----:B------:R-:W-:Y:S02]  /*4030*/  PLOP3.LUT P0, PT, PT, PT, UP0, 0x80, 0x0 ;  /* 0x000000000000781c */ /* 0x000fe40003f0f008 */
[----:B------:R-:W-:Y:S02]  /*4040*/  @P3 ISETP.GE.AND P3, PT, R4, UR4, PT ;  /* 0x0000000404003c0c */ /* 0x000fe4000bf66270 */
[----:B------:R-:W-:Y:S05]  /*4050*/  MOV R4, R242 ;  /* 0x000000f200047202 */ /* 0x000fea0000000f00 */
[----:B------:R-:W-:Y:S02]  /*4060*/  @P1 FSEL R4, R242, -INF , !P2 ;  /* 0xff800000f2041808 */ /* 0x000fe40005000000 */
[----:B------:R-:W-:Y:S03]  /*4070*/  PLOP3.LUT P1, PT, PT, PT, UP0, 0x80, 0x0 ;  /* 0x000000000000781c */ /* 0x000fe60003f2f008 */
[--C-:B------:R-:W-:Y:S01]  /*4080*/  FFMA.FTZ R5, R4, c[0x0][0x23c], -R8.reuse ;  /* 0x00008f0004057a23 */ /* 0x100fe20000010808 */
        /* <DEDUP_REMOVED lines=8> */
[----:B------:R-:W-:Y:S11]  /*4110*/  PLOP3.LUT P1, PT, PT, PT, UP0, 0x80, 0x0 ;  /* 0x000000000000781c */ /* 0x000ff60003f2f008 */
[----:B------:R-:W-:Y:S02]  /*4120*/  @!UPT UIADD3 URZ, URZ, URZ, URZ ;  /* 0x0000003f3f3ff290 */ /* 0x000fe4000fffe03f */
[----:B------:R-:W-:Y:S02]  /*4130*/  @P1 FSEL R12, R189, -INF , !P2 ;  /* 0xff800000bd0c1808 */ /* 0x000fe40005000000 */
[----:B------:R-:W-:Y:S03]  /*4140*/  PLOP3.LUT P1, PT, PT, PT, UP0, 0x80, 0x0 ;  /* 0x000000000000781c */ /* 0x000fe60003f2f008 */
[----:B------:R-:W-:Y:S01]  /*4150*/  FFMA.FTZ R13, R12, c[0x0][0x23c], -R10 ;  /* 0x00008f000c0d7a23 */ /* 0x000fe2000001080a */
[----:B---3--:R-:W-:Y:S03]  /*4160*/  MOV R12, R141 ;  /* 0x0000008d000c7202 */ /* 0x008fe60000000f00 */
[----:B------:R2:W-:Y:S01]  /*4170*/  MUFU.EX2 R204, R13 ;  /* 0x0000000d00cc7308 */ /* 0x0005e20000000800 */
[--C-:B-1----:R-:W-:Y:S01]  /*4180*/  FFMA.FTZ R5, R4, c[0x0][0x23c], -R0.reuse ;  /* 0x00008f0004057a23 */ /* 0x102fe20000010800 */
[----:B------:R-:W-:Y:S02]  /*4190*/  MOV R4, R74 ;  /* 0x0000004a00047202 */ /* 0x000fe40000000f00 */
[----:B------:R-:W-:Y:S02]  /*41a0*/  @P0 FSEL R4, R74, -INF , !P3 ;  /* 0xff8000004a040808 */ /* 0x000fe40005800000 */
[----:B------:R-:W-:Y:S03]  /*41b0*/  PLOP3.LUT P0, PT, PT, PT, UP0, 0x80, 0x0 ;  /* 0x000000000000781c */ /* 0x000fe60003f0f008 */
[----:B------:R-:W-:Y:S01]  /*41c0*/  FFMA.FTZ R4, R4, c[0x0][0x23c], -R0 ;  /* 0x00008f0004047a23 */ /* 0x000fe20000010800 */
[----:B------:R-:W-:Y:S09]  /*41d0*/  MUFU.EX2 R79, R5 ;  /* 0x00000005004f7308 */ /* 0x000ff20000000800 */
[----:B------:R-:W-:Y:S01]  /*41e0*/  @P0 FSEL R12, R141, -INF , !P3 ;  /* 0xff8000008d0c0808 */ /* 0x000fe20005800000 */
[----:B------:R1:W-:Y:S01]  /*41f0*/  MUFU.EX2 R78, R4 ;  /* 0x00000004004e7308 */ /* 0x0003e20000000800 */
[----:B------:R-:W-:Y:S03]  /*4200*/  PLOP3.LUT P0, PT, PT, PT, UP0, 0x80, 0x0 ;  /* 0x000000000000781c */ /* 0x000fe60003f0f008 */
[--C-:B------:R-:W-:Y:S01]  /*4210*/  FFMA.FTZ R12, R12, c[0x0][0x23c], -R10.reuse ;  /* 0x00008f000c0c7a23 */ /* 0x100fe2000001080a */
[----:B--2---:R-:W-:Y:S02]  /*4220*/  MOV R13, R216 ;  /* 0x000000d8000d7202 */ /* 0x004fe40000000f00 */
[----:B------:R-:W-:Y:S02]  /*4230*/  @P1 FSEL R13, R216, -INF , !P2 ;  /* 0xff800000d80d1808 */ /* 0x000fe40005000000 */
[----:B------:R-:W-:Y:S01]  /*4240*/  PLOP3.LUT P2, PT, PT, PT, UP0, 0x80, 0x0 ;  /* 0x000000000000781c */ /* 0x000fe20003f4f008 */
[----:B------:R2:W-:Y:S01]  /*4250*/  MUFU.EX2 R202, R12 ;  /* 0x0000000c00ca7308 */ /* 0x0005e20000000800 */
[----:B------:R-:W-:Y:S01]  /*4260*/  PLOP3.LUT P1, PT, PT, PT, UP0, 0x80, 0x0 ;  /* 0x000000000000781c */ /* 0x000fe20003f2f008 */
[--C-:B------:R-:W-:Y:S08]  /*4270*/  FFMA.FTZ R13, R13, c[0x0][0x23c], -R9.reuse ;  /* 0x00008f000d0d7a23 */ /* 0x100ff00000010809 */
[----:B------:R-:W-:Y:S01]  /*4280*/  MUFU.EX2 R239, R13 ;  /* 0x0000000d00ef7308 */ /* 0x000fe20000000800 */
[----:B-1----:R-:W1:Y:S01]  /*4290*/  LDSM.16.M88.4 R4, [R116+0x6800] ;  /* 0x006800007404783b */ /* 0x002e620000000200 */
[----:B--2---:R-:W-:Y:S02]  /*42a0*/  MOV R12, R214 ;  /* 0x000000d6000c7202 */ /* 0x004fe40000000f00 */
[----:B------:R-:W-:Y:S02]  /*42b0*/  @P0 FSEL R12, R214, -INF , !P3 ;  /* 0xff800000d60c0808 */ /* 0x000fe40005800000 */
[----:B------:R-:W-:Y:S02]  /*42c0*/  PLOP3.LUT P0, PT, PT, PT, UP0, 0x80, 0x0 ;  /* 0x000000000000781c */ /* 0x000fe40003f0f008 */
[----:B------:R-:W-:Y:S01]  /*42d0*/  PLOP3.LUT P3, PT, PT, PT, UP0, 0x80, 0x0 ;  /* 0x000000000000781c */ /* 0x000fe20003f6f008 */
[--C-:B------:R-:W-:Y:S04]  /*42e0*/  FFMA.FTZ R12, R12, c[0x0][0x23c], -R9.reuse ;  /* 0x00008f000c0c7a23 */ /* 0x100fe80000010809 */
[----:B------:R2:W-:Y:S01]  /*42f0*/  MUFU.EX2 R238, R12 ;  /* 0x0000000c00ee7308 */ /* 0x0005e20000000800 */
[-C--:B-1----:R-:W-:Y:S01]  /*4300*/  HMMA.16816.F32 R36, R104, R4.reuse, R36 ;  /* 0x000000046824723c */ /* 0x082fe20000001824 */
[C---:B--2---:R-:W-:Y:S02]  /*4310*/  @P1 IADD3 R12, R11.reuse, 0x10, RZ ;  /* 0x000000100b0c1810 */ /* 0x044fe40007ffe0ff */
[----:B------:R-:W-:Y:S05]  /*4320*/  PLOP3.LUT P1, PT, PT, PT, UP0, 0x80, 0x0 ;  /* 0x000000000000781c */ /* 0x000fea0003f2f008 */
[C---:B------:R-:W-:Y:S01]  /*4330*/  HMMA.16816.F32 R40, R112.reuse, R4, R40 ;  /* 0x000000047028723c */ /* 0x040fe20000001828 */
[----:B------:R-:W-:Y:S03]  /*4340*/  @P2 ISETP.GE.AND P2, PT, R12, UR4, PT ;  /* 0x000000040c002c0c */ /* 0x000fe6000bf46270 */
[----:B------:R-:W-:Y:S02]  /*4350*/  @P0 IADD3 R12, R11, 0x11, RZ ;  /* 0x000000110b0c0810 */ /* 0x000fe40007ffe0ff */
[----:B------:R-:W-:Y:S02]  /*4360*/  PLOP3.LUT P0, PT, PT, PT, UP0, 0x80, 0x0 ;  /* 0x000000000000781c */ /* 0x000fe40003f0f008 */
[----:B------:R-:W-:Y:S01]  /*4370*/  @P3 ISETP.GE.AND P3, PT, R12, UR4, PT ;  /* 0x000000040c003c0c */ /* 0x000fe2000bf66270 */
[-C--:B------:R-:W-:Y:S03]  /*4380*/  HMMA.16816.F32 R44, R112, R6.reuse, R44 ;  /* 0x00000006702c723c */ /* 0x080fe6000000182c */
[----:B----4-:R-:W-:Y:S02]  /*4390*/  MOV R12, R140 ;  /* 0x0000008c000c7202 */ /* 0x010fe40000000f00 */
[----:B------:R-:W-:Y:S02]  /*43a0*/  @P1 FSEL R12, R140, -INF , !P2 ;  /* 0xff8000008c0c1808 */ /* 0x000fe40005000000 */
[----:B------:R-:W-:Y:S01]  /*43b0*/  PLOP3.LUT P1, PT, PT, PT, UP0, 0x80, 0x0 ;  /* 0x000000000000781c */ /* 0x000fe20003f2f008 */
[C---:B------:R-:W-:Y:S01]  /*43c0*/  HMMA.16816.F32 R48, R104.reuse, R6, R48 ;  /* 0x000000066830723c */ /* 0x040fe20000001830 */
[----:B------:R-:W-:Y:S03]  /*43d0*/  MOV R4, R211 ;  /* 0x000000d300047202 */ /* 0x000fe60000000f00 */
[--C-:B------:R-:W-:Y:S01]  /*43e0*/  FFMA.FTZ R13, R12, c[0x0][0x23c], -R10.reuse ;  /* 0x00008f000c0d7a23 */ /* 0x100fe2000001080a */
        /* <DEDUP_REMOVED lines=12> */
[----:B------:R1:W-:Y:S01]  /*44b0*/  MUFU.EX2 R193, R5 ;  /* 0x0000000500c17308 */ /* 0x0003e20000000800 */
        /* <DEDUP_REMOVED lines=14> */
[--C-:B-1----:R-:W-:Y:S01]  /*45a0*/  FFMA.FTZ R5, R4, c[0x0][0x23c], -R9.reuse ;  /* 0x00008f0004057a23 */ /* 0x102fe20000010809 */
[----:B------:R-:W-:Y:S02]  /*45b0*/  MOV R4, R210 ;  /* 0x000000d200047202 */ /* 0x000fe40000000f00 */
[----:B------:R-:W-:Y:S02]  /*45c0*/  @P0 FSEL R4, R210, -INF , !P3 ;  /* 0xff800000d2040808 */ /* 0x000fe40005800000 */
[----:B------:R-:W-:Y:S01]  /*45d0*/  MUFU.TANH R167, R48 ;  /* 0x0000003000a77308 */ /* 0x000fe20000002400 */
[----:B------:R-:W-:Y:S02]  /*45e0*/  PLOP3.LUT P0, PT, PT, PT, UP0, 0x80, 0x0 ;  /* 0x000000000000781c */ /* 0x000fe40003f0f008 */
[--C-:B------:R-:W-:Y:S07]  /*45f0*/  FFMA.FTZ R4, R4, c[0x0][0x23c], -R9.reuse ;  /* 0x00008f0004047a23 */ /* 0x100fee0000010809 */
[----:B------:R1:W-:Y:S10]  /*4600*/  MUFU.EX2 R231, R4 ;  /* 0x0000000400e77308 */ /* 0x0003f40000000800 */
[----:B------:R3:W-:Y:S10]  /*4610*/  MUFU.EX2 R232, R5 ;  /* 0x0000000500e87308 */ /* 0x0007f40000000800 */
[----:B------:R-:W4:Y:S01]  /*4620*/  MUFU.TANH R190, R38 ;  /* 0x0000002600be7308 */ /* 0x000f220000002400 */
[----:B-1----:R-:W-:Y:S02]  /*4630*/  MOV R4, R234 ;  /* 0x000000ea00047202 */ /* 0x002fe40000000f00 */
[----:B------:R-:W-:Y:S02]  /*4640*/  @P1 FSEL R4, R234, -INF , !P2 ;  /* 0xff800000ea041808 */ /* 0x000fe40005000000 */
[----:B------:R-:W-:Y:S05]  /*4650*/  PLOP3.LUT P1, PT, PT, PT, UP0, 0x80, 0x0 ;  /* 0x000000000000781c */ /* 0x000fea0003f2f008 */
[----:B------:R-:W-:Y:S01]  /*4660*/  MUFU.TANH R166, R49 ;  /* 0x0000003100a67308 */ /* 0x000fe20000002400 */
[--C-:B---3--:R-:W-:Y:S01]  /*4670*/  FFMA.FTZ R5, R4, c[0x0][0x23c], -R8.reuse ;  /* 0x00008f0004057a23 */ /* 0x108fe20000010808 */
        /* <DEDUP_REMOVED lines=64> */
[----:B------:R-:W-:Y:S01]  /*4a80*/  MUFU.TANH R227, R47 ;  /* 0x0000002f00e37308 */ /* 0x000fe20000002400 */
[----:B---3--:R-:W-:Y:S02]  /*4a90*/  MOV R13, R192 ;  /* 0x000000c0000d7202 */ /* 0x008fe40000000f00 */
[----:B------:R-:W-:Y:S02]  /*4aa0*/  @P1 FSEL R13, R192, -INF , !P2 ;  /* 0xff800000c00d1808 */ /* 0x000fe40005000000 */
[----:B------:R-:W-:Y:S02]  /*4ab0*/  PLOP3.LUT P1, PT, PT, PT, UP0, 0x80, 0x0 ;  /* 0x000000000000781c */ /* 0x000fe40003f2f008 */
[----:B------:R-:W-:Y:S01]  /*4ac0*/  PLOP3.LUT P2, PT, PT, PT, UP0, 0x80, 0x0 ;  /* 0x000000000000781c */ /* 0x000fe20003f4f008 */
[--C-:B------:R-:W-:Y:S01]  /*4ad0*/  FFMA.FTZ R13, R13, c[0x0][0x23c], -R9.reuse ;  /* 0x00008f000d0d7a23 */ /* 0x100fe20000010809 */
[----:B--2---:R-:W-:Y:S03]  /*4ae0*/  MOV R12, R191 ;  /* 0x000000bf000c7202 */ /* 0x004fe60000000f00 */
        /* <DEDUP_REMOVED lines=10> */
[----:B------:R-:W-:Y:S01]  /*4b90*/  PLOP3.LUT P1, PT, PT, PT, UP0, 0x80, 0x0 ;  /* 0x000000000000781c */ /* 0x000fe20003f2f008 */
[----:B------:R-:W2:Y:S01]  /*4ba0*/  LDL R114, [R1+0x18] ;  /* 0x0000180001727983 */ /* 0x000ea20000100800 */
[----:B------:R-:W-:Y:S02]  /*4bb0*/  @P2 ISETP.GE.AND P2, PT, R12, UR4, PT ;  /* 0x000000040c002c0c */ /* 0x000fe4000bf46270 */
[----:B------:R-:W-:Y:S01]  /*4bc0*/  @P0 IADD3 R12, R11, 0x21, RZ ;  /* 0x000000210b0c0810 */ /* 0x000fe20007ffe0ff */
[----:B------:R-:W3:Y:S01]  /*4bd0*/  LDL R112, [R1+0x14] ;  /* 0x0000140001707983 */ /* 0x000ee20000100800 */
[----:B------:R-:W-:Y:S01]  /*4be0*/  PLOP3.LUT P0, PT, PT, PT, UP0, 0x80, 0x0 ;  /* 0x000000000000781c */ /* 0x000fe20003f0f008 */
[----:B------:R-:W-:Y:S01]  /*4bf0*/  FMUL.FTZ R52, R52, c[0x0][0x2ec] ;  /* 0x0000bb0034347a20 */ /* 0x000fe20000410000 */
[----:B------:R-:W-:Y:S01]  /*4c00*/  @P3 ISETP.GE.AND P3, PT, R12, UR4, PT ;  /* 0x000000040c003c0c */ /* 0x000fe2000bf66270 */
[----:B------:R-:W-:Y:S02]  /*4c10*/  HMMA.16816.F32 R64, R104, R6, R64 ;  /* 0x000000066840723c */ /* 0x000fe40000001840 */
[----:B------:R-:W-:Y:S01]  /*4c20*/  FMUL.FTZ R53, R53, c[0x0][0x2ec] ;  /* 0x0000bb0035357a20 */ /* 0x000fe20000410000 */
[----:B------:R-:W-:Y:S01]  /*4c30*/  MOV R12, R135 ;  /* 0x00000087000c7202 */ /* 0x000fe20000000f00 */
[----:B------:R-:W-:Y:S01]  /*4c40*/  FMUL.FTZ R54, R54, c[0x0][0x2ec] ;  /* 0x0000bb0036367a20 */ /* 0x000fe20000410000 */
[----:B----4-:R-:W-:Y:S01]  /*4c50*/  MOV R4, R190 ;  /* 0x000000be00047202 */ /* 0x010fe20000000f00 */
[----:B------:R-:W-:Y:S01]  /*4c60*/  FMUL.FTZ R55, R55, c[0x0][0x2ec] ;  /* 0x0000bb0037377a20 */ /* 0x000fe20000410000 */
[----:B------:R-:W-:Y:S01]  /*4c70*/  @P1 FSEL R12, R135, -INF , !P2 ;  /* 0xff800000870c1808 */ /* 0x000fe20005000000 */
[----:B------:R-:W-:Y:S01]  /*4c80*/  FMUL.FTZ R56, R56, c[0x0][0x2ec] ;  /* 0x0000bb0038387a20 */ /* 0x000fe20000410000 */
[----:B------:R-:W-:Y:S01]  /*4c90*/  MOV R113, R2 ;  /* 0x0000000200717202 */ /* 0x000fe20000000f00 */
[----:B------:R-:W-:Y:S01]  /*4ca0*/  MUFU.TANH R162, R52 ;  /* 0x0000003400a27308 */ /* 0x000fe20000002400 */
[----:B------:R-:W-:Y:S01]  /*4cb0*/  PLOP3.LUT P1, PT, PT, PT, UP0, 0x80, 0x0 ;  /* 0x000000000000781c */ /* 0x000fe20003f2f008 */
[--C-:B------:R-:W-:Y:S01]  /*4cc0*/  FFMA.FTZ R13, R12, c[0x0][0x23c], -R10.reuse ;  /* 0x00008f000c0d7a23 */ /* 0x100fe2000001080a */
[----:B------:R-:W-:Y:S01]  /*4cd0*/  MOV R12, R134 ;  /* 0x00000086000c7202 */ /* 0x000fe20000000f00 */
[----:B------:R-:W-:Y:S01]  /*4ce0*/  FMUL.FTZ R57, R57, c[0x0][0x2ec] ;  /* 0x0000bb0039397a20 */ /* 0x000fe20000410000 */
[----:B------:R-:W-:Y:S01]  /*4cf0*/  @P0 FSEL R12, R134, -INF , !P3 ;  /* 0xff800000860c0808 */ /* 0x000fe20005800000 */
[----:B------:R-:W-:Y:S01]  /*4d00*/  FMUL.FTZ R58, R58, c[0x0][0x2ec] ;  /* 0x0000bb003a3a7a20 */ /* 0x000fe20000410000 */
[----:B------:R-:W-:Y:S01]  /*4d10*/  @P4 IADD3 R6, R11, 0x30, RZ ;  /* 0x000000300b064810 */ /* 0x000fe20007ffe0ff */
[----:B------:R-:W-:Y:S01]  /*4d20*/  FMUL.FTZ R59, R59, c[0x0][0x2ec] ;  /* 0x0000bb003b3b7a20 */ /* 0x000fe20000410000 */
[----:B------:R-:W-:Y:S01]  /*4d30*/  PLOP3.LUT P4, PT, PT, PT, UP0, 0x80, 0x0 ;  /* 0x000000000000781c */ /* 0x000fe20003f8f008 */
[----:B------:R-:W-:Y:S01]  /*4d40*/  FFMA.FTZ R5, R12, c[0x0][0x23c], -R10 ;  /* 0x00008f000c057a23 */ /* 0x000fe2000001080a */
[----:B------:R-:W-:Y:S01]  /*4d50*/  PLOP3.LUT P0, PT, PT, PT, UP0, 0x80, 0x0 ;  /* 0x000000000000781c */ /* 0x000fe20003f0f008 */
[----:B------:R-:W-:Y:S01]  /*4d60*/  FMUL.FTZ R60, R60, c[0x0][0x2ec] ;  /* 0x0000bb003c3c7a20 */ /* 0x000fe20000410000 */
[----:B------:R-:W-:Y:S01]  /*4d70*/  @P5 ISETP.GE.AND P5, PT, R6, UR4, PT ;  /* 0x0000000406005c0c */ /* 0x000fe2000bfa6270 */
[----:B------:R-:W-:Y:S01]  /*4d80*/  FMUL.FTZ R61, R61, c[0x0][0x2ec] ;  /* 0x0000bb003d3d7a20 */ /* 0x000fe20000410000 */
[----:B------:R1:W-:Y:S01]  /*4d90*/  MUFU.EX2 R136, R5 ;  /* 0x0000000500887308 */ /* 0x0003e20000000800 */
[----:B------:R-:W-:Y:S01]  /*4da0*/  FMUL.FTZ R62, R62, c[0x0][0x2ec] ;  /* 0x0000bb003e3e7a20 */ /* 0x000fe20000410000 */
[----:B------:R-:W-:Y:S01]  /*4db0*/  @P1 FSEL R4, R190, -INF , !P2 ;  /* 0xff800000be041808 */ /* 0x000fe20005000000 */
[----:B------:R-:W-:Y:S01]  /*4dc0*/  FMUL.FTZ R64, R64, c[0x0][0x2ec] ;  /* 0x0000bb0040407a20 */ /* 0x000fe20000410000 */
[----:B------:R-:W-:Y:S01]  /*4dd0*/  PLOP3.LUT P1, PT, PT, PT, UP0, 0x80, 0x0 ;  /* 0x000000000000781c */ /* 0x000fe20003f2f008 */
[----:B------:R-:W-:Y:S02]  /*4de0*/  FMUL.FTZ R65, R65, c[0x0][0x2ec] ;  /* 0x0000bb0041417a20 */ /* 0x000fe40000410000 */
[----:B------:R-:W-:Y:S02]  /*4df0*/  FMUL.FTZ R66, R66, c[0x0][0x2ec] ;  /* 0x0000bb0042427a20 */ /* 0x000fe40000410000 */
[----:B------:R-:W-:Y:S01]  /*4e00*/  FMUL.FTZ R67, R67, c[0x0][0x2ec] ;  /* 0x0000bb0043437a20 */ /* 0x000fe20000410000 */
[----:B------:R-:W-:Y:S01]  /*4e10*/  MUFU.TANH R185, R60 ;  /* 0x0000003c00b97308 */ /* 0x000fe20000002400 */
[----:B------:R-:W-:Y:S09]  /*4e20*/  FMUL.FTZ R63, R63, c[0x0][0x2ec] ;  /* 0x0000bb003f3f7a20 */ /* 0x000ff20000410000 */
        /* <DEDUP_REMOVED lines=397> */
[C---:B------:R-:W-:Y:S02]  /*6700*/  FADD.FTZ R18, -R5.reuse, R23 ;  /* 0x0000001705127221 */ /* 0x040fe40000010100 */
        /* <DEDUP_REMOVED lines=30> */
[C---:B------:R-:W-:Y:S02]  /*68f0*/  FADD.FTZ R16, -R5.reuse, R51 ;  /* 0x0000003305107221 */ /* 0x040fe40000010100 */
[----:B------:R-:W-:Y:S02]  /*6900*/  FMUL.FTZ R102, R18, R6 ;  /* 0x0000000612667220 */ /* 0x000fe40000410000 */
[----:B------:R-:W-:Y:S02]  /*6910*/  FFMA.FTZ R6, -R176, R176, 1 ;  /* 0x3f800000b0067423 */ /* 0x000fe400000101b0 */
[----:B------:R-:W-:Y:S02]  /*6920*/  FADD.FTZ R19, -R5, R38 ;  /* 0x0000002605137221 */ /* 0x000fe40000010100 */
[----:B------:R-:W-:Y:S02]  /*6930*/  FMUL.FTZ R16, R181, R16 ;  /* 0x00000010b5107220 */ /* 0x000fe40000410000 */
[----:B------:R-:W-:Y:S02]  /*6940*/  FMUL.FTZ R6, R6, c[0x0][0x2ec] ;  /* 0x0000bb0006067a20 */ /* 0x000fe40000410000 */
[----:B------:R-:W-:Y:S02]  /*6950*/  FMUL.FTZ R19, R196, R19 ;  /* 0x00000013c4137220 */ /* 0x000fe40000410000 */
[----:B------:R-:W-:Y:S02]  /*6960*/  FADD.FTZ R18, -R5, R66 ;  /* 0x0000004205127221 */ /* 0x000fe40000010100 */
        /* <DEDUP_REMOVED lines=22> */
[----:B------:R-:W-:Y:S02]  /*6ad0*/  FMUL.FTZ R12, R85, R12 ;  /* 0x0000000c550c7220 */ /* 0x000fe40000410000 */
[----:B------:R-:W-:Y:S02]  /*6ae0*/  FMUL.FTZ R6, R6, c[0x0][0x2ec] ;  /* 0x0000bb0006067a20 */ /* 0x000fe40000410000 */
[----:B------:R-:W-:Y:S02]  /*6af0*/  FMUL.FTZ R67, R20, R16 ;  /* 0x0000001014437220 */ /* 0x000fe40000410000 */
[----:B------:R-:W-:Y:S02]  /*6b00*/  FMUL.FTZ R64, R17, R5 ;  /* 0x0000000511407220 */ /* 0x000fe40000410000 */
[C---:B------:R-:W-:Y:S02]  /*6b10*/  FADD.FTZ R8, -R4.reuse, R8 ;  /* 0x0000000804087221 */ /* 0x040fe40000010100 */
[----:B------:R-:W-:Y:S02]  /*6b20*/  FADD.FTZ R5, -R4, R9 ;  /* 0x0000000904057221 */ /* 0x000fe40000010100 */
[----:B------:R-:W-:Y:S02]  /*6b30*/  FMUL.FTZ R20, R12, R6 ;  /* 0x000000060c147220 */ /* 0x000fe40000410000 */
[----:B------:R-:W-:Y:S02]  /*6b40*/  FADD.FTZ R12, -R4, R28 ;  /* 0x0000001c040c7221 */ /* 0x000fe40000010100 */
[----:B------:R-:W-:Y:S02]  /*6b50*/  FFMA.FTZ R6, -R226, R226, 1 ;  /* 0x3f800000e2067423 */ /* 0x000fe400000101e2 */
[----:B------:R-:W-:Y:S02]  /*6b60*/  FFMA.FTZ R7, -R172, R172, 1 ;  /* 0x3f800000ac077423 */ /* 0x000fe400000101ac */
[----:B------:R-:W-:Y:S02]  /*6b70*/  FADD.FTZ R9, -R4, R13 ;  /* 0x0000000d04097221 */ /* 0x000fe40000010100 */
[----:B------:R-:W-:Y:S02]  /*6b80*/  FMUL.FTZ R16, R87, R8 ;  /* 0x0000000857107220 */ /* 0x000fe40000410000 */
[----:B------:R-:W-:Y:S01]  /*6b90*/  FMUL.FTZ R13, R86, R5 ;  /* 0x00000005560d7220 */ /* 0x000fe20000410000 */
[----:B------:R1:W5:Y:S01]  /*6ba0*/  LDL.LU R87, [R1+0xa8] ;  /* 0x0000a80001577983 */ /* 0x0003620000300800 */
[----:B------:R-:W-:Y:S02]  /*6bb0*/  FFMA.FTZ R5, -R241, R241, 1 ;  /* 0x3f800000f1057423 */ /* 0x000fe400000101f1 */
[----:B------:R-:W-:Y:S01]  /*6bc0*/  FMUL.FTZ R12, R252, R12 ;  /* 0x0000000cfc0c7220 */ /* 0x000fe20000410000 */
[----:B------:R1:W5:Y:S01]  /*6bd0*/  LDL.LU R86, [R1+0xa4] ;  /* 0x0000a40001567983 */ /* 0x0003620000300800 */
[----:B------:R-:W-:Y:S02]  /*6be0*/  FMUL.FTZ R6, R6, c[0x0][0x2ec] ;  /* 0x0000bb0006067a20 */ /* 0x000fe40000410000 */
[----:B------:R-:W-:Y:S01]  /*6bf0*/  FMUL.FTZ R19, R178, R19 ;  /* 0x00000013b2137220 */ /* 0x000fe20000410000 */
[----:B------:R1:W5:Y:S01]  /*6c00*/  LDL.LU R85, [R1+0xa0] ;  /* 0x0000a00001557983 */ /* 0x0003620000300800 */
[----:B------:R-:W-:Y:S02]  /*6c10*/  FMUL.FTZ R7, R7, c[0x0][0x2ec] ;  /* 0x0000bb0007077a20 */ /* 0x000fe40000410000 */
[----:B------:R-:W-:Y:S02]  /*6c20*/  FMUL.FTZ R9, R84, R9 ;  /* 0x0000000954097220 */ /* 0x000fe40000410000 */
[----:B------:R-:W-:Y:S01]  /*6c30*/  FFMA.FTZ R8, -R246, R246, 1 ;  /* 0x3f800000f6087423 */ /* 0x000fe200000101f6 */
[----:B------:R1:W5:Y:S01]  /*6c40*/  LDL.LU R84, [R1+0x9c] ;  /* 0x00009c0001547983 */ /* 0x0003620000300800 */
[----:B------:R-:W-:Y:S02]  /*6c50*/  FMUL.FTZ R5, R5, c[0x0][0x2ec] ;  /* 0x0000bb0005057a20 */ /* 0x000fe40000410000 */
[----:B------:R-:W-:Y:S02]  /*6c60*/  FMUL.FTZ R53, R12, R6 ;  /* 0x000000060c357220 */ /* 0x000fe40000410000 */
[----:B------:R-:W-:Y:S02]  /*6c70*/  FADD.FTZ R12, -R4, R44 ;  /* 0x0000002c040c7221 */ /* 0x000fe40000010100 */
[----:B------:R-:W-:Y:S02]  /*6c80*/  FFMA.FTZ R6, -R199, R199, 1 ;  /* 0x3f800000c7067423 */ /* 0x000fe400000101c7 */
[----:B------:R-:W-:Y:S02]  /*6c90*/  FMUL.FTZ R66, R19, R7 ;  /* 0x0000000713427220 */ /* 0x000fe40000410000 */
[----:B------:R-:W-:Y:S02]  /*6ca0*/  FFMA.FTZ R7, -R244, R244, 1 ;  /* 0x3f800000f4077423 */ /* 0x000fe400000101f4 */
[----:B------:R-:W-:Y:S02]  /*6cb0*/  FMUL.FTZ R8, R8, c[0x0][0x2ec] ;  /* 0x0000bb0008087a20 */ /* 0x000fe40000410000 */
[----:B------:R-:W-:Y:S02]  /*6cc0*/  FMUL.FTZ R19, R9, R5 ;  /* 0x0000000509137220 */ /* 0x000fe40000410000 */
[----:B------:R-:W-:Y:S02]  /*6cd0*/  FADD.FTZ R9, -R4, R29 ;  /* 0x0000001d04097221 */ /* 0x000fe40000010100 */
[----:B------:R-:W-:Y:S02]  /*6ce0*/  FFMA.FTZ R5, -R225, R225, 1 ;  /* 0x3f800000e1057423 */ /* 0x000fe400000101e1 */
[----:B------:R-:W-:Y:S02]  /*6cf0*/  FMUL.FTZ R12, R224, R12 ;  /* 0x0000000ce00c7220 */ /* 0x000fe40000410000 */
[----:B------:R-:W-:Y:S02]  /*6d00*/  FMUL.FTZ R6, R6, c[0x0][0x2ec] ;  /* 0x0000bb0006067a20 */ /* 0x000fe40000410000 */
[----:B------:R-:W-:Y:S02]  /*6d10*/  FMUL.FTZ R7, R7, c[0x0][0x2ec] ;  /* 0x0000bb0007077a20 */ /* 0x000fe40000410000 */
[----:B------:R-:W-:Y:S02]  /*6d20*/  FMUL.FTZ R55, R16, R8 ;  /* 0x0000000810377220 */ /* 0x000fe40000410000 */
[----:B------:R-:W-:Y:S02]  /*6d30*/  FADD.FTZ R16, -R4, R24 ;  /* 0x0000001804107221 */ /* 0x000fe40000010100 */
[----:B------:R-:W-:Y:S02]  /*6d40*/  FMUL.FTZ R9, R250, R9 ;  /* 0x00000009fa097220 */ /* 0x000fe40000410000 */
[----:B------:R-:W-:Y:S02]  /*6d50*/  FMUL.FTZ R5, R5, c[0x0][0x2ec] ;  /* 0x0000bb0005057a20 */ /* 0x000fe40000410000 */
[----:B------:R-:W-:Y:S02]  /*6d60*/  FMUL.FTZ R49, R12, R6 ;  /* 0x000000060c317220 */ /* 0x000fe40000410000 */
[----:B------:R-:W-:Y:S01]  /*6d70*/  FADD.FTZ R12, -R4, R57 ;  /* 0x00000039040c7221 */ /* 0x000fe20000010100 */
[----:B------:R-:W-:Y:S01]  /*6d80*/  MOV R57, R168 ;  /* 0x000000a800397202 */ /* 0x000fe20000000f00 */
[----:B------:R-:W-:Y:S02]  /*6d90*/  FFMA.FTZ R6, -R186, R186, 1 ;  /* 0x3f800000ba067423 */ /* 0x000fe400000101ba */
[----:B------:R-:W-:Y:S02]  /*6da0*/  FMUL.FTZ R23, R13, R7 ;  /* 0x000000070d177220 */ /* 0x000fe40000410000 */
[----:B------:R-:W-:Y:S02]  /*6db0*/  FADD.FTZ R13, -R4, R25 ;  /* 0x00000019040d7221 */ /* 0x000fe40000010100 */
[----:B------:R-:W-:Y:S02]  /*6dc0*/  FMUL.FTZ R16, R83, R16 ;  /* 0x0000001053107220 */ /* 0x000fe40000410000 */
[----:B------:R-:W-:Y:S01]  /*6dd0*/  FFMA.FTZ R8, -R234, R234, 1 ;  /* 0x3f800000ea087423 */ /* 0x000fe200000101ea */
[----:B------:R1:W5:Y:S01]  /*6de0*/  LDL.LU R83, [R1+0x98] ;  /* 0x0000980001537983 */ /* 0x0003620000300800 */
[----:B------:R-:W-:Y:S02]  /*6df0*/  FFMA.FTZ R7, -R233, R233, 1 ;  /* 0x3f800000e9077423 */ /* 0x000fe400000101e9 */
[----:B------:R-:W-:Y:S02]  /*6e00*/  FMUL.FTZ R52, R9, R5 ;  /* 0x0000000509347220 */ /* 0x000fe40000410000 */
[----:B------:R-:W-:Y:S02]  /*6e10*/  FADD.FTZ R9, -R4, R45 ;  /* 0x0000002d04097221 */ /* 0x000fe40000010100 */
[----:B------:R-:W-:Y:S02]  /*6e20*/  FFMA.FTZ R5, -R198, R198, 1 ;  /* 0x3f800000c6057423 */ /* 0x000fe400000101c6 */
[----:B------:R-:W-:Y:S02]  /*6e30*/  FMUL.FTZ R12, R212, R12 ;  /* 0x0000000cd40c7220 */ /* 0x000fe40000410000 */
[----:B------:R-:W-:Y:S02]  /*6e40*/  FMUL.FTZ R6, R6, c[0x0][0x2ec] ;  /* 0x0000bb0006067a20 */ /* 0x000fe40000410000 */
[----:B------:R-:W-:Y:S02]  /*6e50*/  FMUL.FTZ R13, R82, R13 ;  /* 0x0000000d520d7220 */ /* 0x000fe40000410000 */
[----:B------:R-:W-:Y:S01]  /*6e60*/  FMUL.FTZ R8, R8, c[0x0][0x2ec] ;  /* 0x0000bb0008087a20 */ /* 0x000fe20000410000 */
[----:B------:R1:W5:Y:S01]  /*6e70*/  LDL.LU R82, [R1+0x94] ;  /* 0x0000940001527983 */ /* 0x0003620000300800 */
        /* <DEDUP_REMOVED lines=163> */
.L_x_927:
        /* <DEDUP_REMOVED lines=149> */
.L_x_928:
        /* <DEDUP_REMOVED lines=296> */
.L_x_930:
        /* <DEDUP_REMOVED lines=19> */
.L_x_931:
        /* <DEDUP_REMOVED lines=43> */
.L_x_933:
[----:B--2---:R-:W-:Y:S05]  /*9860*/  BSYNC B0 ;  /* 0x0000000000007941 */ /* 0x004fea0003800000 */
.L_x_932:
        /* <DEDUP_REMOVED lines=14> */
.L_x_935:
[----:B------:R-:W-:Y:S05]  /*9950*/  BSYNC B0 ;  /* 0x0000000000007941 */ /* 0x000fea0003800000 */
.L_x_934:
        /* <DEDUP_REMOVED lines=25> */
.L_x_937:
[----:B------:R-:W-:Y:S05]  /*9af0*/  BSYNC B0 ;  /* 0x0000000000007941 */ /* 0x000fea0003800000 */
.L_x_936:
        /* <DEDUP_REMOVED lines=12> */
.L_x_910:
        /* <DEDUP_REMOVED lines=21> */
.L_x_939:
        /* <DEDUP_REMOVED lines=19> */
.L_x_940:
        /* <DEDUP_REMOVED lines=37> */
.L_x_942:
[----:B------:R-:W-:Y:S05]  /*a090*/  BSYNC B0 ;  /* 0x0000000000007941 */ /* 0x000fea0003800000 */
.L_x_941:
        /* <DEDUP_REMOVED lines=15> */
.L_x_944:
[----:B------:R-:W-:Y:S05]  /*a190*/  BSYNC B0 ;  /* 0x0000000000007941 */ /* 0x000fea0003800000 */
.L_x_943:
        /* <DEDUP_REMOVED lines=26> */
.L_x_946:
[----:B------:R-:W-:Y:S05]  /*a340*/  BSYNC B0 ;  /* 0x0000000000007941 */ /* 0x000fea0003800000 */
.L_x_945:
        /* <DEDUP_REMOVED lines=12> */
.L_x_938:
[----:B------:R-:W-:Y:S05]  /*a410*/  BSYNC B1 ;  /* 0x0000000000017941 */ /* 0x000fea0003800000 */
.L_x_905:
        /* <DEDUP_REMOVED lines=11> */
.L_x_947:
[----:B------:R-:W-:Y:S05]  /*a4d0*/  EXIT ;  /* 0x000000000000794d */ /* 0x000fea0003800000 */
.L_x_949:
        /* <DEDUP_REMOVED lines=10> */
.L_x_1352:


//--------------------- .text._ZN5flash44flash_bwd_dq_dk_dv_loop_seqk_parallel_kernelI23Flash_bwd_kernel_traitsILi32ELi128ELi128ELi8ELi4ELi4ELi4ELb0ELb0EN7cutlass6half_tE19Flash_kernel_traitsILi32ELi128ELi128ELi8ES3_EELb1ELb0ELb1ELb0ELb0ELb0ELb0EEEvNS_16Flash_bwd_paramsE --------------------------
	.section	.text._ZN5flash44flash_bwd_dq_dk_dv_loop_seqk_parallel_kernelI23Flash_bwd_kernel_traitsILi32ELi128ELi128ELi8ELi4ELi4ELi4ELb0ELb0EN7cutlass6half_tE19Flash_kernel_traitsILi32ELi128ELi128ELi8ES3_EELb1ELb0ELb1ELb0ELb0ELb0ELb0EEEvNS_16Flash_bwd_paramsE,"ax",@progbits
	.sectioninfo	@"SHI_REGISTERS=250"
	.align	128
        .global         _ZN5flash44flash_bwd_dq_dk_dv_loop_seqk_parallel_kernelI23Flash_bwd_kernel_traitsILi32ELi128ELi128ELi8ELi4ELi4ELi4ELb0ELb0EN7cutlass6half_tE19Flash_kernel_traitsILi32ELi128ELi128ELi8ES3_EELb1ELb0ELb1ELb0ELb0ELb0ELb0EEEvNS_16Flash_bwd_paramsE
        .type           _ZN5flash44flash_bwd_dq_dk_dv_loop_seqk_parallel_kernelI23Flash_bwd_kernel_traitsILi32ELi128ELi128ELi8ELi4ELi4ELi4ELb0ELb0EN7cutlass6half_tE19Flash_kernel_traitsILi32ELi128ELi128ELi8ES3_EELb1ELb0ELb1ELb0ELb0ELb0ELb0EEEvNS_16Flash_bwd_paramsE,@function
        .size           _ZN5flash44flash_bwd_dq_dk_dv_loop_seqk_parallel_kernelI23Flash_bwd_kernel_traitsILi32ELi128ELi128ELi8ELi4ELi4ELi4ELb0ELb0EN7cutlass6half_tE19Flash_kernel_traitsILi32ELi128ELi128ELi8ES3_EELb1ELb0ELb1ELb0ELb0ELb0ELb0EEEvNS_16Flash_bwd_paramsE,(.L_x_1353 - _ZN5flash44flash_bwd_dq_dk_dv_loop_seqk_parallel_kernelI23Flash_bwd_kernel_traitsILi32ELi128ELi128ELi8ELi4ELi4ELi4ELb0ELb0EN7cutlass6half_tE19Flash_kernel_traitsILi32ELi128ELi128ELi8ES3_EELb1ELb0ELb1ELb0ELb0ELb0ELb0EEEvNS_16Flash_bwd_paramsE)
        .other          _ZN5flash44flash_bwd_dq_dk_dv_loop_seqk_parallel_kernelI23Flash_bwd_kernel_traitsILi32ELi128ELi128ELi8ELi4ELi4ELi4ELb0ELb0EN7cutlass6half_tE19Flash_kernel_traitsILi32ELi128ELi128ELi8ES3_EELb1ELb0ELb1ELb0ELb0ELb0ELb0EEEvNS_16Flash_bwd_paramsE,@"STO_CUDA_ENTRY STV_DEFAULT"
_ZN5flash44flash_bwd_dq_dk_dv_loop_seqk_parallel_kernelI23Flash_bwd_kernel_traitsILi32ELi128ELi128ELi8ELi4ELi4ELi4ELb0ELb0EN7cutlass6half_tE19Flash_kernel_traitsILi32ELi128ELi128ELi8ES3_EELb1ELb0ELb1ELb0ELb0ELb0ELb0EEEvNS_16Flash_bwd_paramsE:
.text._ZN5flash44flash_bwd_dq_dk_dv_loop_seqk_parallel_kernelI23Flash_bwd_kernel_traitsILi32ELi128ELi128ELi8ELi4ELi4ELi4ELb0ELb0EN7cutlass6half_tE19Flash_kernel_traitsILi32ELi128ELi128ELi8ES3_EELb1ELb0ELb1ELb0ELb0ELb0ELb0EEEvNS_16Flash_bwd_paramsE:
        /* <DEDUP_REMOVED lines=13> */
[----:B------:R-:W-:Y:S01]  /*00d0*/  IMAD.MOV.U32 R136, RZ, RZ, 0x20 ;  /* 0x00000020ff887424 */ /* 0x000fe200078e00ff */
[----:B------:R-:W-:Y:S01]  /*00e0*/  ULDC UR6, c[0x0][0x210] ;  /* 0x0000840000067ab9 */ /* 0x000fe20000000800 */
[----:B------:R-:W-:Y:S01]  /*00f0*/  IMAD.MOV.U32 R173, RZ, RZ, -0x10 ;  /* 0xfffffff0ffad7424 */ /* 0x000fe200078e00ff */
[----:B------:R-:W-:Y:S02]  /*0100*/  ULDC UR4, c[0x0][0x234] ;  /* 0x00008d0000047ab9 */ /* 0x000fe40000000800 */
[----:B------:R-:W-:Y:S01]  /*0110*/  UIMAD UR4, UR7, UR6, UR4 ;  /* 0x00000006070472a4 */ /* 0x000fe2000f8e0204 */
[----:B------:R-:W2:Y:S01]  /*0120*/  S2UR UR55, SR_CTAID.Z ;  /* 0x00000000003779c3 */ /* 0x000ea20000002700 */
[----:B------:R-:W-:-:S02]  /*0130*/  ULDC UR8, c[0x0][0x1c0] ;  /* 0x0000700000087ab9 */ /* 0x000fc40000000800 */
[----:B------:R-:W-:Y:S02]  /*0140*/  ULDC UR12, c[0x0][0x1c8] ;  /* 0x00007200000c7ab9 */ /* 0x000fe40000000800 */
[----:B------:R-:W-:Y:S01]  /*0150*/  IMAD.U32 R154, RZ, RZ, UR4 ;  /* 0x00000004ff9a7e24 */ /* 0x000fe2000f8e00ff */
[----:B------:R-:W-:Y:S02]  /*0160*/  ULDC UR17, c[0x0][0x224] ;  /* 0x0000890000117ab9 */ /* 0x000fe40000000800 */
[----:B------:R-:W-:Y:S02]  /*0170*/  ULDC UR19, c[0x0][0x224] ;  /* 0x0000890000137ab9 */ /* 0x000fe40000000800 */
[----:B------:R-:W-:Y:S02]  /*0180*/  ULDC UR61, c[0x0][0x22c] ;  /* 0x00008b00003d7ab9 */ /* 0x000fe40000000800 */
[----:B------:R-:W-:Y:S02]  /*0190*/  ULDC UR56, c[0x0][0x1c0] ;  /* 0x0000700000387ab9 */ /* 0x000fe40000000800 */
[----:B------:R-:W-:Y:S01]  /*01a0*/  ULDC.U8 UR10, c[0x0][0x3d0] ;  /* 0x0000f400000a7ab9 */ /* 0x000fe20000000000 */
[----:B-1----:R-:W-:Y:S01]  /*01b0*/  SHF.R.S32.HI R139, RZ, 0x1f, R135 ;  /* 0x0000001fff8b7819 */ /* 0x002fe20000011487 */
[----:B------:R-:W-:-:S02]  /*01c0*/  ULDC UR11, c[0x0][0x1c0] ;  /* 0x00007000000b7ab9 */ /* 0x000fc40000000800 */
[----:B------:R-:W-:Y:S01]  /*01d0*/  ULDC UR15, c[0x0][0x1c0] ;  /* 0x00007000000f7ab9 */ /* 0x000fe20000000800 */
[CC--:B------:R-:W-:Y:S01]  /*01e0*/  LEA.HI R0, R139.reuse, R135.reuse, RZ, 0x2 ;  /* 0x000000878b007211 */ /* 0x0c0fe200078f10ff */
[----:B------:R-:W-:Y:S01]  /*01f0*/  USHF.R.S32.HI UR7, URZ, 0x1f, UR19 ;  /* 0x0000001f3f077899 */ /* 0x000fe20008011413 */
[----:B------:R-:W-:Y:S01]  /*0200*/  LEA.HI R142, R139, R135, RZ, 0x5 ;  /* 0x000000878b8e7211 */ /* 0x000fe200078f28ff */
[----:B------:R-:W-:Y:S01]  /*0210*/  ULDC.U8 UR9, c[0x0][0x328] ;  /* 0x0000ca0000097ab9 */ /* 0x000fe20000000000 */
[--C-:B------:R-:W-:Y:S01]  /*0220*/  SHF.R.S32.HI R3, RZ, 0x2, R0.reuse ;  /* 0x00000002ff037819 */ /* 0x100fe20000011400 */
[----:B--2---:R-:W-:Y:S01]  /*0230*/  UIMAD UR6, UR54, UR8, UR55 ;  /* 0x00000008360672a4 */ /* 0x004fe2000f8e0237 */
[----:B------:R-:W-:Y:S01]  /*0240*/  SHF.R.S32.HI R10, RZ, 0x1f, R0 ;  /* 0x0000001fff0a7819 */ /* 0x000fe20000011400 */
[----:B------:R-:W-:Y:S01]  /*0250*/  ULOP3.LUT UR4, UR55, UR12, URZ, 0x3c, !UPT ;  /* 0x0000000c37047292 */ /* 0x000fe2000f8e3c3f */
[----:B------:R-:W-:Y:S01]  /*0260*/  LOP3.LUT R2, R142, 0xffffffe0, RZ, 0xc0, !PT ;  /* 0xffffffe08e027812 */ /* 0x000fe200078ec0ff */
[----:B------:R-:W-:Y:S01]  /*0270*/  UIMAD UR6, UR6, UR17, URZ ;  /* 0x00000011060672a4 */ /* 0x000fe2000f8e023f */
[C---:B------:R-:W-:Y:S01]  /*0280*/  LOP3.LUT R175, R0.reuse, 0xfffffffc, RZ, 0xc0, !PT ;  /* 0xfffffffc00af7812 */ /* 0x040fe200078ec0ff */
[----:B------:R-:W-:Y:S01]  /*0290*/  USHF.R.S32.HI UR8, URZ, 0x1f, UR55 ;  /* 0x0000001f3f087899 */ /* 0x000fe20008011437 */
[-C--:B------:R-:W-:Y:S01]  /*02a0*/  LEA.HI R0, R0, R3.reuse, RZ, 0x1 ;  /* 0x0000000300007211 */ /* 0x080fe200078f08ff */
[C---:B------:R-:W-:Y:S01]  /*02b0*/  IMAD.IADD R2, R135.reuse, 0x1, -R2 ;  /* 0x0000000187027824 */ /* 0x040fe200078e0a02 */
[----:B------:R-:W-:Y:S01]  /*02c0*/  LEA.HI R10, R10, R3, RZ, 0x3 ;  /* 0x000000030a0a7211 */ /* 0x000fe200078f18ff */
[----:B------:R-:W-:Y:S01]  /*02d0*/  IMAD.IADD R175, R135, 0x1, -R175 ;  /* 0x0000000187af7824 */ /* 0x000fe200078e0aaf */
[----:B------:R-:W-:Y:S01]  /*02e0*/  LOP3.LUT R0, R0, 0x7fffffe, RZ, 0xc0, !PT ;  /* 0x07fffffe00007812 */ /* 0x000fe200078ec0ff */
[----:B------:R-:W-:Y:S01]  /*02f0*/  UIMAD.WIDE UR56, UR61, UR56, URZ ;  /* 0x000000383d3872a5 */ /* 0x000fe2000f8e023f */
[----:B------:R-:W-:Y:S01]  /*0300*/  LOP3.LUT R10, R10, 0xfffffff8, RZ, 0xc0, !PT ;  /* 0xfffffff80a0a7812 */ /* 0x000fe200078ec0ff */
[----:B------:R-:W-:Y:S01]  /*0310*/  IMAD.SHL.U32 R158, R175, 0x8, RZ ;  /* 0x00000008af9e7824 */ /* 0x000fe200078e00ff */
[-C--:B------:R-:W-:Y:S01]  /*0320*/  LEA.HI R141, R139, R135.reuse, RZ, 0x7 ;  /* 0x000000878b8d7211 */ /* 0x080fe200078f38ff */
[----:B------:R-:W-:Y:S01]  /*0330*/  IMAD.IADD R0, R3, 0x1, -R0 ;  /* 0x0000000103007824 */ /* 0x000fe200078e0a00 */
[-C--:B------:R-:W-:Y:S01]  /*0340*/  LEA.HI R9, R139, R135.reuse, RZ, 0x3 ;  /* 0x000000878b097211 */ /* 0x080fe200078f18ff */
[----:B------:R-:W-:Y:S01]  /*0350*/  IMAD.IADD R10, R3, 0x1, -R10 ;  /* 0x00000001030a7824 */ /* 0x000fe200078e0a0a */
[----:B------:R-:W-:Y:S01]  /*0360*/  LEA.HI R139, R139, R135, RZ, 0x4 ;  /* 0x000000878b8b7211 */ /* 0x000fe200078f20ff */
[----:B------:R-:W-:Y:S01]  /*0370*/  IMAD.SHL.U32 R175, R175, 0x2, RZ ;  /* 0x00000002afaf7824 */ /* 0x000fe200078e00ff */
[----:B------:R-:W-:Y:S01]  /*0380*/  SHF.R.S32.HI R140, RZ, 0x1f, R2 ;  /* 0x0000001fff8c7819 */ /* 0x000fe20000011402 */
[----:B------:R-:W-:Y:S01]  /*0390*/  UIMAD UR18, UR55, UR61, URZ ;  /* 0x0000003d371272a4 */ /* 0x000fe2000f8e023f */
[----:B------:R-:W-:Y:S01]  /*03a0*/  SHF.R.S32.HI R3, RZ, 0x4, R139 ;  /* 0x00000004ff037819 */ /* 0x000fe2000001148b */
[----:B------:R-:W-:Y:S01]  /*03b0*/  IMAD.U32 R157, RZ, RZ, UR4 ;  /* 0x00000004ff9d7e24 */ /* 0x000fe2000f8e00ff */
[--C-:B------:R-:W-:Y:S01]  /*03c0*/  SHF.R.S32.HI R143, RZ, 0x5, R142.reuse ;  /* 0x00000005ff8f7819 */ /* 0x100fe2000001148e */
[----:B------:R-:W-:Y:S01]  /*03d0*/  UISETP.NE.AND UP6, UPT, UR10, URZ, UPT ;  /* 0x0000003f0a00728c */ /* 0x000fe2000bfc5270 */
[----:B------:R-:W-:Y:S01]  /*03e0*/  SHF.R.S32.HI R142, RZ, 0x1f, R142 ;  /* 0x0000001fff8e7819 */ /* 0x000fe2000001148e */
[----:B------:R-:W-:Y:S01]  /*03f0*/  UIMAD UR61, UR61, UR11, URZ ;  /* 0x0000000b3d3d72a4 */ /* 0x000fe2000f8e023f */
[----:B------:R-:W-:Y:S01]  /*0400*/  LEA.HI R140, R140, R2, RZ, 0x2 ;  /* 0x000000028c8c7211 */ /* 0x000fe200078f10ff */
[----:B------:R-:W-:Y:S01]  /*0410*/  UIMAD UR4, UR54, UR15, UR55 ;  /* 0x0000000f360472a4 */ /* 0x000fe2000f8e0237 */
[----:B------:R-:W-:Y:S01]  /*0420*/  LOP3.LUT R7, R139, 0xfffffff0, RZ, 0xc0, !PT ;  /* 0xfffffff08b077812 */ /* 0x000fe200078ec0ff */
[----:B------:R-:W-:Y:S01]  /*0430*/  UISETP.NE.AND UP5, UPT, UR9, URZ, UPT ;  /* 0x0000003f0900728c */ /* 0x000fe2000bfa5270 */
[----:B------:R-:W-:Y:S01]  /*0440*/  SHF.R.S32.HI R2, RZ, 0x3, R9 ;  /* 0x00000003ff027819 */ /* 0x000fe20000011409 */
[----:B------:R-:W-:Y:S01]  /*0450*/  UIMAD.WIDE.U32 UR10, UR54, UR19, URZ ;  /* 0x00000013360a72a5 */ /* 0x000fe2000f8e003f */
[----:B------:R-:W-:Y:S01]  /*0460*/  LOP3.LUT R4, R9, 0xfffffff8, RZ, 0xc0, !PT ;  /* 0xfffffff809047812 */ /* 0x000fe200078ec0ff */
[----:B------:R-:W-:Y:S01]  /*0470*/  IMAD.IADD R7, R135, 0x1, -R7 ;  /* 0x0000000187077824 */ /* 0x000fe200078e0a07 */
[----:B------:R-:W-:Y:S01]  /*0480*/  LEA.HI R139, R139, R3, RZ, 0x1 ;  /* 0x000000038b8b7211 */ /* 0x000fe200078f08ff */
[----:B------:R-:W-:Y:S01]  /*0490*/  IMAD.SHL.U32 R2, R2, 0x40, RZ ;  /* 0x0000004002027824 */ /* 0x000fe200078e00ff */
[----:B------:R-:W-:Y:S01]  /*04a0*/  LEA.HI R142, R142, R143, RZ, 0x2 ;  /* 0x0000008f8e8e7211 */ /* 0x000fe200078f10ff */
[----:B------:R-:W-:Y:S01]  /*04b0*/  IMAD.IADD R135, R135, 0x1, -R4 ;  /* 0x0000000187877824 */ /* 0x000fe200078e0a04 */
[----:B------:R-:W-:Y:S01]  /*04c0*/  LOP3.LUT R139, R139, 0xfffffffe, RZ, 0xc0, !PT ;  /* 0xfffffffe8b8b7812 */ /* 0x000fe200078ec0ff */
[----:B------:R-:W-:Y:S01]  /*04d0*/  USHF.L.U32 UR9, UR54, 0x7, URZ ;  /* 0x0000000736097899 */ /* 0x000fe2000800063f */
[----:B------:R-:W-:Y:S01]  /*04e0*/  LOP3.LUT R142, R142, 0xfffffffc, RZ, 0xc0, !PT ;  /* 0xfffffffc8e8e7812 */ /* 0x000fe200078ec0ff */
[----:B------:R-:W-:Y:S01]  /*04f0*/  UIMAD UR7, UR7, UR54, URZ ;  /* 0x00000036070772a4 */ /* 0x000fe2000f8e023f */
[----:B------:R-:W-:Y:S01]  /*0500*/  LOP3.LUT R2, R2, 0xc0, RZ, 0xc0, !PT ;  /* 0x000000c002027812 */ /* 0x000fe200078ec0ff */
[----:B------:R-:W-:Y:S01]  /*0510*/  IMAD.IADD R139, R3, 0x1, -R139 ;  /* 0x00000001038b7824 */ /* 0x000fe200078e0a8b */
[----:B------:R-:W-:Y:S01]  /*0520*/  LEA.HI R3, R135, R135, RZ, 0x1 ;  /* 0x0000008787037211 */ /* 0x000fe200078f08ff */
[C---:B------:R-:W-:Y:S01]  /*0530*/  IMAD.IADD R142, R143.reuse, 0x1, -R142 ;  /* 0x000000018f8e7824 */ /* 0x040fe200078e0a8e */
[----:B------:R-:W-:Y:S01]  /*0540*/  SHF.R.S32.HI R141, RZ, 0x7, R141 ;  /* 0x00000007ff8d7819 */ /* 0x000fe2000001148d */
[----:B------:R-:W-:Y:S01]  /*0550*/  IMAD R143, R143, 0x8, R0 ;  /* 0x000000088f8f7824 */ /* 0x000fe200078e0200 */
[----:B------:R-:W-:Y:S01]  /*0560*/  SHF.R.U32.HI R0, RZ, 0x3, R2 ;  /* 0x00000003ff007819 */ /* 0x000fe20000011602 */
[----:B------:R-:W-:Y:S01]  /*0570*/  IMAD.SHL.U32 R8, R142, 0x10, RZ ;  /* 0x000000108e087824 */ /* 0x000fe200078e00ff */
[----:B------:R-:W-:Y:S01]  /*0580*/  LOP3.LUT R4, R3, 0x7fffffe, RZ, 0xc0, !PT ;  /* 0x07fffffe03047812 */ /* 0x000fe200078ec0ff */
[C---:B------:R-:W-:Y:S01]  /*0590*/  IMAD R137, R141.reuse, 0x8, R139 ;  /* 0x000000088d897824 */ /* 0x040fe200078e028b */
[----:B------:R-:W-:Y:S01]  /*05a0*/  LOP3.LUT R2, R2, 0x18, R158, 0xf8, !PT ;  /* 0x0000001802027812 */ /* 0x000fe200078ef89e */
[----:B------:R-:W-:Y:S01]  /*05b0*/  IMAD R164, R141, 0x2000, R175 ;  /* 0x000020008da47824 */ /* 0x000fe200078e02af */
[-C--:B------:R-:W-:Y:S01]  /*05c0*/  LEA.HI R5, R7, R7.reuse, RZ, 0x1 ;  /* 0x0000000707057211 */ /* 0x080fe200078f08ff */
[C---:B------:R-:W-:Y:S01]  /*05d0*/  IMAD.IADD R4, R135.reuse, 0x1, -R4 ;  /* 0x0000000187047824 */ /* 0x040fe200078e0a04 */
[----:B------:R-:W-:Y:S01]  /*05e0*/  LOP3.LUT R0, R2, R0, RZ, 0x3c, !PT ;  /* 0x0000000002007212 */ /* 0x000fe200078e3cff */
[----:B------:R-:W-:Y:S01]  /*05f0*/  IMAD.SHL.U32 R135, R135, 0x40, RZ ;  /* 0x0000004087877824 */ /* 0x000fe200078e00ff */
[----:B------:R-:W-:Y:S01]  /*0600*/  SHF.R.S32.HI R2, RZ, 0x1f, R7 ;  /* 0x0000001fff027819 */ /* 0x000fe20000011407 */
[----:B------:R-:W-:Y:S01]  /*0610*/  IMAD R137, R137, 0x8, R4 ;  /* 0x0000000889897824 */ /* 0x000fe200078e0204 */
[----:B------:R-:W-:Y:S01]  /*0620*/  SHF.R.S32.HI R4, RZ, 0x1, R5 ;  /* 0x00000001ff047819 */ /* 0x000fe20000011405 */
[----:B------:R-:W-:Y:S01]  /*0630*/  IMAD.U32 R143, R143, 0x20, R0 ;  /* 0x000000208f8f7824 */ /* 0x000fe200078e0000 */
[----:B------:R-:W-:Y:S01]  /*0640*/  LOP3.LUT R0, R5, 0x7fffffe, RZ, 0xc0, !PT ;  /* 0x07fffffe05007812 */ /* 0x000fe200078ec0ff */
[----:B------:R-:W-:Y:S01]  /*0650*/  IMAD R175, R142, 0x200, R175 ;  /* 0x000002008eaf7824 */ /* 0x000fe200078e02af */
[----:B------:R-:W-:Y:S01]  /*0660*/  SHF.R.S32.HI R5, RZ, 0x1f, R5 ;  /* 0x0000001fff057819 */ /* 0x000fe20000011405 */
[----:B------:R-:W-:Y:S01]  /*0670*/  IMAD.SHL.U32 R138, R139, 0x10, RZ ;  /* 0x000000108b8a7824 */ /* 0x000fe200078e00ff */
[----:B------:R-:W-:Y:S01]  /*0680*/  LEA.HI R2, R2, R7, RZ, 0x3 ;  /* 0x0000000702027211 */ /* 0x000fe200078f18ff */
[----:B------:R-:W-:Y:S01]  /*0690*/  IMAD.IADD R0, R7, 0x1, -R0 ;  /* 0x0000000107007824 */ /* 0x000fe200078e0a00 */
[----:B------:R-:W-:Y:S01]  /*06a0*/  LEA.HI R5, R5, R4, RZ, 0x2 ;  /* 0x0000000405057211 */ /* 0x000fe200078f10ff */
[----:B------:R-:W-:Y:S01]  /*06b0*/  IMAD.SHL.U32 R11, R142, 0x400, RZ ;  /* 0x000004008e0b7824 */ /* 0x000fe200078e00ff */
[----:B------:R-:W-:Y:S01]  /*06c0*/  LOP3.LUT R6, R2, 0xfffffff8, RZ, 0xc0, !PT ;  /* 0xfffffff802067812 */ /* 0x000fe200078ec0ff */
[----:B------:R-:W-:Y:S01]  /*06d0*/  IMAD.U32 R153, RZ, RZ, UR6 ;  /* 0x00000006ff997e24 */ /* 0x000fe2000f8e00ff */
[----:B------:R-:W-:Y:S01]  /*06e0*/  LOP3.LUT R5, R5, 0xfffffffc, RZ, 0xc0, !PT ;  /* 0xfffffffc05057812 */ /* 0x000fe200078ec0ff */
[----:B------:R-:W-:Y:S01]  /*06f0*/  IMAD.U32 R150, RZ, RZ, UR8 ;  /* 0x00000008ff967e24 */ /* 0x000fe2000f8e00ff */
[----:B------:R-:W-:Y:S01]  /*0700*/  LOP3.LUT R135, R135, 0x1c0, RZ, 0xc0, !PT ;  /* 0x000001c087877812 */ /* 0x000fe200078ec0ff */
[----:B------:R-:W-:Y:S01]  /*0710*/  IMAD.IADD R6, R7, 0x1, -R6 ;  /* 0x0000000107067824 */ /* 0x000fe200078e0a06 */
[----:B------:R-:W-:Y:S01]  /*0720*/  LOP3.LUT R7, R10, 0x1, RZ, 0xc0, !PT ;  /* 0x000000010a077812 */ /* 0x000fe200078ec0ff */
[----:B------:R-:W-:Y:S01]  /*0730*/  IMAD.IADD R5, R4, 0x1, -R5 ;  /* 0x0000000104057824 */ /* 0x000fe200078e0a05 */
[----:B------:R-:W-:Y:S01]  /*0740*/  LEA.HI R4, R10, R10, RZ, 0x1 ;  /* 0x0000000a0a047211 */ /* 0x000fe200078f08ff */
[----:B------:R-:W-:Y:S01]  /*0750*/  USHF.L.U32 UR6, UR4, 0x5, URZ ;  /* 0x0000000504067899 */ /* 0x000fe2000800063f */
[----:B------:R-:W-:Y:S01]  /*0760*/  SHF.R.S32.HI R3, RZ, 0x1, R3 ;  /* 0x00000001ff037819 */ /* 0x000fe20000011403 */
[----:B------:R-:W-:Y:S01]  /*0770*/  USHF.R.S32.HI UR8, URZ, 0x1f, UR54 ;  /* 0x0000001f3f087899 */ /* 0x000fe20008011436 */
[----:B------:R-:W-:Y:S01]  /*0780*/  ISETP.NE.U32.AND P6, PT, R7, 0x1, PT ;  /* 0x000000010700780c */ /* 0x000fe20003fc5070 */
[----:B------:R-:W-:Y:S01]  /*0790*/  UIMAD UR4, UR57, UR10, URZ ;  /* 0x0000000a390472a4 */ /* 0x000fe2000f8e023f */
[----:B------:R-:W-:Y:S01]  /*07a0*/  LEA.HI.SX32 R140, R140, R8, 0x1e ;  /* 0x000000088c8c7211 */ /* 0x000fe200078ff2ff */
[----:B------:R-:W-:Y:S01]  /*07b0*/  IMAD.U32 R148, RZ, RZ, UR9 ;  /* 0x00000009ff947e24 */ /* 0x000fe2000f8e00ff */
[----:B------:R-:W-:Y:S01]  /*07c0*/  LOP3.LUT R7, R4, 0x3fffffe, RZ, 0xc0, !PT ;  /* 0x03fffffe04077812 */ /* 0x000fe200078ec0ff */
[----:B------:R-:W-:Y:S01]  /*07d0*/  IMAD.U32 R147, RZ, RZ, UR7 ;  /* 0x00000007ff937e24 */ /* 0x000fe2000f8e00ff */
[----:B------:R-:W-:Y:S01]  /*07e0*/  LOP3.LUT R8, R135, 0x30, R8, 0xf8, !PT ;  /* 0x0000003087087812 */ /* 0x000fe200078ef808 */
[----:B------:R-:W-:Y:S01]  /*07f0*/  USHF.R.S32.HI UR9, URZ, 0x1f, UR55 ;  /* 0x0000001f3f097899 */ /* 0x000fe20008011437 */
[C---:B------:R-:W-:Y:S01]  /*0800*/  LOP3.LUT P0, RZ, R3.reuse, 0x2, RZ, 0xc0, !PT ;  /* 0x0000000203ff7812 */ /* 0x040fe2000780c0ff */
[----:B------:R-:W-:Y:S01]  /*0810*/  IMAD.SHL.U32 R3, R3, 0x40, RZ ;  /* 0x0000004003037824 */ /* 0x000fe200078e00ff */
[----:B------:R-:W-:Y:S01]  /*0820*/  SHF.R.S32.HI R4, RZ, 0x1, R4 ;  /* 0x00000001ff047819 */ /* 0x000fe20000011404 */
[----:B------:R-:W-:Y:S01]  /*0830*/  IMAD.IADD R7, R10, 0x1, -R7 ;  /* 0x000000010a077824 */ /* 0x000fe200078e0a07 */
[----:B------:R-:W-:Y:S01]  /*0840*/  LOP3.LUT R8, R8, 0x8, R9, 0xf8, !PT ;  /* 0x0000000808087812 */ /* 0x000fe200078ef809 */
[----:B------:R-:W-:Y:S01]  /*0850*/  USHF.R.S32.HI UR7, URZ, 0x1f, UR18 ;  /* 0x0000001f3f077899 */ /* 0x000fe20008011412 */
[----:B------:R-:W-:Y:S01]  /*0860*/  SHF.R.U32.HI R135, RZ, 0x3, R135 ;  /* 0x00000003ff877819 */ /* 0x000fe20000011687 */
[----:B------:R-:W-:Y:S01]  /*0870*/  IMAD R175, R7, 0x20, R175 ;  /* 0x0000002007af7824 */ /* 0x000fe200078e02af */
[C---:B------:R-:W-:Y:S01]  /*0880*/  LOP3.LUT P5, RZ, R10.reuse, 0x2, RZ, 0xc0, !PT ;  /* 0x000000020aff7812 */ /* 0x040fe200078ac0ff */
[----:B------:R-:W-:Y:S01]  /*0890*/  IMAD.SHL.U32 R7, R141, 0x8, RZ ;  /* 0x000000088d077824 */ /* 0x000fe200078e00ff */
[C---:B------:R-:W-:Y:S01]  /*08a0*/  LOP3.LUT P4, RZ, R10.reuse, 0x4, RZ, 0xc0, !PT ;  /* 0x000000040aff7812 */ /* 0x040fe2000788c0ff */
[----:B------:R-:W-:Y:S01]  /*08b0*/  IMAD.SHL.U32 R10, R10, 0x40, RZ ;  /* 0x000000400a0a7824 */ /* 0x000fe200078e00ff */
[C---:B------:R-:W-:Y:S01]  /*08c0*/  LOP3.LUT P3, RZ, R4.reuse, 0x2, RZ, 0xc0, !PT ;  /* 0x0000000204ff7812 */ /* 0x040fe2000786c0ff */
[----:B------:R-:W-:Y:S01]  /*08d0*/  IMAD.SHL.U32 R4, R4, 0x40, RZ ;  /* 0x0000004004047824 */ /* 0x000fe200078e00ff */
[----:B------:R-:W-:Y:S01]  /*08e0*/  LOP3.LUT R3, R3, 0xc0, RZ, 0xc0, !PT ;  /* 0x000000c003037812 */ /* 0x000fe200078ec0ff */
[----:B------:R-:W-:Y:S01]  /*08f0*/  ULDC UR16, c[0x0][0x1c0] ;  /* 0x0000700000107ab9 */ /* 0x000fe20000000800 */
[----:B------:R-:W-:Y:S01]  /*0900*/  LOP3.LUT R135, R8, R135, RZ, 0x3c, !PT ;  /* 0x0000008708877212 */ /* 0x000fe200078e3cff */
[----:B------:R-:W-:Y:S01]  /*0910*/  IMAD.U32 R145, RZ, RZ, UR8 ;  /* 0x00000008ff917e24 */ /* 0x000fe2000f8e00ff */
[C---:B------:R-:W-:Y:S01]  /*0920*/  R2P PR, R6.reuse, 0x6 ;  /* 0x0000000606007804 */ /* 0x040fe20000000000 */
[----:B------:R-:W-:Y:S01]  /*0930*/  IMAD.SHL.U32 R6, R6, 0x40, RZ ;  /* 0x0000004006067824 */ /* 0x000fe200078e00ff */
[----:B------:R-:W-:Y:S01]  /*0940*/  LOP3.LUT R9, R3, 0x8, R9, 0xf8, !PT ;  /* 0x0000000803097812 */ /* 0x000fe200078ef809 */
[C---:B------:R-:W-:Y:S01]  /*0950*/  IMAD R135, R139.reuse, 0x200, R135 ;  /* 0x000002008b877824 */ /* 0x040fe200078e0287 */
[----:B------:R-:W-:Y:S01]  /*0960*/  SHF.R.U32.HI R3, RZ, 0x3, R3 ;  /* 0x00000003ff037819 */ /* 0x000fe20000011603 */
[----:B------:R-:W-:Y:S01]  /*0970*/  IMAD.SHL.U32 R139, R139, 0x8, RZ ;  /* 0x000000088b8b7824 */ /* 0x000fe200078e00ff */
[----:B------:R-:W-:Y:S01]  /*0980*/  LOP3.LUT R10, R10, 0x1c0, RZ, 0xc0, !PT ;  /* 0x000001c00a0a7812 */ /* 0x000fe200078ec0ff */
[----:B------:R-:W-:Y:S01]  /*0990*/  IMAD.U32 R146, RZ, RZ, UR4 ;  /* 0x00000004ff927e24 */ /* 0x000fe2000f8e00ff */
[----:B------:R-:W-:Y:S01]  /*09a0*/  LOP3.LUT R6, R6, 0x1c0, RZ, 0xc0, !PT ;  /* 0x000001c006067812 */ /* 0x000fe200078ec0ff */
[----:B------:R-:W-:Y:S01]  /*09b0*/  @!UP5 UIMAD UR8, UR54, UR16, UR55 ;  /* 0x000000103608d2a4 */ /* 0x000fe2000f8e0237 */
[----:B------:R-:W-:Y:S01]  /*09c0*/  LOP3.LUT R3, R9, R3, RZ, 0x3c, !PT ;  /* 0x0000000309037212 */ /* 0x000fe200078e3cff */
[----:B------:R-:W-:Y:S01]  /*09d0*/  USHF.L.U32 UR4, UR61, 0x7, URZ ;  /* 0x000000073d047899 */ /* 0x000fe2000800063f */
[----:B------:R-:W-:Y:S01]  /*09e0*/  SHF.R.S32.HI R2, RZ, 0x3, R2 ;  /* 0x00000003ff027819 */ /* 0x000fe20000011402 */
[----:B------:R-:W-:Y:S01]  /*09f0*/  ULDC UR13, c[0x0][0x214] ;  /* 0x00008500000d7ab9 */ /* 0x000fe20000000800 */
[----:B------:R-:W-:Y:S01]  /*0a00*/  LOP3.LUT R4, R4, 0xc0, RZ, 0xc0, !PT ;  /* 0x000000c004047812 */ /* 0x000fe200078ec0ff */
[----:B------:R-:W-:Y:S01]  /*0a10*/  IMAD.U32 R137, R137, 0x20, R3 ;  /* 0x0000002089897824 */ /* 0x000fe200078e0003 */
[----:B------:R-:W-:Y:S01]  /*0a20*/  LEA.HI R10, R10, R10, RZ, 0x1d ;  /* 0x0000000a0a0a7211 */ /* 0x000fe200078fe8ff */
[C---:B------:R-:W-:Y:S01]  /*0a30*/  IMAD R0, R2.reuse, 0x8, R0 ;  /* 0x0000000802007824 */ /* 0x040fe200078e0200 */
[----:B------:R-:W-:Y:S01]  /*0a40*/  LOP3.LUT R139, R139, 0x8, RZ, 0xc0, !PT ;  /* 0x000000088b8b7812 */ /* 0x000fe200078ec0ff */
[--C-:B------:R-:W-:Y:S01]  /*0a50*/  IMAD R2, R2, 0x200, R11.reuse ;  /* 0x0000020002027824 */ /* 0x100fe200078e020b */
[----:B------:R-:W-:Y:S01]  /*0a60*/  SHF.R.U32.HI R134, RZ, 0x3, R6 ;  /* 0x00000003ff867819 */ /* 0x000fe20000011606 */
[----:B------:R-:W-:Y:S01]  /*0a70*/  IMAD.SHL.U32 R0, R0, 0x20, RZ ;  /* 0x0000002000007824 */ /* 0x000fe200078e00ff */
[----:B------:R-:W-:Y:S01]  /*0a80*/  LOP3.LUT R7, R7, 0x8, RZ, 0xc0, !PT ;  /* 0x0000000807077812 */ /* 0x000fe200078ec0ff */
[----:B------:R-:W-:Y:S01]  /*0a90*/  IMAD.U32 R162, RZ, RZ, UR10 ;  /* 0x0000000affa27e24 */ /* 0x000fe2000f8e00ff */
[----:B------:R-:W-:Y:S01]  /*0aa0*/  SHF.R.U32.HI R3, RZ, 0x3, R4 ;  /* 0x00000003ff037819 */ /* 0x000fe20000011604 */
[----:B------:R-:W-:Y:S01]  /*0ab0*/  IMAD.U32 R163, RZ, RZ, UR11 ;  /* 0x0000000bffa37e24 */ /* 0x000fe2000f8e00ff */
[----:B------:R-:W-:Y:S01]  /*0ac0*/  SEL R129, R136, 0xffffffe0, !P0 ;  /* 0xffffffe088817807 */ /* 0x000fe20004000000 */
[----:B------:R-:W-:Y:S01]  /*0ad0*/  IMAD.U32 R144, RZ, RZ, UR9 ;  /* 0x00000009ff907e24 */ /* 0x000fe2000f8e00ff */
[----:B------:R-:W-:Y:S01]  /*0ae0*/  IADD3 R164, R10, R164, R11 ;  /* 0x000000a40aa47210 */ /* 0x000fe20007ffe00b */
[----:B------:R-:W-:Y:S01]  /*0af0*/  IMAD.U32 R151, RZ, RZ, UR6 ;  /* 0x00000006ff977e24 */ /* 0x000fe2000f8e00ff */
[C---:B------:R-:W-:Y:S01]  /*0b00*/  LOP3.LUT P0, RZ, R5.reuse, 0x2, RZ, 0xc0, !PT ;  /* 0x0000000205ff7812 */ /* 0x040fe2000780c0ff */
[----:B------:R-:W-:Y:S01]  /*0b10*/  IMAD.SHL.U32 R5, R5, 0x40, RZ ;  /* 0x0000004005057824 */ /* 0x000fe200078e00ff */
[----:B------:R-:W-:Y:S01]  /*0b20*/  LOP3.LUT R134, R134, R6, R139, 0x1e, !PT ;  /* 0x0000000686867212 */ /* 0x000fe200078e1e8b */
[----:B------:R-:W-:Y:S01]  /*0b30*/  IMAD.SHL.U32 R164, R164, 0x2, RZ ;  /* 0x00000002a4a47824 */ /* 0x000fe200078e00ff */
[----:B------:R-:W-:Y:S01]  /*0b40*/  LOP3.LUT R3, R3, R4, R7, 0x1e, !PT ;  /* 0x0000000403037212 */ /* 0x000fe200078e1e07 */
[----:B------:R-:W-:Y:S01]  /*0b50*/  IMAD.U32 R149, RZ, RZ, UR7 ;  /* 0x00000007ff957e24 */ /* 0x000fe2000f8e00ff */
[----:B------:R-:W-:Y:S01]  /*0b60*/  LOP3.LUT R5, R5, 0xc0, RZ, 0xc0, !PT ;  /* 0x000000c005057812 */ /* 0x000fe200078ec0ff */
[----:B------:R-:W-:Y:S01]  /*0b70*/  IMAD.IADD R134, R2, 0x1, R134 ;  /* 0x0000000102867824 */ /* 0x000fe200078e0286 */
[----:B------:R-:W-:Y:S01]  /*0b80*/  LOP3.LUT R138, R7, 0x10, R138, 0xf8, !PT ;  /* 0x00000010078a7812 */ /* 0x000fe200078ef88a */
[----:B------:R-:W-:Y:S01]  /*0b90*/  IMAD.IADD R175, R3, 0x1, R175 ;  /* 0x0000000103af7824 */ /* 0x000fe200078e02af */
[----:B------:R-:W-:Y:S01]  /*0ba0*/  SHF.R.U32.HI R4, RZ, 0x3, R5 ;  /* 0x00000003ff047819 */ /* 0x000fe20000011605 */
[----:B------:R-:W-:Y:S01]  /*0bb0*/  IMAD.MOV.U32 R3, RZ, RZ, 0x40 ;  /* 0x00000040ff037424 */ /* 0x000fe200078e00ff */
[----:B------:R-:W-:Y:S01]  /*0bc0*/  SEL R173, R173, 0x10, !P6 ;  /* 0x00000010adad7807 */ /* 0x000fe20007000000 */
[----:B------:R-:W-:Y:S01]  /*0bd0*/  @UP5 UIMAD UR9, UR54, UR13, URZ ;  /* 0x0000000d360952a4 */ /* 0x000fe2000f8e023f */
[----:B------:R-:W-:Y:S01]  /*0be0*/  IADD3 R168, R164, 0x40, RZ ;  /* 0x00000040a4a87810 */ /* 0x000fe20007ffe0ff */
[----:B------:R-:W-:Y:S01]  /*0bf0*/  UIMAD.WIDE.U32 UR10, UR56, UR10, URZ ;  /* 0x0000000a380a72a5 */ /* 0x000fe2000f8e003f */
[----:B------:R-:W-:Y:S01]  /*0c00*/  LEA R134, R134, 0xa000, 0x1 ;  /* 0x0000a00086867811 */ /* 0x000fe200078e08ff */
[----:B------:R-:W-:Y:S01]  /*0c10*/  @!UP5 UIMAD UR8, UR8, UR13, URZ ;  /* 0x0000000d0808d2a4 */ /* 0x000fe2000f8e023f */
[----:B------:R-:W-:Y:S01]  /*0c20*/  @P4 IADD3 R168, R164, -0x40, RZ ;  /* 0xffffffc0a4a84810 */ /* 0x000fe20007ffe0ff */
[----:B------:R-:W-:Y:S01]  /*0c30*/  USHF.R.S32.HI UR7, URZ, 0x1f, UR4 ;  /* 0x0000001f3f077899 */ /* 0x000fe20008011404 */
[C---:B------:R-:W-:Y:S01]  /*0c40*/  LOP3.LUT R139, R4.reuse, R5, R139, 0x1e, !PT ;  /* 0x00000005048b7212 */ /* 0x040fe200078e1e8b */
[----:B------:R-:W-:Y:S01]  /*0c50*/  USHF.R.S32.HI UR6, URZ, 0x1f, UR6 ;  /* 0x0000001f3f067899 */ /* 0x000fe20008011406 */
[----:B------:R-:W-:Y:S01]  /*0c60*/  LOP3.LUT R138, R4, R138, R5, 0x1e, !PT ;  /* 0x0000008a048a7212 */ /* 0x000fe200078e1e05 */
[----:B------:R-:W-:Y:S01]  /*0c70*/  IMAD R2, R142, 0x200, R0 ;  /* 0x000002008e027824 */ /* 0x000fe200078e0200 */
[----:B------:R-:W-:Y:S01]  /*0c80*/  SEL R171, R136, 0xffffffe0, !P5 ;  /* 0xffffffe088ab7807 */ /* 0x000fe20006800000 */
[----:B------:R-:W-:Y:S01]  /*0c90*/  IMAD.IADD R170, R164, 0x1, R173 ;  /* 0x00000001a4aa7824 */ /* 0x000fe200078e02ad */
[----:B------:R-:W-:Y:S01]  /*0ca0*/  SEL R3, R3, 0xffffffc0, !P2 ;  /* 0xffffffc003037807 */ /* 0x000fe20005000000 */
[----:B------:R-:W-:Y:S01]  /*0cb0*/  IMAD.SHL.U32 R137, R137, 0x2, RZ ;  /* 0x0000000289897824 */ /* 0x000fe200078e00ff */
[----:B------:R-:W-:Y:S01]  /*0cc0*/  IADD3 R133, R134, 0x20, RZ ;  /* 0x0000002086857810 */ /* 0x000fe20007ffe0ff */
[----:B------:R-:W-:Y:S01]  /*0cd0*/  IMAD.IADD R173, R173, 0x1, R168 ;  /* 0x00000001adad7824 */ /* 0x000fe200078e02a8 */
[----:B------:R-:W-:Y:S01]  /*0ce0*/  LEA R175, R175, 0x6000, 0x1 ;  /* 0x00006000afaf7811 */ /* 0x000fe200078e08ff */
[----:B------:R-:W-:Y:S01]  /*0cf0*/  IMAD.IADD R139, R2, 0x1, R139 ;  /* 0x00000001028b7824 */ /* 0x000fe200078e028b */
[----:B------:R-:W-:Y:S01]  /*0d00*/  @P1 IADD3 R133, R134, -0x20, RZ ;  /* 0xffffffe086851810 */ /* 0x000fe20007ffe0ff */
[----:B------:R-:W-:Y:S01]  /*0d10*/  IMAD.IADD R138, R0, 0x1, R138 ;  /* 0x00000001008a7824 */ /* 0x000fe200078e028a */
[C---:B------:R-:W-:Y:S01]  /*0d20*/  IADD3 R174, R175.reuse, 0x20, RZ ;  /* 0x00000020afae7810 */ /* 0x040fe20007ffe0ff */
[--C-:B------:R-:W-:Y:S01]  /*0d30*/  IMAD.IADD R169, R164, 0x1, R171.reuse ;  /* 0x00000001a4a97824 */ /* 0x100fe200078e02ab */
[----:B------:R-:W-:Y:S01]  /*0d40*/  SEL R136, R136, 0xffffffe0, !P0 ;  /* 0xffffffe088887807 */ /* 0x000fe20004000000 */
[----:B------:R-:W-:Y:S01]  /*0d50*/  IMAD.IADD R176, R170, 0x1, R171 ;  /* 0x00000001aab07824 */ /* 0x000fe200078e02ab */
[----:B------:R-:W-:Y:S01]  /*0d60*/  @P3 IADD3 R174, R175, -0x20, RZ ;  /* 0xffffffe0afae3810 */ /* 0x000fe20007ffe0ff */
[----:B------:R-:W-:Y:S01]  /*0d70*/  IMAD.IADD R172, R171, 0x1, R168 ;  /* 0x00000001abac7824 */ /* 0x000fe200078e02a8 */
[C---:B------:R-:W-:Y:S01]  /*0d80*/  IADD3 R128, R133.reuse, 0x2000, RZ ;  /* 0x0000200085807810 */ /* 0x040fe20007ffe0ff */
[----:B------:R-:W-:Y:S01]  /*0d90*/  IMAD.IADD R132, R134, 0x1, R3 ;  /* 0x0000000186847824 */ /* 0x000fe200078e0203 */
[C---:B------:R-:W-:Y:S01]  /*0da0*/  IADD3 R2, R133.reuse, 0x4000, RZ ;  /* 0x0000400085027810 */ /* 0x040fe20007ffe0ff */
[----:B------:R-:W-:Y:S01]  /*0db0*/  IMAD.U32 R156, RZ, RZ, UR18 ;  /* 0x00000012ff9c7e24 */ /* 0x000fe2000f8e00ff */
[----:B------:R-:W-:Y:S01]  /*0dc0*/  IADD3 R0, R133, 0x6000, RZ ;  /* 0x0000600085007810 */ /* 0x000fe20007ffe0ff */
[----:B------:R-:W-:Y:S01]  /*0dd0*/  IMAD.U32 R155, RZ, RZ, UR9 ;  /* 0x00000009ff9b7e24 */ /* 0x000fe2000f8e00ff */
[----:B------:R-:W-:Y:S01]  /*0de0*/  ULDC UR60, c[0x0][0x2e8] ;  /* 0x0000ba00003c7ab9 */ /* 0x000fe20000000800 */
[----:B------:R-:W-:Y:S01]  /*0df0*/  IMAD.U32 R152, RZ, RZ, UR4 ;  /* 0x00000004ff987e24 */ /* 0x000fe2000f8e00ff */
[----:B------:R-:W-:Y:S01]  /*0e00*/  ULDC UR59, c[0x0][0x2e8] ;  /* 0x0000ba00003b7ab9 */ /* 0x000fe20000000800 */
[----:B------:R-:W-:Y:S01]  /*0e10*/  IMAD.U32 R160, RZ, RZ, UR10 ;  /* 0x0000000affa07e24 */ /* 0x000fe2000f8e00ff */
[----:B------:R-:W-:Y:S01]  /*0e20*/  ULDC.U8 UR5, c[0x0][0x2d8] ;  /* 0x0000b60000057ab9 */ /* 0x000fe20000000000 */
[----:B------:R-:W-:Y:S01]  /*0e30*/  IMAD.U32 R161, RZ, RZ, UR11 ;  /* 0x0000000bffa17e24 */ /* 0x000fe2000f8e00ff */
[----:B------:R-:W-:Y:S01]  /*0e40*/  USHF.L.U32 UR48, UR61, 0x3, URZ ;  /* 0x000000033d307899 */ /* 0x000fe2000800063f */
[----:B------:R-:W-:Y:S01]  /*0e50*/  IMAD.U32 R167, RZ, RZ, UR8 ;  /* 0x00000008ffa77e24 */ /* 0x000fe2000f8e00ff */
[----:B------:R-:W-:Y:S01]  /*0e60*/  USHF.L.U32 UR47, UR61, 0x4, URZ ;  /* 0x000000043d2f7899 */ /* 0x000fe2000800063f */
[----:B------:R-:W-:Y:S01]  /*0e70*/  IMAD.U32 R166, RZ, RZ, UR7 ;  /* 0x00000007ffa67e24 */ /* 0x000fe2000f8e00ff */
[----:B------:R-:W-:Y:S01]  /*0e80*/  UIMAD UR46, UR61, 0x18, URZ ;  /* 0x000000183d2e78a4 */ /* 0x000fe2000f8e023f */
[----:B------:R-:W-:Y:S01]  /*0e90*/  IMAD.U32 R165, RZ, RZ, UR6 ;  /* 0x00000006ffa57e24 */ /* 0x000fe2000f8e00ff */
[----:B------:R-:W-:Y:S01]  /*0ea0*/  USHF.L.U32 UR45, UR61, 0x5, URZ ;  /* 0x000000053d2d7899 */ /* 0x000fe2000800063f */
[----:B------:R-:W-:Y:S01]  /*0eb0*/  IMAD.SHL.U32 R135, R135, 0x2, RZ ;  /* 0x0000000287877824 */ /* 0x000fe200078e00ff */
[----:B------:R-:W-:Y:S01]  /*0ec0*/  UIMAD UR44, UR61, 0x28, URZ ;  /* 0x000000283d2c78a4 */ /* 0x000fe2000f8e023f */
[----:B------:R-:W-:Y:S01]  /*0ed0*/  IMAD.IADD R129, R137, 0x1, R129 ;  /* 0x0000000189817824 */ /* 0x000fe200078e0281 */
[----:B------:R-:W-:Y:S01]  /*0ee0*/  UIMAD UR43, UR61, 0x30, URZ ;  /* 0x000000303d2b78a4 */ /* 0x000fe2000f8e023f */
[----:B------:R-:W-:Y:S01]  /*0ef0*/  IMAD.IADD R171, R171, 0x1, R173 ;  /* 0x00000001abab7824 */ /* 0x000fe200078e02ad */
[----:B------:R-:W-:Y:S01]  /*0f00*/  UIMAD UR42, UR61, 0x38, URZ ;  /* 0x000000383d2a78a4 */ /* 0x000fe2000f8e023f */
[----:B------:R-:W-:Y:S01]  /*0f10*/  IMAD.IADD R3, R3, 0x1, R133 ;  /* 0x0000000103037824 */ /* 0x000fe200078e0285 */
[----:B------:R-:W-:-:S02]  /*0f20*/  USHF.L.U32 UR41, UR61, 0x6, URZ ;  /* 0x000000063d297899 */ /* 0x000fc4000800063f */
[----:B------:R-:W-:Y:S02]  /*0f30*/  UIMAD UR40, UR61, 0x48, URZ ;  /* 0x000000483d2878a4 */ /* 0x000fe4000f8e023f */
[----:B------:R-:W-:Y:S02]  /*0f40*/  UIMAD UR39, UR61, 0x50, URZ ;  /* 0x000000503d2778a4 */ /* 0x000fe4000f8e023f */
[----:B------:R-:W-:Y:S02]  /*0f50*/  UIMAD UR38, UR61, 0x58, URZ ;  /* 0x000000583d2678a4 */ /* 0x000fe4000f8e023f */
[----:B------:R-:W-:Y:S02]  /*0f60*/  UIMAD UR37, UR61, 0x60, URZ ;  /* 0x000000603d2578a4 */ /* 0x000fe4000f8e023f */
[----:B------:R-:W-:Y:S02]  /*0f70*/  UIMAD UR36, UR61, 0x68, URZ ;  /* 0x000000683d2478a4 */ /* 0x000fe4000f8e023f */
[----:B------:R-:W-:-:S02]  /*0f80*/  UIMAD UR35, UR61, 0x70, URZ ;  /* 0x000000703d2378a4 */ /* 0x000fc4000f8e023f */
[----:B------:R-:W-:Y:S02]  /*0f90*/  UIMAD UR34, UR61, 0x78, URZ ;  /* 0x000000783d2278a4 */ /* 0x000fe4000f8e023f */
[----:B------:R-:W-:Y:S02]  /*0fa0*/  UIADD3 UR33, -UR4, URZ, URZ ;  /* 0x0000003f04217290 */ /* 0x000fe4000fffe13f */
[----:B------:R-:W-:Y:S02]  /*0fb0*/  UMOV UR58, 0xffffe000 ;  /* 0xffffe000003a7882 */ /* 0x000fe40000000000 */
[----:B------:R-:W-:Y:S02]  /*0fc0*/  ULDC.64 UR12, c[0x0][0x118] ;  /* 0x00004600000c7ab9 */ /* 0x000fe40000000a00 */
.L_x_996:
[----:B------:R-:W-:Y:S02]  /*0fd0*/  ULDC.64 UR6, c[0x0][0x250] ;  /* 0x0000940000067ab9 */ /* 0x000fe40000000a00 */
[----:B------:R-:W-:Y:S02]  /*0fe0*/  UISETP.NE.U32.AND UP3, UPT, URZ, UR6, UPT ;  /* 0x000000063f00728c */ /* 0x000fe4000bf65070 */
[----:B------:R-:W-:-:S02]  /*0ff0*/  USHF.L.U32 UR15, UR54, 0x2, URZ ;  /* 0x00000002360f7899 */ /* 0x000fc4000800063f */
[----:B------:R-:W-:Y:S02]  /*1000*/  UISETP.NE.AND.EX UP3, UPT, URZ, UR7, UPT, UP3 ;  /* 0x000000073f00728c */ /* 0x000fe4000bf65330 */
[----:B------:R-:W-:Y:S02]  /*1010*/  USHF.R.S32.HI UR50, URZ, 0x1f, UR54 ;  /* 0x0000001f3f327899 */ /* 0x000fe40008011436 */
[----:B------:R-:W-:Y:S02]  /*1020*/  ULDC.64 UR52, c[0x0][0x118] ;  /* 0x0000460000347ab9 */ /* 0x000fe40000000a00 */
        /* <DEDUP_REMOVED lines=9> */
[----:B------:R-:W-:-:S02]  /*10c0*/  UISETP.NE.U32.AND UP1, UPT, URZ, UR6, UPT ;  /* 0x000000063f00728c */ /* 0x000fc4000bf25070 */
[----:B------:R-:W-:Y:S01]  /*10d0*/  UIADD3 UR6, UP0, UR15, UR6, URZ ;  /* 0x000000060f067290 */ /* 0x000fe2000ff1e03f */
[----:B--2---:R1:W2:Y:S01]  /*10e0*/  @P0 LDG.E R5, [R4.64] ;  /* 0x0000003404050981 */ /* 0x0042a2000c1e1900 */
        /* <DEDUP_REMOVED lines=12> */
[----:B------:R-:W3:Y:S01]  /*11b0*/  @P2 LDG.E R7, [R10.64] ;  /* 0x000000340a072981 */ /* 0x000ee2000c1e1900 */
[----:B------:R-:W-:-:S03]  /*11c0*/  MOV R9, UR7 ;  /* 0x0000000700097c02 */ /* 0x000fc60008000f00 */
[----:B-1----:R-:W4:Y:S07]  /*11d0*/  @P2 LDG.E R4, [R10.64+0x4] ;  /* 0x000004340a042981 */ /* 0x002f2e000c1e1900 */
[----:B-----5:R-:W5:Y:S01]  /*11e0*/  @!P1 LDG.E R6, [R8.64] ;  /* 0x0000003408069981 */ /* 0x020f62000c1e1900 */
[----:B------:R-:W-:Y:S02]  /*11f0*/  UMOV UR6, 0xffffffff ;  /* 0xffffffff00067882 */ /* 0x000fe40000000000 */
[----:B------:R-:W-:-:S02]  /*1200*/  UMOV UR49, URZ ;  /* 0x0000003f00317c82 */ /* 0x000fc40008000000 */
[----:B------:R-:W-:Y:S02]  /*1210*/  UMOV UR51, 0xffffffff ;  /* 0xffffffff00337882 */ /* 0x000fe40000000000 */
[----:B------:R-:W-:Y:S01]  /*1220*/  ULDC UR7, c[0x0][0x218] ;  /* 0x0000860000077ab9 */ /* 0x000fe20000000800 */
[----:B--2---:R1:W2:Y:S01]  /*1230*/  @P0 R2UR UR49, R5 ;  /* 0x00000000053103c2 */ /* 0x0042a200000e0000 */
[----:B------:R-:W-:-:S07]  /*1240*/  ISETP.NE.U32.AND P0, PT, RZ, c[0x0][0x248], PT ;  /* 0x00009200ff007a0c */ /* 0x000fce0003f05070 */
[----:B---3--:R-:W3:Y:S08]  /*1250*/  @P2 R2UR UR6, R7 ;  /* 0x00000000070623c2 */ /* 0x008ef000000e0000 */
[----:B----4-:R-:W3:Y:S01]  /*1260*/  @P2 R2UR UR9, R4 ;  /* 0x00000000040923c2 */ /* 0x010ee200000e0000 */
[----:B------:R-:W-:-:S07]  /*1270*/  ISETP.NE.AND.EX P0, PT, RZ, c[0x0][0x24c], PT, P0 ;  /* 0x00009300ff007a0c */ /* 0x000fce0003f05300 */
[----:B-----5:R1:W4:Y:S01]  /*1280*/  @!P1 R2UR UR51, R6 ;  /* 0x00000000063393c2 */ /* 0x02032200000e0000 */
        /* <DEDUP_REMOVED lines=10> */
.L_x_950:
        /* <DEDUP_REMOVED lines=67> */
.L_x_952:
        /* <DEDUP_REMOVED lines=18> */
.L_x_953:
[----:B------:R-:W-:Y:S01]  /*1880*/  IABS R6, c[0x0][0x1c8] ;  /* 0x0000720000067a13 */ /* 0x000fe20000000000 */
[----:B------:R-:W-:Y:S01]  /*1890*/  ULDC.64 UR16, c[0x0][0x370] ;  /* 0x0000dc0000107ab9 */ /* 0x000fe20000000a00 */
[----:B------:R-:W1:Y:S01]  /*18a0*/  R2UR UR23, R147 ;  /* 0x00000000931773c2 */ /* 0x000e6200000e0000 */
[----:B------:R-:W-:Y:S01]  /*18b0*/  @UP3 UIMAD.WIDE.U32 UR10, UR6, UR16, URZ ;  /* 0x00000010060a32a5 */ /* 0x000fe2000f8e003f */
[----:B------:R-:W2:Y:S01]  /*18c0*/  I2F.RP R8, R6 ;  /* 0x0000000600087306 */ /* 0x000ea20000209400 */
[----:B------:R-:W-:Y:S01]  /*18d0*/  ULDC UR19, c[0x0][0x224] ;  /* 0x0000890000137ab9 */ /* 0x000fe20000000800 */
[----:B------:R-:W-:Y:S01]  /*18e0*/  IMAD.U32 R5, RZ, RZ, UR5 ;  /* 0x00000005ff057e24 */ /* 0x000fe2000f8e00ff */
[----:B------:R-:W-:Y:S01]  /*18f0*/  @UP3 UIMAD UR28, UR6, UR17, UR11 ;  /* 0x00000011061c32a4 */ /* 0x000fe2000f8e020b */
[----:B------:R-:W-:Y:S01]  /*1900*/  IMAD.U32 R4, RZ, RZ, UR4 ;  /* 0x00000004ff047e24 */ /* 0x000fe2000f8e00ff */
[----:B------:R-:W-:Y:S01]  /*1910*/  UIMAD.WIDE.U32 UR4, UR54, UR19, URZ ;  /* 0x00000013360472a5 */ /* 0x000fe2000f8e003f */
[----:B------:R-:W3:Y:S01]  /*1920*/  R2UR UR18, R146 ;  /* 0x00000000921273c2 */ /* 0x000ee200000e0000 */
[----:B------:R-:W-:Y:S01]  /*1930*/  @UP3 UMOV UR24, UR10 ;  /* 0x0000000a00183c82 */ /* 0x000fe20008000000 */
[----:B------:R-:W-:Y:S01]  /*1940*/  ISETP.NE.AND P2, PT, RZ, c[0x0][0x1c8], PT ;  /* 0x00007200ff007a0c */ /* 0x000fe20003f45270 */
[----:B------:R-:W-:-:S02]  /*1950*/  ULDC.64 UR10, c[0x0][0x368] ;  /* 0x0000da00000a7ab9 */ /* 0x000fc40000000a00 */
[----:B------:R-:W-:-:S03]  /*1960*/  @!UP3 UIMAD UR15, UR50, UR10, URZ ;  /* 0x0000000a320fb2a4 */ /* 0x000fc6000f8e023f */
[----:B------:R-:W4:Y:S01]  /*1970*/  R2UR UR17, R161 ;  /* 0x00000000a11173c2 */ /* 0x000f2200000e0000 */
[----:B------:R-:W-:Y:S01]  /*1980*/  @!UP3 UIMAD UR15, UR54, UR11, UR15 ;  /* 0x0000000b360fb2a4 */ /* 0x000fe2000f8e020f */
[----:B--2---:R-:W2:Y:S01]  /*1990*/  MUFU.RCP R8, R8 ;  /* 0x0000000800087308 */ /* 0x004ea20000001000 */
[----:B------:R-:W-:-:S04]  /*19a0*/  @!UP3 UIMAD.WIDE.U32 UR10, UR54, UR10, URZ ;  /* 0x0000000a360ab2a5 */ /* 0x000fc8000f8e003f */
[----:B------:R-:W-:Y:S01]  /*19b0*/  @!UP3 UIADD3 UR28, UR11, UR15, URZ ;  /* 0x0000000f0b1cb290 */ /* 0x000fe2000fffe03f */
[----:B------:R5:W5:Y:S01]  /*19c0*/  R2UR UR4, R4 ;  /* 0x00000000040473c2 */ /* 0x000b6200000e0000 */
[----:B------:R-:W-:Y:S02]  /*19d0*/  UIMAD UR15, UR57, UR6, URZ ;  /* 0x00000006390f72a4 */ /* 0x000fe4000f8e023f */
[----:B------:R-:W-:Y:S02]  /*19e0*/  @!UP3 UMOV UR24, UR10 ;  /* 0x0000000a0018bc82 */ /* 0x000fe40008000000 */
[----:B-1----:R-:W-:-:S03]  /*19f0*/  UIMAD UR10, UR50, UR19, UR23 ;  /* 0x00000013320a72a4 */ /* 0x002fc6000f8e0217 */
[----:B------:R-:W1:Y:S01]  /*1a00*/  R2UR UR16, R160 ;  /* 0x00000000a01073c2 */ /* 0x000e6200000e0000 */
[----:B------:R-:W-:Y:S01]  /*1a10*/  UIADD3 UR10, UR5, UR10, URZ ;  /* 0x0000000a050a7290 */ /* 0x000fe2000fffe03f */
[----:B--2---:R-:W-:-:S03]  /*1a20*/  IADD3 R8, R8, 0xffffffe, RZ ;  /* 0x0ffffffe08087810 */ /* 0x004fc60007ffe0ff */
[----:B---3--:R-:W-:Y:S01]  /*1a30*/  UIMAD UR10, UR56, UR10, UR18 ;  /* 0x0000000a380a72a4 */ /* 0x008fe2000f8e0212 */
[----:B------:R-:W5:Y:S02]  /*1a40*/  F2I.FTZ.U32.TRUNC.NTZ R9, R8 ;  /* 0x0000000800097305 */ /* 0x000f64000021f000 */
[----:B------:R2:W3:Y:S01]  /*1a50*/  R2UR UR5, R5 ;  /* 0x00000000050573c2 */ /* 0x0004e200000e0000 */
[----:B----4-:R-:W-:Y:S02]  /*1a60*/  UIADD3 UR18, UR17, UR10, URZ ;  /* 0x0000000a11127290 */ /* 0x010fe4000fffe03f */
[----:B------:R-:W-:-:S04]  /*1a70*/  UIMAD.WIDE.U32 UR10, UR56, UR6, URZ ;  /* 0x00000006380a72a5 */ /* 0x000fc8000f8e003f */
[----:B------:R-:W-:Y:S01]  /*1a80*/  @UP3 UIADD3 UR18, UR11, UR15, URZ ;  /* 0x0000000f0b123290 */ /* 0x000fe2000fffe03f */
[----:B------:R-:W4:Y:S01]  /*1a90*/  S2UR UR19, SR_CTAID.X ;  /* 0x00000000001379c3 */ /* 0x000f220000002500 */
[----:B-----5:R-:W-:Y:S02]  /*1aa0*/  IMAD.MOV R4, RZ, RZ, -R9 ;  /* 0x000000ffff047224 */ /* 0x020fe400078e0a09 */
[----:B------:R-:W-:-:S05]  /*1ab0*/  IMAD.MOV.U32 R8, RZ, RZ, RZ ;  /* 0x000000ffff087224 */ /* 0x000fca00078e00ff */
[----:B------:R-:W5:Y:S01]  /*1ac0*/  R2UR UR32, R157 ;  /* 0x000000009d2073c2 */ /* 0x000f6200000e0000 */
[----:B------:R-:W-:Y:S01]  /*1ad0*/  IMAD R12, R4, R6, RZ ;  /* 0x00000006040c7224 */ /* 0x000fe200078e02ff */
[----:B-1----:R-:W-:-:S03]  /*1ae0*/  USEL UR26, UR16, UR10, !UP3 ;  /* 0x0000000a101a7287 */ /* 0x002fc6000d800000 */
[----:B------:R-:W-:Y:S01]  /*1af0*/  IMAD.HI.U32 R12, R9, R12, R8 ;  /* 0x0000000c090c7227 */ /* 0x000fe200078e0008 */
[----:B--2---:R-:W-:Y:S01]  /*1b00*/  IABS R5, UR55 ;  /* 0x0000003700057c13 */ /* 0x004fe20008000000 */
[----:B------:R-:W-:-:S04]  /*1b10*/  ULDC.64 UR16, c[0x0][0x3d8] ;  /* 0x0000f60000107ab9 */ /* 0x000fc80000000a00 */
[----:B------:R-:W-:-:S04]  /*1b20*/  IMAD.HI.U32 R12, R12, R5, RZ ;  /* 0x000000050c0c7227 */ /* 0x000fc800078e00ff */
[----:B------:R-:W-:Y:S01]  /*1b30*/  IMAD.MOV R4, RZ, RZ, -R12 ;  /* 0x000000ffff047224 */ /* 0x000fe200078e0a0c */
[----:B----4-:R-:W-:Y:S01]  /*1b40*/  UIMAD.WIDE.U32 UR10, UR19, UR16, URZ ;  /* 0x00000010130a72a5 */ /* 0x010fe2000f8e003f */
[----:B------:R-:W1:Y:S02]  /*1b50*/  R2UR UR16, R155 ;  /* 0x000000009b1073c2 */ /* 0x000e6400000e0000 */
[C---:B------:R-:W-:Y:S01]  /*1b60*/  IMAD R4, R6.reuse, R4, R5 ;  /* 0x0000000406047224 */ /* 0x040fe200078e0205 */
[----:B------:R-:W-:Y:S02]  /*1b70*/  UIMAD UR17, UR19, UR17, UR11 ;  /* 0x00000011131172a4 */ /* 0x000fe4000f8e020b */
[----:B------:R-:W-:Y:S02]  /*1b80*/  USHF.L.U32 UR19, UR54, 0x7, URZ ;  /* 0x0000000736137899 */ /* 0x000fe4000800063f */
[----:B------:R-:W-:Y:S01]  /*1b90*/  ISETP.GT.U32.AND P1, PT, R6, R4, PT ;  /* 0x000000040600720c */ /* 0x000fe20003f24070 */
[----:B------:R-:W-:-:S02]  /*1ba0*/  USEL UR23, UR10, URZ, UP6 ;  /* 0x0000003f0a177287 */ /* 0x000fc4000b000000 */
[----:B------:R-:W-:-:S04]  /*1bb0*/  USHF.L.U64.HI UR10, UR54, 0x7, UR50 ;  /* 0x00000007360a7899 */ /* 0x000fc80008010232 */
[----:B------:R-:W-:Y:S02]  /*1bc0*/  USEL UR11, UR10, URZ, UP1 ;  /* 0x0000003f0a0b7287 */ /* 0x000fe40008800000 */
[----:B------:R-:W-:Y:S01]  /*1bd0*/  USEL UR10, UR19, URZ, UP1 ;  /* 0x0000003f130a7287 */ /* 0x000fe20008800000 */
[----:B------:R-:W2:Y:S03]  /*1be0*/  R2UR UR19, R167 ;  /* 0x00000000a71373c2 */ /* 0x000ea600000e0000 */
[----:B------:R-:W-:Y:S01]  /*1bf0*/  @!P1 IMAD.IADD R4, R4, 0x1, -R6 ;  /* 0x0000000104049824 */ /* 0x000fe200078e0a06 */
[----:B------:R-:W-:Y:S01]  /*1c00*/  @!P1 IADD3 R12, R12, 0x1, RZ ;  /* 0x000000010c0c9810 */ /* 0x000fe20007ffe0ff */
[----:B------:R-:W-:Y:S01]  /*1c10*/  UIADD3 UR10, UP1, UR8, UR10, URZ ;  /* 0x0000000a080a7290 */ /* 0x000fe2000ff3e03f */
[----:B-----5:R-:W-:Y:S01]  /*1c20*/  ISETP.LE.AND P1, PT, RZ, UR32, PT ;  /* 0x00000020ff007c0c */ /* 0x020fe2000bf23270 */
[----:B-1----:R-:W-:Y:S01]  /*1c30*/  @UP5 USEL UR16, UR16, UR6, !UP3 ;  /* 0x0000000610105287 */ /* 0x002fe2000d800000 */
[----:B------:R-:W-:Y:S01]  /*1c40*/  ISETP.GE.U32.AND P3, PT, R4, R6, PT ;  /* 0x000000060400720c */ /* 0x000fe20003f66070 */
[----:B------:R-:W-:-:S02]  /*1c50*/  ULDC UR32, c[0x0][0x234] ;  /* 0x00008d0000207ab9 */ /* 0x000fc40000000800 */
[----:B------:R-:W-:Y:S02]  /*1c60*/  UIADD3.X UR15, UR27, UR11, URZ, UP1, !UPT ;  /* 0x0000000b1b0f7290 */ /* 0x000fe40008ffe43f */
[----:B------:R-:W-:Y:S02]  /*1c70*/  UIMAD UR11, UR57, UR10, URZ ;  /* 0x0000000a390b72a4 */ /* 0x000fe4000f8e023f */
[----:B------:R-:W-:Y:S02]  /*1c80*/  @UP5 UIMAD UR16, UR55, UR32, UR16 ;  /* 0x00000020371052a4 */ /* 0x000fe4000f8e0210 */
[----:B------:R-:W-:Y:S02]  /*1c90*/  UIMAD UR15, UR56, UR15, UR11 ;  /* 0x0000000f380f72a4 */ /* 0x000fe4000f8e020b */
[----:B------:R-:W-:Y:S02]  /*1ca0*/  UIMAD.WIDE.U32 UR10, UR56, UR10, URZ ;  /* 0x0000000a380a72a5 */ /* 0x000fe4000f8e003f */
[----:B------:R-:W-:Y:S01]  /*1cb0*/  @P3 IADD3 R12, R12, 0x1, RZ ;  /* 0x000000010c0c3810 */ /* 0x000fe20007ffe0ff */
[----:B--2---:R-:W-:-:S04]  /*1cc0*/  @!UP5 UMOV UR16, UR19 ;  /* 0x000000130010dc82 */ /* 0x004fc80008000000 */
[----:B------:R-:W-:Y:S01]  /*1cd0*/  @!P1 IMAD.MOV R12, RZ, RZ, -R12 ;  /* 0x000000ffff0c9224 */ /* 0x000fe200078e0a0c */
[----:B------:R-:W-:Y:S01]  /*1ce0*/  PLOP3.LUT P1, PT, PT, PT, UP5, 0x80, 0x0 ;  /* 0x000000000000781c */ /* 0x000fe20003f2f058 */
[----:B------:R-:W-:Y:S01]  /*1cf0*/  USEL UR19, UR17, URZ, UP6 ;  /* 0x0000003f11137287 */ /* 0x000fe2000b000000 */
[----:B------:R-:W-:Y:S01]  /*1d00*/  @!P2 LOP3.LUT R12, RZ, c[0x0][0x1c8], RZ, 0x33, !PT ;  /* 0x00007200ff0caa12 */ /* 0x000fe200078e33ff */
[----:B------:R-:W-:Y:S02]  /*1d10*/  UIADD3 UR17, UR11, UR15, URZ ;  /* 0x0000000f0b117290 */ /* 0x000fe4000fffe03f */
[----:B------:R-:W-:Y:S01]  /*1d20*/  USHF.R.S32.HI UR15, URZ, 0x1f, UR7 ;  /* 0x0000001f3f0f7899 */ /* 0x000fe20008011407 */
[----:B------:R-:W-:-:S07]  /*1d30*/  SHF.R.S32.HI R11, RZ, 0x1f, R12 ;  /* 0x0000001fff0b7819 */ /* 0x000fce000001140c */
[----:B---3--:R-:W-:Y:S05]  /*1d40*/  @!P1 BRA `(.L_x_954) ;  /* 0x0000007000009947 */ /* 0x008fea0003800000 */
[----:B------:R-:W1:Y:S01]  /*1d50*/  R2UR UR32, R154 ;  /* 0x000000009a2073c2 */ /* 0x000e6200000e0000 */
[----:B------:R-:W-:Y:S02]  /*1d60*/  ULDC UR5, c[0x0][0x224] ;  /* 0x0000890000057ab9 */ /* 0x000fe40000000800 */
[----:B------:R-:W-:-:S03]  /*1d70*/  @!UP3 UIMAD UR6, UR54, UR5, URZ ;  /* 0x000000053606b2a4 */ /* 0x000fc6000f8e023f */
[----:B------:R-:W-:Y:S02]  /*1d80*/  ULDC.U8 UR5, c[0x0][0x2d8] ;  /* 0x0000b60000057ab9 */ /* 0x000fe40000000000 */
[----:B------:R-:W-:-:S04]  /*1d90*/  ULEA UR6, UR54, UR6, 0x7 ;  /* 0x0000000636067291 */ /* 0x000fc8000f8e383f */
[----:B-1----:R-:W-:Y:S01]  /*1da0*/  UIMAD UR6, UR32, UR55, UR6 ;  /* 0x00000037200672a4 */ /* 0x002fe2000f8e0206 */
[----:B------:R-:W-:Y:S05]  /*1db0*/  BRA `(.L_x_955) ;  /* 0x0000002000007947 */ /* 0x000fea0003800000 */
.L_x_954:
[----:B------:R1:W2:Y:S01]  /*1dc0*/  R2UR UR6, R153 ;  /* 0x00000000990673c2 */ /* 0x0002a200000e0000 */
[----:B------:R-:W-:-:S07]  /*1dd0*/  DEPBAR.LE SB1, 0x0, {2} ;  /* 0x000090040000791a */ /* 0x000fce0000000000 */
.L_x_955:
[----:B------:R-:W1:Y:S01]  /*1de0*/  R2UR UR5, R156 ;  /* 0x000000009c0573c2 */ /* 0x000e6200000e0000 */
[----:B------:R-:W-:Y:S01]  /*1df0*/  IMAD.U32 R9, RZ, RZ, UR13 ;  /* 0x0000000dff097e24 */ /* 0x000fe2000f8e00ff */
[----:B------:R-:W2:Y:S01]  /*1e00*/  S2R R178, SR_TID.X ;  /* 0x0000000000b27919 */ /* 0x000ea20000002100 */
[----:B------:R-:W-:Y:S01]  /*1e10*/  IMAD.U32 R8, RZ, RZ, UR12 ;  /* 0x0000000cff087e24 */ /* 0x000fe2000f8e00ff */
[----:B------:R-:W-:Y:S01]  /*1e20*/  USHF.L.U32 UR32, UR61, 0x7, URZ ;  /* 0x000000073d207899 */ /* 0x000fe2000800063f */
[----:B------:R-:W-:Y:S01]  /*1e30*/  SHF.R.S32.HI R159, RZ, 0x1f, R158 ;  /* 0x0000001fff9f7819 */ /* 0x000fe2000001149e */
[----:B------:R-:W-:Y:S01]  /*1e40*/  UIADD3 UR16, UR8, UR16, URZ ;  /* 0x0000001008107290 */ /* 0x000fe2000fffe03f */
[----:B------:R-:W-:Y:S01]  /*1e50*/  BSSY B1, `(.L_x_951) ;  /* 0x00008ab000017945 */ /* 0x000fe20003800000 */
[----:B------:R-:W3:Y:S08]  /*1e60*/  R2UR UR13, R166 ;  /* 0x00000000a60d73c2 */ /* 0x000ef000000e0000 */
[----:B------:R-:W3:Y:S01]  /*1e70*/  R2UR UR12, R149 ;  /* 0x00000000950c73c2 */ /* 0x000ee200000e0000 */
[----:B-1----:R-:W-:-:S02]  /*1e80*/  UIADD3 UR10, UP4, UP3, UR10, UR32, UR5 ;  /* 0x000000200a0a7290 */ /* 0x002fc4000fb9e005 */
[----:B------:R-:W-:Y:S01]  /*1e90*/  USHF.R.S32.HI UR32, URZ, 0x1f, UR55 ;  /* 0x0000001f3f207899 */ /* 0x000fe20008011437 */
[----:B--2---:R-:W-:Y:S01]  /*1ea0*/  SHF.R.S32.HI R5, RZ, 0x1f, R178 ;  /* 0x0000001fff057819 */ /* 0x004fe200000114b2 */
[----:B------:R-:W-:Y:S02]  /*1eb0*/  UIADD3 UR26, UP2, UP1, UR23, UR10, UR26 ;  /* 0x0000000a171a7290 */ /* 0x000fe4000f95e01a */
[----:B------:R-:W-:Y:S01]  /*1ec0*/  ULDC.U8 UR5, c[0x0][0x2d8] ;  /* 0x0000b60000057ab9 */ /* 0x000fe20000000000 */
[CC--:B------:R-:W-:Y:S02]  /*1ed0*/  LEA.HI R7, R5.reuse, R178.reuse, RZ, 0x2 ;  /* 0x000000b205077211 */ /* 0x0c0fe400078f10ff */
[----:B------:R-:W-:Y:S02]  /*1ee0*/  LEA.HI R5, R5, R178, RZ, 0x5 ;  /* 0x000000b205057211 */ /* 0x000fe400078f28ff */
[----:B------:R-:W-:Y:S02]  /*1ef0*/  SHF.R.S32.HI R7, RZ, 0x2, R7 ;  /* 0x00000002ff077819 */ /* 0x000fe40000011407 */
[----:B------:R-:W-:-:S02]  /*1f00*/  SHF.R.S32.HI R191, RZ, 0x5, R5 ;  /* 0x00000005ffbf7819 */ /* 0x000fc40000011405 */
        /* <DEDUP_REMOVED lines=13> */
[----:B------:R-:W-:Y:S02]  /*1fe0*/  ULDC.64 UR10, c[0x0][0x378] ;  /* 0x0000de00000a7ab9 */ /* 0x000fe40000000a00 */
[----:B------:R-:W-:Y:S01]  /*1ff0*/  UIMAD UR10, UR32, UR10, URZ ;  /* 0x0000000a200a72a4 */ /* 0x000fe2000f8e023f */
[----:B------:R-:W-:Y:S01]  /*2000*/  IADD3.X R15, R15, UR29, R4, P1, !PT ;  /* 0x0000001d0f0f7c10 */ /* 0x000fe20008ffe404 */
[----:B------:R-:W-:Y:S01]  /*2010*/  IMAD.U32 R4, RZ, RZ, UR8 ;  /* 0x00000008ff047e24 */ /* 0x000fe2000f8e00ff */
[----:B------:R-:W-:Y:S01]  /*2020*/  ULDC UR32, c[0x0][0x2e8] ;  /* 0x0000ba0000207ab9 */ /* 0x000fe20000000800 */
[----:B------:R-:W-:Y:S01]  /*2030*/  IADD3 R16, P1, R158, UR24, RZ ;  /* 0x000000189e107c10 */ /* 0x000fe2000ff3e0ff */
[----:B------:R-:W-:-:S03]  /*2040*/  UIMAD UR18, UR55, UR11, UR10 ;  /* 0x0000000b371272a4 */ /* 0x000fc6000f8e020a */
[----:B------:R-:W-:Y:S01]  /*2050*/  ULDC.64 UR10, c[0x0][0x370] ;  /* 0x0000dc00000a7ab9 */ /* 0x000fe20000000a00 */
[----:B------:R-:W-:Y:S01]  /*2060*/  IADD3.X R17, R159, UR28, RZ, P1, !PT ;  /* 0x0000001c9f117c10 */ /* 0x000fe20008ffe4ff */
[----:B------:R-:W-:-:S03]  /*2070*/  UIMAD UR10, UR27, UR10, URZ ;  /* 0x0000000a1b0a72a4 */ /* 0x000fc6000f8e023f */
[----:B------:R-:W-:Y:S01]  /*2080*/  UMOV UR27, 0x4 ;  /* 0x00000004001b7882 */ /* 0x000fe20000000000 */
[----:B------:R-:W-:Y:S01]  /*2090*/  IMAD.WIDE.U32 R16, R4, c[0x0][0x370], R16 ;  /* 0x0000dc0004107a25 */ /* 0x000fe200078e0010 */
[----:B------:R-:W-:Y:S02]  /*20a0*/  UIMAD UR17, UR8, UR11, UR10 ;  /* 0x0000000b081172a4 */ /* 0x000fe4000f8e020a */
[----:B------:R-:W-:Y:S01]  /*20b0*/  UIADD3 UR10, UR8, UR6, URZ ;  /* 0x00000006080a7290 */ /* 0x000fe2000fffe03f */
[----:B------:R-:W-:Y:S01]  /*20c0*/  IMAD.U32 R4, RZ, RZ, UR55 ;  /* 0x00000037ff047e24 */ /* 0x000fe2000f8e00ff */
[----:B------:R-:W-:Y:S01]  /*20d0*/  UIADD3 UR6, -UR4, UR9, UR7 ;  /* 0x0000000904067290 */ /* 0x000fe2000fffe107 */
[----:B------:R-:W-:Y:S01]  /*20e0*/  IMAD.MOV.U32 R18, RZ, RZ, R16 ;  /* 0x000000ffff127224 */ /* 0x000fe200078e0010 */
[----:B------:R-:W-:Y:S01]  /*20f0*/  UIMAD.WIDE UR10, UR10, UR27, UR12 ;  /* 0x0000001b0a0a72a5 */ /* 0x000fe2000f8e020c */
[----:B------:R1:W2:Y:S01]  /*2100*/  R2UR UR12, R8 ;  /* 0x00000000080c73c2 */ /* 0x0002a200000e0000 */
[----:B------:R-:W-:Y:S01]  /*2110*/  UIADD3 UR6, UR6, -UR32, URZ ;  /* 0x8000002006067290 */ /* 0x000fe2000fffe03f */
[----:B------:R-:W-:Y:S01]  /*2120*/  IADD3 R19, R17, UR17, RZ ;  /* 0x0000001111137c10 */ /* 0x000fe2000fffe0ff */
[----:B------:R-:W-:-:S02]  /*2130*/  IMAD.U32 R16, RZ, RZ, UR55 ;  /* 0x00000037ff107e24 */ /* 0x000fc4000f8e00ff */
[----:B------:R-:W-:Y:S02]  /*2140*/  USHF.R.S32.HI UR32, URZ, 0x1f, UR6 ;  /* 0x0000001f3f207899 */ /* 0x000fe40008011406 */
[----:B------:R-:W-:Y:S01]  /*2150*/  IMAD.WIDE.U32 R18, R4, c[0x0][0x378], R18 ;  /* 0x0000de0004127a25 */ /* 0x000fe200078e0012 */
[----:B------:R-:W-:Y:S01]  /*2160*/  UMOV UR30, UR10 ;  /* 0x0000000a001e7c82 */ /* 0x000fe20008000000 */
[----:B------:R3:W4:Y:S01]  /*2170*/  R2UR UR13, R9 ;  /* 0x00000000090d73c2 */ /* 0x00072200000e0000 */
[----:B------:R-:W-:Y:S01]  /*2180*/  ULEA.HI UR32, UR32, UR6, URZ, 0x7 ;  /* 0x0000000620207291 */ /* 0x000fe2000f8f383f */
[----:B------:R-:W-:Y:S01]  /*2190*/  IMAD.WIDE.U32 R16, R16, c[0x0][0x1a8], R14 ;  /* 0x00006a0010107a25 */ /* 0x000fe200078e000e */
[----:B------:R-:W-:Y:S01]  /*21a0*/  IADD3 R19, R19, UR18, RZ ;  /* 0x0000001213137c10 */ /* 0x000fe2000fffe0ff */
[----:B------:R-:W-:Y:S02]  /*21b0*/  UMOV UR29, UR11 ;  /* 0x0000000b001d7c82 */ /* 0x000fe40008000000 */
[----:B------:R-:W-:Y:S01]  /*21c0*/  USHF.R.S32.HI UR32, URZ, 0x7, UR32 ;  /* 0x000000073f207899 */ /* 0x000fe20008011420 */
[----:B------:R-:W-:Y:S01]  /*21d0*/  IADD3 R4, R17, UR19, RZ ;  /* 0x0000001311047c10 */ /* 0x000fe2000fffe0ff */
[----:B------:R-:W-:Y:S01]  /*21e0*/  IMAD.WIDE.U32 R14, R7, c[0x0][0x370], R18 ;  /* 0x0000dc00070e7a25 */ /* 0x000fe200078e0012 */
[----:B------:R-:W-:Y:S01]  /*21f0*/  ULDC.64 UR10, c[0x0][0x200] ;  /* 0x00008000000a7ab9 */ /* 0x000fe20000000a00 */
[----:B------:R-:W-:Y:S01]  /*2200*/  LEA R188, P3, R16, c[0x0][0x160], 0x1 ;  /* 0x0000580010bc7a11 */ /* 0x000fe200078608ff */
[----:B------:R-:W-:-:S02]  /*2210*/  UISETP.LT.AND UP1, UPT, URZ, UR32, UPT ;  /* 0x000000203f00728c */ /* 0x000fc4000bf21270 */
[----:B------:R-:W-:Y:S01]  /*2220*/  LEA R186, P2, R14, c[0x0][0x330], 0x1 ;  /* 0x0000cc000eba7a11 */ /* 0x000fe200078408ff */
[----:B------:R-:W-:Y:S01]  /*2230*/  UIADD3 UR6, UR31, -0x1, URZ ;  /* 0xffffffff1f067890 */ /* 0x000fe2000fffe03f */
[----:B-1----:R-:W-:Y:S01]  /*2240*/  LOP3.LUT R8, R5, 0xffffffe0, RZ, 0xc0, !PT ;  /* 0xffffffe005087812 */ /* 0x002fe200078ec0ff */
[----:B------:R-:W-:Y:S01]  /*2250*/  USEL UR32, URZ, UR32, !UP1 ;  /* 0x000000203f207287 */ /* 0x000fe2000c800000 */
[----:B------:R-:W-:Y:S01]  /*2260*/  IMAD R5, R6, c[0x0][0x370], RZ ;  /* 0x0000dc0006057a24 */ /* 0x000fe200078e02ff */
[----:B------:R-:W-:Y:S01]  /*2270*/  UIMAD.WIDE UR10, UR16, UR27, UR10 ;  /* 0x0000001b100a72a5 */ /* 0x000fe2000f8e020a */
[----:B------:R-:W-:Y:S01]  /*2280*/  LEA.HI.X R189, R16, c[0x0][0x164], R4, 0x1, P3 ;  /* 0x0000590010bd7a11 */ /* 0x000fe200018f0c04 */
[----:B------:R-:W-:Y:S01]  /*2290*/  IMAD.IADD R178, R178, 0x1, -R8 ;  /* 0x00000001b2b27824 */ /* 0x000fe200078e0a08 */
[----:B------:R-:W-:Y:S01]  /*22a0*/  UISETP.GT.AND UP1, UPT, UR31, UR32, UPT ;  /* 0x000000201f00728c */ /* 0x000fe2000bf24270 */
[----:B------:R-:W-:Y:S02]  /*22b0*/  IMAD R5, R7, c[0x0][0x374], R5 ;  /* 0x0000dd0007057a24 */ /* 0x000fe400078e0205 */
[----:B------:R-:W-:-:S02]  /*22c0*/  IMAD R191, R191, UR61, R178 ;  /* 0x0000003dbfbf7c24 */ /* 0x000fc4000f8e02b2 */
[----:B------:R-:W-:-:S03]  /*22d0*/  IMAD.IADD R5, R15, 0x1, R5 ;  /* 0x000000010f057824 */ /* 0x000fc600078e0205 */
[C---:B------:R-:W-:Y:S02]  /*22e0*/  IADD3 R8, P1, R191.reuse, UR26, RZ ;  /* 0x0000001abf087c10 */ /* 0x040fe4000ff3e0ff */
[----:B------:R-:W-:Y:S02]  /*22f0*/  LEA.HI.X R187, R14, c[0x0][0x334], R5, 0x1, P2 ;  /* 0x0000cd000ebb7a11 */ /* 0x000fe400010f0c05 */
[----:B------:R-:W-:Y:S02]  /*2300*/  LEA.HI.X.SX32 R191, R191, UR23, 0x1, P1 ;  /* 0x00000017bfbf7c11 */ /* 0x000fe400088f0eff */
[----:B------:R-:W-:-:S04]  /*2310*/  LEA R190, P1, R8, c[0x0][0x350], 0x2 ;  /* 0x0000d40008be7a11 */ /* 0x000fc800078210ff */
[----:B------:R-:W-:Y:S02]  /*2320*/  LEA.HI.X R191, R8, c[0x0][0x354], R191, 0x2, P1 ;  /* 0x0000d50008bf7a11 */ /* 0x000fe400008f14bf */
[----:B------:R-:W-:-:S13]  /*2330*/  PLOP3.LUT P1, PT, PT, PT, UP1, 0x80, 0x0 ;  /* 0x000000000000781c */ /* 0x000fda0003f2f018 */
        /* <DEDUP_REMOVED lines=19> */
.L_x_957:
        /* <DEDUP_REMOVED lines=16> */
.L_x_958:
        /* <DEDUP_REMOVED lines=8> */
[----:B------:R-:W-:Y:S01]  /*25f0*/  USHF.R.S32.HI UR16, URZ, 0x1f, UR55 ;  /* 0x0000001f3f107899 */ /* 0x000fe20008011437 */
[----:B------:R-:W-:Y:S01]  /*2600*/  IMAD.U32 R10, RZ, RZ, UR55 ;  /* 0x00000037ff0a7e24 */ /* 0x000fe2000f8e00ff */
[----:B------:R-:W-:Y:S01]  /*2610*/  IADD3 R8, P0, R8, UR17, RZ ;  /* 0x0000001108087c10 */ /* 0x000fe2000ff1e0ff */
[----:B------:R-:W-:Y:S01]  /*2620*/  ULDC.64 UR10, c[0x0][0x3b8] ;  /* 0x0000ee00000a7ab9 */ /* 0x000fe20000000a00 */
[----:B------:R-:W-:Y:S01]  /*2630*/  IMAD.U32 R5, RZ, RZ, UR9 ;  /* 0x00000009ff057e24 */ /* 0x000fe2000f8e00ff */
[----:B------:R-:W-:Y:S01]  /*2640*/  ISETP.GE.OR P1, PT, R7, UR4, P2 ;  /* 0x0000000407007c0c */ /* 0x000fe20009726670 */
[----:B------:R-:W-:-:S03]  /*2650*/  UIMAD UR9, UR16, UR10, URZ ;  /* 0x0000000a100972a4 */ /* 0x000fc6000f8e023f */
[----:B------:R-:W-:Y:S01]  /*2660*/  IADD3.X R9, R9, UR18, R5, P0, !PT ;  /* 0x0000001209097c10 */ /* 0x000fe200087fe405 */
        /* <DEDUP_REMOVED lines=13> */
.L_x_960:
[----:B------:R-:W-:Y:S05]  /*2740*/  BSYNC B0 ;  /* 0x0000000000007941 */ /* 0x000fea0003800000 */
.L_x_959:
[----:B------:R-:W-:Y:S01]  /*2750*/  IADD3 R8, R7, 0x40, RZ ;  /* 0x0000004007087810 */ /* 0x000fe20007ffe0ff */
[----:B------:R-:W-:Y:S03]  /*2760*/  BSSY B0, `(.L_x_961) ;  /* 0x000000d000007945 */ /* 0x000fe60003800000 */
[----:B------:R-:W-:-:S13]  /*2770*/  ISETP.GE.OR P0, PT, R8, UR4, P2 ;  /* 0x0000000408007c0c */ /* 0x000fda0009706670 */
[----:B------:R-:W-:Y:S05]  /*2780*/  @P0 BRA `(.L_x_962) ;  /* 0x000000a000000947 */ /* 0x000fea0003800000 */
[----:B------:R-:W-:Y:S02]  /*2790*/  IADD3 R9, P2, R7, 0x40, RZ ;  /* 0x0000004007097810 */ /* 0x000fe40007f5e0ff */
[----:B------:R-:W-:Y:S02]  /*27a0*/  MOV R11, R5 ;  /* 0x00000005000b7202 */ /* 0x000fe40000000f00 */
[----:B------:R-:W-:-:S03]  /*27b0*/  IADD3.X R8, RZ, R6, RZ, P2, !PT ;  /* 0x00000006ff087210 */ /* 0x000fc600017fe4ff */
[----:B------:R-:W-:-:S04]  /*27c0*/  IMAD.WIDE.U32 R10, R9, c[0x0][0x3a0], R10 ;  /* 0x0000e800090a7a25 */ /* 0x000fc800078e000a */
[----:B------:R-:W-:Y:S01]  /*27d0*/  IMAD R8, R8, c[0x0][0x3a0], RZ ;  /* 0x0000e80008087a24 */ /* 0x000fe200078e02ff */
[----:B------:R-:W-:-:S03]  /*27e0*/  LEA R12, P2, R10, c[0x0][0x340], 0x1 ;  /* 0x0000d0000a0c7a11 */ /* 0x000fc600078408ff */
[----:B------:R-:W-:-:S05]  /*27f0*/  IMAD R8, R9, c[0x0][0x3a4], R8 ;  /* 0x0000e90009087a24 */ /* 0x000fca00078e0208 */
[----:B------:R-:W-:-:S04]  /*2800*/  IADD3 R8, R11, R8, RZ ;  /* 0x000000080b087210 */ /* 0x000fc80007ffe0ff */
[----:B------:R-:W-:-:S05]  /*2810*/  LEA.HI.X R13, R10, c[0x0][0x344], R8, 0x1, P2 ;  /* 0x0000d1000a0d7a11 */ /* 0x000fca00010f0c08 */
[----:B------:R2:W-:Y:S02]  /*2820*/  STG.E.128 [R12.64], RZ ;  /* 0x000000ff0c007986 */ /* 0x0005e4000c101d34 */
.L_x_962:
[----:B------:R-:W-:Y:S05]  /*2830*/  BSYNC B0 ;  /* 0x0000000000007941 */ /* 0x000fea0003800000 */
.L_x_961:
[----:B------:R-:W-:Y:S01]  /*2840*/  ULDC.64 UR10, c[0x0][0x3a8] ;  /* 0x0000ea00000a7ab9 */ /* 0x000fe20000000a00 */
[----:B------:R-:W-:Y:S01]  /*2850*/  IMAD.WIDE.U32 R4, R4, c[0x0][0x3a8], R158 ;  /* 0x0000ea0004047a25 */ /* 0x000fe200078e009e */
[----:B------:R-:W-:Y:S01]  /*2860*/  UIMAD UR15, UR15, UR10, URZ ;  /* 0x0000000a0f0f72a4 */ /* 0x000fe2000f8e023f */
[----:B------:R-:W-:Y:S01]  /*2870*/  MOV R8, UR55 ;  /* 0x0000003700087c02 */ /* 0x000fe20008000f00 */
[----:B------:R-:W-:Y:S01]  /*2880*/  USHF.R.S32.HI UR4, URZ, 0x1f, UR55 ;  /* 0x0000001f3f047899 */ /* 0x000fe20008011437 */
[----:B------:R-:W-:Y:S01]  /*2890*/  BSSY B0, `(.L_x_963) ;  /* 0x0000014000007945 */ /* 0x000fe20003800000 */
[----:B------:R-:W-:Y:S01]  /*28a0*/  UIMAD UR7, UR7, UR11, UR15 ;  /* 0x0000000b070772a4 */ /* 0x000fe2000f8e020f */
[----:B------:R-:W-:Y:S01]  /*28b0*/  IADD3 R10, P2, R4, UR8, RZ ;  /* 0x00000008040a7c10 */ /* 0x000fe2000ff5e0ff */
[----:B------:R-:W-:Y:S02]  /*28c0*/  ULDC.64 UR8, c[0x0][0x3c0] ;  /* 0x0000f00000087ab9 */ /* 0x000fe40000000a00 */
[----:B------:R-:W-:-:S02]  /*28d0*/  UIMAD UR4, UR4, UR8, URZ ;  /* 0x00000008040472a4 */ /* 0x000fc4000f8e023f */
[----:B------:R-:W-:Y:S02]  /*28e0*/  IMAD.U32 R4, RZ, RZ, UR7 ;  /* 0x00000007ff047e24 */ /* 0x000fe4000f8e00ff */
[----:B------:R-:W-:-:S03]  /*28f0*/  UIMAD UR4, UR55, UR9, UR4 ;  /* 0x00000009370472a4 */ /* 0x000fc6000f8e0204 */
[----:B------:R-:W-:-:S05]  /*2900*/  IADD3.X R11, R5, UR6, R4, P2, !PT ;  /* 0x00000006050b7c10 */ /* 0x000fca00097fe404 */
        /* <DEDUP_REMOVED lines=9> */
[----:B--2---:R-:W-:-:S04]  /*29a0*/  LEA R12, P1, R10, c[0x0][0x348], 0x1 ;  /* 0x0000d2000a0c7a11 */ /* 0x004fc800078208ff */
[----:B------:R-:W-:-:S05]  /*29b0*/  LEA.HI.X R13, R10, c[0x0][0x34c], R5, 0x1, P1 ;  /* 0x0000d3000a0d7a11 */ /* 0x000fca00008f0c05 */
[----:B------:R2:W-:Y:S04]  /*29c0*/  STG.E.128 [R12.64], RZ ;  /* 0x000000ff0c007986 */ /* 0x0005e8000c101d34 */
.L_x_964:
[----:B------:R-:W-:Y:S05]  /*29d0*/  BSYNC B0 ;  /* 0x0000000000007941 */ /* 0x000fea0003800000 */
.L_x_963:
        /* <DEDUP_REMOVED lines=11> */
[----:B------:R3:W-:Y:S01]  /*2a90*/  STG.E.128 [R8.64], RZ ;  /* 0x000000ff08007986 */ /* 0x0007e2000c101d34 */
[----:B------:R-:W-:Y:S05]  /*2aa0*/  BRA `(.L_x_965) ;  /* 0x00007e5000007947 */ /* 0x000fea0003800000 */
.L_x_956:
[----:B------:R-:W-:Y:S01]  /*2ab0*/  PLOP3.LUT P0, PT, PT, PT, UP6, 0x80, 0x0 ;  /* 0x000000000000781c */ /* 0x000fe20003f0f068 */
[----:B------:R-:W-:Y:S01]  /*2ac0*/  ULEA.HI UR8, UR6, UR6, URZ, 0x1 ;  /* 0x0000000606087291 */ /* 0x000fe2000f8f083f */
[----:B------:R-:W-:Y:S01]  /*2ad0*/  IMAD.SHL.U32 R5, R143, 0x2, RZ ;  /* 0x000000028f057824 */ /* 0x000fe200078e00ff */
[----:B------:R-:W-:Y:S02]  /*2ae0*/  BSSY B0, `(.L_x_966) ;  /* 0x0000014000007945 */ /* 0x000fe40003800000 */
[----:B------:R-:W-:-:S04]  /*2af0*/  ULOP3.LUT UR8, UR8, 0xfffffffe, URZ, 0xc0, !UPT ;  /* 0xfffffffe08087892 */ /* 0x000fc8000f8ec03f */
[----:B------:R-:W-:-:S04]  /*2b00*/  UIADD3 UR8, UR6, -UR8, URZ ;  /* 0x8000000806087290 */ /* 0x000fc8000fffe03f */
[----:B------:R-:W-:Y:S01]  /*2b10*/  @P0 BAR.SYNC.DEFER_BLOCKING 0x0 ;  /* 0x0000000000000b1d */ /* 0x000fe20000010000 */
        /* <DEDUP_REMOVED lines=16> */
.L_x_967:
[----:B------:R-:W-:Y:S05]  /*2c20*/  BSYNC B0 ;  /* 0x0000000000007941 */ /* 0x000fea0003800000 */
.L_x_966:
        /* <DEDUP_REMOVED lines=16> */
.L_x_969:
[----:B------:R-:W-:Y:S05]  /*2d30*/  BSYNC B0 ;  /* 0x0000000000007941 */ /* 0x000fea0003800000 */
.L_x_968:
        /* <DEDUP_REMOVED lines=20> */
.L_x_971:
[----:B------:R-:W-:Y:S05]  /*2e80*/  BSYNC B0 ;  /* 0x0000000000007941 */ /* 0x000fea0003800000 */
.L_x_970:
        /* <DEDUP_REMOVED lines=14> */
[----:B-1----:R-:W-:-:S04]  /*2f70*/  LEA R14, P1, R9, R188, 0x7 ;  /* 0x000000bc090e7211 */ /* 0x002fc800078238ff */
[----:B------:R-:W-:-:S05]  /*2f80*/  LEA.HI.X R15, R9, R189, R4, 0x7, P1 ;  /* 0x000000bd090f7211 */ /* 0x000fca00008f3c04 */
[----:B------:R-:W-:Y:S01]  /*2f90*/  @!PT LDS RZ, [RZ] ;  /* 0x00000000fffff984 */ /* 0x000fe20000000800 */
[----:B------:R-:W-:Y:S01]  /*2fa0*/  @!PT LDS RZ, [RZ] ;  /* 0x00000000fffff984 */ /* 0x000fe20000000800 */
[----:B------:R-:W-:Y:S01]  /*2fb0*/  @!PT LDS RZ, [RZ] ;  /* 0x00000000fffff984 */ /* 0x000fe20000000800 */
[----:B------:R1:W-:Y:S04]  /*2fc0*/  LDGSTS.E.BYPASS.LTC128B.128 [R185+0x1000], [R14.64] ;  /* 0x010000000eb97fae */ /* 0x0003e8000b901d74 */
.L_x_973:
[----:B------:R-:W-:Y:S05]  /*2fd0*/  BSYNC B0 ;  /* 0x0000000000007941 */ /* 0x000fea0003800000 */
.L_x_972:
[----:B------:R-:W-:Y:S01]  /*2fe0*/  ULDC.64 UR16, c[0x0][0x198] ;  /* 0x0000660000107ab9 */ /* 0x000fe20000000a00 */
[----:B------:R-:W-:Y:S01]  /*2ff0*/  IMAD.U32 R4, RZ, RZ, UR7 ;  /* 0x00000007ff047e24 */ /* 0x000fe2000f8e00ff */
[----:B------:R-:W-:Y:S01]  /*3000*/  UIMAD UR16, UR15, UR16, URZ ;  /* 0x000000100f1072a4 */ /* 0x000fe2000f8e023f */
[C---:B------:R-:W-:Y:S01]  /*3010*/  IADD3 R10, R140.reuse, 0x48, RZ ;  /* 0x000000488c0a7810 */ /* 0x040fe20007ffe0ff */
[----:B------:R-:W-:Y:S01]  /*3020*/  IMAD.MOV.U32 R183, RZ, RZ, 0x7f800000 ;  /* 0x7f800000ffb77424 */ /* 0x000fe200078e00ff */
[----:B-1----:R-:W-:Y:S01]  /*3030*/  IADD3 R15, R140, 0x8, RZ ;  /* 0x000000088c0f7810 */ /* 0x002fe20007ffe0ff */
[----:B------:R-:W-:Y:S01]  /*3040*/  UIMAD UR16, UR7, UR17, UR16 ;  /* 0x00000011071072a4 */ /* 0x000fe2000f8e0210 */
[----:B------:R-:W-:Y:S01]  /*3050*/  IMAD.WIDE.U32 R16, R4, c[0x0][0x198], R158 ;  /* 0x0000660004107a25 */ /* 0x000fe200078e009e */
[----:B------:R-:W-:Y:S02]  /*3060*/  ISETP.GE.AND P2, PT, R10, UR8, PT ;  /* 0x000000080a007c0c */ /* 0x000fe4000bf46270 */
[----:B------:R-:W-:Y:S01]  /*3070*/  IADD3 R13, R140, 0x40, RZ ;  /* 0x000000408c0d7810 */ /* 0x000fe20007ffe0ff */
[----:B------:R-:W-:Y:S01]  /*3080*/  IMAD.MOV.U32 R181, RZ, RZ, 0x7f800000 ;  /* 0x7f800000ffb57424 */ /* 0x000fe200078e00ff */
[----:B------:R-:W-:Y:S01]  /*3090*/  IADD3 R14, P1, R16, UR22, RZ ;  /* 0x00000016100e7c10 */ /* 0x000fe2000ff3e0ff */
[----:B------:R-:W-:Y:S01]  /*30a0*/  IMAD.U32 R9, RZ, RZ, UR16 ;  /* 0x00000010ff097e24 */ /* 0x000fe2000f8e00ff */
[----:B------:R-:W-:-:S02]  /*30b0*/  ISETP.GE.AND P4, PT, R15, UR8, PT ;  /* 0x000000080f007c0c */ /* 0x000fc4000bf86270 */
[----:B------:R-:W-:Y:S02]  /*30c0*/  ISETP.GE.AND P5, PT, R140, UR8, PT ;  /* 0x000000088c007c0c */ /* 0x000fe4000bfa6270 */
[----:B------:R-:W-:Y:S02]  /*30d0*/  ISETP.GE.AND P3, PT, R13, UR8, PT ;  /* 0x000000080d007c0c */ /* 0x000fe4000bf66270 */
[----:B------:R-:W-:Y:S01]  /*30e0*/  IADD3.X R15, R17, UR25, R9, P1, !PT ;  /* 0x00000019110f7c10 */ /* 0x000fe20008ffe409 */
[----:B------:R-:W-:Y:S01]  /*30f0*/  IMAD.MOV.U32 R9, RZ, RZ, 0x4 ;  /* 0x00000004ff097424 */ /* 0x000fe200078e00ff */
[----:B------:R-:W-:Y:S02]  /*3100*/  MOV R13, 0x4 ;  /* 0x00000004000d7802 */ /* 0x000fe40000000f00 */
[----:B------:R-:W-:Y:S01]  /*3110*/  MOV R182, 0x7f800000 ;  /* 0x7f80000000b67802 */ /* 0x000fe20000000f00 */
[----:B------:R-:W-:Y:S01]  /*3120*/  @!P2 IMAD.WIDE R18, R10, R9, UR10 ;  /* 0x0000000a0a12ae25 */ /* 0x000fe2000f8e0209 */
[----:B------:R-:W-:-:S03]  /*3130*/  MOV R184, 0x7f800000 ;  /* 0x7f80000000b87802 */ /* 0x000fc60000000f00 */
[----:B------:R-:W-:Y:S01]  /*3140*/  IMAD.WIDE R16, R140, R13, UR10 ;  /* 0x0000000a8c107e25 */ /* 0x000fe2000f8e020d */
[----:B------:R1:W5:Y:S04]  /*3150*/  @!P2 LDG.E R182, [R18.64] ;  /* 0x0000003412b6a981 */ /* 0x000368000c1e1900 */
[----:B------:R1:W5:Y:S04]  /*3160*/  @!P5 LDG.E R183, [R16.64] ;  /* 0x0000003410b7d981 */ /* 0x000368000c1e1900 */
[----:B------:R1:W5:Y:S01]  /*3170*/  @!P4 LDG.E R184, [R16.64+0x20] ;  /* 0x0000203410b8c981 */ /* 0x000362000c1e1900 */
[----:B------:R-:W-:-:S03]  /*3180*/  UIMAD UR8, UR14, -0x80, UR4 ;  /* 0xffffff800e0878a4 */ /* 0x000fc6000f8e0204 */
[----:B------:R1:W5:Y:S03]  /*3190*/  @!P3 LDG.E R181, [R16.64+0x100] ;  /* 0x0001003410b5b981 */ /* 0x000366000c1e1900 */
[----:B------:R-:W-:Y:S01]  /*31a0*/  ISETP.GE.AND P3, PT, R7, UR8, PT ;  /* 0x0000000807007c0c */ /* 0x000fe2000bf66270 */
[----:B------:R-:W-:-:S12]  /*31b0*/  IMAD R10, R11, c[0x0][0x1b0], RZ ;  /* 0x00006c000b0a7a24 */ /* 0x000fd800078e02ff */
[----:B------:R1:W-:Y:S04]  /*31c0*/  @P3 STS [R5+0x6000], RZ ;  /* 0x006000ff05003388 */ /* 0x0003e80000000800 */
[----:B------:R1:W-:Y:S04]  /*31d0*/  @P3 STS [R5+0x6004], RZ ;  /* 0x006004ff05003388 */ /* 0x0003e80000000800 */
[----:B------:R1:W-:Y:S01]  /*31e0*/  @P3 STS.64 [R5+0x6008], RZ ;  /* 0x006008ff05003388 */ /* 0x0003e20000000a00 */
[C---:B------:R-:W-:Y:S02]  /*31f0*/  IMAD R10, R12.reuse, c[0x0][0x1b4], R10 ;  /* 0x00006d000c0a7a24 */ /* 0x040fe400078e020a */
[----:B------:R-:W-:Y:S01]  /*3200*/  IMAD.WIDE.U32 R14, R12, c[0x0][0x1b0], R14 ;  /* 0x00006c000c0e7a25 */ /* 0x000fe200078e000e */
[----:B------:R-:W-:Y:S04]  /*3210*/  BSSY B0, `(.L_x_974) ;  /* 0x0000014000007945 */ /* 0x000fe80003800000 */
[----:B------:R-:W-:Y:S01]  /*3220*/  IADD3 R10, R15, R10, RZ ;  /* 0x0000000a0f0a7210 */ /* 0x000fe20007ffe0ff */
[----:B------:R-:W-:Y:S05]  /*3230*/  @P3 BRA `(.L_x_975) ;  /* 0x0000011000003947 */ /* 0x000fea0003800000 */
[----:B------:R-:W-:-:S13]  /*3240*/  ISETP.GE.AND P1, PT, R158, c[0x0][0x220], PT ;  /* 0x000088009e007a0c */ /* 0x000fda0003f26270 */
[----:B------:R1:W-:Y:S04]  /*3250*/  @P1 STS [R5+0x6000], RZ ;  /* 0x006000ff05001388 */ /* 0x0003e80000000800 */
[----:B------:R1:W-:Y:S04]  /*3260*/  @P1 STS [R5+0x6004], RZ ;  /* 0x006004ff05001388 */ /* 0x0003e80000000800 */
[----:B------:R1:W-:Y:S01]  /*3270*/  @P1 STS.64 [R5+0x6008], RZ ;  /* 0x006008ff05001388 */ /* 0x0003e20000000a00 */
        /* <DEDUP_REMOVED lines=13> */
.L_x_975:
[----:B------:R-:W-:Y:S05]  /*3350*/  BSYNC B0 ;  /* 0x0000000000007941 */ /* 0x000fea0003800000 */
.L_x_974:
        /* <DEDUP_REMOVED lines=8> */
[----:B------:R-:W-:Y:S02]  /*33e0*/  MOV R15, R10 ;  /* 0x0000000a000f7202 */ /* 0x000fe40000000f00 */
[----:B------:R-:W-:-:S03]  /*33f0*/  IADD3.X R8, RZ, R6, RZ, P1, !PT ;  /* 0x00000006ff087210 */ /* 0x000fc60000ffe4ff */
[----:B------:R-:W-:-:S04]  /*3400*/  IMAD.WIDE.U32 R14, R9, c[0x0][0x198], R14 ;  /* 0x00006600090e7a25 */ /* 0x000fc800078e000e */
[----:B------:R-:W-:Y:S01]  /*3410*/  IMAD R8, R8, c[0x0][0x198], RZ ;  /* 0x0000660008087a24 */ /* 0x000fe200078e02ff */
[----:B-1----:R-:W-:-:S03]  /*3420*/  LEA R16, P1, R14, c[0x0][0x168], 0x1 ;  /* 0x00005a000e107a11 */ /* 0x002fc600078208ff */
[----:B------:R-:W-:-:S05]  /*3430*/  IMAD R8, R9, c[0x0][0x19c], R8 ;  /* 0x0000670009087a24 */ /* 0x000fca00078e0208 */
[----:B------:R-:W-:-:S04]  /*3440*/  IADD3 R8, R15, R8, RZ ;  /* 0x000000080f087210 */ /* 0x000fc80007ffe0ff */
[----:B------:R-:W-:-:S05]  /*3450*/  LEA.HI.X R17, R14, c[0x0][0x16c], R8, 0x1, P1 ;  /* 0x00005b000e117a11 */ /* 0x000fca00008f0c08 */
[----:B------:R-:W-:Y:S01]  /*3460*/  @!PT LDS RZ, [RZ] ;  /* 0x00000000fffff984 */ /* 0x000fe20000000800 */
[----:B------:R-:W-:Y:S01]  /*3470*/  @!PT LDS RZ, [RZ] ;  /* 0x00000000fffff984 */ /* 0x000fe20000000800 */
[----:B------:R-:W-:Y:S01]  /*3480*/  @!PT LDS RZ, [RZ] ;  /* 0x00000000fffff984 */ /* 0x000fe20000000800 */
[----:B------:R1:W-:Y:S02]  /*3490*/  LDGSTS.E.BYPASS.LTC128B.128 [R5+0x7000], [R16.64] ;  /* 0x0700000010057fae */ /* 0x0003e4000b901d74 */
.L_x_977:
[----:B------:R-:W-:Y:S05]  /*34a0*/  BSYNC B0 ;  /* 0x0000000000007941 */ /* 0x000fea0003800000 */
.L_x_976:
[----:B------:R-:W-:Y:S01]  /*34b0*/  ULDC.64 UR16, c[0x0][0x1a0] ;  /* 0x0000680000107ab9 */ /* 0x000fe20000000a00 */
[----:B------:R-:W-:Y:S01]  /*34c0*/  IMAD.WIDE.U32 R8, R4, c[0x0][0x1a0], R158 ;  /* 0x0000680004087a25 */ /* 0x000fe200078e009e */
[----:B------:R-:W-:Y:S01]  /*34d0*/  UIMAD UR15, UR15, UR16, URZ ;  /* 0x000000100f0f72a4 */ /* 0x000fe2000f8e023f */
[----:B------:R1:W-:Y:S01]  /*34e0*/  @P3 STS [R5+0x8000], RZ ;  /* 0x008000ff05003388 */ /* 0x0003e20000000800 */
[----:B------:R-:W-:Y:S02]  /*34f0*/  BSSY B0, `(.L_x_978) ;  /* 0x000001d000007945 */ /* 0x000fe40003800000 */
[----:B------:R-:W-:Y:S01]  /*3500*/  UIMAD UR7, UR7, UR17, UR15 ;  /* 0x00000011070772a4 */ /* 0x000fe2000f8e020f */
[----:B------:R1:W-:Y:S01]  /*3510*/  @P3 STS [R5+0x8004], RZ ;  /* 0x008004ff05003388 */ /* 0x0003e20000000800 */
[----:B------:R-:W-:-:S03]  /*3520*/  IADD3 R8, P1, R8, UR20, RZ ;  /* 0x0000001408087c10 */ /* 0x000fc6000ff3e0ff */
[----:B------:R1:W-:Y:S01]  /*3530*/  @P3 STS.64 [R5+0x8008], RZ ;  /* 0x008008ff05003388 */ /* 0x0003e20000000a00 */
        /* <DEDUP_REMOVED lines=24> */
.L_x_979:
[----:B------:R-:W-:Y:S05]  /*36c0*/  BSYNC B0 ;  /* 0x0000000000007941 */ /* 0x000fea0003800000 */
.L_x_978:
[----:B------:R1:W-:Y:S01]  /*36d0*/  @P2 STS.128 [R5+0x9000], RZ ;  /* 0x009000ff05002388 */ /* 0x0003e20000000c00 */
[----:B------:R-:W-:Y:S01]  /*36e0*/  BSSY B0, `(.L_x_980) ;  /* 0x0000013000007945 */ /* 0x000fe20003800000 */
        /* <DEDUP_REMOVED lines=18> */
.L_x_981:
[----:B------:R-:W-:Y:S05]  /*3810*/  BSYNC B0 ;  /* 0x0000000000007941 */ /* 0x000fea0003800000 */
.L_x_980:
[----:B------:R-:W-:Y:S01]  /*3820*/  IMAD.MOV.U32 R4, RZ, RZ, c[0x0][0x308] ;  /* 0x0000c200ff047624 */ /* 0x000fe200078e00ff */
[----:B------:R-:W1:Y:S02]  /*3830*/  R2UR UR8, R151 ;  /* 0x00000000970873c2 */ /* 0x000e6400000e0000 */
[----:B-1234-:R-:W-:Y:S01]  /*3840*/  IMAD.MOV.U32 R5, RZ, RZ, c[0x0][0x30c] ;  /* 0x0000c300ff057624 */ /* 0x01efe200078e00ff */
[----:B------:R-:W0:Y:S04]  /*3850*/  LDGDEPBAR ;  /* 0x00000000000079af */ /* 0x000e280000000000 */
[----:B------:R1:W2:Y:S01]  /*3860*/  LDG.E.64 R6, [R4.64+0x8] ;  /* 0x0000083404067981 */ /* 0x0002a2000c1e1b00 */
[----:B------:R-:W3:Y:S03]  /*3870*/  R2UR UR7, R165 ;  /* 0x00000000a50773c2 */ /* 0x000ee600000e0000 */
[----:B-1----:R-:W4:Y:S01]  /*3880*/  LDG.E.64 R4, [R4.64] ;  /* 0x0000003404047981 */ /* 0x002f22000c1e1b00 */
[----:B------:R-:W-:-:S02]  /*3890*/  IADD3 R131, R139, 0x1000, RZ ;  /* 0x000010008b837810 */ /* 0x000fc40007ffe0ff */
[----:B------:R-:W-:Y:S02]  /*38a0*/  IADD3 R130, R138, 0x1000, RZ ;  /* 0x000010008a827810 */ /* 0x000fe40007ffe0ff */
[----:B------:R-:W-:Y:S02]  /*38b0*/  SHF.R.S32.HI R179, RZ, 0x1f, R178 ;  /* 0x0000001fffb37819 */ /* 0x000fe400000114b2 */
        /* <DEDUP_REMOVED lines=20> */
[----:B------:R-:W-:Y:S02]  /*3a00*/  IMAD.SHL.U32 R130, R130, 0x2, RZ ;  /* 0x0000000282827824 */ /* 0x000fe400078e00ff */
[----:B------:R-:W-:Y:S01]  /*3a10*/  IMAD.MOV.U32 R177, RZ, RZ, 0x4 ;  /* 0x00000004ffb17424 */ /* 0x000fe200078e00ff */
[----:B------:R-:W-:Y:S01]  /*3a20*/  ULDC UR28, c[0x0][0x2e4] ;  /* 0x0000b900001c7ab9 */ /* 0x000fe20000000800 */
[----:B--2---:R-:W-:-:S04]  /*3a30*/  IADD3 R178, P2, P1, R6, UR8, R178 ;  /* 0x0000000806b27c10 */ /* 0x004fc8000f95e0b2 */
[----:B---3--:R-:W-:Y:S01]  /*3a40*/  IADD3.X R179, R7, UR7, R179, P2, P1 ;  /* 0x0000000707b37c10 */ /* 0x008fe200097e24b3 */
[----:B----4-:R-:W1:Y:S08]  /*3a50*/  R2UR UR16, R4 ;  /* 0x00000000041073c2 */ /* 0x010e7000000e0000 */
        /* <DEDUP_REMOVED lines=14> */
.L_x_986:
[----:B------:R-:W0:Y:S01]  /*3b40*/  LDGDEPBAR ;  /* 0x00000000000079af */ /* 0x000e220000000000 */
[----:B------:R-:W-:Y:S01]  /*3b50*/  IMAD.U32 R4, RZ, RZ, UR30 ;  /* 0x0000001eff047e24 */ /* 0x000fe2000f8e00ff */
[----:B------:R-:W-:Y:S01]  /*3b60*/  IADD3 R112, R136, R131, RZ ;  /* 0x0000008388707210 */ /* 0x000fe20007ffe0ff */
[----:B------:R-:W-:Y:S01]  /*3b70*/  IMAD.U32 R5, RZ, RZ, UR29 ;  /* 0x0000001dff057e24 */ /* 0x000fe2000f8e00ff */
[----:B------:R-:W-:Y:S02]  /*3b80*/  USHF.L.U32 UR27, UR14, 0x7, URZ ;  /* 0x000000070e1b7899 */ /* 0x000fe4000800063f */
[C---:B------:R-:W-:Y:S02]  /*3b90*/  LEA R4, P0, R140.reuse, R4, 0x2 ;  /* 0x000000048c047211 */ /* 0x040fe400078010ff */
[----:B------:R-:W-:Y:S02]  /*3ba0*/  UIADD3 UR26, UR27, UR9, URZ ;  /* 0x000000091b1a7290 */ /* 0x000fe4000fffe03f */
[----:B------:R-:W-:Y:S02]  /*3bb0*/  LEA.HI.X.SX32 R5, R140, R5, 0x2, P0 ;  /* 0x000000058c057211 */ /* 0x000fe400000f16ff */
        /* <DEDUP_REMOVED lines=45> */
[C---:B------:R-:W-:Y:S07]  /*3e90*/  HMMA.16816.F32 R24, R112.reuse, R116, R24 ;  /* 0x000000747018723c */ /* 0x040fee0000001818 */
[----:B------:R-:W-:Y:S01]  /*3ea0*/  IMAD.MOV.U32 R116, RZ, RZ, R190 ;  /* 0x000000ffff747224 */ /* 0x000fe200078e00be */
[-C--:B------:R-:W-:Y:S04]  /*3eb0*/  HMMA.16816.F32 R28, R112, R118.reuse, R28 ;  /* 0x00000076701c723c */ /* 0x080fe8000000181c */
[----:B------:R-:W-:Y:S04]  /*3ec0*/  MOV R117, R191 ;  /* 0x000000bf00757202 */ /* 0x000fe80000000f00 */
        /* <DEDUP_REMOVED lines=20> */
.L_x_982:
[----:B------:R-:W-:Y:S01]  /*4010*/  IADD3 R123, R140, UR7, RZ ;  /* 0x000000078c7b7c10 */ /* 0x000fe2000fffe0ff */
[----:B------:R-:W1:Y:S01]  /*4020*/  S2R R106, SR_TID.X ;  /* 0x00000000006a7919 */ /* 0x000e620000002100 */
[----:B------:R-:W-:Y:S02]  /*4030*/  UIADD3 UR7, -UR8, UR4, -UR9 ;  /* 0x0000000408077290 */ /* 0x000fe4000fffe909 */
[C---:B------:R-:W-:Y:S01]  /*4040*/  IADD3 R104, R123.reuse, 0x8, RZ ;  /* 0x000000087b687810 */ /* 0x040fe20007ffe0ff */
[----:B------:R-:W-:Y:S01]  /*4050*/  UMOV UR28, UR8 ;  /* 0x00000008001c7c82 */ /* 0x000fe20008000000 */
[C---:B------:R-:W-:Y:S02]  /*4060*/  IADD3 R102, R123.reuse, 0x40, RZ ;  /* 0x000000407b667810 */ /* 0x040fe40007ffe0ff */
[C---:B------:R-:W-:Y:S02]  /*4070*/  IADD3 R100, R123.reuse, 0x48, RZ ;  /* 0x000000487b647810 */ /* 0x040fe40007ffe0ff */
[C---:B------:R-:W-:Y:S02]  /*4080*/  IADD3 R124, R123.reuse, UR7, RZ ;  /* 0x000000077b7c7c10 */ /* 0x040fe4000fffe0ff */
[----:B------:R-:W-:Y:S02]  /*4090*/  IADD3 R105, R104, UR7, RZ ;  /* 0x0000000768697c10 */ /* 0x000fe4000fffe0ff */
[----:B------:R-:W-:Y:S02]  /*40a0*/  IADD3 R103, R102, UR7, RZ ;  /* 0x0000000766677c10 */ /* 0x000fe4000fffe0ff */
[----:B------:R-:W-:Y:S01]  /*40b0*/  IADD3 R101, R100, UR7, RZ ;  /* 0x0000000764657c10 */ /* 0x000fe2000fffe0ff */
[----:B------:R-:W-:Y:S01]  /*40c0*/  UIADD3 UR7, UR4, 0x1, -UR9 ;  /* 0x0000000104077890 */ /* 0x000fe2000fffe809 */
[----:B------:R-:W-:Y:S02]  /*40d0*/  IMNMX R124, RZ, R124, !PT ;  /* 0x0000007cff7c7217 */ /* 0x000fe40007800200 */
[----:B------:R-:W-:Y:S01]  /*40e0*/  IMNMX R105, RZ, R105, !PT ;  /* 0x00000069ff697217 */ /* 0x000fe20007800200 */
[----:B------:R-:W-:Y:S01]  /*40f0*/  UIADD3 UR7, UR7, UR59, URZ ;  /* 0x0000003b07077290 */ /* 0x000fe2000fffe03f */
[----:B------:R-:W-:Y:S02]  /*4100*/  IMNMX R103, RZ, R103, !PT ;  /* 0x00000067ff677217 */ /* 0x000fe40007800200 */
[----:B------:R-:W-:Y:S01]  /*4110*/  IMNMX R101, RZ, R101, !PT ;  /* 0x00000065ff657217 */ /* 0x000fe20007800200 */
[----:B-1----:R-:W-:Y:S02]  /*4120*/  IMAD.SHL.U32 R106, R106, 0x2, RZ ;  /* 0x000000026a6a7824 */ /* 0x002fe400078e00ff */
[----:B------:R-:W-:Y:S02]  /*4130*/  IADD3 R123, R123, UR7, RZ ;  /* 0x000000077b7b7c10 */ /* 0x000fe4000fffe0ff */
[----:B------:R-:W-:Y:S02]  /*4140*/  IADD3 R104, R104, UR7, RZ ;  /* 0x0000000768687c10 */ /* 0x000fe4000fffe0ff */
[----:B------:R-:W-:Y:S01]  /*4150*/  LOP3.LUT R107, R106, 0x6, RZ, 0xc0, !PT ;  /* 0x000000066a6b7812 */ /* 0x000fe200078ec0ff */
[----:B------:R-:W-:Y:S01]  /*4160*/  IMAD.U32 R106, RZ, RZ, UR14 ;  /* 0x0000000eff6a7e24 */ /* 0x000fe2000f8e00ff */
[----:B------:R-:W-:Y:S02]  /*4170*/  IMNMX R123, R123, UR4, PT ;  /* 0x000000047b7b7c17 */ /* 0x000fe4000b800200 */
[----:B------:R-:W-:Y:S01]  /*4180*/  IADD3 R102, R102, UR7, RZ ;  /* 0x0000000766667c10 */ /* 0x000fe2000fffe0ff */
[----:B------:R-:W-:Y:S01]  /*4190*/  IMAD R107, R141, 0x40, R107 ;  /* 0x000000408d6b7824 */ /* 0x000fe200078e026b */
[----:B------:R-:W-:Y:S02]  /*41a0*/  IADD3 R100, R100, UR7, RZ ;  /* 0x0000000764647c10 */ /* 0x000fe4000fffe0ff */
[----:B------:R-:W-:Y:S01]  /*41b0*/  IMNMX R104, R104, UR4, PT ;  /* 0x0000000468687c17 */ /* 0x000fe2000b800200 */
[----:B------:R-:W-:Y:S01]  /*41c0*/  IMAD R106, R106, 0x80, R107 ;  /* 0x000000806a6a7824 */ /* 0x000fe200078e026b */
[----:B------:R-:W-:Y:S02]  /*41d0*/  IMNMX R102, R102, UR4, PT ;  /* 0x0000000466667c17 */ /* 0x000fe4000b800200 */
[----:B------:R-:W-:Y:S02]  /*41e0*/  IMNMX R100, R100, UR4, PT ;  /* 0x0000000464647c17 */ /* 0x000fe4000b800200 */
[CC--:B------:R-:W-:Y:S02]  /*41f0*/  ISETP.GE.AND P0, PT, R106.reuse, R124.reuse, PT ;  /* 0x0000007c6a00720c */ /* 0x0c0fe40003f06270 */
        /* <DEDUP_REMOVED lines=206> */
.L_x_983:
[C---:B------:R-:W-:Y:S01]  /*4ee0*/  FSETP.NEU.FTZ.AND P0, PT, R183.reuse, -INF , PT ;  /* 0xff800000b700780b */ /* 0x040fe20003f1d000 */
[----:B------:R-:W-:Y:S01]  /*4ef0*/  FMUL.FTZ R100, R183, 1.4426950216293334961 ;  /* 0x3fb8aa3bb7647820 */ /* 0x000fe20000410000 */
[----:B------:R-:W-:Y:S01]  /*4f00*/  UISETP.GT.AND UP2, UPT, UR6, UR32, UPT ;  /* 0x000000200600728c */ /* 0x000fe2000bf44270 */
[----:B------:R-:W-:Y:S03]  /*4f10*/  FMUL.FTZ R101, R184, 1.4426950216293334961 ;  /* 0x3fb8aa3bb8657820 */ /* 0x000fe60000410000 */
[----:B------:R-:W-:Y:S02]  /*4f20*/  FSEL R100, R100, RZ, P0 ;  /* 0x000000ff64647208 */ /* 0x000fe40000000000 */
[----:B------:R-:W-:Y:S03]  /*4f30*/  FSETP.NEU.FTZ.AND P0, PT, R184, -INF , PT ;  /* 0xff800000b800780b */ /* 0x000fe60003f1d000 */
[--C-:B------:R-:W-:Y:S01]  /*4f40*/  FFMA.FTZ R64, R64, c[0x0][0x23c], -R100.reuse ;  /* 0x00008f0040407a23 */ /* 0x100fe20000010864 */
[----:B------:R-:W-:Y:S01]  /*4f50*/  FSEL R101, R101, RZ, P0 ;  /* 0x000000ff65657208 */ /* 0x000fe20000000000 */
[--C-:B------:R-:W-:Y:S01]  /*4f60*/  FFMA.FTZ R16, R16, c[0x0][0x23c], -R100.reuse ;  /* 0x00008f0010107a23 */ /* 0x100fe20000010864 */
[----:B------:R-:W-:Y:S01]  /*4f70*/  FSETP.NEU.FTZ.AND P0, PT, R181, -INF , PT ;  /* 0xff800000b500780b */ /* 0x000fe20003f1d000 */
        /* <DEDUP_REMOVED lines=24> */
[----:B------:R-:W-:Y:S01]  /*5100*/  FFMA.FTZ R55, R55, c[0x0][0x23c], -R101 ;  /* 0x00008f0037377a23 */ /* 0x000fe20000010865 */
[----:B------:R-:W-:Y:S01]  /*5110*/  FSEL R19, R19, RZ, P0 ;  /* 0x000000ff13137208 */ /* 0x000fe20000000000 */
[----:B------:R1:W-:Y:S01]  /*5120*/  MUFU.EX2 R223, R4 ;  /* 0x0000000400df7308 */ /* 0x0003e20000000800 */
[----:B------:R-:W-:Y:S01]  /*5130*/  FSETP.NEU.FTZ.AND P0, PT, R182, -INF , PT ;  /* 0xff800000b600780b */ /* 0x000fe20003f1d000 */
[----:B------:R-:W-:Y:S02]  /*5140*/  FFMA.FTZ R17, R17, c[0x0][0x23c], -R100 ;  /* 0x00008f0011117a23 */ /* 0x000fe40000010864 */
[--C-:B------:R-:W-:Y:S02]  /*5150*/  FFMA.FTZ R60, R60, c[0x0][0x23c], -R19.reuse ;  /* 0x00008f003c3c7a23 */ /* 0x100fe40000010813 */
[----:B--2---:R-:W-:Y:S02]  /*5160*/  FMUL.FTZ R16, R182, 1.4426950216293334961 ;  /* 0x3fb8aa3bb6107820 */ /* 0x004fe40000410000 */
[--C-:B------:R-:W-:Y:S02]  /*5170*/  FFMA.FTZ R28, R28, c[0x0][0x23c], -R19.reuse ;  /* 0x00008f001c1c7a23 */ /* 0x100fe40000010813 */
[----:B------:R2:W-:Y:S01]  /*5180*/  MUFU.EX2 R119, R51 ;  /* 0x0000003300777308 */ /* 0x0005e20000000800 */
[----:B------:R-:W-:Y:S01]  /*5190*/  FSEL R16, R16, RZ, P0 ;  /* 0x000000ff10107208 */ /* 0x000fe20000000000 */
[----:B------:R-:W-:Y:S02]  /*51a0*/  FFMA.FTZ R12, R12, c[0x0][0x23c], -R19 ;  /* 0x00008f000c0c7a23 */ /* 0x000fe40000010813 */
[----:B----4-:R-:W-:Y:S02]  /*51b0*/  IMAD.U32 R50, RZ, RZ, UR6 ;  /* 0x00000006ff327e24 */ /* 0x010fe4000f8e00ff */
[----:B------:R-:W-:Y:S02]  /*51c0*/  FFMA.FTZ R30, R30, c[0x0][0x23c], -R16 ;  /* 0x00008f001e1e7a23 */ /* 0x000fe40000010810 */
[----:B------:R-:W-:Y:S02]  /*51d0*/  IMAD R50, R50, 0x8, R142 ;  /* 0x0000000832327824 */ /* 0x000fe400078e028e */
[----:B------:R-:W-:Y:S01]  /*51e0*/  MUFU.EX2 R222, R7 ;  /* 0x0000000700de7308 */ /* 0x000fe20000000800 */
[--C-:B------:R-:W-:Y:S02]  /*51f0*/  FFMA.FTZ R11, R11, c[0x0][0x23c], -R16.reuse ;  /* 0x00008f000b0b7a23 */ /* 0x100fe40000010810 */
[----:B------:R-:W-:Y:S01]  /*5200*/  IADD3 R108, R50, 0x4, RZ ;  /* 0x00000004326c7810 */ /* 0x000fe20007ffe0ff */
[----:B-1----:R-:W-:Y:S02]  /*5210*/  IMAD.U32 R4, RZ, RZ, UR14 ;  /* 0x0000000eff047e24 */ /* 0x002fe4000f8e00ff */
[--C-:B------:R-:W-:Y:S02]  /*5220*/  FFMA.FTZ R31, R31, c[0x0][0x23c], -R16.reuse ;  /* 0x00008f001f1f7a23 */ /* 0x100fe40000010810 */
[----:B------:R-:W-:Y:S02]  /*5230*/  IMAD R4, R4, 0x2, R141 ;  /* 0x0000000204047824 */ /* 0x000fe400078e028d */
[----:B------:R1:W-:Y:S01]  /*5240*/  MUFU.EX2 R204, R60 ;  /* 0x0000003c00cc7308 */ /* 0x0003e20000000800 */
[--C-:B------:R-:W-:Y:S02]  /*5250*/  FFMA.FTZ R14, R14, c[0x0][0x23c], -R16.reuse ;  /* 0x00008f000e0e7a23 */ /* 0x100fe40000010810 */
[--C-:B------:R-:W-:Y:S02]  /*5260*/  FFMA.FTZ R15, R15, c[0x0][0x23c], -R16.reuse ;  /* 0x00008f000f0f7a23 */ /* 0x100fe40000010810 */
[----:B--2---:R-:W-:Y:S04]  /*5270*/  IMAD.WIDE.U32 R50, R50, -0x326172a9, RZ ;  /* 0xcd9e8d5732327825 */ /* 0x004fe800078e00ff */
[----:B------:R-:W-:Y:S01]  /*5280*/  FFMA.FTZ R63, R63, c[0x0][0x23c], -R16 ;  /* 0x00008f003f3f7a23 */ /* 0x000fe20000010810 */
[----:B------:R-:W-:Y:S01]  /*5290*/  LOP3.LUT R210, R51, R179, RZ, 0x3c, !PT ;  /* 0x000000b333d27212 */ /* 0x000fe200078e3cff */
[----:B------:R2:W-:Y:S01]  /*52a0*/  MUFU.EX2 R242, R6 ;  /* 0x0000000600f27308 */ /* 0x0005e20000000800 */
[--C-:B------:R-:W-:Y:S02]  /*52b0*/  FFMA.FTZ R24, R24, c[0x0][0x23c], -R19.reuse ;  /* 0x00008f0018187a23 */ /* 0x100fe40000010813 */
[--C-:B------:R-:W-:Y:S02]  /*52c0*/  FFMA.FTZ R44, R44, c[0x0][0x23c], -R19.reuse ;  /* 0x00008f002c2c7a23 */ /* 0x100fe40000010813 */
[----:B------:R-:W-:Y:S04]  /*52d0*/  IMAD.WIDE.U32 R210, R210, -0x2daee0ad, RZ ;  /* 0xd2511f53d2d27825 */ /* 0x000fe800078e00ff */
[--C-:B------:R-:W-:Y:S01]  /*52e0*/  FFMA.FTZ R29, R29, c[0x0][0x23c], -R19.reuse ;  /* 0x00008f001d1d7a23 */ /* 0x100fe20000010813 */
[----:B------:R4:W-:Y:S01]  /*52f0*/  MUFU.EX2 R196, R34 ;  /* 0x0000002200c47308 */ /* 0x0009e20000000800 */
[--C-:B------:R-:W-:Y:S02]  /*5300*/  FFMA.FTZ R8, R8, c[0x0][0x23c], -R19.reuse ;  /* 0x00008f0008087a23 */ /* 0x100fe40000010813 */
[----:B-1----:R-:W-:Y:S02]  /*5310*/  IMAD.SHL.U32 R60, R4, 0x2, RZ ;  /* 0x00000002043c7824 */ /* 0x002fe400078e00ff */
[--C-:B------:R-:W-:Y:S02]  /*5320*/  FFMA.FTZ R230, R40, c[0x0][0x23c], -R19.reuse ;  /* 0x00008f0028e67a23 */ /* 0x100fe40000010813 */
[--C-:B------:R-:W-:Y:S02]  /*5330*/  FFMA.FTZ R13, R13, c[0x0][0x23c], -R19.reuse ;  /* 0x00008f000d0d7a23 */ /* 0x100fe40000010813 */
[--C-:B------:R-:W-:Y:S01]  /*5340*/  FFMA.FTZ R25, R25, c[0x0][0x23c], -R19.reuse ;  /* 0x00008f0019197a23 */ /* 0x100fe20000010813 */
[----:B------:R1:W-:Y:S01]  /*5350*/  MUFU.EX2 R200, R30 ;  /* 0x0000001e00c87308 */ /* 0x0003e20000000800 */
[--C-:B------:R-:W-:Y:S02]  /*5360*/  FFMA.FTZ R45, R45, c[0x0][0x23c], -R19.reuse ;  /* 0x00008f002d2d7a23 */ /* 0x100fe40000010813 */
[--C-:B------:R-:W-:Y:S02]  /*5370*/  FFMA.FTZ R9, R9, c[0x0][0x23c], -R19.reuse ;  /* 0x00008f0009097a23 */ /* 0x100fe40000010813 */
[----:B--2---:R-:W-:Y:S04]  /*5380*/  IMAD.WIDE.U32 R6, R178, -0x2daee0ad, RZ ;  /* 0xd2511f53b2067825 */ /* 0x004fe800078e00ff */
[--C-:B------:R-:W-:Y:S01]  /*5390*/  FFMA.FTZ R41, R41, c[0x0][0x23c], -R19.reuse ;  /* 0x00008f0029297a23 */ /* 0x100fe20000010813 */
[----:B------:R-:W-:Y:S01]  /*53a0*/  LOP3.LUT R110, R6, UR50, RZ, 0x3c, !PT ;  /* 0x00000032066e7c12 */ /* 0x000fe2000f8e3cff */
[----:B------:R2:W-:Y:S01]  /*53b0*/  MUFU.EX2 R244, R11 ;  /* 0x0000000b00f47308 */ /* 0x0005e20000000800 */
[--C-:B------:R-:W-:Y:S01]  /*53c0*/  FFMA.FTZ R56, R56, c[0x0][0x23c], -R19.reuse ;  /* 0x00008f0038387a23 */ /* 0x100fe20000010813 */
[----:B----4-:R-:W-:Y:S01]  /*53d0*/  IADD3 R34, R60, 0x1, RZ ;  /* 0x000000013c227810 */ /* 0x010fe20007ffe0ff */
[--C-:B------:R-:W-:Y:S01]  /*53e0*/  FFMA.FTZ R57, R57, c[0x0][0x23c], -R19.reuse ;  /* 0x00008f0039397a23 */ /* 0x100fe20000010813 */
[----:B------:R-:W-:Y:S01]  /*53f0*/  LOP3.LUT R60, R7, UR31, R60, 0x96, !PT ;  /* 0x0000001f073c7c12 */ /* 0x000fe2000f8e963c */
[----:B------:R-:W-:Y:S01]  /*5400*/  FFMA.FTZ R19, R61, c[0x0][0x23c], -R19 ;  /* 0x00008f003d137a23 */ /* 0x000fe20000010813 */
[----:B------:R-:W-:Y:S01]  /*5410*/  LOP3.LUT R112, R110, R211, RZ, 0x3c, !PT ;  /* 0x000000d36e707212 */ /* 0x000fe200078e3cff */
[----:B------:R-:W-:Y:S01]  /*5420*/  FFMA.FTZ R245, R10, c[0x0][0x23c], -R16 ;  /* 0x00008f000af57a23 */ /* 0x000fe20000010810 */
[----:B------:R-:W-:Y:S02]  /*5430*/  LOP3.LUT R34, R7, UR31, R34, 0x96, !PT ;  /* 0x0000001f07227c12 */ /* 0x000fe4000f8e9622 */
[----:B------:R4:W-:Y:S01]  /*5440*/  MUFU.EX2 R127, R31 ;  /* 0x0000001f007f7308 */ /* 0x0009e20000000800 */
[----:B------:R-:W-:Y:S04]  /*5450*/  IMAD.WIDE.U32 R60, R60, -0x326172a9, RZ ;  /* 0xcd9e8d573c3c7825 */ /* 0x000fe800078e00ff */
[----:B------:R-:W-:Y:S01]  /*5460*/  IMAD.WIDE.U32 R112, R112, -0x326172a9, RZ ;  /* 0xcd9e8d5770707825 */ /* 0x000fe200078e00ff */
[----:B------:R-:W-:Y:S03]  /*5470*/  LOP3.LUT R10, R61, UR25, R50, 0x96, !PT ;  /* 0x000000193d0a7c12 */ /* 0x000fe6000f8e9632 */
[----:B------:R-:W-:Y:S01]  /*5480*/  IMAD.WIDE.U32 R108, R108, -0x326172a9, RZ ;  /* 0xcd9e8d576c6c7825 */ /* 0x000fe200078e00ff */
[----:B------:R-:W-:Y:S01]  /*5490*/  LOP3.LUT R212, R113, UR24, R60, 0x96, !PT ;  /* 0x0000001871d47c12 */ /* 0x000fe2000f8e963c */
[----:B------:R3:W-:Y:S02]  /*54a0*/  MUFU.EX2 R122, R35 ;  /* 0x00000023007a7308 */ /* 0x0007e40000000800 */
[----:B------:R-:W-:Y:S01]  /*54b0*/  FFMA.FTZ R26, R26, c[0x0][0x23c], -R16 ;  /* 0x00008f001a1a7a23 */ /* 0x000fe20000010810 */
[----:B-1----:R-:W-:Y:S01]  /*54c0*/  LOP3.LUT R30, R109, R179, RZ, 0x3c, !PT ;  /* 0x000000b36d1e7212 */ /* 0x002fe200078e3cff */
[----:B------:R-:W-:Y:S01]  /*54d0*/  IMAD.WIDE.U32 R212, R212, -0x2daee0ad, RZ ;  /* 0xd2511f53d4d47825 */ /* 0x000fe200078e00ff */
[----:B------:R-:W-:Y:S03]  /*54e0*/  LOP3.LUT R4, R61, UR25, R108, 0x96, !PT ;  /* 0x000000193d047c12 */ /* 0x000fe6000f8e966c */
[----:B--2---:R-:W-:Y:S02]  /*54f0*/  IMAD.WIDE.U32 R10, R10, -0x2daee0ad, RZ ;  /* 0xd2511f530a0a7825 */ /* 0x004fe400078e00ff */
[----:B------:R1:W-:Y:S02]  /*5500*/  MUFU.EX2 R240, R14 ;  /* 0x0000000e00f07308 */ /* 0x0003e40000000800 */
[----:B------:R-:W-:Y:S01]  /*5510*/  IMAD.WIDE.U32 R102, R4, -0x2daee0ad, RZ ;  /* 0xd2511f5304667825 */ /* 0x000fe200078e00ff */
[----:B------:R-:W-:Y:S02]  /*5520*/  LOP3.LUT R106, R11, UR23, R210, 0x96, !PT ;  /* 0x000000170b6a7c12 */ /* 0x000fe4000f8e96d2 */
[----:B------:R-:W-:Y:S01]  /*5530*/  LOP3.LUT R10, R213, UR21, R10, 0x96, !PT ;  /* 0x00000015d50a7c12 */ /* 0x000fe2000f8e960a */
[----:B----4-:R-:W-:Y:S04]  /*5540*/  IMAD.WIDE.U32 R30, R30, -0x2daee0ad, RZ ;  /* 0xd2511f531e1e7825 */ /* 0x010fe800078e00ff */
[----:B------:R2:W-:Y:S01]  /*5550*/  MUFU.EX2 R208, R15 ;  /* 0x0000000f00d07308 */ /* 0x0005e20000000800 */
[----:B------:R-:W-:Y:S01]  /*5560*/  LOP3.LUT R110, R110, R31, RZ, 0x3c, !PT ;  /* 0x0000001f6e6e7212 */ /* 0x000fe200078e3cff */
[----:B------:R-:W-:Y:S04]  /*5570*/  IMAD.WIDE.U32 R106, R106, -0x326172a9, RZ ;  /* 0xcd9e8d576a6a7825 */ /* 0x000fe800078e00ff */
[----:B---3--:R-:W-:Y:S01]  /*5580*/  IMAD.WIDE.U32 R34, R34, -0x326172a9, RZ ;  /* 0xcd9e8d5722227825 */ /* 0x008fe200078e00ff */
[----:B------:R-:W-:Y:S03]  /*5590*/  LOP3.LUT R114, R107, UR22, R112, 0x96, !PT ;  /* 0x000000166b727c12 */ /* 0x000fe6000f8e9670 */
[----:B------:R3:W-:Y:S01]  /*55a0*/  MUFU.EX2 R237, R22 ;  /* 0x0000001600ed7308 */ /* 0x0007e20000000800 */
[----:B------:R-:W-:Y:S01]  /*55b0*/  LOP3.LUT R50, R35, UR25, R50, 0x96, !PT ;  /* 0x0000001923327c12 */ /* 0x000fe2000f8e9632 */
[----:B------:R-:W-:Y:S01]  /*55c0*/  IMAD.WIDE.U32 R114, R114, -0x2daee0ad, RZ ;  /* 0xd2511f5372727825 */ /* 0x000fe200078e00ff */
[----:B------:R-:W-:Y:S02]  /*55d0*/  LOP3.LUT R104, R113, UR24, R34, 0x96, !PT ;  /* 0x0000001871687c12 */ /* 0x000fe4000f8e9622 */
[----:B-1----:R-:W-:Y:S01]  /*55e0*/  LOP3.LUT R14, R103, UR23, R30, 0x96, !PT ;  /* 0x00000017670e7c12 */ /* 0x002fe2000f8e961e */
[----:B------:R-:W-:Y:S01]  /*55f0*/  IMAD.WIDE.U32 R110, R110, -0x326172a9, RZ ;  /* 0xcd9e8d576e6e7825 */ /* 0x000fe200078e00ff */
[----:B------:R-:W-:Y:S03]  /*5600*/  LOP3.LUT R108, R35, UR25, R108, 0x96, !PT ;  /* 0x00000019236c7c12 */ /* 0x000fe6000f8e966c */
[----:B------:R1:W-:Y:S01]  /*5610*/  MUFU.EX2 R205, R23 ;  /* 0x0000001700cd7308 */ /* 0x0003e20000000800 */
[C---:B------:R-:W-:Y:S01]  /*5620*/  LOP3.LUT R60, R111.reuse, UR24, R60, 0x96, !PT ;  /* 0x000000186f3c7c12 */ /* 0x040fe2000f8e963c */
[----:B------:R-:W-:Y:S01]  /*5630*/  IMAD.WIDE.U32 R10, R10, -0x326172a9, RZ ;  /* 0xcd9e8d570a0a7825 */ /* 0x000fe200078e00ff */
[----:B------:R-:W-:Y:S03]  /*5640*/  LOP3.LUT R34, R111, UR24, R34, 0x96, !PT ;  /* 0x000000186f227c12 */ /* 0x000fe6000f8e9622 */
[----:B--2---:R-:W-:Y:S01]  /*5650*/  IMAD.WIDE.U32 R14, R14, -0x326172a9, RZ ;  /* 0xcd9e8d570e0e7825 */ /* 0x004fe200078e00ff */
[----:B------:R-:W-:Y:S03]  /*5660*/  LOP3.LUT R106, R11, UR20, R106, 0x96, !PT ;  /* 0x000000140b6a7c12 */ /* 0x000fe6000f8e966a */
[----:B------:R2:W4:Y:S01]  /*5670*/  MUFU.EX2 R121, R32 ;  /* 0x0000002000797308 */ /* 0x0005220000000800 */
[----:B------:R-:W-:Y:S01]  /*5680*/  LOP3.LUT R6, R15, UR22, R110, 0x96, !PT ;  /* 0x000000160f067c12 */ /* 0x000fe2000f8e966e */
[----:B------:R-:W-:Y:S01]  /*5690*/  FFMA.FTZ R27, R27, c[0x0][0x23c], -R16 ;  /* 0x00008f001b1b7a23 */ /* 0x000fe20000010810 */
[----:B---3--:R-:W-:Y:S01]  /*56a0*/  LOP3.LUT R22, R115, UR19, R212, 0x96, !PT ;  /* 0x0000001373167c12 */ /* 0x008fe2000f8e96d4 */
[----:B------:R-:W-:Y:S04]  /*56b0*/  IMAD.WIDE.U32 R104, R104, -0x2daee0ad, RZ ;  /* 0xd2511f5368687825 */ /* 0x000fe800078e00ff */
[----:B------:R-:W-:Y:S02]  /*56c0*/  IMAD.WIDE.U32 R50, R50, -0x2daee0ad, RZ ;  /* 0xd2511f5332327825 */ /* 0x000fe400078e00ff */
[----:B------:R-:W3:Y:S02]  /*56d0*/  MUFU.EX2 R125, R28 ;  /* 0x0000001c007d7308 */ /* 0x000ee40000000800 */
[----:B------:R-:W-:Y:S01]  /*56e0*/  IMAD.WIDE.U32 R106, R106, -0x2daee0ad, RZ ;  /* 0xd2511f536a6a7825 */ /* 0x000fe200078e00ff */
[----:B------:R-:W-:Y:S02]  /*56f0*/  LOP3.LUT R210, R51, UR23, R210, 0x96, !PT ;  /* 0x0000001733d27c12 */ /* 0x000fe4000f8e96d2 */
[----:B------:R-:W-:Y:S01]  /*5700*/  LOP3.LUT R50, R105, UR21, R50, 0x96, !PT ;  /* 0x0000001569327c12 */ /* 0x000fe2000f8e9632 */
[----:B------:R-:W-:Y:S04]  /*5710*/  IMAD.WIDE.U32 R60, R60, -0x2daee0ad, RZ ;  /* 0xd2511f533c3c7825 */ /* 0x000fe800078e00ff */
[----:B------:R3:W-:Y:S01]  /*5720*/  MUFU.EX2 R234, R29 ;  /* 0x0000001d00ea7308 */ /* 0x0007e20000000800 */
[----:B------:R-:W-:Y:S01]  /*5730*/  IMAD.WIDE.U32 R6, R6, -0x2daee0ad, RZ ;  /* 0xd2511f5306067825 */ /* 0x000fe200078e00ff */
[----:B------:R-:W-:Y:S03]  /*5740*/  LOP3.LUT R102, R61, UR21, R102, 0x96, !PT ;  /* 0x000000153d667c12 */ /* 0x000fe6000f8e9666 */
[----:B------:R-:W-:Y:S01]  /*5750*/  FFMA.FTZ R47, R47, c[0x0][0x23c], -R16 ;  /* 0x00008f002f2f7a23 */ /* 0x000fe20000010810 */
[----:B------:R-:W-:Y:S01]  /*5760*/  LOP3.LUT R60, R7, UR19, R60, 0x96, !PT ;  /* 0x00000013073c7c12 */ /* 0x000fe2000f8e963c */
[----:B------:R-:W-:Y:S01]  /*5770*/  IMAD.WIDE.U32 R210, R210, -0x326172a9, RZ ;  /* 0xcd9e8d57d2d27825 */ /* 0x000fe200078e00ff */
[----:B------:R-:W-:Y:S02]  /*5780*/  LOP3.LUT R7, R107, UR17, R114, 0x96, !PT ;  /* 0x000000116b077c12 */ /* 0x000fe4000f8e9672 */
[----:B------:R4:W-:Y:S01]  /*5790*/  MUFU.EX2 R233, R33 ;  /* 0x0000002100e97308 */ /* 0x0009e20000000800 */
[----:B------:R-:W-:Y:S01]  /*57a0*/  IMAD.WIDE.U32 R50, R50, -0x326172a9, RZ ;  /* 0xcd9e8d5732327825 */ /* 0x000fe200078e00ff */
[----:B------:R-:W-:Y:S03]  /*57b0*/  LOP3.LUT R112, R211, UR22, R112, 0x96, !PT ;  /* 0x00000016d3707c12 */ /* 0x000fe6000f8e9670 */
[----:B-1----:R-:W-:Y:S01]  /*57c0*/  IMAD.WIDE.U32 R22, R22, -0x326172a9, RZ ;  /* 0xcd9e8d5716167825 */ /* 0x002fe200078e00ff */
[----:B--2---:R-:W-:Y:S03]  /*57d0*/  LOP3.LUT R32, R51, UR20, R210, 0x96, !PT ;  /* 0x0000001433207c12 */ /* 0x004fe6000f8e96d2 */
[----:B------:R-:W-:Y:S01]  /*57e0*/  IMAD.WIDE.U32 R60, R60, -0x326172a9, RZ ;  /* 0xcd9e8d573c3c7825 */ /* 0x000fe200078e00ff */
[----:B------:R-:W-:Y:S01]  /*57f0*/  LOP3.LUT R10, R23, UR18, R10, 0x96, !PT ;  /* 0x00000012170a7c12 */ /* 0x000fe2000f8e960a */
[----:B------:R1:W-:Y:S02]  /*5800*/  MUFU.EX2 R235, R26 ;  /* 0x0000001a00eb7308 */ /* 0x0003e40000000800 */
[----:B------:R-:W-:Y:S04]  /*5810*/  IMAD.WIDE.U32 R102, R102, -0x326172a9, RZ ;  /* 0xcd9e8d5766667825 */ /* 0x000fe800078e00ff */
[----:B---3--:R-:W-:Y:S01]  /*5820*/  IMAD.WIDE.U32 R28, R7, -0x326172a9, RZ ;  /* 0xcd9e8d57071c7825 */ /* 0x008fe200078e00ff */
[----:B------:R-:W-:Y:S03]  /*5830*/  LOP3.LUT R14, R103, UR20, R14, 0x96, !PT ;  /* 0x00000014670e7c12 */ /* 0x000fe6000f8e960e */
[----:B------:R2:W-:Y:S01]  /*5840*/  MUFU.EX2 R243, R8 ;  /* 0x0000000800f37308 */ /* 0x0005e20000000800 */
[----:B------:R-:W-:Y:S01]  /*5850*/  LOP3.LUT R7, R28, 0xff, RZ, 0xc0, !PT ;  /* 0x000000ff1c077812 */ /* 0x000fe200078ec0ff */
[----:B------:R-:W-:Y:S01]  /*5860*/  IMAD.WIDE.U32 R112, R112, -0x2daee0ad, RZ ;  /* 0xd2511f5370707825 */ /* 0x000fe200078e00ff */
[----:B------:R-:W-:Y:S02]  /*5870*/  LOP3.LUT R22, R29, UR16, R22, 0x96, !PT ;  /* 0x000000101d167c12 */ /* 0x000fe4000f8e9616 */
[----:B------:R-:W-:Y:S01]  /*5880*/  ISETP.LE.U32.AND P3, PT, R7, UR5, PT ;  /* 0x0000000507007c0c */ /* 0x000fe2000bf63070 */
[----:B----4-:R-:W-:Y:S01]  /*5890*/  IMAD.WIDE.U32 R32, R32, -0x2daee0ad, RZ ;  /* 0xd2511f5320207825 */ /* 0x010fe200078e00ff */
[----:B------:R-:W-:Y:S02]  /*58a0*/  LOP3.LUT R104, R113, UR19, R104, 0x96, !PT ;  /* 0x0000001371687c12 */ /* 0x000fe4000f8e9668 */
[----:B------:R-:W-:Y:S01]  /*58b0*/  LOP3.LUT R29, R28, 0xffff, RZ, 0xc0, !PT ;  /* 0x0000ffff1c1d7812 */ /* 0x000fe200078ec0ff */
[----:B------:R-:W-:Y:S01]  /*58c0*/  MUFU.EX2 R202, R27 ;  /* 0x0000001b00ca7308 */ /* 0x000fe20000000800 */
[----:B------:R-:W-:Y:S02]  /*58d0*/  IMAD.WIDE.U32 R10, R10, -0x2daee0ad, RZ ;  /* 0xd2511f530a0a7825 */ /* 0x000fe400078e00ff */
[----:B------:R-:W-:Y:S02]  /*58e0*/  SHF.R.U32.HI R29, RZ, 0x8, R29 ;  /* 0x00000008ff1d7819 */ /* 0x000fe4000001161d */
[----:B-1----:R-:W-:Y:S01]  /*58f0*/  LOP3.LUT R26, R61, UR18, R102, 0x96, !PT ;  /* 0x000000123d1a7c12 */ /* 0x002fe2000f8e9666 */
[----:B------:R-:W-:Y:S01]  /*5900*/  FFMA.FTZ R5, R5, c[0x0][0x23c], -R100 ;  /* 0x00008f0005057a23 */ /* 0x000fe20000010864 */
[----:B------:R-:W-:Y:S01]  /*5910*/  LOP3.LUT R102, R33, UR17, R112, 0x96, !PT ;  /* 0x0000001121667c12 */ /* 0x000fe2000f8e9670 */
[----:B------:R-:W-:Y:S01]  /*5920*/  IMAD.SHL.U32 R112, R139, 0x2, RZ ;  /* 0x000000028b707824 */ /* 0x000fe200078e00ff */
[----:B------:R-:W-:Y:S01]  /*5930*/  SHF.R.U32.HI R40, RZ, 0x10, R10 ;  /* 0x00000010ff287819 */ /* 0x000fe2000001160a */
[----:B------:R1:W-:Y:S01]  /*5940*/  MUFU.EX2 R239, R17 ;  /* 0x0000001100ef7308 */ /* 0x0003e20000000800 */
[----:B------:R-:W-:Y:S01]  /*5950*/  LOP3.LUT R29, R29, 0xffff, RZ, 0xc0, !PT ;  /* 0x0000ffff1d1d7812 */ /* 0x000fe200078ec0ff */
[----:B------:R-:W-:Y:S01]  /*5960*/  IMAD.WIDE.U32 R108, R108, -0x2daee0ad, RZ ;  /* 0xd2511f536c6c7825 */ /* 0x000fe200078e00ff */
[----:B------:R-:W-:Y:S02]  /*5970*/  LOP3.LUT R40, R40, 0xff, RZ, 0xc0, !PT ;  /* 0x000000ff28287812 */ /* 0x000fe400078ec0ff */
[----:B--2---:R-:W-:Y:S01]  /*5980*/  SHF.R.U32.HI R8, RZ, 0x18, R28 ;  /* 0x00000018ff087819 */ /* 0x004fe2000001161c */
[----:B------:R-:W-:Y:S01]  /*5990*/  IMAD.WIDE.U32 R34, R34, -0x2daee0ad, RZ ;  /* 0xd2511f5322227825 */ /* 0x000fe200078e00ff */
[----:B------:R-:W-:Y:S02]  /*59a0*/  LOP3.LUT R30, R109, UR23, R30, 0x96, !PT ;  /* 0x000000176d1e7c12 */ /* 0x000fe4000f8e961e */
[----:B------:R-:W-:Y:S01]  /*59b0*/  ISETP.LE.U32.AND P4, PT, R8, UR5, PT ;  /* 0x0000000508007c0c */ /* 0x000fe2000bf83070 */
[----:B------:R2:W-:Y:S01]  /*59c0*/  MUFU.EX2 R207, R12 ;  /* 0x0000000c00cf7308 */ /* 0x0005e20000000800 */
[----:B------:R-:W-:Y:S01]  /*59d0*/  LOP3.LUT R108, R35, UR21, R108, 0x96, !PT ;  /* 0x00000015236c7c12 */ /* 0x000fe2000f8e966c */
[----:B------:R-:W-:Y:S04]  /*59e0*/  IMAD.WIDE.U32 R102, R102, -0x326172a9, RZ ;  /* 0xcd9e8d5766667825 */ /* 0x000fe800078e00ff */
[----:B------:R-:W-:Y:S01]  /*59f0*/  IMAD.WIDE.U32 R108, R108, -0x326172a9, RZ ;  /* 0xcd9e8d576c6c7825 */ /* 0x000fe200078e00ff */
[----:B------:R-:W-:Y:S03]  /*5a00*/  SHF.R.U32.HI R7, RZ, 0x18, R102 ;  /* 0x00000018ff077819 */ /* 0x000fe60000011666 */
[----:B------:R3:W-:Y:S01]  /*5a10*/  MUFU.EX2 R124, R47 ;  /* 0x0000002f007c7308 */ /* 0x0007e20000000800 */
[----:B------:R-:W-:Y:S02]  /*5a20*/  FFMA.FTZ R20, R20, c[0x0][0x23c], -R100 ;  /* 0x00008f0014147a23 */ /* 0x000fe40000010864 */
[----:B------:R-:W-:Y:S01]  /*5a30*/  FFMA.FTZ R227, R43, c[0x0][0x23c], -R16 ;  /* 0x00008f002be37a23 */ /* 0x000fe20000010810 */
[----:B-1----:R-:W-:Y:S01]  /*5a40*/  LOP3.LUT R17, R10, 0xff, RZ, 0xc0, !PT ;  /* 0x000000ff0a117812 */ /* 0x002fe200078ec0ff */
[----:B------:R-:W-:Y:S01]  /*5a50*/  IMAD.WIDE.U32 R26, R26, -0x2daee0ad, RZ ;  /* 0xd2511f531a1a7825 */ /* 0x000fe200078e00ff */
[----:B------:R-:W-:Y:S02]  /*5a60*/  SHF.R.U32.HI R43, RZ, 0x10, R28 ;  /* 0x00000010ff2b7819 */ /* 0x000fe4000001161c */
[----:B------:R-:W-:Y:S01]  /*5a70*/  ISETP.LE.U32.AND P2, PT, R17, UR5, PT ;  /* 0x0000000511007c0c */ /* 0x000fe2000bf43070 */
[----:B------:R-:W-:Y:S01]  /*5a80*/  IMAD.WIDE.U32 R14, R14, -0x2daee0ad, RZ ;  /* 0xd2511f530e0e7825 */ /* 0x000fe200078e00ff */
[----:B------:R-:W-:Y:S01]  /*5a90*/  LOP3.LUT R28, R10, 0xffff, RZ, 0xc0, !PT ;  /* 0x0000ffff0a1c7812 */ /* 0x000fe200078ec0ff */
[----:B------:R1:W-:Y:S01]  /*5aa0*/  MUFU.EX2 R206, R18 ;  /* 0x0000001200ce7308 */ /* 0x0003e20000000800 */
[----:B------:R-:W-:Y:S01]  /*5ab0*/  LOP3.LUT R43, R43, 0xff, RZ, 0xc0, !PT ;  /* 0x000000ff2b2b7812 */ /* 0x000fe200078ec0ff */
[----:B------:R-:W-:Y:S01]  /*5ac0*/  IMAD.WIDE.U32 R104, R104, -0x326172a9, RZ ;  /* 0xcd9e8d5768687825 */ /* 0x000fe200078e00ff */
[----:B--2---:R-:W-:Y:S02]  /*5ad0*/  SHF.R.U32.HI R12, RZ, 0x18, R10 ;  /* 0x00000018ff0c7819 */ /* 0x004fe4000001160a */
[----:B------:R-:W-:Y:S01]  /*5ae0*/  SHF.R.U32.HI R10, RZ, 0x18, R26 ;  /* 0x00000018ff0a7819 */ /* 0x000fe2000001161a */
[----:B------:R-:W-:Y:S01]  /*5af0*/  FFMA.FTZ R46, R46, c[0x0][0x23c], -R16 ;  /* 0x00008f002e2e7a23 */ /* 0x000fe20000010810 */
[----:B------:R-:W-:Y:S01]  /*5b00*/  LOP3.LUT R6, R15, UR17, R6, 0x96, !PT ;  /* 0x000000110f067c12 */ /* 0x000fe2000f8e9606 */
[----:B------:R-:W-:Y:S01]  /*5b10*/  FFMA.FTZ R48, R48, c[0x0][0x23c], -R100 ;  /* 0x00008f0030307a23 */ /* 0x000fe20000010864 */
[----:B------:R-:W-:Y:S01]  /*5b20*/  ISETP.LE.U32.AND P1, PT, R12, UR5, PT ;  /* 0x000000050c007c0c */ /* 0x000fe2000bf23070 */
[----:B------:R2:W-:Y:S01]  /*5b30*/  MUFU.EX2 R123, R44 ;  /* 0x0000002c007b7308 */ /* 0x0005e20000000800 */
[----:B------:R-:W-:Y:S01]  /*5b40*/  ISETP.LE.U32.AND P5, PT, R10, UR5, PT ;  /* 0x000000050a007c0c */ /* 0x000fe2000bfa3070 */
[----:B------:R-:W-:Y:S01]  /*5b50*/  IMAD.WIDE.U32 R30, R30, -0x326172a9, RZ ;  /* 0xcd9e8d571e1e7825 */ /* 0x000fe200078e00ff */
[----:B---3--:R-:W-:Y:S02]  /*5b60*/  SHF.R.U32.HI R47, RZ, 0x18, R22 ;  /* 0x00000018ff2f7819 */ /* 0x008fe40000011616 */
[----:B------:R-:W-:Y:S01]  /*5b70*/  LOP3.LUT R50, R105, UR18, R50, 0x96, !PT ;  /* 0x0000001269327c12 */ /* 0x000fe2000f8e9632 */
[----:B------:R-:W-:Y:S01]  /*5b80*/  FFMA.FTZ R36, R36, c[0x0][0x23c], -R100 ;  /* 0x00008f0024247a23 */ /* 0x000fe20000010864 */
[----:B------:R-:W-:Y:S01]  /*5b90*/  LOP3.LUT R15, R103, UR16, R104, 0x96, !PT ;  /* 0x00000010670f7c12 */ /* 0x000fe2000f8e9668 */
[----:B------:R-:W-:Y:S01]  /*5ba0*/  IMAD.WIDE.U32 R104, R6, -0x326172a9, RZ ;  /* 0xcd9e8d5706687825 */ /* 0x000fe200078e00ff */
[----:B------:R-:W-:Y:S01]  /*5bb0*/  LOP3.LUT R110, R31, UR22, R110, 0x96, !PT ;  /* 0x000000161f6e7c12 */ /* 0x000fe2000f8e966e */
[----:B------:R3:W-:Y:S01]  /*5bc0*/  MUFU.EX2 R247, R5 ;  /* 0x0000000500f77308 */ /* 0x0007e20000000800 */
[----:B------:R-:W-:Y:S01]  /*5bd0*/  LOP3.LUT R30, R109, UR20, R30, 0x96, !PT ;  /* 0x000000146d1e7c12 */ /* 0x000fe2000f8e961e */
[----:B------:R-:W-:Y:S01]  /*5be0*/  IMAD.WIDE.U32 R50, R50, -0x2daee0ad, RZ ;  /* 0xd2511f5332327825 */ /* 0x000fe200078e00ff */
[----:B------:R-:W-:Y:S02]  /*5bf0*/  LOP3.LUT R14, R27, UR15, R14, 0x96, !PT ;  /* 0x0000000f1b0e7c12 */ /* 0x000fe4000f8e960e */
[----:B-1----:R-:W-:Y:S01]  /*5c00*/  LOP3.LUT R18, R11, UR15, R106, 0x96, !PT ;  /* 0x0000000f0b127c12 */ /* 0x002fe2000f8e966a */
[----:B------:R-:W-:Y:S01]  /*5c10*/  IMAD.WIDE.U32 R110, R110, -0x2daee0ad, RZ ;  /* 0xd2511f536e6e7825 */ /* 0x000fe200078e00ff */
[----:B------:R-:W-:Y:S02]  /*5c20*/  LOP3.LUT R11, R26, 0xff, RZ, 0xc0, !PT ;  /* 0x000000ff1a0b7812 */ /* 0x000fe400078ec0ff */
[----:B------:R-:W-:Y:S01]  /*5c30*/  LOP3.LUT R10, R105, UR16, R60, 0x96, !PT ;  /* 0x00000010690a7c12 */ /* 0x000fe2000f8e963c */
[----:B------:R1:W-:Y:S01]  /*5c40*/  MUFU.EX2 R231, R38 ;  /* 0x0000002600e77308 */ /* 0x0003e20000000800 */
[----:B------:R-:W-:Y:S01]  /*5c50*/  LOP3.LUT R34, R111, UR19, R34, 0x96, !PT ;  /* 0x000000136f227c12 */ /* 0x000fe2000f8e9622 */
[----:B------:R-:W-:Y:S01]  /*5c60*/  FFMA.FTZ R49, R49, c[0x0][0x23c], -R100 ;  /* 0x00008f0031317a23 */ /* 0x000fe20000010864 */
[----:B------:R-:W-:Y:S01]  /*5c70*/  ISETP.LE.U32.AND P6, PT, R11, UR5, PT ;  /* 0x000000050b007c0c */ /* 0x000fe2000bfc3070 */
[----:B------:R-:W-:Y:S01]  /*5c80*/  IMAD.WIDE.U32 R30, R30, -0x2daee0ad, RZ ;  /* 0xd2511f531e1e7825 */ /* 0x000fe200078e00ff */
[----:B--2---:R-:W-:Y:S02]  /*5c90*/  SHF.R.U32.HI R44, RZ, 0x18, R104 ;  /* 0x00000018ff2c7819 */ /* 0x004fe40000011668 */
[----:B------:R-:W-:Y:S01]  /*5ca0*/  SHF.R.U32.HI R28, RZ, 0x8, R28 ;  /* 0x00000008ff1c7819 */ /* 0x000fe2000001161c */
[----:B------:R-:W-:Y:S01]  /*5cb0*/  IMAD.WIDE.U32 R34, R34, -0x326172a9, RZ ;  /* 0xcd9e8d5722227825 */ /* 0x000fe200078e00ff */
[----:B------:R-:W-:Y:S01]  /*5cc0*/  LOP3.LUT R4, R31, UR17, R110, 0x96, !PT ;  /* 0x000000111f047c12 */ /* 0x000fe2000f8e966e */
[----:B------:R2:W-:Y:S01]  /*5cd0*/  MUFU.EX2 R203, R20 ;  /* 0x0000001400cb7308 */ /* 0x0005e20000000800 */
[----:B------:R-:W-:Y:S01]  /*5ce0*/  LOP3.LUT R28, R28, 0xffff, RZ, 0xc0, !PT ;  /* 0x0000ffff1c1c7812 */ /* 0x000fe200078ec0ff */
[--C-:B------:R-:W-:Y:S01]  /*5cf0*/  FFMA.FTZ R21, R21, c[0x0][0x23c], -R100.reuse ;  /* 0x00008f0015157a23 */ /* 0x100fe20000010864 */
[----:B------:R-:W-:Y:S01]  /*5d00*/  LOP3.LUT R12, R50, 0xffff, RZ, 0xc0, !PT ;  /* 0x0000ffff320c7812 */ /* 0x000fe200078ec0ff */
[----:B------:R-:W-:Y:S01]  /*5d10*/  FFMA.FTZ R52, R52, c[0x0][0x23c], -R100 ;  /* 0x00008f0034347a23 */ /* 0x000fe20000010864 */
[----:B---3--:R-:W-:Y:S01]  /*5d20*/  SHF.R.U32.HI R5, RZ, 0x18, R14 ;  /* 0x00000018ff057819 */ /* 0x008fe2000001160e */
[----:B------:R-:W-:Y:S01]  /*5d30*/  FFMA.FTZ R42, R42, c[0x0][0x23c], -R16 ;  /* 0x00008f002a2a7a23 */ /* 0x000fe20000010810 */
[----:B------:R-:W-:Y:S01]  /*5d40*/  SHF.R.U32.HI R12, RZ, 0x8, R12 ;  /* 0x00000008ff0c7819 */ /* 0x000fe2000001160c */
[--C-:B------:R-:W-:Y:S02]  /*5d50*/  FFMA.FTZ R37, R37, c[0x0][0x23c], -R100.reuse ;  /* 0x00008f0025257a23 */ /* 0x100fe40000010864 */
[----:B------:R3:W-:Y:S01]  /*5d60*/  MUFU.EX2 R191, R39 ;  /* 0x0000002700bf7308 */ /* 0x0007e20000000800 */
[----:B------:R-:W-:Y:S01]  /*5d70*/  LOP3.LUT R12, R12, 0xffff, RZ, 0xc0, !PT ;  /* 0x0000ffff0c0c7812 */ /* 0x000fe200078ec0ff */
[----:B------:R-:W-:Y:S01]  /*5d80*/  FFMA.FTZ R100, R53, c[0x0][0x23c], -R100 ;  /* 0x00008f0035647a23 */ /* 0x000fe20000010864 */
[----:B-1----:R-:W-:Y:S01]  /*5d90*/  SHF.R.U32.HI R38, RZ, 0x10, R102 ;  /* 0x00000010ff267819 */ /* 0x002fe20000011666 */
[--C-:B------:R-:W-:Y:S02]  /*5da0*/  FFMA.FTZ R59, R59, c[0x0][0x23c], -R16.reuse ;  /* 0x00008f003b3b7a23 */ /* 0x100fe40000010810 */
[--C-:B------:R-:W-:Y:S01]  /*5db0*/  FFMA.FTZ R58, R58, c[0x0][0x23c], -R16.reuse ;  /* 0x00008f003a3a7a23 */ /* 0x100fe20000010810 */
[----:B------:R-:W-:Y:S01]  /*5dc0*/  LOP3.LUT R38, R38, 0xff, RZ, 0xc0, !PT ;  /* 0x000000ff26267812 */ /* 0x000fe200078ec0ff */
[----:B------:R-:W-:Y:S02]  /*5dd0*/  FFMA.FTZ R16, R62, c[0x0][0x23c], -R16 ;  /* 0x00008f003e107a23 */ /* 0x000fe40000010810 */
[----:B------:R1:W-:Y:S01]  /*5de0*/  MUFU.EX2 R225, R46 ;  /* 0x0000002e00e17308 */ /* 0x0003e20000000800 */
[----:B--2---:R-:W-:Y:S04]  /*5df0*/  LOP3.LUT R20, R102, 0xff, RZ, 0xc0, !PT ;  /* 0x000000ff66147812 */ /* 0x004fe800078ec0ff */
[----:B------:R-:W-:Y:S02]  /*5e00*/  ISETP.LE.U32.AND P0, PT, R20, UR5, PT ;  /* 0x0000000514007c0c */ /* 0x000fe4000bf03070 */
[----:B------:R-:W-:Y:S03]  /*5e10*/  LOP3.LUT R20, R104, 0xffff, RZ, 0xc0, !PT ;  /* 0x0000ffff68147812 */ /* 0x000fe600078ec0ff */
[----:B------:R2:W4:Y:S01]  /*5e20*/  MUFU.EX2 R118, R48 ;  /* 0x0000003000767308 */ /* 0x0005220000000800 */
[----:B---3--:R-:W-:Y:S02]  /*5e30*/  SHF.R.U32.HI R39, RZ, 0x10, R26 ;  /* 0x00000010ff277819 */ /* 0x008fe4000001161a */
[----:B------:R-:W-:Y:S02]  /*5e40*/  LOP3.LUT R26, R26, 0xffff, RZ, 0xc0, !PT ;  /* 0x0000ffff1a1a7812 */ /* 0x000fe400078ec0ff */
[----:B------:R-:W-:Y:S01]  /*5e50*/  LOP3.LUT R27, R102, 0xffff, RZ, 0xc0, !PT ;  /* 0x0000ffff661b7812 */ /* 0x000fe200078ec0ff */
[----:B------:R-:W-:Y:S01]  /*5e60*/  IMAD.WIDE.U32 R102, R4, -0x326172a9, RZ ;  /* 0xcd9e8d5704667825 */ /* 0x000fe200078e00ff */
[----:B------:R-:W-:Y:S03]  /*5e70*/  LOP3.LUT R39, R39, 0xff, RZ, 0xc0, !PT ;  /* 0x000000ff27277812 */ /* 0x000fe600078ec0ff */
[----:B------:R3:W3:Y:S01]  /*5e80*/  MUFU.EX2 R201, R24 ;  /* 0x0000001800c97308 */ /* 0x0006e20000000800 */
[----:B------:R-:W-:Y:S02]  /*5e90*/  SHF.R.U32.HI R27, RZ, 0x8, R27 ;  /* 0x00000008ff1b7819 */ /* 0x000fe4000001161b */
[----:B------:R-:W-:Y:S02]  /*5ea0*/  LOP3.LUT R8, R103, UR16, R34, 0x96, !PT ;  /* 0x0000001067087c12 */ /* 0x000fe4000f8e9622 */
[----:B------:R-:W-:Y:S02]  /*5eb0*/  LOP3.LUT R34, R102, 0xff, RZ, 0xc0, !PT ;  /* 0x000000ff66227812 */ /* 0x000fe400078ec0ff */
[----:B-1----:R-:W-:Y:S02]  /*5ec0*/  LOP3.LUT R46, R104, 0xff, RZ, 0xc0, !PT ;  /* 0x000000ff682e7812 */ /* 0x002fe400078ec0ff */
[----:B------:R-:W-:Y:S01]  /*5ed0*/  SHF.R.U32.HI R23, RZ, 0x10, R102 ;  /* 0x00000010ff177819 */ /* 0x000fe20000011666 */
[----:B------:R1:W1:Y:S01]  /*5ee0*/  MUFU.EX2 R190, R36 ;  /* 0x0000002400be7308 */ /* 0x0002620000000800 */
[----:B------:R-:W-:Y:S02]  /*5ef0*/  LOP3.LUT R27, R27, 0xffff, RZ, 0xc0, !PT ;  /* 0x0000ffff1b1b7812 */ /* 0x000fe400078ec0ff */
[----:B------:R-:W-:Y:S02]  /*5f00*/  LOP3.LUT R23, R23, 0xff, RZ, 0xc0, !PT ;  /* 0x000000ff17177812 */ /* 0x000fe400078ec0ff */
[----:B--2---:R-:W-:Y:S02]  /*5f10*/  LOP3.LUT R48, R35, UR18, R108, 0x96, !PT ;  /* 0x0000001223307c12 */ /* 0x004fe4000f8e966c */
[----:B------:R-:W-:Y:S02]  /*5f20*/  SHF.R.U32.HI R35, RZ, 0x18, R50 ;  /* 0x00000018ff237819 */ /* 0x000fe40000011632 */
[----:B------:R-:W-:Y:S01]  /*5f30*/  SHF.R.U32.HI R26, RZ, 0x8, R26 ;  /* 0x00000008ff1a7819 */ /* 0x000fe2000001161a */
[----:B------:R2:W-:Y:S01]  /*5f40*/  MUFU.EX2 R224, R49 ;  /* 0x0000003100e07308 */ /* 0x0005e20000000800 */
[----:B------:R-:W-:Y:S02]  /*5f50*/  LOP3.LUT R11, R102, 0xffff, RZ, 0xc0, !PT ;  /* 0x0000ffff660b7812 */ /* 0x000fe400078ec0ff */
[----:B------:R-:W-:Y:S02]  /*5f60*/  LOP3.LUT R26, R26, 0xffff, RZ, 0xc0, !PT ;  /* 0x0000ffff1a1a7812 */ /* 0x000fe400078ec0ff */
[----:B---3--:R-:W-:Y:S02]  /*5f70*/  SHF.R.U32.HI R24, RZ, 0x10, R50 ;  /* 0x00000010ff187819 */ /* 0x008fe40000011632 */
[----:B------:R-:W-:Y:S02]  /*5f80*/  SHF.R.U32.HI R11, RZ, 0x8, R11 ;  /* 0x00000008ff0b7819 */ /* 0x000fe4000001160b */
[----:B------:R-:W-:Y:S01]  /*5f90*/  LOP3.LUT R24, R24, 0xff, RZ, 0xc0, !PT ;  /* 0x000000ff18187812 */ /* 0x000fe200078ec0ff */
[----:B------:R3:W-:Y:S01]  /*5fa0*/  MUFU.EX2 R241, R13 ;  /* 0x0000000d00f17308 */ /* 0x0007e20000000800 */
[----:B------:R-:W-:Y:S02]  /*5fb0*/  LOP3.LUT R11, R11, 0xffff, RZ, 0xc0, !PT ;  /* 0x0000ffff0b0b7812 */ /* 0x000fe400078ec0ff */
[----:B------:R-:W-:Y:S02]  /*5fc0*/  SHF.R.U32.HI R20, RZ, 0x8, R20 ;  /* 0x00000008ff147819 */ /* 0x000fe40000011614 */
[----:B-1----:R-:W-:Y:S02]  /*5fd0*/  LOP3.LUT R36, R50, 0xff, RZ, 0xc0, !PT ;  /* 0x000000ff32247812 */ /* 0x002fe400078ec0ff */
[----:B------:R-:W-:Y:S03]  /*5fe0*/  LOP3.LUT R20, R20, 0xffff, RZ, 0xc0, !PT ;  /* 0x0000ffff14147812 */ /* 0x000fe600078ec0ff */
[----:B------:R-:W1:Y:S01]  /*5ff0*/  MUFU.EX2 R197, R67 ;  /* 0x0000004300c57308 */ /* 0x000e620000000800 */
[----:B--2---:R-:W-:Y:S05]  /*6000*/  IMAD.WIDE.U32 R48, R48, -0x2daee0ad, RZ ;  /* 0xd2511f5330307825 */ /* 0x004fea00078e00ff */
[----:B------:R-:W-:Y:S04]  /*6010*/  LOP3.LUT R33, R48, 0xff, RZ, 0xc0, !PT ;  /* 0x000000ff30217812 */ /* 0x000fe800078ec0ff */
[----:B------:R-:W-:Y:S01]  /*6020*/  MUFU.EX2 R216, R66 ;  /* 0x0000004200d87308 */ /* 0x000fe20000000800 */
[----:B------:R-:W-:Y:S02]  /*6030*/  LOP3.LUT R4, R49, UR15, R30, 0x96, !PT ;  /* 0x0000000f31047c12 */ /* 0x000fe4000f8e961e */
[----:B------:R-:W-:Y:S02]  /*6040*/  SHF.R.U32.HI R30, RZ, 0x10, R104 ;  /* 0x00000010ff1e7819 */ /* 0x000fe40000011668 */
[----:B---3--:R-:W-:Y:S02]  /*6050*/  SHF.R.U32.HI R13, RZ, 0x10, R18 ;  /* 0x00000010ff0d7819 */ /* 0x008fe40000011612 */
[----:B------:R-:W-:Y:S02]  /*6060*/  LOP3.LUT R30, R30, 0xff, RZ, 0xc0, !PT ;  /* 0x000000ff1e1e7812 */ /* 0x000fe400078ec0ff */
[----:B------:R-:W-:Y:S01]  /*6070*/  LOP3.LUT R13, R13, 0xff, RZ, 0xc0, !PT ;  /* 0x000000ff0d0d7812 */ /* 0x000fe200078ec0ff */
[----:B------:R2:W-:Y:S01]  /*6080*/  MUFU.EX2 R238, R21 ;  /* 0x0000001500ee7308 */ /* 0x0005e20000000800 */
[----:B------:R-:W-:Y:S02]  /*6090*/  LOP3.LUT R6, R48, 0xffff, RZ, 0xc0, !PT ;  /* 0x0000ffff30067812 */ /* 0x000fe400078ec0ff */
[----:B------:R-:W-:Y:S02]  /*60a0*/  SHF.R.U32.HI R17, RZ, 0x10, R48 ;  /* 0x00000010ff117819 */ /* 0x000fe40000011630 */
[----:B------:R-:W-:Y:S02]  /*60b0*/  SHF.R.U32.HI R6, RZ, 0x8, R6 ;  /* 0x00000008ff067819 */ /* 0x000fe40000011606 */
[----:B------:R-:W-:Y:S02]  /*60c0*/  SHF.R.U32.HI R31, RZ, 0x18, R48 ;  /* 0x00000018ff1f7819 */ /* 0x000fe40000011630 */
[----:B------:R-:W-:Y:S01]  /*60d0*/  LOP3.LUT R6, R6, 0xffff, RZ, 0xc0, !PT ;  /* 0x0000ffff06067812 */ /* 0x000fe200078ec0ff */
[----:B------:R-:W-:Y:S01]  /*60e0*/  MUFU.EX2 R236, R25 ;  /* 0x0000001900ec7308 */ /* 0x000fe20000000800 */
[----:B------:R-:W-:Y:S09]  /*60f0*/  LOP3.LUT R17, R17, 0xff, RZ, 0xc0, !PT ;  /* 0x000000ff11117812 */ /* 0x000ff200078ec0ff */
[----:B------:R-:W-:Y:S01]  /*6100*/  MUFU.EX2 R221, R52 ;  /* 0x0000003400dd7308 */ /* 0x000fe20000000800 */
[----:B--2---:R-:W-:Y:S04]  /*6110*/  SHF.R.U32.HI R21, RZ, 0x10, R10 ;  /* 0x00000010ff157819 */ /* 0x004fe8000001160a */
[----:B------:R-:W-:Y:S05]  /*6120*/  LOP3.LUT R21, R21, 0xff, RZ, 0xc0, !PT ;  /* 0x000000ff15157812 */ /* 0x000fea00078ec0ff */
        /* <DEDUP_REMOVED lines=9> */
[----:B------:R-:W2:Y:S10]  /*61c0*/  MUFU.EX2 R230, R230 ;  /* 0x000000e600e67308 */ /* 0x000eb40000000800 */
        /* <DEDUP_REMOVED lines=8> */
[----:B------:R-:W3:Y:S01]  /*6250*/  MUFU.EX2 R227, R227 ;  /* 0x000000e300e37308 */ /* 0x000ee20000000800 */
        /* <DEDUP_REMOVED lines=12> */
[----:B----4-:R-:W-:Y:S01]  /*6320*/  @!P0 FADD.FTZ R118, -R118, -RZ ;  /* 0x800000ff76768221 */ /* 0x010fe20000010100 */
[----:B------:R-:W-:Y:S01]  /*6330*/  SHF.R.U32.HI R44, RZ, 0x18, R18 ;  /* 0x00000018ff2c7819 */ /* 0x000fe20000011612 */
[----:B------:R-:W-:Y:S01]  /*6340*/  @!P3 FADD.FTZ R119, -R119, -RZ ;  /* 0x800000ff7777b221 */ /* 0x000fe20000010100 */
[----:B------:R-:W-:Y:S01]  /*6350*/  LOP3.LUT R7, R51, UR15, R32, 0x96, !PT ;  /* 0x0000000f33077c12 */ /* 0x000fe2000f8e9620 */
[----:B------:R-:W-:Y:S01]  /*6360*/  @!P4 FADD.FTZ R222, -R222, -RZ ;  /* 0x800000ffdedec221 */ /* 0x000fe20000010100 */
[----:B------:R-:W-:Y:S02]  /*6370*/  ISETP.LE.U32.AND P3, PT, R44, UR5, PT ;  /* 0x000000052c007c0c */ /* 0x000fe4000bf63070 */
[----:B------:R-:W-:Y:S01]  /*6380*/  ISETP.LE.U32.AND P4, PT, R40, UR5, PT ;  /* 0x0000000528007c0c */ /* 0x000fe2000bf83070 */
[----:B------:R-:W-:Y:S01]  /*6390*/  @!P1 FADD.FTZ R206, -R206, -RZ ;  /* 0x800000ffcece9221 */ /* 0x000fe20000010100 */
[----:B------:R-:W-:Y:S01]  /*63a0*/  LOP3.LUT R40, R14, 0xff, RZ, 0xc0, !PT ;  /* 0x000000ff0e287812 */ /* 0x000fe200078ec0ff */
[----:B------:R-:W-:Y:S01]  /*63b0*/  @!P2 FADD.FTZ R223, -R223, -RZ ;  /* 0x800000ffdfdfa221 */ /* 0x000fe20000010100 */
[----:B------:R-:W-:Y:S01]  /*63c0*/  ISETP.LE.U32.AND P1, PT, R5, UR5, PT ;  /* 0x0000000505007c0c */ /* 0x000fe2000bf23070 */
[----:B------:R-:W-:Y:S01]  /*63d0*/  @!P5 FADD.FTZ R208, -R208, -RZ ;  /* 0x800000ffd0d0d221 */ /* 0x000fe20000010100 */
[----:B------:R-:W-:Y:S02]  /*63e0*/  ISETP.LE.U32.AND P2, PT, R40, UR5, PT ;  /* 0x0000000528007c0c */ /* 0x000fe4000bf43070 */
[----:B------:R-:W-:Y:S02]  /*63f0*/  LOP3.LUT R5, R15, 0xff, RZ, 0xc0, !PT ;  /* 0x000000ff0f057812 */ /* 0x000fe400078ec0ff */
[----:B------:R-:W-:Y:S01]  /*6400*/  SHF.R.U32.HI R32, RZ, 0x18, R102 ;  /* 0x00000018ff207819 */ /* 0x000fe20000011666 */
[----:B------:R-:W-:Y:S01]  /*6410*/  @!P3 FADD.FTZ R205, -R205, -RZ ;  /* 0x800000ffcdcdb221 */ /* 0x000fe20000010100 */
[----:B------:R-:W-:Y:S01]  /*6420*/  ISETP.LE.U32.AND P3, PT, R38, UR5, PT ;  /* 0x0000000526007c0c */ /* 0x000fe2000bf63070 */
[----:B------:R-:W-:Y:S01]  /*6430*/  @!P4 FADD.FTZ R196, -R196, -RZ ;  /* 0x800000ffc4c4c221 */ /* 0x000fe20000010100 */
[----:B------:R-:W-:Y:S02]  /*6440*/  ISETP.LE.U32.AND P5, PT, R5, UR5, PT ;  /* 0x0000000505007c0c */ /* 0x000fe4000bfa3070 */
[----:B------:R-:W-:Y:S01]  /*6450*/  ISETP.LE.U32.AND P4, PT, R34, UR5, PT ;  /* 0x0000000522007c0c */ /* 0x000fe2000bf83070 */
[----:B------:R-:W-:Y:S01]  /*6460*/  @!P1 FADD.FTZ R202, -R202, -RZ ;  /* 0x800000ffcaca9221 */ /* 0x000fe20000010100 */
[----:B------:R-:W-:Y:S01]  /*6470*/  ISETP.LE.U32.AND P6, PT, R46, UR5, PT ;  /* 0x000000052e007c0c */ /* 0x000fe2000bfc3070 */
[----:B------:R-:W-:Y:S01]  /*6480*/  @!P2 FADD.FTZ R201, -R201, -RZ ;  /* 0x800000ffc9c9a221 */ /* 0x000fe20000010100 */
[----:B------:R-:W-:Y:S02]  /*6490*/  ISETP.LE.U32.AND P2, PT, R32, UR5, PT ;  /* 0x0000000520007c0c */ /* 0x000fe4000bf43070 */
[----:B------:R-:W-:Y:S02]  /*64a0*/  SHF.R.U32.HI R5, RZ, 0x10, R22 ;  /* 0x00000010ff057819 */ /* 0x000fe40000011616 */
        /* <DEDUP_REMOVED lines=8> */
[----:B------:R-:W-:Y:S01]  /*6530*/  LOP3.LUT R5, R10, 0xff, RZ, 0xc0, !PT ;  /* 0x000000ff0a057812 */ /* 0x000fe200078ec0ff */
[----:B------:R-:W-:Y:S01]  /*6540*/  @!P2 FADD.FTZ R124, -R124, -RZ ;  /* 0x800000ff7c7ca221 */ /* 0x000fe20000010100 */
[----:B------:R-:W-:Y:S02]  /*6550*/  ISETP.LE.U32.AND P4, PT, R29, UR5, PT ;  /* 0x000000051d007c0c */ /* 0x000fe4000bf83070 */
[----:B------:R-:W-:Y:S01]  /*6560*/  ISETP.LE.U32.AND P2, PT, R5, UR5, PT ;  /* 0x0000000505007c0c */ /* 0x000fe2000bf43070 */
[----:B------:R-:W-:Y:S01]  /*6570*/  @!P1 FADD.FTZ R126, -R126, -RZ ;  /* 0x800000ff7e7e9221 */ /* 0x000fe20000010100 */
[----:B------:R-:W-:Y:S02]  /*6580*/  SHF.R.U32.HI R5, RZ, 0x18, R10 ;  /* 0x00000018ff057819 */ /* 0x000fe4000001160a */
[----:B------:R-:W-:Y:S01]  /*6590*/  ISETP.LE.U32.AND P6, PT, R39, UR5, PT ;  /* 0x0000000527007c0c */ /* 0x000fe2000bfc3070 */
[----:B------:R-:W-:Y:S01]  /*65a0*/  @!P5 FADD.FTZ R204, -R204, -RZ ;  /* 0x800000ffccccd221 */ /* 0x000fe20000010100 */
[----:B------:R-:W-:Y:S01]  /*65b0*/  ISETP.LE.U32.AND P1, PT, R5, UR5, PT ;  /* 0x0000000505007c0c */ /* 0x000fe2000bf23070 */
[----:B------:R-:W-:Y:S01]  /*65c0*/  @!P3 FADD.FTZ R242, -R242, -RZ ;  /* 0x800000fff2f2b221 */ /* 0x000fe20000010100 */
[----:B------:R-:W-:Y:S02]  /*65d0*/  SHF.R.U32.HI R5, RZ, 0x10, R14 ;  /* 0x00000010ff057819 */ /* 0x000fe4000001160e */
[----:B------:R-:W-:Y:S01]  /*65e0*/  ISETP.LE.U32.AND P5, PT, R13, UR5, PT ;  /* 0x000000050d007c0c */ /* 0x000fe2000bfa3070 */
[----:B------:R-:W-:Y:S01]  /*65f0*/  @!P4 FADD.FTZ R239, -R239, -RZ ;  /* 0x800000ffefefc221 */ /* 0x000fe20000010100 */
[----:B------:R-:W-:Y:S01]  /*6600*/  LOP3.LUT R5, R5, 0xff, RZ, 0xc0, !PT ;  /* 0x000000ff05057812 */ /* 0x000fe200078ec0ff */
[----:B------:R-:W-:Y:S01]  /*6610*/  @!P2 FADD.FTZ R243, -R243, -RZ ;  /* 0x800000fff3f3a221 */ /* 0x000fe20000010100 */
[----:B------:R-:W-:Y:S02]  /*6620*/  ISETP.LE.U32.AND P3, PT, R28, UR5, PT ;  /* 0x000000051c007c0c */ /* 0x000fe4000bf63070 */
[----:B------:R-:W-:Y:S01]  /*6630*/  ISETP.LE.U32.AND P4, PT, R5, UR5, PT ;  /* 0x0000000505007c0c */ /* 0x000fe2000bf83070 */
[----:B------:R-:W-:Y:S01]  /*6640*/  @!P6 FADD.FTZ R200, -R200, -RZ ;  /* 0x800000ffc8c8e221 */ /* 0x000fe20000010100 */
[----:B------:R-:W-:Y:S01]  /*6650*/  SHF.R.U32.HI R5, RZ, 0x10, R15 ;  /* 0x00000010ff057819 */ /* 0x000fe2000001160f */
[----:B------:R-:W-:Y:S01]  /*6660*/  @!P1 FADD.FTZ R244, -R244, -RZ ;  /* 0x800000fff4f49221 */ /* 0x000fe20000010100 */
[----:B------:R-:W-:Y:S02]  /*6670*/  ISETP.LE.U32.AND P6, PT, R35, UR5, PT ;  /* 0x0000000523007c0c */ /* 0x000fe4000bfc3070 */
[----:B------:R-:W-:Y:S01]  /*6680*/  LOP3.LUT R5, R5, 0xff, RZ, 0xc0, !PT ;  /* 0x000000ff05057812 */ /* 0x000fe200078ec0ff */
[----:B------:R-:W-:Y:S01]  /*6690*/  @!P5 FADD.FTZ R237, -R237, -RZ ;  /* 0x800000ffededd221 */ /* 0x000fe20000010100 */
[----:B------:R-:W-:Y:S02]  /*66a0*/  LOP3.LUT R14, R14, 0xffff, RZ, 0xc0, !PT ;  /* 0x0000ffff0e0e7812 */ /* 0x000fe400078ec0ff */
[----:B------:R-:W-:Y:S01]  /*66b0*/  ISETP.LE.U32.AND P1, PT, R5, UR5, PT ;  /* 0x0000000505007c0c */ /* 0x000fe2000bf23070 */
[----:B------:R-:W-:Y:S01]  /*66c0*/  @!P3 FADD.FTZ R233, -R233, -RZ ;  /* 0x800000ffe9e9b221 */ /* 0x000fe20000010100 */
[----:B------:R-:W-:Y:S01]  /*66d0*/  LOP3.LUT R5, R8, 0xff, RZ, 0xc0, !PT ;  /* 0x000000ff08057812 */ /* 0x000fe200078ec0ff */
[----:B------:R-:W-:Y:S01]  /*66e0*/  @!P4 FADD.FTZ R235, -R235, -RZ ;  /* 0x800000ffebebc221 */ /* 0x000fe20000010100 */
[----:B------:R-:W-:Y:S02]  /*66f0*/  ISETP.LE.U32.AND P4, PT, R23, UR5, PT ;  /* 0x0000000517007c0c */ /* 0x000fe4000bf83070 */
[----:B------:R-:W-:Y:S01]  /*6700*/  ISETP.LE.U32.AND P5, PT, R5, UR5, PT ;  /* 0x0000000505007c0c */ /* 0x000fe2000bfa3070 */
[----:B-1----:R-:W-:Y:S01]  /*6710*/  @!P6 FADD.FTZ R197, -R197, -RZ ;  /* 0x800000ffc5c5e221 */ /* 0x002fe20000010100 */
[----:B------:R-:W-:Y:S02]  /*6720*/  SHF.R.U32.HI R5, RZ, 0x18, R8 ;  /* 0x00000018ff057819 */ /* 0x000fe40000011608 */
[----:B------:R-:W-:Y:S02]  /*6730*/  ISETP.LE.U32.AND P6, PT, R30, UR5, PT ;  /* 0x000000051e007c0c */ /* 0x000fe4000bfc3070 */
[----:B------:R-:W-:Y:S01]  /*6740*/  ISETP.LE.U32.AND P3, PT, R5, UR5, PT ;  /* 0x0000000505007c0c */ /* 0x000fe2000bf63070 */
[----:B------:R-:W-:Y:S01]  /*6750*/  @!P1 FADD.FTZ R231, -R231, -RZ ;  /* 0x800000ffe7e79221 */ /* 0x000fe20000010100 */
[----:B------:R-:W-:Y:S02]  /*6760*/  SHF.R.U32.HI R5, RZ, 0x18, R7 ;  /* 0x00000018ff057819 */ /* 0x000fe40000011607 */
[----:B------:R-:W-:Y:S01]  /*6770*/  ISETP.LE.U32.AND P2, PT, R26, UR5, PT ;  /* 0x000000051a007c0c */ /* 0x000fe2000bf43070 */
[----:B------:R-:W-:Y:S01]  /*6780*/  @!P4 FADD.FTZ R225, -R225, -RZ ;  /* 0x800000ffe1e1c221 */ /* 0x000fe20000010100 */
[----:B------:R-:W-:Y:S01]  /*6790*/  ISETP.LE.U32.AND P1, PT, R5, UR5, PT ;  /* 0x0000000505007c0c */ /* 0x000fe2000bf23070 */
[----:B--2---:R-:W-:Y:S01]  /*67a0*/  @!P5 FADD.FTZ R230, -R230, -RZ ;  /* 0x800000ffe6e6d221 */ /* 0x004fe20000010100 */
[----:B------:R-:W-:Y:S02]  /*67b0*/  LOP3.LUT R5, R22, 0xffff, RZ, 0xc0, !PT ;  /* 0x0000ffff16057812 */ /* 0x000fe400078ec0ff */
[----:B------:R-:W-:Y:S01]  /*67c0*/  SHF.R.U32.HI R14, RZ, 0x8, R14 ;  /* 0x00000008ff0e7819 */ /* 0x000fe2000001160e */
[----:B------:R-:W-:Y:S01]  /*67d0*/  @!P6 FADD.FTZ R240, -R240, -RZ ;  /* 0x800000fff0f0e221 */ /* 0x000fe20000010100 */
[----:B------:R-:W-:Y:S01]  /*67e0*/  SHF.R.U32.HI R5, RZ, 0x8, R5 ;  /* 0x00000008ff057819 */ /* 0x000fe20000011605 */
[----:B---3--:R-:W-:Y:S01]  /*67f0*/  @!P3 FADD.FTZ R227, -R227, -RZ ;  /* 0x800000ffe3e3b221 */ /* 0x008fe20000010100 */
[----:B------:R-:W-:Y:S02]  /*6800*/  ISETP.LE.U32.AND P6, PT, R27, UR5, PT ;  /* 0x000000051b007c0c */ /* 0x000fe4000bfc3070 */
[----:B------:R-:W-:Y:S01]  /*6810*/  LOP3.LUT R5, R5, 0xffff, RZ, 0xc0, !PT ;  /* 0x0000ffff05057812 */ /* 0x000fe200078ec0ff */
[----:B------:R-:W-:Y:S01]  /*6820*/  @!P2 FADD.FTZ R234, -R234, -RZ ;  /* 0x800000ffeaeaa221 */ /* 0x000fe20000010100 */
[C---:B------:R-:W-:Y:S01]  /*6830*/  LOP3.LUT R43, R18.reuse, 0xff, RZ, 0xc0, !PT ;  /* 0x000000ff122b7812 */ /* 0x040fe200078ec0ff */
[----:B------:R-:W-:Y:S01]  /*6840*/  @!P1 FADD.FTZ R217, -R217, -RZ ;  /* 0x800000ffd9d99221 */ /* 0x000fe20000010100 */
[----:B------:R-:W-:Y:S02]  /*6850*/  ISETP.LE.U32.AND P4, PT, R5, UR5, PT ;  /* 0x0000000505007c0c */ /* 0x000fe4000bf83070 */
[----:B------:R-:W-:Y:S02]  /*6860*/  LOP3.LUT R18, R18, 0xffff, RZ, 0xc0, !PT ;  /* 0x0000ffff12127812 */ /* 0x000fe400078ec0ff */
[----:B------:R-:W-:Y:S02]  /*6870*/  LOP3.LUT R14, R14, 0xffff, RZ, 0xc0, !PT ;  /* 0x0000ffff0e0e7812 */ /* 0x000fe400078ec0ff */
[----:B------:R-:W-:Y:S01]  /*6880*/  LOP3.LUT R13, R7, 0xff, RZ, 0xc0, !PT ;  /* 0x000000ff070d7812 */ /* 0x000fe200078ec0ff */
[----:B------:R-:W-:Y:S01]  /*6890*/  @!P6 FADD.FTZ R224, -R224, -RZ ;  /* 0x800000ffe0e0e221 */ /* 0x000fe20000010100 */
[----:B------:R-:W-:Y:S02]  /*68a0*/  ISETP.LE.U32.AND P6, PT, R24, UR5, PT ;  /* 0x0000000518007c0c */ /* 0x000fe4000bfc3070 */
[----:B------:R-:W-:Y:S02]  /*68b0*/  SHF.R.U32.HI R18, RZ, 0x8, R18 ;  /* 0x00000008ff127819 */ /* 0x000fe40000011612 */
[----:B------:R-:W-:Y:S01]  /*68c0*/  ISETP.LE.U32.AND P2, PT, R13, UR5, PT ;  /* 0x000000050d007c0c */ /* 0x000fe2000bf43070 */
[----:B------:R-:W-:Y:S01]  /*68d0*/  @!P4 FADD.FTZ R247, -R247, -RZ ;  /* 0x800000fff7f7c221 */ /* 0x000fe20000010100 */
[----:B------:R-:W-:Y:S02]  /*68e0*/  ISETP.LE.U32.AND P4, PT, R14, UR5, PT ;  /* 0x000000050e007c0c */ /* 0x000fe4000bf83070 */
        /* <DEDUP_REMOVED lines=8> */
[----:B------:R-:W-:Y:S01]  /*6970*/  @!P4 FADD.FTZ R236, -R236, -RZ ;  /* 0x800000ffececc221 */ /* 0x000fe20000010100 */
[----:B------:R-:W-:Y:S02]  /*6980*/  ISETP.LE.U32.AND P4, PT, R11, UR5, PT ;  /* 0x000000050b007c0c */ /* 0x000fe4000bf83070 */
[----:B------:R-:W-:Y:S02]  /*6990*/  SHF.R.U32.HI R39, RZ, 0x18, R15 ;  /* 0x00000018ff277819 */ /* 0x000fe4000001160f */
[----:B------:R-:W-:Y:S02]  /*69a0*/  LOP3.LUT R15, R15, 0xffff, RZ, 0xc0, !PT ;  /* 0x0000ffff0f0f7812 */ /* 0x000fe400078ec0ff */
[----:B------:R-:W-:Y:S01]  /*69b0*/  SHF.R.U32.HI R10, RZ, 0x8, R10 ;  /* 0x00000008ff0a7819 */ /* 0x000fe2000001160a */
[----:B------:R-:W-:Y:S01]  /*69c0*/  @!P6 FADD.FTZ R238, -R238, -RZ ;  /* 0x800000ffeeeee221 */ /* 0x000fe20000010100 */
[----:B------:R-:W-:Y:S02]  /*69d0*/  ISETP.LE.U32.AND P6, PT, R5, UR5, PT ;  /* 0x0000000505007c0c */ /* 0x000fe4000bfc3070 */
[----:B------:R-:W-:Y:S01]  /*69e0*/  SHF.R.U32.HI R15, RZ, 0x8, R15 ;  /* 0x00000008ff0f7819 */ /* 0x000fe2000001160f */
[----:B------:R-:W-:Y:S01]  /*69f0*/  @!P2 FADD.FTZ R245, -R245, -RZ ;  /* 0x800000fff5f5a221 */ /* 0x000fe20000010100 */
[----:B------:R-:W-:Y:S01]  /*6a00*/  LOP3.LUT R10, R10, 0xffff, RZ, 0xc0, !PT ;  /* 0x0000ffff0a0a7812 */ /* 0x000fe200078ec0ff */
[----:B------:R-:W-:Y:S01]  /*6a10*/  @!P4 FADD.FTZ R226, -R226, -RZ ;  /* 0x800000ffe2e2c221 */ /* 0x000fe20000010100 */
[----:B------:R-:W-:Y:S02]  /*6a20*/  LOP3.LUT R15, R15, 0xffff, RZ, 0xc0, !PT ;  /* 0x0000ffff0f0f7812 */ /* 0x000fe400078ec0ff */
[----:B------:R-:W-:Y:S02]  /*6a30*/  ISETP.LE.U32.AND P4, PT, R10, UR5, PT ;  /* 0x000000050a007c0c */ /* 0x000fe4000bf83070 */
[----:B------:R-:W-:Y:S02]  /*6a40*/  ISETP.LE.U32.AND P2, PT, R15, UR5, PT ;  /* 0x000000050f007c0c */ /* 0x000fe4000bf43070 */
[----:B------:R-:W-:Y:S01]  /*6a50*/  SHF.R.U32.HI R5, RZ, 0x10, R4 ;  /* 0x00000010ff057819 */ /* 0x000fe20000011604 */
[----:B------:R-:W-:Y:S01]  /*6a60*/  @!P6 FADD.FTZ R228, -R228, -RZ ;  /* 0x800000ffe4e4e221 */ /* 0x000fe20000010100 */
[----:B------:R-:W-:Y:S02]  /*6a70*/  ISETP.LE.U32.AND P6, PT, R12, UR5, PT ;  /* 0x000000050c007c0c */ /* 0x000fe4000bfc3070 */
[----:B------:R-:W-:Y:S02]  /*6a80*/  SHF.R.U32.HI R9, RZ, 0x10, R7 ;  /* 0x00000010ff097819 */ /* 0x000fe40000011607 */
[----:B------:R-:W-:Y:S02]  /*6a90*/  LOP3.LUT R7, R7, 0xffff, RZ, 0xc0, !PT ;  /* 0x0000ffff07077812 */ /* 0x000fe400078ec0ff */
[----:B------:R-:W-:Y:S01]  /*6aa0*/  LOP3.LUT R5, R5, 0xff, RZ, 0xc0, !PT ;  /* 0x000000ff05057812 */ /* 0x000fe200078ec0ff */
[----:B------:R-:W-:Y:S01]  /*6ab0*/  @!P4 FADD.FTZ R246, -R246, -RZ ;  /* 0x800000fff6f6c221 */ /* 0x000fe20000010100 */
[----:B------:R-:W-:Y:S01]  /*6ac0*/  LOP3.LUT R9, R9, 0xff, RZ, 0xc0, !PT ;  /* 0x000000ff09097812 */ /* 0x000fe200078ec0ff */
[----:B------:R-:W-:Y:S01]  /*6ad0*/  @!P2 FADD.FTZ R232, -R232, -RZ ;  /* 0x800000ffe8e8a221 */ /* 0x000fe20000010100 */
[----:B------:R-:W-:Y:S02]  /*6ae0*/  SHF.R.U32.HI R7, RZ, 0x8, R7 ;  /* 0x00000008ff077819 */ /* 0x000fe40000011607 */
[----:B------:R-:W-:Y:S01]  /*6af0*/  ISETP.LE.U32.AND P4, PT, R5, UR5, PT ;  /* 0x0000000505007c0c */ /* 0x000fe2000bf83070 */
[----:B------:R-:W-:Y:S01]  /*6b00*/  @!P6 FADD.FTZ R219, -R219, -RZ ;  /* 0x800000ffdbdbe221 */ /* 0x000fe20000010100 */
[----:B------:R-:W-:Y:S02]  /*6b10*/  F2FP.RELU.PACK_AB R5, R222, R242 ;  /* 0x000000f2de05723e */ /* 0x000fe400000008ff */
[----:B------:R-:W-:Y:S02]  /*6b20*/  ISETP.LE.U32.AND P2, PT, R9, UR5, PT ;  /* 0x0000000509007c0c */ /* 0x000fe4000bf43070 */
[----:B------:R-:W-:Y:S01]  /*6b30*/  LOP3.LUT R7, R7, 0xffff, RZ, 0xc0, !PT ;  /* 0x0000ffff07077812 */ /* 0x000fe200078ec0ff */
[----:B------:R1:W-:Y:S01]  /*6b40*/  STS [R164+0x12400], R5 ;  /* 0x01240005a4007388 */ /* 0x0003e20000000800 */
[----:B------:R-:W-:Y:S02]  /*6b50*/  LOP3.LUT R8, R8, 0xffff, RZ, 0xc0, !PT ;  /* 0x0000ffff08087812 */ /* 0x000fe400078ec0ff */
[----:B------:R-:W-:Y:S02]  /*6b60*/  ISETP.LE.U32.AND P6, PT, R7, UR5, PT ;  /* 0x0000000507007c0c */ /* 0x000fe4000bfc3070 */
[----:B------:R-:W-:Y:S01]  /*6b70*/  F2FP.RELU.PACK_AB R7, R247, R223 ;  /* 0x000000dff707723e */ /* 0x000fe200000008ff */
[----:B------:R-:W-:Y:S01]  /*6b80*/  @!P4 FADD.FTZ R212, -R212, -RZ ;  /* 0x800000ffd4d4c221 */ /* 0x000fe20000010100 */
[----:B------:R-:W-:Y:S02]  /*6b90*/  SHF.R.U32.HI R8, RZ, 0x8, R8 ;  /* 0x00000008ff087819 */ /* 0x000fe40000011608 */
[----:B------:R-:W-:Y:S01]  /*6ba0*/  ISETP.LE.U32.AND P1, PT, R20, UR5, PT ;  /* 0x0000000514007c0c */ /* 0x000fe2000bf23070 */
[----:B------:R2:W-:Y:S01]  /*6bb0*/  STS [R164+0x12000], R7 ;  /* 0x01200007a4007388 */ /* 0x0005e20000000800 */
[----:B------:R-:W-:Y:S01]  /*6bc0*/  LOP3.LUT R8, R8, 0xffff, RZ, 0xc0, !PT ;  /* 0x0000ffff08087812 */ /* 0x000fe200078ec0ff */
[----:B------:R-:W-:Y:S01]  /*6bd0*/  @!P2 FADD.FTZ R218, -R218, -RZ ;  /* 0x800000ffdadaa221 */ /* 0x000fe20000010100 */
[----:B------:R-:W-:Y:S02]  /*6be0*/  LOP3.LUT R13, R4, 0xff, RZ, 0xc0, !PT ;  /* 0x000000ff040d7812 */ /* 0x000fe400078ec0ff */
[----:B------:R-:W-:Y:S01]  /*6bf0*/  ISETP.LE.U32.AND P2, PT, R8, UR5, PT ;  /* 0x0000000508007c0c */ /* 0x000fe2000bf43070 */
[----:B------:R-:W-:Y:S01]  /*6c00*/  @!P6 FADD.FTZ R220, -R220, -RZ ;  /* 0x800000ffdcdce221 */ /* 0x000fe20000010100 */
[----:B------:R-:W-:Y:S02]  /*6c10*/  ISETP.LE.U32.AND P5, PT, R13, UR5, PT ;  /* 0x000000050d007c0c */ /* 0x000fe4000bfa3070 */
[----:B------:R-:W-:Y:S02]  /*6c20*/  SHF.R.U32.HI R13, RZ, 0x18, R4 ;  /* 0x00000018ff0d7819 */ /* 0x000fe40000011604 */
[----:B------:R-:W-:Y:S01]  /*6c30*/  LOP3.LUT R4, R4, 0xffff, RZ, 0xc0, !PT ;  /* 0x0000ffff04047812 */ /* 0x000fe200078ec0ff */
[----:B------:R-:W-:Y:S01]  /*6c40*/  @!P1 FADD.FTZ R241, -R241, -RZ ;  /* 0x800000fff1f19221 */ /* 0x000fe20000010100 */
[----:B------:R-:W-:Y:S02]  /*6c50*/  F2FP.RELU.PACK_AB R8, R246, R243 ;  /* 0x000000f3f608723e */ /* 0x000fe400000008ff */
[----:B-1----:R-:W-:Y:S02]  /*6c60*/  F2FP.RELU.PACK_AB R5, R199, R206 ;  /* 0x000000cec705723e */ /* 0x002fe400000008ff */
[----:B------:R-:W-:Y:S01]  /*6c70*/  SHF.R.U32.HI R4, RZ, 0x8, R4 ;  /* 0x00000008ff047819 */ /* 0x000fe20000011604 */
[----:B------:R-:W-:Y:S01]  /*6c80*/  @!P2 FADD.FTZ R229, -R229, -RZ ;  /* 0x800000ffe5e5a221 */ /* 0x000fe20000010100 */
[----:B------:R-:W-:Y:S01]  /*6c90*/  ISETP.LE.U32.AND P2, PT, R6, UR5, PT ;  /* 0x0000000506007c0c */ /* 0x000fe2000bf43070 */
[----:B------:R1:W-:Y:S01]  /*6ca0*/  STS [R170+0x12400], R5 ;  /* 0x01240005aa007388 */ /* 0x0003e20000000800 */
[----:B------:R-:W-:Y:S01]  /*6cb0*/  F2FP.RELU.PACK_AB R6, R239, R198 ;  /* 0x000000c6ef06723e */ /* 0x000fe200000008ff */
[----:B------:R-:W-:Y:S01]  /*6cc0*/  @!P5 FADD.FTZ R215, -R215, -RZ ;  /* 0x800000ffd7d7d221 */ /* 0x000fe20000010100 */
[----:B------:R-:W-:Y:S02]  /*6cd0*/  LOP3.LUT R4, R4, 0xffff, RZ, 0xc0, !PT ;  /* 0x0000ffff04047812 */ /* 0x000fe400078ec0ff */
[----:B--2---:R-:W-:Y:S01]  /*6ce0*/  F2FP.RELU.PACK_AB R7, R244, R245 ;  /* 0x000000f5f407723e */ /* 0x004fe200000008ff */
[----:B------:R2:W-:Y:S01]  /*6cf0*/  STS [R170+0x12000], R6 ;  /* 0x01200006aa007388 */ /* 0x0005e20000000800 */
[----:B------:R-:W-:Y:S02]  /*6d00*/  ISETP.LE.U32.AND P6, PT, R4, UR5, PT ;  /* 0x0000000504007c0c */ /* 0x000fe4000bfc3070 */
[----:B------:R-:W-:Y:S01]  /*6d10*/  F2FP.RELU.PACK_AB R4, R241, R207 ;  /* 0x000000cff104723e */ /* 0x000fe200000008ff */
[----:B------:R3:W-:Y:S01]  /*6d20*/  STS [R164+0x14000], R8 ;  /* 0x01400008a4007388 */ /* 0x0007e20000000800 */
[----:B------:R-:W-:Y:S01]  /*6d30*/  ISETP.LE.U32.AND P0, PT, R43, UR5, PT ;  /* 0x000000052b007c0c */ /* 0x000fe2000bf03070 */
[----:B------:R-:W-:Y:S01]  /*6d40*/  @!P2 FADD.FTZ R213, -R213, -RZ ;  /* 0x800000ffd5d5a221 */ /* 0x000fe20000010100 */
[----:B------:R-:W-:Y:S01]  /*6d50*/  ISETP.LE.U32.AND P3, PT, R13, UR5, PT ;  /* 0x000000050d007c0c */ /* 0x000fe2000bf63070 */
[----:B------:R4:W-:Y:S01]  /*6d60*/  STS [R164+0x14400], R7 ;  /* 0x01440007a4007388 */ /* 0x0009e20000000800 */
[----:B------:R-:W-:Y:S02]  /*6d70*/  ISETP.LE.U32.AND P1, PT, R17, UR5, PT ;  /* 0x0000000511007c0c */ /* 0x000fe4000bf23070 */
[----:B------:R-:W-:Y:S01]  /*6d80*/  FSETP.GE.FTZ.AND P2, PT, R247, RZ, PT ;  /* 0x000000fff700720b */ /* 0x000fe20003f56000 */
[----:B------:R4:W-:Y:S02]  /*6d90*/  STS [R170+0x14000], R4 ;  /* 0x01400004aa007388 */ /* 0x0009e40000000800 */
[----:B------:R-:W-:Y:S04]  /*6da0*/  @!P6 FADD.FTZ R214, -R214, -RZ ;  /* 0x800000ffd6d6e221 */ /* 0x000fe80000010100 */
[----:B------:R-:W-:Y:S01]  /*6db0*/  @!P0 FADD.FTZ R203, -R203, -RZ ;  /* 0x800000ffcbcb8221 */ /* 0x000fe20000010100 */
[----:B-1----:R-:W-:Y:S01]  /*6dc0*/  F2FP.RELU.PACK_AB R5, R233, R121 ;  /* 0x00000079e905723e */ /* 0x002fe200000008ff */
[----:B------:R-:W-:Y:S01]  /*6dd0*/  @!P3 FADD.FTZ R211, -R211, -RZ ;  /* 0x800000ffd3d3b221 */ /* 0x000fe20000010100 */
[----:B------:R-:W-:Y:S01]  /*6de0*/  ISETP.LE.U32.AND P0, PT, R39, UR5, PT ;  /* 0x0000000527007c0c */ /* 0x000fe2000bf03070 */
[----:B------:R-:W-:Y:S01]  /*6df0*/  @!P1 FADD.FTZ R210, -R210, -RZ ;  /* 0x800000ffd2d29221 */ /* 0x000fe20000010100 */
[----:B------:R-:W-:Y:S02]  /*6e00*/  FSETP.GE.FTZ.AND P3, PT, R223, RZ, PT ;  /* 0x000000ffdf00720b */ /* 0x000fe40003f76000 */
[----:B--2---:R-:W-:Y:S02]  /*6e10*/  F2FP.RELU.PACK_AB R6, R205, R237 ;  /* 0x000000edcd06723e */ /* 0x004fe400000008ff */
[----:B------:R-:W-:Y:S02]  /*6e20*/  FSETP.GE.FTZ.AND P1, PT, R242, RZ, PT ;  /* 0x000000fff200720b */ /* 0x000fe40003f36000 */
[----:B---3--:R-:W-:Y:S02]  /*6e30*/  F2FP.RELU.PACK_AB R8, R208, R240 ;  /* 0x000000f0d008723e */ /* 0x008fe400000008ff */
[----:B----4-:R-:W-:Y:S03]  /*6e40*/  F2FP.RELU.PACK_AB R7, R238, R203 ;  /* 0x000000cbee07723e */ /* 0x010fe600000008ff */
[----:B------:R1:W-:Y:S01]  /*6e50*/  STS [R170+0x14400], R8 ;  /* 0x01440008aa007388 */ /* 0x0003e20000000800 */
[----:B------:R-:W-:Y:S01]  /*6e60*/  @!P0 FADD.FTZ R191, -R191, -RZ ;  /* 0x800000ffbfbf8221 */ /* 0x000fe20000010100 */
[----:B------:R-:W-:Y:S02]  /*6e70*/  ISETP.LE.U32.AND P0, PT, R31, UR5, PT ;  /* 0x000000051f007c0c */ /* 0x000fe4000bf03070 */
[----:B------:R-:W-:Y:S01]  /*6e80*/  F2FP.RELU.PACK_AB R4, R122, R196 ;  /* 0x000000c47a04723e */ /* 0x000fe200000008ff */
[----:B------:R2:W-:Y:S04]  /*6e90*/  STS [R169+0x12000], R7 ;  /* 0x01200007a9007388 */ /* 0x0005e80000000800 */
[----:B------:R3:W-:Y:S04]  /*6ea0*/  STS [R169+0x12400], R6 ;  /* 0x01240006a9007388 */ /* 0x0007e80000000800 */
[----:B------:R4:W-:Y:S02]  /*6eb0*/  STS [R176+0x12000], R5 ;  /* 0x01200005b0007388 */ /* 0x0009e40000000800 */
[----:B------:R-:W-:Y:S01]  /*6ec0*/  @!P0 FADD.FTZ R209, -R209, -RZ ;  /* 0x800000ffd1d18221 */ /* 0x000fe20000010100 */
[----:B------:R-:W-:Y:S01]  /*6ed0*/  FSETP.GE.FTZ.AND P0, PT, R222, RZ, PT ;  /* 0x000000ffde00720b */ /* 0x000fe20003f16000 */
[----:B------:R4:W-:Y:S01]  /*6ee0*/  STS [R176+0x12400], R4 ;  /* 0x01240004b0007388 */ /* 0x0009e20000000800 */
[----:B-1----:R-:W-:Y:S02]  /*6ef0*/  F2FP.RELU.PACK_AB R8, R236, R201 ;  /* 0x000000c9ec08723e */ /* 0x002fe400000008ff */
[----:B--2---:R-:W-:Y:S03]  /*6f00*/  F2FP.RELU.PACK_AB R7, R202, R235 ;  /* 0x000000ebca07723e */ /* 0x004fe600000008ff */
[----:B------:R1:W-:Y:S01]  /*6f10*/  STS [R169+0x14000], R8 ;  /* 0x01400008a9007388 */ /* 0x0003e20000000800 */
        /* <DEDUP_REMOVED lines=15> */
[----:B------:R4:W-:Y:S04]  /*7010*/  STS [R168+0x14000], R7 ;  /* 0x01400007a8007388 */ /* 0x0009e80000000800 */
[----:B------:R4:W-:Y:S01]  /*7020*/  STS [R168+0x14400], R6 ;  /* 0x01440006a8007388 */ /* 0x0009e20000000800 */
[----:B-1----:R-:W-:Y:S05]  /*7030*/  F2FP.RELU.PACK_AB R8, R226, R123 ;  /* 0x0000007be208723e */ /* 0x002fea00000008ff */
[----:B------:R-:W-:Y:S01]  /*7040*/  STS [R173+0x14000], R8 ;  /* 0x01400008ad007388 */ /* 0x000fe20000000800 */
[----:B--2---:R-:W-:Y:S02]  /*7050*/  F2FP.RELU.PACK_AB R5, R217, R218 ;  /* 0x000000dad905723e */ /* 0x004fe400000008ff */
[----:B---3--:R-:W-:Y:S02]  /*7060*/  F2FP.RELU.PACK_AB R4, R219, R126 ;  /* 0x0000007edb04723e */ /* 0x008fe400000008ff */
        /* <DEDUP_REMOVED lines=8> */
[----:B---3--:R-:W-:Y:S02]  /*70f0*/  F2FP.RELU.PACK_AB R5, R213, R204 ;  /* 0x000000ccd505723e */ /* 0x008fe400000008ff */
[----:B----4-:R-:W-:Y:S05]  /*7100*/  F2FP.RELU.PACK_AB R4, R197, R216 ;  /* 0x000000d8c504723e */ /* 0x010fea00000008ff */
[----:B------:R1:W-:Y:S04]  /*7110*/  STS [R171+0x12400], R4 ;  /* 0x01240004ab007388 */ /* 0x0003e80000000800 */
[----:B------:R-:W-:Y:S04]  /*7120*/  STS [R172+0x14000], R7 ;  /* 0x01400007ac007388 */ /* 0x000fe80000000800 */
[----:B------:R-:W-:Y:S04]  /*7130*/  STS [R172+0x14400], R6 ;  /* 0x01440006ac007388 */ /* 0x000fe80000000800 */
[----:B------:R-:W-:Y:S01]  /*7140*/  STS [R171+0x14000], R5 ;  /* 0x01400005ab007388 */ /* 0x000fe20000000800 */
[----:B-1----:R-:W-:Y:S05]  /*7150*/  F2FP.RELU.PACK_AB R4, R209, R210 ;  /* 0x000000d2d104723e */ /* 0x002fea00000008ff */
[----:B------:R-:W-:Y:S04]  /*7160*/  STS [R171+0x14400], R4 ;  /* 0x01440004ab007388 */ /* 0x000fe80000000800 */
[----:B------:R-:W-:Y:S08]  /*7170*/  LDSM.16.M88.4 R64, [R112+0x4000] ;  /* 0x004000007040783b */ /* 0x000ff00000000200 */
[----:B------:R-:W1:Y:S08]  /*7180*/  LDSM.16.M88.4 R16, [R137+0x8000] ;  /* 0x008000008910783b */ /* 0x000e700000000200 */
[----:B------:R2:W3:Y:S08]  /*7190*/  LDSM.16.M88.4 R60, [R112+0x5000] ;  /* 0x00500000703c783b */ /* 0x0004f00000000200 */
[----:B------:R-:W4:Y:S08]  /*71a0*/  LDSM.16.M88.4 R32, [R137+0x8400] ;  /* 0x008400008920783b */ /* 0x000f300000000200 */
[----:B------:R-:W4:Y:S01]  /*71b0*/  LDSM.16.M88.4 R48, [R137+0x8800] ;  /* 0x008800008930783b */ /* 0x000f220000000200 */
[----:B--2---:R-:W-:Y:S07]  /*71c0*/  IMAD.IADD R112, R112, 0x1, R136 ;  /* 0x0000000170707824 */ /* 0x004fee00078e0288 */
[----:B------:R-:W2:Y:S01]  /*71d0*/  LDSM.16.M88.4 R100, [R137+0x8c00] ;  /* 0x008c00008964783b */ /* 0x000ea20000000200 */
[-C--:B-1----:R-:W-:Y:S07]  /*71e0*/  HMMA.16816.F32 R4, R64, R16.reuse, RZ ;  /* 0x000000104004723c */ /* 0x082fee00000018ff */
[----:B------:R-:W-:Y:S01]  /*71f0*/  LDSM.16.M88.4 R104, [R112+0x4000] ;  /* 0x004000007068783b */ /* 0x000fe20000000200 */
        /* <DEDUP_REMOVED lines=16> */
[----:B------:R-:W-:Y:S01]  /*7300*/  HMMA.16816.F32 R64, R64, R102, RZ ;  /* 0x000000664040723c */ /* 0x000fe200000018ff */
[----:B------:R-:W2:Y:S07]  /*7310*/  LDSM.16.M88.4 R100, [R129+0x8400] ;  /* 0x008400008164783b */ /* 0x000eae0000000200 */
[-C--:B-1----:R-:W-:Y:S08]  /*7320*/  HMMA.16816.F32 R4, R104, R108.reuse, R4 ;  /* 0x0000006c6804723c */ /* 0x082ff00000001804 */
[C---:B---3--:R-:W-:Y:S08]  /*7330*/  HMMA.16816.F32 R8, R112.reuse, R108, R8 ;  /* 0x0000006c7008723c */ /* 0x048ff00000001808 */
[-C--:B------:R-:W-:Y:S08]  /*7340*/  HMMA.16816.F32 R12, R112, R110.reuse, R12 ;  /* 0x0000006e700c723c */ /* 0x080ff0000000180c */
[C---:B-----5:R-:W-:Y:S01]  /*7350*/  FADD.FTZ R4, -R195.reuse, R4 ;  /* 0x00000004c3047221 */ /* 0x060fe20000010100 */
[C---:B------:R-:W-:Y:S03]  /*7360*/  HMMA.16816.F32 R16, R104.reuse, R110, R16 ;  /* 0x0000006e6810723c */ /* 0x040fe60000001810 */
        /* <DEDUP_REMOVED lines=8> */
[-C--:B--2---:R-:W-:Y:S01]  /*73f0*/  HMMA.16816.F32 R20, R104, R100.reuse, R20 ;  /* 0x000000646814723c */ /* 0x084fe20000001814 */
[----:B------:R-:W-:Y:S01]  /*7400*/  FADD.FTZ R8, -R193, R8 ;  /* 0x00000008c1087221 */ /* 0x000fe20000010100 */
[-C--:B------:R-:W-:Y:S01]  /*7410*/  FSEL R6, R6, R194.reuse, P1 ;  /* 0x000000c206067208 */ /* 0x080fe20000800000 */
[----:B------:R-:W-:Y:S01]  /*7420*/  FMUL.FTZ R108, R247, R5 ;  /* 0x00000005f76c7220 */ /* 0x000fe20000410000 */
[----:B------:R-:W-:Y:S01]  /*7430*/  FSEL R7, R7, R194, P0 ;  /* 0x000000c207077208 */ /* 0x000fe20000000000 */
[----:B------:R-:W-:Y:S01]  /*7440*/  FADD.FTZ R9, -R193, R9 ;  /* 0x00000009c1097221 */ /* 0x000fe20000010100 */
[----:B------:R-:W-:Y:S01]  /*7450*/  FSEL R8, R8, R193, P3 ;  /* 0x000000c108087208 */ /* 0x000fe20001800000 */
[----:B------:R-:W-:Y:S01]  /*7460*/  FMUL.FTZ R242, R242, R6 ;  /* 0x00000006f2f27220 */ /* 0x000fe20000410000 */
[----:B------:R-:W-:Y:S01]  /*7470*/  FSETP.GE.FTZ.AND P1, PT, R245, RZ, PT ;  /* 0x000000fff500720b */ /* 0x000fe20003f36000 */
[----:B------:R-:W-:Y:S01]  /*7480*/  FMUL.FTZ R222, R222, R7 ;  /* 0x00000007dede7220 */ /* 0x000fe20000410000 */
[----:B------:R-:W-:Y:S01]  /*7490*/  FSETP.GE.FTZ.AND P0, PT, R244, RZ, PT ;  /* 0x000000fff400720b */ /* 0x000fe20003f16000 */
[----:B------:R-:W1:Y:S01]  /*74a0*/  LDSM.16.M88.4 R4, [R129+0x8800] ;  /* 0x008800008104783b */ /* 0x000e620000000200 */
[C---:B------:R-:W-:Y:S01]  /*74b0*/  FADD.FTZ R10, -R192.reuse, R10 ;  /* 0x0000000ac00a7221 */ /* 0x040fe20000010100 */
[----:B------:R-:W-:Y:S01]  /*74c0*/  FSEL R9, R9, R193, P2 ;  /* 0x000000c109097208 */ /* 0x000fe20001000000 */
[----:B------:R-:W-:Y:S01]  /*74d0*/  FADD.FTZ R11, -R192, R11 ;  /* 0x0000000bc00b7221 */ /* 0x000fe20000010100 */
[----:B------:R-:W-:Y:S01]  /*74e0*/  FSETP.GE.FTZ.AND P2, PT, R241, RZ, PT ;  /* 0x000000fff100720b */ /* 0x000fe20003f56000 */
[----:B------:R-:W-:Y:S01]  /*74f0*/  FMUL.FTZ R243, R243, R8 ;  /* 0x00000008f3f37220 */ /* 0x000fe20000410000 */
[-C--:B------:R-:W-:Y:S01]  /*7500*/  FSEL R10, R10, R192.reuse, P1 ;  /* 0x000000c00a0a7208 */ /* 0x080fe20000800000 */
[----:B------:R-:W-:Y:S01]  /*7510*/  FMUL.FTZ R246, R246, R9 ;  /* 0x00000009f6f67220 */ /* 0x000fe20000410000 */
[----:B------:R-:W-:Y:S01]  /*7520*/  FSEL R11, R11, R192, P0 ;  /* 0x000000c00b0b7208 */ /* 0x000fe20000000000 */
[----:B------:R-:W-:Y:S01]  /*7530*/  FADD.FTZ R14, -R192, R14 ;  /* 0x0000000ec00e7221 */ /* 0x000fe20000010100 */
[----:B------:R-:W-:Y:S01]  /*7540*/  FSETP.GE.FTZ.AND P1, PT, R240, RZ, PT ;  /* 0x000000fff000720b */ /* 0x000fe20003f36000 */
[----:B------:R-:W-:Y:S01]  /*7550*/  FMUL.FTZ R245, R245, R10 ;  /* 0x0000000af5f57220 */ /* 0x000fe20000410000 */
[C---:B------:R-:W-:Y:S01]  /*7560*/  HMMA.16816.F32 R24, R112.reuse, R100, R24 ;  /* 0x000000647018723c */ /* 0x040fe20000001818 */
[----:B------:R-:W-:Y:S01]  /*7570*/  FMUL.FTZ R244, R244, R11 ;  /* 0x0000000bf4f47220 */ /* 0x000fe20000410000 */
[----:B------:R-:W-:Y:S01]  /*7580*/  FSEL R14, R14, R192, P1 ;  /* 0x000000c00e0e7208 */ /* 0x000fe20000800000 */
[----:B------:R-:W-:Y:S01]  /*7590*/  FADD.FTZ R13, -R193, R13 ;  /* 0x0000000dc10d7221 */ /* 0x000fe20000010100 */
[----:B------:R-:W2:Y:S01]  /*75a0*/  LDSM.16.M88.4 R8, [R129+0x8c00] ;  /* 0x008c00008108783b */ /* 0x000ea20000000200 */
[----:B------:R-:W-:Y:S01]  /*75b0*/  FADD.FTZ R18, -R194, R18 ;  /* 0x00000012c2127221 */ /* 0x000fe20000010100 */
[----:B------:R-:W-:Y:S01]  /*75c0*/  FSETP.GE.FTZ.AND P1, PT, R206, RZ, PT ;  /* 0x000000ffce00720b */ /* 0x000fe20003f36000 */
[----:B------:R-:W-:Y:S01]  /*75d0*/  FADD.FTZ R15, -R192, R15 ;  /* 0x0000000fc00f7221 */ /* 0x000fe20000010100 */
[-C--:B------:R-:W-:Y:S01]  /*75e0*/  HMMA.16816.F32 R28, R112, R102.reuse, R28 ;  /* 0x00000066701c723c */ /* 0x080fe2000000181c */
[----:B------:R-:W-:Y:S01]  /*75f0*/  FADD.FTZ R17, -R195, R17 ;  /* 0x00000011c3117221 */ /* 0x000fe20000010100 */
[----:B------:R-:W-:Y:S02]  /*7600*/  FSETP.GE.FTZ.AND P0, PT, R208, RZ, PT ;  /* 0x000000ffd000720b */ /* 0x000fe40003f16000 */
[----:B------:R-:W-:Y:S01]  /*7610*/  FADD.FTZ R12, -R193, R12 ;  /* 0x0000000cc10c7221 */ /* 0x000fe20000010100 */
[----:B------:R-:W-:Y:S01]  /*7620*/  FSEL R13, R13, R193, P2 ;  /* 0x000000c10d0d7208 */ /* 0x000fe20001000000 */
[C---:B------:R-:W-:Y:S01]  /*7630*/  FADD.FTZ R22, -R194.reuse, R22 ;  /* 0x00000016c2167221 */ /* 0x040fe20000010100 */
[----:B------:R-:W-:Y:S01]  /*7640*/  FSETP.GE.FTZ.AND P2, PT, R239, RZ, PT ;  /* 0x000000ffef00720b */ /* 0x000fe20003f56000 */
[----:B------:R-:W-:Y:S01]  /*7650*/  FADD.FTZ R19, -R194, R19 ;  /* 0x00000013c2137221 */ /* 0x000fe20000010100 */
[C---:B------:R-:W-:Y:S01]  /*7660*/  HMMA.16816.F32 R32, R104.reuse, R102, R32 ;  /* 0x000000666820723c */ /* 0x040fe20000001820 */
[----:B------:R-:W-:Y:S02]  /*7670*/  FSETP.GE.FTZ.AND P3, PT, R207, RZ, PT ;  /* 0x000000ffcf00720b */ /* 0x000fe40003f76000 */
[C---:B------:R-:W-:Y:S01]  /*7680*/  FADD.FTZ R21, -R195.reuse, R21 ;  /* 0x00000015c3157221 */ /* 0x040fe20000010100 */
[----:B------:R-:W-:Y:S01]  /*7690*/  FSEL R18, R18, R194, P1 ;  /* 0x000000c212127208 */ /* 0x000fe20000800000 */
[----:B------:R-:W-:Y:S01]  /*76a0*/  FADD.FTZ R16, -R195, R16 ;  /* 0x00000010c3107221 */ /* 0x000fe20000010100 */
[----:B------:R-:W-:Y:S01]  /*76b0*/  FSETP.GE.FTZ.AND P1, PT, R237, RZ, PT ;  /* 0x000000ffed00720b */ /* 0x000fe20003f36000 */
[----:B------:R-:W-:Y:S01]  /*76c0*/  FADD.FTZ R26, -R192, R26 ;  /* 0x0000001ac01a7221 */ /* 0x000fe20000010100 */
[----:B------:R-:W-:Y:S01]  /*76d0*/  FSEL R15, R15, R192, P0 ;  /* 0x000000c00f0f7208 */ /* 0x000fe20000000000 */
[----:B------:R-:W-:Y:S01]  /*76e0*/  FADD.FTZ R23, -R194, R23 ;  /* 0x00000017c2177221 */ /* 0x000fe20000010100 */
[----:B------:R-:W-:Y:S01]  /*76f0*/  FSETP.GE.FTZ.AND P0, PT, R199, RZ, PT ;  /* 0x000000ffc700720b */ /* 0x000fe20003f16000 */
[-C--:B-1----:R-:W-:Y:S01]  /*7700*/  HMMA.16816.F32 R36, R104, R4.reuse, R36 ;  /* 0x000000046824723c */ /* 0x082fe20000001824 */
[----:B------:R-:W-:Y:S01]  /*7710*/  FADD.FTZ R25, -R193, R25 ;  /* 0x00000019c1197221 */ /* 0x000fe20000010100 */
[----:B------:R-:W-:Y:S01]  /*7720*/  FSEL R17, R17, R195, P2 ;  /* 0x000000c311117208 */ /* 0x000fe20001000000 */
[----:B------:R-:W-:Y:S01]  /*7730*/  FADD.FTZ R20, -R195, R20 ;  /* 0x00000014c3147221 */ /* 0x000fe20000010100 */
[----:B------:R-:W-:Y:S01]  /*7740*/  FSETP.GE.FTZ.AND P2, PT, R238, RZ, PT ;  /* 0x000000ffee00720b */ /* 0x000fe20003f56000 */
[----:B------:R-:W-:Y:S01]  /*7750*/  FADD.FTZ R30, -R192, R30 ;  /* 0x0000001ec01e7221 */ /* 0x000fe20000010100 */
[----:B------:R-:W-:Y:S01]  /*7760*/  FSEL R12, R12, R193, P3 ;  /* 0x000000c10c0c7208 */ /* 0x000fe20001800000 */
[----:B------:R-:W-:Y:S01]  /*7770*/  FADD.FTZ R27, -R192, R27 ;  /* 0x0000001bc01b7221 */ /* 0x000fe20000010100 */
[C---:B------:R-:W-:Y:S01]  /*7780*/  HMMA.16816.F32 R40, R112.reuse, R4, R40 ;  /* 0x000000047028723c */ /* 0x040fe20000001828 */
[C---:B------:R-:W-:Y:S01]  /*7790*/  FADD.FTZ R29, -R193.reuse, R29 ;  /* 0x0000001dc11d7221 */ /* 0x040fe20000010100 */
[----:B------:R-:W-:Y:S02]  /*77a0*/  FSETP.GE.FTZ.AND P3, PT, R198, RZ, PT ;  /* 0x000000ffc600720b */ /* 0x000fe40003f76000 */
[----:B------:R-:W-:Y:S01]  /*77b0*/  FADD.FTZ R24, -R193, R24 ;  /* 0x00000018c1187221 */ /* 0x000fe20000010100 */
[-C--:B------:R-:W-:Y:S01]  /*77c0*/  FSEL R22, R22, R194.reuse, P1 ;  /* 0x000000c216167208 */ /* 0x080fe20000800000 */
[----:B------:R-:W-:Y:S01]  /*77d0*/  FADD.FTZ R34, -R194, R34 ;  /* 0x00000022c2227221 */ /* 0x000fe20000010100 */
[----:B------:R-:W-:Y:S01]  /*77e0*/  FSETP.GE.FTZ.AND P1, PT, R235, RZ, PT ;  /* 0x000000ffeb00720b */ /* 0x000fe20003f36000 */
[----:B------:R-:W-:Y:S01]  /*77f0*/  FADD.FTZ R31, -R192, R31 ;  /* 0x0000001fc01f7221 */ /* 0x000fe20000010100 */
[-C--:B------:R-:W-:Y:S03]  /*7800*/  HMMA.16816.F32 R44, R112, R6.reuse, R44 ;  /* 0x00000006702c723c */ /* 0x080fe6000000182c */
[----:B------:R-:W-:Y:S01]  /*7810*/  FADD.FTZ R33, -R195, R33 ;  /* 0x00000021c3217221 */ /* 0x000fe20000010100 */
[----:B------:R-:W-:Y:S01]  /*7820*/  FSEL R19, R19, R194, P0 ;  /* 0x000000c213137208 */ /* 0x000fe20000000000 */
[----:B------:R-:W-:Y:S01]  /*7830*/  FADD.FTZ R28, -R193, R28 ;  /* 0x0000001cc11c7221 */ /* 0x000fe20000010100 */
[----:B------:R-:W-:Y:S01]  /*7840*/  FSETP.GE.FTZ.AND P0, PT, R205, RZ, PT ;  /* 0x000000ffcd00720b */ /* 0x000fe20003f16000 */
[C---:B------:R-:W-:Y:S01]  /*7850*/  FADD.FTZ R38, -R194.reuse, R38 ;  /* 0x00000026c2267221 */ /* 0x040fe20000010100 */
[-C--:B------:R-:W-:Y:S01]  /*7860*/  FSEL R21, R21, R195.reuse, P2 ;  /* 0x000000c315157208 */ /* 0x080fe20001000000 */
[----:B------:R-:W-:Y:S01]  /*7870*/  FADD.FTZ R35, -R194, R35 ;  /* 0x00000023c2237221 */ /* 0x000fe20000010100 */
[----:B------:R-:W-:Y:S01]  /*7880*/  FSETP.GE.FTZ.AND P2, PT, R236, RZ, PT ;  /* 0x000000ffec00720b */ /* 0x000fe20003f56000 */
[C---:B------:R-:W-:Y:S01]  /*7890*/  HMMA.16816.F32 R48, R104.reuse, R6, R48 ;  /* 0x000000066830723c */ /* 0x040fe20000001830 */
        /* <DEDUP_REMOVED lines=8> */
[----:B------:R-:W-:Y:S01]  /*7920*/  FADD.FTZ R41, -R193, R41 ;  /* 0x00000029c1297221 */ /* 0x000fe20000010100 */
[-C--:B--2---:R-:W-:Y:S02]  /*7930*/  HMMA.16816.F32 R52, R104, R8.reuse, R52 ;  /* 0x000000086834723c */ /* 0x084fe40000001834 */
[----:B------:R-:W-:Y:S01]  /*7940*/  FSEL R23, R23, R194, P0 ;  /* 0x000000c217177208 */ /* 0x000fe20000000000 */
[----:B------:R-:W-:Y:S01]  /*7950*/  FADD.FTZ R36, -R195, R36 ;  /* 0x00000024c3247221 */ /* 0x000fe20000010100 */
[----:B------:R-:W-:Y:S01]  /*7960*/  FSETP.GE.FTZ.AND P0, PT, R202, RZ, PT ;  /* 0x000000ffca00720b */ /* 0x000fe20003f16000 */
[C---:B------:R-:W-:Y:S01]  /*7970*/  FADD.FTZ R46, -R192.reuse, R46 ;  /* 0x0000002ec02e7221 */ /* 0x040fe20000010100 */
[----:B------:R-:W-:Y:S01]  /*7980*/  FSEL R25, R25, R193, P2 ;  /* 0x000000c119197208 */ /* 0x000fe20001000000 */
[----:B------:R-:W-:Y:S01]  /*7990*/  FADD.FTZ R43, -R192, R43 ;  /* 0x0000002bc02b7221 */ /* 0x000fe20000010100 */
[----:B------:R-:W-:Y:S01]  /*79a0*/  FSETP.GE.FTZ.AND P2, PT, R234, RZ, PT ;  /* 0x000000ffea00720b */ /* 0x000fe20003f56000 */
[C---:B------:R-:W-:Y:S01]  /*79b0*/  FADD.FTZ R45, -R193.reuse, R45 ;  /* 0x0000002dc12d7221 */ /* 0x040fe20000010100 */
[C---:B------:R-:W-:Y:S02]  /*79c0*/  HMMA.16816.F32 R56, R112.reuse, R8, R56 ;  /* 0x000000087038723c */ /* 0x040fe40000001838 */
[----:B------:R-:W-:Y:S01]  /*79d0*/  FSEL R20, R20, R195, P3 ;  /* 0x000000c314147208 */ /* 0x000fe20001800000 */
[----:B------:R-:W-:Y:S01]  /*79e0*/  FADD.FTZ R40, -R193, R40 ;  /* 0x00000028c1287221 */ /* 0x000fe20000010100 */
[----:B------:R-:W-:Y:S01]  /*79f0*/  FSETP.GE.FTZ.AND P3, PT, R201, RZ, PT ;  /* 0x000000ffc900720b */ /* 0x000fe20003f76000 */
[----:B------:R-:W-:Y:S01]  /*7a00*/  FADD.FTZ R50, -R194, R50 ;  /* 0x00000032c2327221 */ /* 0x000fe20000010100 */
[-C--:B------:R-:W-:Y:S01]  /*7a10*/  FSEL R30, R30, R192.reuse, P1 ;  /* 0x000000c01e1e7208 */ /* 0x080fe20000800000 */
[----:B------:R-:W-:Y:S01]  /*7a20*/  FADD.FTZ R47, -R192, R47 ;  /* 0x0000002fc02f7221 */ /* 0x000fe20000010100 */
[----:B------:R-:W-:Y:S01]  /*7a30*/  FSETP.GE.FTZ.AND P1, PT, R196, RZ, PT ;  /* 0x000000ffc400720b */ /* 0x000fe20003f36000 */
[----:B------:R-:W-:Y:S01]  /*7a40*/  FADD.FTZ R49, -R195, R49 ;  /* 0x00000031c3317221 */ /* 0x000fe20000010100 */
[-C--:B------:R-:W-:Y:S02]  /*7a50*/  HMMA.16816.F32 R60, R112, R10.reuse, R60 ;  /* 0x0000000a703c723c */ /* 0x080fe4000000183c */
[----:B------:R-:W-:Y:S01]  /*7a60*/  FSEL R27, R27, R192, P0 ;  /* 0x000000c01b1b7208 */ /* 0x000fe20000000000 */
[----:B------:R-:W-:Y:S01]  /*7a70*/  FADD.FTZ R44, -R193, R44 ;  /* 0x0000002cc12c7221 */ /* 0x000fe20000010100 */
[----:B------:R-:W-:Y:S01]  /*7a80*/  FSETP.GE.FTZ.AND P0, PT, R127, RZ, PT ;  /* 0x000000ff7f00720b */ /* 0x000fe20003f16000 */
[C---:B------:R-:W-:Y:S01]  /*7a90*/  FADD.FTZ R54, -R194.reuse, R54 ;  /* 0x00000036c2367221 */ /* 0x040fe20000010100 */
[-C--:B------:R-:W-:Y:S01]  /*7aa0*/  FSEL R29, R29, R193.reuse, P2 ;  /* 0x000000c11d1d7208 */ /* 0x080fe20001000000 */
[----:B------:R-:W-:Y:S01]  /*7ab0*/  FADD.FTZ R51, -R194, R51 ;  /* 0x00000033c2337221 */ /* 0x000fe20000010100 */
[----:B------:R-:W-:Y:S01]  /*7ac0*/  FSETP.GE.FTZ.AND P2, PT, R233, RZ, PT ;  /* 0x000000ffe900720b */ /* 0x000fe20003f56000 */
[C---:B------:R-:W-:Y:S01]  /*7ad0*/  FADD.FTZ R53, -R195.reuse, R53 ;  /* 0x00000035c3357221 */ /* 0x040fe20000010100 */
[----:B------:R-:W-:Y:S02]  /*7ae0*/  HMMA.16816.F32 R64, R104, R10, R64 ;  /* 0x0000000a6840723c */ /* 0x000fe40000001840 */
[----:B------:R-:W-:Y:S01]  /*7af0*/  FSEL R24, R24, R193, P3 ;  /* 0x000000c118187208 */ /* 0x000fe20001800000 */
[----:B------:R-:W-:Y:S01]  /*7b00*/  FADD.FTZ R48, -R195, R48 ;  /* 0x00000030c3307221 */ /* 0x000fe20000010100 */
[----:B------:R-:W-:Y:S01]  /*7b10*/  FSETP.GE.FTZ.AND P3, PT, R125, RZ, PT ;  /* 0x000000ff7d00720b */ /* 0x000fe20003f76000 */
[----:B------:R-:W-:Y:S01]  /*7b20*/  FADD.FTZ R56, -R193, R56 ;  /* 0x00000038c1387221 */ /* 0x000fe20000010100 */
[----:B------:R-:W-:Y:S01]  /*7b30*/  FSEL R34, R34, R194, P1 ;  /* 0x000000c222227208 */ /* 0x000fe20000800000 */
[----:B------:R-:W-:Y:S01]  /*7b40*/  FADD.FTZ R55, -R194, R55 ;  /* 0x00000037c2377221 */ /* 0x000fe20000010100 */
[----:B------:R-:W-:Y:S01]  /*7b50*/  FSETP.GE.FTZ.AND P1, PT, R231, RZ, PT ;  /* 0x000000ffe700720b */ /* 0x000fe20003f36000 */
[----:B------:R-:W-:Y:S03]  /*7b60*/  FADD.FTZ R52, -R195, R52 ;  /* 0x00000034c3347221 */ /* 0x000fe60000010100 */
[----:B------:R-:W-:Y:S01]  /*7b70*/  FSEL R31, R31, R192, P0 ;  /* 0x000000c01f1f7208 */ /* 0x000fe20000000000 */
[----:B------:R-:W-:Y:S01]  /*7b80*/  FADD.FTZ R59, -R192, R59 ;  /* 0x0000003bc03b7221 */ /* 0x000fe20000010100 */
[----:B------:R-:W-:Y:S01]  /*7b90*/  FSETP.GE.FTZ.AND P0, PT, R122, RZ, PT ;  /* 0x000000ff7a00720b */ /* 0x000fe20003f16000 */
[----:B------:R-:W-:Y:S01]  /*7ba0*/  FADD.FTZ R58, -R192, R58 ;  /* 0x0000003ac03a7221 */ /* 0x000fe20000010100 */
[----:B------:R-:W-:Y:S01]  /*7bb0*/  FSEL R33, R33, R195, P2 ;  /* 0x000000c321217208 */ /* 0x000fe20001000000 */
[C---:B------:R-:W-:Y:S01]  /*7bc0*/  FADD.FTZ R57, -R193.reuse, R57 ;  /* 0x00000039c1397221 */ /* 0x040fe20000010100 */
        /* <DEDUP_REMOVED lines=116> */
[----:B------:R-:W-:Y:S01]  /*8310*/  FMUL.FTZ R62, R210, R62 ;  /* 0x0000003ed23e7220 */ /* 0x000fe20000410000 */
        /* <DEDUP_REMOVED lines=10> */
[----:B------:R-:W-:Y:S01]  /*83c0*/  FMUL.FTZ R194, R197, R194 ;  /* 0x000000c2c5c27220 */ /* 0x000fe20000410000 */
[----:B------:R-:W-:-:S05]  /*83d0*/  @!P1 BRA `(.L_x_984) ;  /* 0x000001f000009947 */ /* 0x000fca0003800000 */
[----:B------:R-:W-:Y:S01]  /*83e0*/  ULOP3.LUT UR7, UR6, 0x1, URZ, 0xc0, !UPT ;  /* 0x0000000106077892 */ /* 0x000fe2000f8ec03f */
[----:B------:R-:W-:Y:S01]  /*83f0*/  IMAD.MOV.U32 R5, RZ, RZ, c[0x0][0x190] ;  /* 0x00006400ff057624 */ /* 0x000fe200078e00ff */
[----:B------:R-:W-:Y:S02]  /*8400*/  ISETP.GE.AND P2, PT, R158, c[0x0][0x220], PT ;  /* 0x000088009e007a0c */ /* 0x000fe40003f46270 */
[----:B------:R-:W-:Y:S01]  /*8410*/  UISETP.NE.U32.AND UP0, UPT, UR7, 0x1, UPT ;  /* 0x000000010700788c */ /* 0x000fe2000bf05070 */
[----:B------:R-:W-:Y:S03]  /*8420*/  IMAD.U32 R4, R5, -0x80, RZ ;  /* 0xffffff8005047824 */ /* 0x000fe600078e00ff */
[----:B------:R-:W-:Y:S02]  /*8430*/  USEL UR7, UR58, 0x2000, !UP0 ;  /* 0x000020003a077887 */ /* 0x000fe4000c000000 */
[----:B------:R-:W-:Y:S04]  /*8440*/  LEA R188, P0, R4, R188, 0x1 ;  /* 0x000000bc04bc7211 */ /* 0x000fe800078008ff */
[----:B------:R-:W-:Y:S02]  /*8450*/  IADD3 R185, R185, UR7, RZ ;  /* 0x00000007b9b97c10 */ /* 0x000fe4000fffe0ff */
[----:B------:R-:W-:Y:S02]  /*8460*/  IADD3 R180, R180, UR7, RZ ;  /* 0x00000007b4b47c10 */ /* 0x000fe4000fffe0ff */
[----:B------:R-:W-:Y:S01]  /*8470*/  LEA.HI.X.SX32 R189, R4, R189, 0x1, P0 ;  /* 0x000000bd04bd7211 */ /* 0x000fe200000f0eff */
[----:B------:R1:W-:Y:S01]  /*8480*/  @P2 STS [R185], RZ ;  /* 0x000000ffb9002388 */ /* 0x0003e20000000800 */
[----:B------:R-:W-:Y:S01]  /*8490*/  @!P2 LEA R6, P0, R5, R188, 0x7 ;  /* 0x000000bc0506a211 */ /* 0x000fe200078038ff */
[----:B------:R-:W-:Y:S01]  /*84a0*/  @!P2 IMAD.MOV.U32 R4, RZ, RZ, c[0x0][0x194] ;  /* 0x00006500ff04a624 */ /* 0x000fe200078e00ff */
[----:B------:R-:W-:Y:S01]  /*84b0*/  IADD3 R131, R131, UR7, RZ ;  /* 0x0000000783837c10 */ /* 0x000fe2000fffe0ff */
[----:B------:R1:W-:Y:S03]  /*84c0*/  @P2 STS [R185+0x4], RZ ;  /* 0x000004ffb9002388 */ /* 0x0003e60000000800 */
[----:B------:R-:W-:Y:S01]  /*84d0*/  @!P2 LEA.HI.X R7, R5, R189, R4, 0x7, P0 ;  /* 0x000000bd0507a211 */ /* 0x000fe200000f3c04 */
        /* <DEDUP_REMOVED lines=15> */
.L_x_984:
        /* <DEDUP_REMOVED lines=62> */
[----:B------:R-:W-:Y:S04]  /*89b0*/  STS [R172+0xc400], R58 ;  /* 0x00c4003aac007388 */ /* 0x000fe80000000800 */
[----:B------:R-:W-:Y:S01]  /*89c0*/  STS [R171+0xc000], R60 ;  /* 0x00c0003cab007388 */ /* 0x000fe20000000800 */
[----:B--2---:R-:W-:Y:S03]  /*89d0*/  IMAD.SHL.U32 R52, R138, 0x2, RZ ;  /* 0x000000028a347824 */ /* 0x004fe600078e00ff */
        /* <DEDUP_REMOVED lines=66> */
[C---:B------:R-:W-:Y:S01]  /*8e00*/  @!P2 LEA R6, P0, R5.reuse, R186, 0x7 ;  /* 0x000000ba0506a211 */ /* 0x040fe200078038ff */
[----:B------:R-:W-:Y:S02]  /*8e10*/  @!P2 IMAD.MOV.U32 R4, RZ, RZ, c[0x0][0x374] ;  /* 0x0000dd00ff04a624 */ /* 0x000fe400078e00ff */
[----:B------:R1:W-:Y:S03]  /*8e20*/  @P2 STS [R53+0x4004], RZ ;  /* 0x004004ff35002388 */ /* 0x0003e60000000800 */
[----:B------:R-:W-:Y:S01]  /*8e30*/  @!P2 LEA.HI.X R7, R5, R187, R4, 0x7, P0 ;  /* 0x000000bb0507a211 */ /* 0x000fe200000f3c04 */
[----:B------:R1:W-:Y:S04]  /*8e40*/  @P2 STS.64 [R53+0x4008], RZ ;  /* 0x004008ff35002388 */ /* 0x0003e80000000a00 */
        /* <DEDUP_REMOVED lines=10> */
.L_x_985:
[----:B------:R-:W-:Y:S01]  /*8ef0*/  LDSM.16.M88.4 R16, [R134] ;  /* 0x000000008610783b */ /* 0x000fe20000000200 */
[----:B------:R-:W-:Y:S01]  /*8f00*/  @P1 IADD3 R54, R140, -0x80, RZ ;  /* 0xffffff808c361810 */ /* 0x000fe20007ffe0ff */
[----:B------:R-:W-:Y:S01]  /*8f10*/  IMAD.U32 R190, RZ, RZ, UR33 ;  /* 0x00000021ffbe7e24 */ /* 0x000fe2000f8e00ff */
[----:B------:R-:W-:Y:S01]  /*8f20*/  @UP2 UIADD3 UR8, UP0, UR10, -0x200, URZ ;  /* 0xfffffe000a082890 */ /* 0x000fe2000ff1e03f */
[----:B------:R-:W2:Y:S01]  /*8f30*/  LDSM.16.MT88.4 R20, [R52+0x6000] ;  /* 0x006000003414783b */ /* 0x000ea20000004200 */
[----:B------:R-:W-:Y:S01]  /*8f40*/  IMAD.U32 R191, RZ, RZ, UR33 ;  /* 0x00000021ffbf7e24 */ /* 0x000fe2000f8e00ff */
[----:B------:R-:W-:Y:S01]  /*8f50*/  UISETP.GT.AND UP1, UPT, UR6, UR32, UPT ;  /* 0x000000200600728c */ /* 0x000fe2000bf24270 */
[----:B------:R-:W-:Y:S01]  /*8f60*/  @P1 IMAD.WIDE R54, R54, R177, UR10 ;  /* 0x0000000a36361e25 */ /* 0x000fe2000f8e02b1 */
[----:B------:R-:W3:Y:S01]  /*8f70*/  LDSM.16.M88.4 R12, [R134+0x2000] ;  /* 0x00200000860c783b */ /* 0x000ee20000000200 */
[----:B------:R-:W-:Y:S01]  /*8f80*/  LEA R190, P0, R190, R116, 0x2 ;  /* 0x00000074bebe7211 */ /* 0x000fe200078010ff */
[----:B------:R-:W-:Y:S02]  /*8f90*/  @UP2 UIADD3.X UR7, UR11, -0x1, URZ, UP0, !UPT ;  /* 0xffffffff0b072890 */ /* 0x000fe400087fe43f */
[----:B------:R-:W-:Y:S01]  /*8fa0*/  LDSM.16.M88.4 R24, [R133] ;  /* 0x000000008518783b */ /* 0x000fe20000000200 */
[----:B------:R-:W-:Y:S01]  /*8fb0*/  LEA.HI.X.SX32 R191, R191, R117, 0x2, P0 ;  /* 0x00000075bfbf7211 */ /* 0x000fe200000f16ff */
[----:B------:R-:W-:Y:S02]  /*8fc0*/  @UP2 UMOV UR10, UR8 ;  /* 0x00000008000a2c82 */ /* 0x000fe40008000000 */
[----:B------:R-:W4:Y:S01]  /*8fd0*/  LDSM.16.MT88.4 R28, [R52+0x6400] ;  /* 0x00640000341c783b */ /* 0x000f220000004200 */
[----:B------:R-:W-:Y:S02]  /*8fe0*/  @UP2 UMOV UR11, UR7 ;  /* 0x00000007000b2c82 */ /* 0x000fe40008000000 */
[----:B------:R-:W-:Y:S01]  /*8ff0*/  ULOP3.LUT UR7, UR6, 0x1, URZ, 0xc0, !UPT ;  /* 0x0000000106077892 */ /* 0x000fe2000f8ec03f */
[----:B------:R-:W1:Y:S01]  /*9000*/  LDSM.16.M88.4 R32, [R128] ;  /* 0x000000008020783b */ /* 0x000e620000000200 */
[----:B------:R-:W-:Y:S02]  /*9010*/  UIADD3 UR6, UR6, -0x1, URZ ;  /* 0xffffffff06067890 */ /* 0x000fe4000fffe03f */
[----:B------:R-:W-:Y:S01]  /*9020*/  UISETP.NE.U32.AND UP0, UPT, UR7, 0x1, UPT ;  /* 0x000000010700788c */ /* 0x000fe2000bf05070 */
[----:B------:R-:W-:Y:S04]  /*9030*/  LDSM.16.M88.4 R36, [R132] ;  /* 0x000000008424783b */ /* 0x000fe80000000200 */
[----:B------:R-:W1:Y:S04]  /*9040*/  LDSM.16.MT88.4 R40, [R52+0x6800] ;  /* 0x006800003428783b */ /* 0x000e680000004200 */
[----:B------:R-:W1:Y:S04]  /*9050*/  LDSM.16.M88.4 R44, [R132+0x2000] ;  /* 0x00200000842c783b */ /* 0x000e680000000200 */
[----:B------:R-:W-:Y:S04]  /*9060*/  LDSM.16.M88.4 R48, [R3+0x2000] ;  /* 0x002000000330783b */ /* 0x000fe80000000200 */
[----:B------:R1:W5:Y:S02]  /*9070*/  @P1 LDG.E R183, [R54.64] ;  /* 0x0000000c36b71981 */ /* 0x000364000c1e1900 */
[-C--:B-12---:R-:W-:Y:S02]  /*9080*/  HMMA.16816.F32 R4, R16, R20.reuse, RZ ;  /* 0x000000141004723c */ /* 0x086fe400000018ff */
[----:B------:R1:W5:Y:S04]  /*9090*/  @P1 LDG.E R184, [R54.64+0x20] ;  /* 0x0000200c36b81981 */ /* 0x000368000c1e1900 */
[----:B------:R1:W5:Y:S02]  /*90a0*/  @P1 LDG.E R181, [R54.64+0x100] ;  /* 0x0001000c36b51981 */ /* 0x000364000c1e1900 */
[C---:B---3--:R-:W-:Y:S02]  /*90b0*/  HMMA.16816.F32 R8, R12.reuse, R20, RZ ;  /* 0x000000140c08723c */ /* 0x048fe400000018ff */
[----:B------:R1:W5:Y:S06]  /*90c0*/  @P1 LDG.E R182, [R54.64+0x120] ;  /* 0x0001200c36b61981 */ /* 0x00036c000c1e1900 */
[-C--:B------:R-:W-:Y:S08]  /*90d0*/  HMMA.16816.F32 R12, R12, R22.reuse, RZ ;  /* 0x000000160c0c723c */ /* 0x080ff000000018ff */
[----:B------:R-:W-:Y:S01]  /*90e0*/  HMMA.16816.F32 R16, R16, R22, RZ ;  /* 0x000000161010723c */ /* 0x000fe200000018ff */
[----:B------:R-:W-:Y:S07]  /*90f0*/  LDSM.16.M88.4 R20, [R3] ;  /* 0x000000000314783b */ /* 0x000fee0000000200 */
[-C--:B----4-:R-:W-:Y:S08]  /*9100*/  HMMA.16816.F32 R4, R24, R28.reuse, R4 ;  /* 0x0000001c1804723c */ /* 0x090ff00000001804 */
[C---:B------:R-:W-:Y:S08]  /*9110*/  HMMA.16816.F32 R8, R32.reuse, R28, R8 ;  /* 0x0000001c2008723c */ /* 0x040ff00000001808 */
[-C--:B------:R-:W-:Y:S01]  /*9120*/  HMMA.16816.F32 R12, R32, R30.reuse, R12 ;  /* 0x0000001e200c723c */ /* 0x080fe2000000180c */
[----:B------:R-:W2:Y:S07]  /*9130*/  LDSM.16.MT88.4 R32, [R52+0x6c00] ;  /* 0x006c00003420783b */ /* 0x000eae0000004200 */
        /* <DEDUP_REMOVED lines=9> */
[----:B------:R-:W1:Y:S03]  /*91d0*/  LDSM.16.MT88.4 R40, [R52+0x7400] ;  /* 0x007400003428783b */ /* 0x000e660000004200 */
[-C--:B--2---:R-:W-:Y:S08]  /*91e0*/  HMMA.16816.F32 R4, R20, R32.reuse, R4 ;  /* 0x000000201404723c */ /* 0x084ff00000001804 */
[C---:B------:R-:W-:Y:S08]  /*91f0*/  HMMA.16816.F32 R8, R48.reuse, R32, R8 ;  /* 0x000000203008723c */ /* 0x040ff00000001808 */
[-C--:B------:R-:W-:Y:S01]  /*9200*/  HMMA.16816.F32 R12, R48, R34.reuse, R12 ;  /* 0x00000022300c723c */ /* 0x080fe2000000180c */
[----:B------:R-:W2:Y:S07]  /*9210*/  LDSM.16.M88.4 R48, [R0] ;  /* 0x000000000030783b */ /* 0x000eae0000000200 */
        /* <DEDUP_REMOVED lines=10> */
[-C--:B-1----:R-:W-:Y:S08]  /*92c0*/  HMMA.16816.F32 R4, R36, R40.reuse, R4 ;  /* 0x000000282404723c */ /* 0x082ff00000001804 */
[C---:B--2---:R-:W-:Y:S07]  /*92d0*/  HMMA.16816.F32 R8, R48.reuse, R40, R8 ;  /* 0x000000283008723c */ /* 0x044fee0000001808 */
[----:B------:R-:W-:Y:S01]  /*92e0*/  IMAD.U32 R41, RZ, RZ, UR44 ;  /* 0x0000002cff297e24 */ /* 0x000fe2000f8e00ff */
[-C--:B------:R-:W-:Y:S01]  /*92f0*/  HMMA.16816.F32 R12, R48, R42.reuse, R12 ;  /* 0x0000002a300c723c */ /* 0x080fe2000000180c */
[----:B------:R-:W1:Y:S03]  /*9300*/  LDSM.16.M88.4 R48, [R3+0x6000] ;  /* 0x006000000330783b */ /* 0x000e660000000200 */
[-C--:B------:R-:W-:Y:S01]  /*9310*/  LEA R60, P3, R41, R190.reuse, 0x2 ;  /* 0x000000be293c7211 */ /* 0x080fe200078610ff */
[----:B------:R-:W-:Y:S03]  /*9320*/  IMAD.U32 R40, RZ, RZ, UR44 ;  /* 0x0000002cff287e24 */ /* 0x000fe6000f8e00ff */
[----:B------:R-:W-:Y:S04]  /*9330*/  HMMA.16816.F32 R16, R36, R42, R16 ;  /* 0x0000002a2410723c */ /* 0x000fe80000001810 */
[-C--:B------:R-:W-:Y:S03]  /*9340*/  LEA.HI.X.SX32 R61, R40, R191.reuse, 0x2, P3 ;  /* 0x000000bf283d7211 */ /* 0x080fe600018f16ff */
[----:B------:R-:W-:Y:S01]  /*9350*/  IMAD.U32 R39, RZ, RZ, UR43 ;  /* 0x0000002bff277e24 */ /* 0x000fe2000f8e00ff */
[-C--:B------:R-:W-:Y:S01]  /*9360*/  HMMA.16816.F32 R4, R20, R32.reuse, R4 ;  /* 0x000000201404723c */ /* 0x080fe20000001804 */
[----:B------:R-:W-:Y:S03]  /*9370*/  IMAD.U32 R37, RZ, RZ, UR42 ;  /* 0x0000002aff257e24 */ /* 0x000fe6000f8e00ff */
[----:B------:R-:W-:Y:S01]  /*9380*/  IMAD.U32 R38, RZ, RZ, UR43 ;  /* 0x0000002bff267e24 */ /* 0x000fe2000f8e00ff */
[-C--:B------:R-:W-:Y:S01]  /*9390*/  LEA R62, P2, R39, R190.reuse, 0x2 ;  /* 0x000000be273e7211 */ /* 0x080fe200078410ff */
[----:B------:R-:W-:Y:S01]  /*93a0*/  IMAD.U32 R36, RZ, RZ, UR42 ;  /* 0x0000002aff247e24 */ /* 0x000fe2000f8e00ff */
[-C--:B------:R-:W-:Y:S01]  /*93b0*/  LEA R64, P1, R37, R190.reuse, 0x2 ;  /* 0x000000be25407211 */ /* 0x080fe200078210ff */
[C---:B---3--:R-:W-:Y:S01]  /*93c0*/  HMMA.16816.F32 R8, R44.reuse, R32, R8 ;  /* 0x000000202c08723c */ /* 0x048fe20000001808 */
[----:B------:R-:W-:Y:S03]  /*93d0*/  IMAD.U32 R43, RZ, RZ, UR45 ;  /* 0x0000002dff2b7e24 */ /* 0x000fe6000f8e00ff */
[-C--:B------:R-:W-:Y:S01]  /*93e0*/  LEA.HI.X.SX32 R63, R38, R191.reuse, 0x2, P2 ;  /* 0x000000bf263f7211 */ /* 0x080fe200010f16ff */
[----:B------:R-:W-:Y:S01]  /*93f0*/  IMAD.U32 R42, RZ, RZ, UR45 ;  /* 0x0000002dff2a7e24 */ /* 0x000fe2000f8e00ff */
[-C--:B------:R-:W-:Y:S01]  /*9400*/  LEA.HI.X.SX32 R65, R36, R191.reuse, 0x2, P1 ;  /* 0x000000bf24417211 */ /* 0x080fe200008f16ff */
[----:B------:R-:W-:Y:S01]  /*9410*/  IMAD.U32 R33, RZ, RZ, UR40 ;  /* 0x00000028ff217e24 */ /* 0x000fe2000f8e00ff */
[-C--:B------:R-:W-:Y:S01]  /*9420*/  HMMA.16816.F32 R12, R44, R34.reuse, R12 ;  /* 0x000000222c0c723c */ /* 0x080fe2000000180c */
[----:B------:R-:W-:Y:S03]  /*9430*/  IMAD.U32 R32, RZ, RZ, UR40 ;  /* 0x00000028ff207e24 */ /* 0x000fe6000f8e00ff */
[-C--:B------:R-:W-:Y:S03]  /*9440*/  LEA R58, P4, R43, R190.reuse, 0x2 ;  /* 0x000000be2b3a7211 */ /* 0x080fe600078810ff */
[----:B------:R-:W-:Y:S01]  /*9450*/  IMAD.U32 R47, RZ, RZ, UR47 ;  /* 0x0000002fff2f7e24 */ /* 0x000fe2000f8e00ff */
[----:B------:R-:W-:Y:S01]  /*9460*/  HMMA.16816.F32 R16, R20, R34, R16 ;  /* 0x000000221410723c */ /* 0x000fe20000001810 */
[----:B------:R-:W-:Y:S03]  /*9470*/  IMAD.U32 R45, RZ, RZ, UR46 ;  /* 0x0000002eff2d7e24 */ /* 0x000fe6000f8e00ff */
[-C--:B------:R-:W-:Y:S01]  /*9480*/  LEA R54, P6, R47, R190.reuse, 0x2 ;  /* 0x000000be2f367211 */ /* 0x080fe200078c10ff */
[----:B------:R-:W-:Y:S01]  /*9490*/  IMAD.U32 R46, RZ, RZ, UR47 ;  /* 0x0000002fff2e7e24 */ /* 0x000fe2000f8e00ff */
[-C--:B------:R-:W-:Y:S01]  /*94a0*/  LEA R56, P5, R45, R190.reuse, 0x2 ;  /* 0x000000be2d387211 */ /* 0x080fe200078a10ff */
[----:B------:R-:W-:Y:S01]  /*94b0*/  IMAD.U32 R23, RZ, RZ, UR35 ;  /* 0x00000023ff177e24 */ /* 0x000fe2000f8e00ff */
[-C--:B----4-:R-:W-:Y:S01]  /*94c0*/  HMMA.16816.F32 R4, R24, R28.reuse, R4 ;  /* 0x0000001c1804723c */ /* 0x090fe20000001804 */
[----:B------:R-:W-:Y:S03]  /*94d0*/  IMAD.U32 R21, RZ, RZ, UR34 ;  /* 0x00000022ff157e24 */ /* 0x000fe6000f8e00ff */
[----:B------:R-:W-:Y:S01]  /*94e0*/  IMAD.U32 R22, RZ, RZ, UR35 ;  /* 0x00000023ff167e24 */ /* 0x000fe2000f8e00ff */
[-C--:B------:R-:W-:Y:S01]  /*94f0*/  LEA R36, P1, R23, R190.reuse, 0x2 ;  /* 0x000000be17247211 */ /* 0x080fe200078210ff */
[----:B------:R-:W-:Y:S01]  /*9500*/  IMAD.U32 R20, RZ, RZ, UR34 ;  /* 0x00000022ff147e24 */ /* 0x000fe2000f8e00ff */
[-C--:B------:R-:W-:Y:S01]  /*9510*/  LEA.HI.X.SX32 R55, R46, R191.reuse, 0x2, P6 ;  /* 0x000000bf2e377211 */ /* 0x080fe200030f16ff */
[C---:B-1----:R-:W-:Y:S01]  /*9520*/  HMMA.16816.F32 R8, R48.reuse, R28, R8 ;  /* 0x0000001c3008723c */ /* 0x042fe20000001808 */
[----:B------:R-:W-:Y:S03]  /*9530*/  IMAD.U32 R35, RZ, RZ, UR41 ;  /* 0x00000029ff237e24 */ /* 0x000fe6000f8e00ff */
[-C--:B------:R-:W-:Y:S01]  /*9540*/  LEA.HI.X.SX32 R37, R22, R191.reuse, 0x2, P1 ;  /* 0x000000bf16257211 */ /* 0x080fe200008f16ff */
[----:B------:R-:W-:Y:S01]  /*9550*/  IMAD.U32 R34, RZ, RZ, UR41 ;  /* 0x00000029ff227e24 */ /* 0x000fe2000f8e00ff */
[-C--:B------:R-:W-:Y:S01]  /*9560*/  LEA.HI.X.SX32 R59, R42, R191.reuse, 0x2, P4 ;  /* 0x000000bf2a3b7211 */ /* 0x080fe200020f16ff */
[----:B------:R-:W-:Y:S01]  /*9570*/  IMAD.U32 R44, RZ, RZ, UR46 ;  /* 0x0000002eff2c7e24 */ /* 0x000fe2000f8e00ff */
[-C--:B------:R-:W-:Y:S01]  /*9580*/  HMMA.16816.F32 R12, R48, R30.reuse, R12 ;  /* 0x0000001e300c723c */ /* 0x080fe2000000180c */
[----:B------:R-:W-:Y:S01]  /*9590*/  IMAD.U32 R29, RZ, RZ, UR38 ;  /* 0x00000026ff1d7e24 */ /* 0x000fe2000f8e00ff */
[----:B------:R-:W-:Y:S01]  /*95a0*/  PLOP3.LUT P1, PT, PT, PT, UP0, 0x80, 0x0 ;  /* 0x000000000000781c */ /* 0x000fe20003f2f008 */
[----:B------:R-:W-:Y:S01]  /*95b0*/  @UP2 UIADD3 UR30, UP0, UR30, -0x200, URZ ;  /* 0xfffffe001e1e2890 */ /* 0x000fe2000ff1e03f */
[-C--:B------:R-:W-:Y:S01]  /*95c0*/  LEA.HI.X.SX32 R57, R44, R191.reuse, 0x2, P5 ;  /* 0x000000bf2c397211 */ /* 0x080fe200028f16ff */
[----:B------:R-:W-:Y:S01]  /*95d0*/  IMAD.U32 R28, RZ, RZ, UR38 ;  /* 0x00000026ff1c7e24 */ /* 0x000fe2000f8e00ff */
[-C--:B------:R-:W-:Y:S01]  /*95e0*/  LEA R46, P6, R33, R190.reuse, 0x2 ;  /* 0x000000be212e7211 */ /* 0x080fe200078c10ff */
[----:B------:R-:W-:Y:S01]  /*95f0*/  IMAD.U32 R49, RZ, RZ, UR48 ;  /* 0x00000030ff317e24 */ /* 0x000fe2000f8e00ff */
[----:B------:R-:W-:Y:S01]  /*9600*/  HMMA.16816.F32 R16, R24, R30, R16 ;  /* 0x0000001e1810723c */ /* 0x000fe20000001810 */
[----:B------:R-:W-:Y:S01]  /*9610*/  IMAD.U32 R48, RZ, RZ, UR48 ;  /* 0x00000030ff307e24 */ /* 0x000fe2000f8e00ff */
[----:B------:R-:W-:Y:S01]  /*9620*/  RED.E.ADD.F32.FTZ.RN.STRONG.GPU [R190.64], R4 ;  /* 0x00000004be00798e */ /* 0x000fe2000c10e78c */
[----:B------:R-:W-:Y:S01]  /*9630*/  @UP2 UIADD3.X UR29, UR29, -0x1, URZ, UP0, !UPT ;  /* 0xffffffff1d1d2890 */ /* 0x000fe200087fe43f */
[-C--:B------:R-:W-:Y:S02]  /*9640*/  LEA R50, P0, R49, R190.reuse, 0x2 ;  /* 0x000000be31327211 */ /* 0x080fe400078010ff */
[-C--:B------:R-:W-:Y:S01]  /*9650*/  LEA.HI.X.SX32 R47, R32, R191.reuse, 0x2, P6 ;  /* 0x000000bf202f7211 */ /* 0x080fe200030f16ff */
[----:B------:R-:W-:Y:S01]  /*9660*/  IMAD.U32 R31, RZ, RZ, UR39 ;  /* 0x00000027ff1f7e24 */ /* 0x000fe2000f8e00ff */
[-C--:B------:R-:W-:Y:S01]  /*9670*/  LEA.HI.X.SX32 R51, R48, R191.reuse, 0x2, P0 ;  /* 0x000000bf30337211 */ /* 0x080fe200000f16ff */
[----:B------:R-:W-:Y:S03]  /*9680*/  IMAD.U32 R30, RZ, RZ, UR39 ;  /* 0x00000027ff1e7e24 */ /* 0x000fe6000f8e00ff */
[-C--:B------:R-:W-:Y:S01]  /*9690*/  LEA R48, P0, R35, R190.reuse, 0x2 ;  /* 0x000000be23307211 */ /* 0x080fe200078010ff */
[----:B------:R-:W-:Y:S01]  /*96a0*/  RED.E.ADD.F32.FTZ.RN.STRONG.GPU [R50.64], R5 ;  /* 0x000000053200798e */ /* 0x000fe2000c10e78c */
[-C--:B------:R-:W-:Y:S01]  /*96b0*/  LEA R44, P5, R31, R190.reuse, 0x2 ;  /* 0x000000be1f2c7211 */ /* 0x080fe200078a10ff */
[----:B------:R-:W-:Y:S01]  /*96c0*/  IMAD.U32 R27, RZ, RZ, UR37 ;  /* 0x00000025ff1b7e24 */ /* 0x000fe2000f8e00ff */
[-C--:B------:R-:W-:Y:S01]  /*96d0*/  LEA.HI.X.SX32 R49, R34, R191.reuse, 0x2, P0 ;  /* 0x000000bf22317211 */ /* 0x080fe200000f16ff */
[----:B------:R-:W-:Y:S01]  /*96e0*/  RED.E.ADD.F32.FTZ.RN.STRONG.GPU [R54.64], R6 ;  /* 0x000000063600798e */ /* 0x000fe2000c10e78c */
[-C--:B------:R-:W-:Y:S01]  /*96f0*/  LEA R42, P4, R29, R190.reuse, 0x2 ;  /* 0x000000be1d2a7211 */ /* 0x080fe200078810ff */
[----:B------:R-:W-:Y:S01]  /*9700*/  IMAD.U32 R25, RZ, RZ, UR36 ;  /* 0x00000024ff197e24 */ /* 0x000fe2000f8e00ff */
[-C--:B------:R-:W-:Y:S01]  /*9710*/  LEA.HI.X.SX32 R45, R30, R191.reuse, 0x2, P5 ;  /* 0x000000bf1e2d7211 */ /* 0x080fe200028f16ff */
[----:B------:R-:W-:Y:S01]  /*9720*/  RED.E.ADD.F32.FTZ.RN.STRONG.GPU [R56.64], R7 ;  /* 0x000000073800798e */ /* 0x000fe2000c10e78c */
[----:B------:R-:W-:Y:S01]  /*9730*/  IMAD.U32 R26, RZ, RZ, UR37 ;  /* 0x00000025ff1a7e24 */ /* 0x000fe2000f8e00ff */
[-C--:B------:R-:W-:Y:S01]  /*9740*/  LEA R40, P3, R27, R190.reuse, 0x2 ;  /* 0x000000be1b287211 */ /* 0x080fe200078610ff */
[----:B------:R-:W-:Y:S01]  /*9750*/  IMAD.U32 R24, RZ, RZ, UR36 ;  /* 0x00000024ff187e24 */ /* 0x000fe2000f8e00ff */
[----:B------:R-:W-:Y:S01]  /*9760*/  RED.E.ADD.F32.FTZ.RN.STRONG.GPU [R58.64], R8 ;  /* 0x000000083a00798e */ /* 0x000fe2000c10e78c */
[-C--:B------:R-:W-:Y:S02]  /*9770*/  LEA.HI.X.SX32 R43, R28, R191.reuse, 0x2, P4 ;  /* 0x000000bf1c2b7211 */ /* 0x080fe400020f16ff */
[-C--:B------:R-:W-:Y:S01]  /*9780*/  LEA R38, P2, R25, R190.reuse, 0x2 ;  /* 0x000000be19267211 */ /* 0x080fe200078410ff */
[----:B------:R-:W-:Y:S01]  /*9790*/  RED.E.ADD.F32.FTZ.RN.STRONG.GPU [R60.64], R9 ;  /* 0x000000093c00798e */ /* 0x000fe2000c10e78c */
[-C--:B------:R-:W-:Y:S02]  /*97a0*/  LEA.HI.X.SX32 R41, R26, R191.reuse, 0x2, P3 ;  /* 0x000000bf1a297211 */ /* 0x080fe400018f16ff */
[-C--:B------:R-:W-:Y:S01]  /*97b0*/  LEA.HI.X.SX32 R39, R24, R191.reuse, 0x2, P2 ;  /* 0x000000bf18277211 */ /* 0x080fe200010f16ff */
[----:B------:R-:W-:Y:S01]  /*97c0*/  RED.E.ADD.F32.FTZ.RN.STRONG.GPU [R62.64], R10 ;  /* 0x0000000a3e00798e */ /* 0x000fe2000c10e78c */
[----:B------:R-:W-:Y:S03]  /*97d0*/  LEA R34, P0, R21, R190, 0x2 ;  /* 0x000000be15227211 */ /* 0x000fe600078010ff */
[----:B------:R-:W-:Y:S01]  /*97e0*/  RED.E.ADD.F32.FTZ.RN.STRONG.GPU [R64.64], R11 ;  /* 0x0000000b4000798e */ /* 0x000fe2000c10e78c */
[----:B------:R-:W-:Y:S02]  /*97f0*/  LEA.HI.X.SX32 R35, R20, R191, 0x2, P0 ;  /* 0x000000bf14237211 */ /* 0x000fe400000f16ff */
[----:B------:R-:W-:Y:S01]  /*9800*/  PLOP3.LUT P0, PT, PT, PT, UP1, 0x80, 0x0 ;  /* 0x000000000000781c */ /* 0x000fe20003f0f018 */
        /* <DEDUP_REMOVED lines=58> */
[-C--:B------:R-:W-:Y:S08]  /*9bb0*/  HMMA.16816.F32 R92, R12, R10.reuse, R92 ;  /* 0x0000000a0c5c723c */ /* 0x080ff0000000185c */
[----:B------:R-:W-:Y:S07]  /*9bc0*/  HMMA.16816.F32 R96, R4, R10, R96 ;  /* 0x0000000a0460723c */ /* 0x000fee0000001860 */
[C---:B------:R-:W-:Y:S01]  /*9bd0*/  IADD3 R4, R130.reuse, -0x2000, RZ ;  /* 0xffffe00082047810 */ /* 0x040fe20007ffe0ff */
[-C--:B--2---:R-:W-:Y:S05]  /*9be0*/  HMMA.16816.F32 R84, R16, R20.reuse, R84 ;  /* 0x000000141054723c */ /* 0x084fea0000001854 */
[----:B------:R-:W-:Y:S03]  /*9bf0*/  @P1 IADD3 R4, R130, 0x2000, RZ ;  /* 0x0000200082041810 */ /* 0x000fe60007ffe0ff */
[C---:B------:R-:W-:Y:S04]  /*9c00*/  HMMA.16816.F32 R88, R24.reuse, R20, R88 ;  /* 0x000000141858723c */ /* 0x040fe80000001858 */
[----:B------:R-:W-:Y:S04]  /*9c10*/  IMAD.MOV.U32 R130, RZ, RZ, R4 ;  /* 0x000000ffff827224 */ /* 0x000fe800078e0004 */
        /* <DEDUP_REMOVED lines=90> */
.L_x_987:
        /* <DEDUP_REMOVED lines=18> */
.L_x_988:
[----:B------:R-:W-:Y:S01]  /*a2e0*/  USHF.L.U32 UR6, UR14, 0x7, URZ ;  /* 0x000000070e067899 */ /* 0x000fe2000800063f */
[----:B------:R-:W-:Y:S01]  /*a2f0*/  BAR.SYNC.DEFER_BLOCKING 0x0 ;  /* 0x0000000000007b1d */ /* 0x000fe20000010000 */
[--C-:B------:R-:W-:Y:S01]  /*a300*/  SHF.R.S32.HI R27, RZ, 0x1f, R158.reuse ;  /* 0x0000001fff1b7819 */ /* 0x100fe2000001149e */
[----:B------:R-:W-:Y:S01]  /*a310*/  IMAD.MOV.U32 R26, RZ, RZ, R158 ;  /* 0x000000ffff1a7224 */ /* 0x000fe200078e009e */
[----:B------:R-:W-:Y:S01]  /*a320*/  USHF.R.S32.HI UR7, URZ, 0x1f, UR6 ;  /* 0x0000001f3f077899 */ /* 0x000fe20008011406 */
[----:B------:R-:W-:Y:S01]  /*a330*/  IMAD.U32 R28, RZ, RZ, UR55 ;  /* 0x00000037ff1c7e24 */ /* 0x000fe2000f8e00ff */
[----:B------:R-:W-:Y:S01]  /*a340*/  UIMAD UR4, UR14, -0x80, UR4 ;  /* 0xffffff800e0478a4 */ /* 0x000fe2000f8e0204 */
[----:B------:R-:W-:Y:S01]  /*a350*/  IMAD.U32 R20, RZ, RZ, UR6 ;  /* 0x00000006ff147e24 */ /* 0x000fe2000f8e00ff */
[----:B------:R-:W-:Y:S01]  /*a360*/  ULDC.64 UR10, c[0x0][0x3a0] ;  /* 0x0000e800000a7ab9 */ /* 0x000fe20000000a00 */
[----:B------:R-:W2:Y:S01]  /*a370*/  S2R R17, SR_TID.X ;  /* 0x0000000000117919 */ /* 0x000ea20000002100 */
[----:B------:R-:W-:Y:S01]  /*a380*/  UIMAD UR10, UR7, UR10, URZ ;  /* 0x0000000a070a72a4 */ /* 0x000fe2000f8e023f */
[----:B------:R-:W-:Y:S01]  /*a390*/  IMAD.WIDE.U32 R4, R20, c[0x0][0x3a0], R26 ;  /* 0x0000e80014047a25 */ /* 0x000fe200078e001a */
[----:B------:R-:W-:Y:S01]  /*a3a0*/  ISETP.GE.AND P1, PT, R158, c[0x0][0x220], PT ;  /* 0x000088009e007a0c */ /* 0x000fe20003f26270 */
[----:B------:R-:W-:Y:S01]  /*a3b0*/  USHF.R.S32.HI UR17, URZ, 0x1f, UR55 ;  /* 0x0000001f3f117899 */ /* 0x000fe20008011437 */
[----:B------:R-:W-:Y:S01]  /*a3c0*/  BSSY B0, `(.L_x_989) ;  /* 0x000001d000007945 */ /* 0x000fe20003800000 */
[----:B------:R-:W-:Y:S01]  /*a3d0*/  UIMAD UR10, UR6, UR11, UR10 ;  /* 0x0000000b060a72a4 */ /* 0x000fe2000f8e020a */
[----:B------:R-:W-:-:S05]  /*a3e0*/  IADD3 R6, P0, R4, UR15, RZ ;  /* 0x0000000f04067c10 */ /* 0x000fca000ff1e0ff */
[----:B------:R-:W-:Y:S01]  /*a3f0*/  IMAD.U32 R4, RZ, RZ, UR10 ;  /* 0x0000000aff047e24 */ /* 0x000fe2000f8e00ff */
[----:B------:R-:W-:Y:S02]  /*a400*/  ULDC.64 UR10, c[0x0][0x3b8] ;  /* 0x0000ee00000a7ab9 */ /* 0x000fe40000000a00 */
[----:B------:R-:W-:Y:S01]  /*a410*/  UIMAD UR10, UR17, UR10, URZ ;  /* 0x0000000a110a72a4 */ /* 0x000fe2000f8e023f */
[----:B------:R3:W4:Y:S01]  /*a420*/  LDS.128 R12, [R53+0x7000] ;  /* 0x00700000350c7984 */ /* 0x0007220000000c00 */
[----:B------:R-:W-:Y:S02]  /*a430*/  IADD3.X R7, R5, UR16, R4, P0, !PT ;  /* 0x0000001005077c10 */ /* 0x000fe400087fe404 */
[----:B------:R-:W-:Y:S01]  /*a440*/  UIMAD UR10, UR55, UR11, UR10 ;  /* 0x0000000b370a72a4 */ /* 0x000fe2000f8e020a */
[----:B------:R3:W1:Y:S02]  /*a450*/  LDS.128 R8, [R53+0x8000] ;  /* 0x0080000035087984 */ /* 0x0006640000000c00 */
[----:B------:R-:W-:-:S02]  /*a460*/  IMAD.WIDE.U32 R28, R28, c[0x0][0x3b8], R6 ;  /* 0x0000ee001c1c7a25 */ /* 0x000fc400078e0006 */
[----:B------:R3:W1:Y:S01]  /*a470*/  LDS.128 R4, [R53+0x9000] ;  /* 0x0090000035047984 */ /* 0x0006620000000c00 */
[----:B--2---:R-:W-:Y:S02]  /*a480*/  SHF.R.S32.HI R16, RZ, 0x1f, R17 ;  /* 0x0000001fff107819 */ /* 0x004fe40000011411 */
[----:B------:R-:W-:Y:S02]  /*a490*/  IADD3 R23, R29, UR10, RZ ;  /* 0x0000000a1d177c10 */ /* 0x000fe4000fffe0ff */
[----:B------:R-:W-:-:S04]  /*a4a0*/  LEA.HI R16, R16, R17, RZ, 0x2 ;  /* 0x0000001110107211 */ /* 0x000fc800078f10ff */
[----:B------:R-:W-:-:S04]  /*a4b0*/  SHF.R.S32.HI R22, RZ, 0x2, R16 ;  /* 0x00000002ff167819 */ /* 0x000fc80000011410 */
[----:B------:R-:W-:Y:S02]  /*a4c0*/  ISETP.GE.OR P2, PT, R22, UR4, P1 ;  /* 0x0000000416007c0c */ /* 0x000fe40008f46670 */
[----:B------:R-:W-:-:S11]  /*a4d0*/  SHF.R.S32.HI R21, RZ, 0x1f, R22 ;  /* 0x0000001fff157819 */ /* 0x000fd60000011416 */
[----:B------:R-:W-:Y:S05]  /*a4e0*/  @P2 BRA `(.L_x_990) ;  /* 0x000000a000002947 */ /* 0x000fea0003800000 */
[----:B---3--:R-:W2:Y:S01]  /*a4f0*/  LDS.128 R16, [R53+0x6000] ;  /* 0x0060000035107984 */ /* 0x008ea20000000c00 */
        /* <DEDUP_REMOVED lines=9> */
.L_x_990:
[----:B---3--:R-:W-:Y:S05]  /*a590*/  BSYNC B0 ;  /* 0x0000000000007941 */ /* 0x008fea0003800000 */
.L_x_989:
[----:B--2---:R-:W-:Y:S01]  /*a5a0*/  IADD3 R16, R22, 0x40, RZ ;  /* 0x0000004016107810 */ /* 0x004fe20007ffe0ff */
[----:B------:R-:W-:Y:S03]  /*a5b0*/  BSSY B0, `(.L_x_991) ;  /* 0x000000e000007945 */ /* 0x000fe60003800000 */
[----:B------:R-:W-:-:S13]  /*a5c0*/  ISETP.GE.OR P1, PT, R16, UR4, P1 ;  /* 0x0000000410007c0c */ /* 0x000fda0008f26670 */
        /* <DEDUP_REMOVED lines=11> */
[----:B----4-:R2:W-:Y:S02]  /*a680*/  STG.E.128 [R24.64], R12 ;  /* 0x0000000c18007986 */ /* 0x0105e4000c101d0c */
.L_x_992:
[----:B------:R-:W-:Y:S05]  /*a690*/  BSYNC B0 ;  /* 0x0000000000007941 */ /* 0x000fea0003800000 */
.L_x_991:
[----:B------:R-:W-:Y:S01]  /*a6a0*/  ULDC.64 UR10, c[0x0][0x3a8] ;  /* 0x0000ea00000a7ab9 */ /* 0x000fe20000000a00 */
[----:B------:R-:W-:Y:S01]  /*a6b0*/  IMAD.WIDE.U32 R26, R20, c[0x0][0x3a8], R26 ;  /* 0x0000ea00141a7a25 */ /* 0x000fe200078e001a */
[----:B------:R-:W-:Y:S01]  /*a6c0*/  UIMAD UR7, UR7, UR10, URZ ;  /* 0x0000000a070772a4 */ /* 0x000fe2000f8e023f */
[----:B------:R-:W-:Y:S01]  /*a6d0*/  BSSY B0, `(.L_x_993) ;  /* 0x0000016000007945 */ /* 0x000fe20003800000 */
[----:B------:R-:W-:Y:S02]  /*a6e0*/  USHF.R.S32.HI UR4, URZ, 0x1f, UR55 ;  /* 0x0000001f3f047899 */ /* 0x000fe40008011437 */
[----:B------:R-:W-:Y:S01]  /*a6f0*/  UIMAD UR6, UR6, UR11, UR7 ;  /* 0x0000000b060672a4 */ /* 0x000fe2000f8e0207 */
[----:B--2-4-:R-:W-:-:S05]  /*a700*/  IADD3 R14, P0, R26, UR8, RZ ;  /* 0x000000081a0e7c10 */ /* 0x014fca000ff1e0ff */
        /* <DEDUP_REMOVED lines=18> */
.L_x_994:
[----:B------:R-:W-:Y:S05]  /*a830*/  BSYNC B0 ;  /* 0x0000000000007941 */ /* 0x000fea0003800000 */
.L_x_993:
[----:B------:R-:W-:Y:S05]  /*a840*/  @P1 BRA `(.L_x_965) ;  /* 0x000000b000001947 */ /* 0x000fea0003800000 */
[----:B------:R-:W-:Y:S01]  /*a850*/  IADD3 R22, P0, R22, 0x40, RZ ;  /* 0x0000004016167810 */ /* 0x000fe20007f1e0ff */
[----:B-1----:R-:W-:Y:S01]  /*a860*/  IMAD.MOV.U32 R10, RZ, RZ, R14 ;  /* 0x000000ffff0a7224 */ /* 0x002fe200078e000e */
        /* <DEDUP_REMOVED lines=8> */
[----:B------:R1:W-:Y:S02]  /*a8f0*/  STG.E.128 [R12.64], R4 ;  /* 0x000000040c007986 */ /* 0x0003e4000c101d0c */
.L_x_965:
[----:B------:R-:W-:Y:S05]  /*a900*/  BSYNC B1 ;  /* 0x0000000000017941 */ /* 0x000fea0003800000 */
.L_x_951:
        /* <DEDUP_REMOVED lines=11> */
.L_x_995:
[----:B------:R-:W-:Y:S05]  /*a9c0*/  EXIT ;  /* 0x000000000000794d */ /* 0x000fea0003800000 */
.L_x_997:
        /* <DEDUP_REMOVED lines=11> */
.L_x_1353:


//--------------------- .text._ZN5flash44flash_bwd_dq_dk_dv_loop_seqk_parallel_kernelI23Flash_bwd_kernel_traitsILi32ELi128ELi128ELi8ELi4ELi4ELi4ELb0ELb0EN7cutlass6half_tE19Flash_kernel_traitsILi32ELi128ELi128ELi8ES3_EELb0ELb0ELb1ELb0ELb0ELb0ELb1EEEvNS_16Flash_bwd_paramsE --------------------------
	.section	.text._ZN5flash44flash_bwd_dq_dk_dv_loop_seqk_parallel_kernelI23Flash_bwd_kernel_traitsILi32ELi128ELi128ELi8ELi4ELi4ELi4ELb0ELb0EN7cutlass6half_tE19Flash_kernel_traitsILi32ELi128ELi128ELi8ES3_EELb0ELb0ELb1ELb0ELb0ELb0ELb1EEEvNS_16Flash_bwd_paramsE,"ax",@progbits
	.sectioninfo	@"SHI_REGISTERS=255"
	.align	128
        .global         _ZN5flash44flash_bwd_dq_dk_dv_loop_seqk_parallel_kernelI23Flash_bwd_kernel_traitsILi32ELi128ELi128ELi8ELi4ELi4ELi4ELb0ELb0EN7cutlass6half_tE19Flash_kernel_traitsILi32ELi128ELi128ELi8ES3_EELb0ELb0ELb1ELb0ELb0ELb0ELb1EEEvNS_16Flash_bwd_paramsE
        .type           _ZN5flash44flash_bwd_dq_dk_dv_loop_seqk_parallel_kernelI23Flash_bwd_kernel_traitsILi32ELi128ELi128ELi8ELi4ELi4ELi4ELb0ELb0EN7cutlass6half_tE19Flash_kernel_traitsILi32ELi128ELi128ELi8ES3_EELb0ELb0ELb1ELb0ELb0ELb0ELb1EEEvNS_16Flash_bwd_paramsE,@function
        .size           _ZN5flash44flash_bwd_dq_dk_dv_loop_seqk_parallel_kernelI23Flash_bwd_kernel_traitsILi32ELi128ELi128ELi8ELi4ELi4ELi4ELb0ELb0EN7cutlass6half_tE19Flash_kernel_traitsILi32ELi128ELi128ELi8ES3_EELb0ELb0ELb1ELb0ELb0ELb0ELb1EEEvNS_16Flash_bwd_paramsE,(.L_x_1354 - _ZN5flash44flash_bwd_dq_dk_dv_loop_seqk_parallel_kernelI23Flash_bwd_kernel_traitsILi32ELi128ELi128ELi8ELi4ELi4ELi4ELb0ELb0EN7cutlass6half_tE19Flash_kernel_traitsILi32ELi128ELi128ELi8ES3_EELb0ELb0ELb1ELb0ELb0ELb0ELb1EEEvNS_16Flash_bwd_paramsE)
        .other          _ZN5flash44flash_bwd_dq_dk_dv_loop_seqk_parallel_kernelI23Flash_bwd_kernel_traitsILi32ELi128ELi128ELi8ELi4ELi4ELi4ELb0ELb0EN7cutlass6half_tE19Flash_kernel_traitsILi32ELi128ELi128ELi8ES3_EELb0ELb0ELb1ELb0ELb0ELb0ELb1EEEvNS_16Flash_bwd_paramsE,@"STO_CUDA_ENTRY STV_DEFAULT"
_ZN5flash44flash_bwd_dq_dk_dv_loop_seqk_parallel_kernelI23Flash_bwd_kernel_traitsILi32ELi128ELi128ELi8ELi4ELi4ELi4ELb0ELb0EN7cutlass6half_tE19Flash_kernel_traitsILi32ELi128ELi128ELi8ES3_EELb0ELb0ELb1ELb0ELb0ELb0ELb1EEEvNS_16Flash_bwd_paramsE:
.text._ZN5flash44flash_bwd_dq_dk_dv_loop_seqk_parallel_kernelI23Flash_bwd_kernel_traitsILi32ELi128ELi128ELi8ELi4ELi4ELi4ELb0ELb0EN7cutlass6half_tE19Flash_kernel_traitsILi32ELi128ELi128ELi8ES3_EELb0ELb0ELb1ELb0ELb0ELb0ELb1EEEvNS_16Flash_bwd_paramsE:
        /* <DEDUP_REMOVED lines=94> */
[----:B------:R1:W-:Y:S01]  /*05e0*/  STL [R1], R16 ;  /* 0x0000001001007387 */ /* 0x0003e20000100800 */
        /* <DEDUP_REMOVED lines=179> */
.L_x_1044:
        /* <DEDUP_REMOVED lines=54> */
.L_x_998:
        /* <DEDUP_REMOVED lines=67> */
.L_x_1000:
        /* <DEDUP_REMOVED lines=18> */
.L_x_1001:
        /* <DEDUP_REMOVED lines=87> */
.L_x_1002:
[----:B------:R-:W2:Y:S02]  /*1f40*/  LDL R0, [R1+0x64] ;  /* 0x0000640001007983 */ /* 0x000ea40000100800 */
[----:B--2---:R1:W2:Y:S01]  /*1f50*/  R2UR UR10, R0 ;  /* 0x00000000000a73c2 */ /* 0x0042a200000e0000 */
[----:B------:R-:W-:-:S07]  /*1f60*/  DEPBAR.LE SB1, 0x0, {2} ;  /* 0x000090040000791a */ /* 0x000fce0000000000 */
.L_x_1003:
[----:B------:R-:W2:Y:S04]  /*1f70*/  LDL R8, [R1+0x50] ;  /* 0x0000500001087983 */ /* 0x000ea80000100800 */
[----:B------:R-:W3:Y:S04]  /*1f80*/  LDL R5, [R1+0x5c] ;  /* 0x00005c0001057983 */ /* 0x000ee80000100800 */
[----:B------:R-:W4:Y:S04]  /*1f90*/  LDL R3, [R1+0x40] ;  /* 0x0000400001037983 */ /* 0x000f280000100800 */
[----:B------:R-:W5:Y:S04]  /*1fa0*/  LDL R0, [R1+0x54] ;  /* 0x0000540001007983 */ /* 0x000f680000100800 */
[----:B------:R-:W4:Y:S04]  /*1fb0*/  LDL.64 R6, [R1] ;  /* 0x0000000001067983 */ /* 0x000f280000100a00 */
[----:B------:R1:W5:Y:S04]  /*1fc0*/  LDL.64 R20, [R1] ;  /* 0x0000000001147983 */ /* 0x0003680000100a00 */
        /* <DEDUP_REMOVED lines=104> */
.L_x_1005:
        /* <DEDUP_REMOVED lines=18> */
.L_x_1006:
        /* <DEDUP_REMOVED lines=29> */
.L_x_1008:
[----:B------:R-:W-:Y:S05]  /*2940*/  BSYNC B0 ;  /* 0x0000000000007941 */ /* 0x000fea0003800000 */
.L_x_1007:
        /* <DEDUP_REMOVED lines=14> */
.L_x_1010:
[----:B------:R-:W-:Y:S05]  /*2a30*/  BSYNC B0 ;  /* 0x0000000000007941 */ /* 0x000fea0003800000 */
.L_x_1009:
        /* <DEDUP_REMOVED lines=25> */
.L_x_1012:
[----:B------:R-:W-:Y:S05]  /*2bd0*/  BSYNC B0 ;  /* 0x0000000000007941 */ /* 0x000fea0003800000 */
.L_x_1011:
        /* <DEDUP_REMOVED lines=12> */
.L_x_1004:
[----:B-1----:R-:W2:Y:S01]  /*2ca0*/  LDL R8, [R1+0x28] ;  /* 0x0000280001087983 */ /* 0x002ea20000100800 */
[----:B------:R-:W-:Y:S01]  /*2cb0*/  PLOP3.LUT P0, PT, PT, PT, UP6, 0x80, 0x0 ;  /* 0x000000000000781c */ /* 0x000fe20003f0f068 */
[----:B------:R-:W-:Y:S01]  /*2cc0*/  ULEA.HI UR4, UR8, UR8, URZ, 0x1 ;  /* 0x0000000808047291 */ /* 0x000fe2000f8f083f */
[----:B------:R-:W-:Y:S03]  /*2cd0*/  BSSY B0, `(.L_x_1014) ;  /* 0x0000015000007945 */ /* 0x000fe60003800000 */
[----:B------:R-:W-:-:S04]  /*2ce0*/  ULOP3.LUT UR4, UR4, 0xfffffffe, URZ, 0xc0, !UPT ;  /* 0xfffffffe04047892 */ /* 0x000fc8000f8ec03f */
[----:B------:R-:W-:-:S04]  /*2cf0*/  UIADD3 UR4, UR8, -UR4, URZ ;  /* 0x8000000408047290 */ /* 0x000fc8000fffe03f */
        /* <DEDUP_REMOVED lines=18> */
.L_x_1015:
[----:B------:R-:W-:Y:S05]  /*2e20*/  BSYNC B0 ;  /* 0x0000000000007941 */ /* 0x000fea0003800000 */
.L_x_1014:
        /* <DEDUP_REMOVED lines=16> */
.L_x_1017:
[----:B------:R-:W-:Y:S05]  /*2f30*/  BSYNC B0 ;  /* 0x0000000000007941 */ /* 0x000fea0003800000 */
.L_x_1016:
        /* <DEDUP_REMOVED lines=20> */
.L_x_1019:
[----:B------:R-:W-:Y:S05]  /*3080*/  BSYNC B0 ;  /* 0x0000000000007941 */ /* 0x000fea0003800000 */
.L_x_1018:
        /* <DEDUP_REMOVED lines=13> */
[----:B-1----:R-:W-:-:S03]  /*3160*/  IMAD.MOV.U32 R7, RZ, RZ, c[0x0][0x194] ;  /* 0x00006500ff077624 */ /* 0x002fc600078e00ff */
[----:B------:R-:W-:-:S04]  /*3170*/  LEA R6, P1, R5, R222, 0x7 ;  /* 0x000000de05067211 */ /* 0x000fc800078238ff */
[----:B------:R-:W-:-:S05]  /*3180*/  LEA.HI.X R7, R5, R223, R7, 0x7, P1 ;  /* 0x000000df05077211 */ /* 0x000fca00008f3c07 */
[----:B------:R-:W-:Y:S01]  /*3190*/  @!PT LDS RZ, [RZ] ;  /* 0x00000000fffff984 */ /* 0x000fe20000000800 */
[----:B------:R-:W-:Y:S01]  /*31a0*/  @!PT LDS RZ, [RZ] ;  /* 0x00000000fffff984 */ /* 0x000fe20000000800 */
[----:B------:R-:W-:Y:S01]  /*31b0*/  @!PT LDS RZ, [RZ] ;  /* 0x00000000fffff984 */ /* 0x000fe20000000800 */
[----:B------:R1:W-:Y:S04]  /*31c0*/  LDGSTS.E.BYPASS.LTC128B.128 [R142+0x1000], [R6.64] ;  /* 0x01000000068e7fae */ /* 0x0003e8000b901d66 */
.L_x_1021:
[----:B------:R-:W-:Y:S05]  /*31d0*/  BSYNC B0 ;  /* 0x0000000000007941 */ /* 0x000fea0003800000 */
.L_x_1020:
        /* <DEDUP_REMOVED lines=14> */
[C---:B------:R-:W-:Y:S02]  /*32c0*/  IADD3 R7, R18.reuse, 0x8, RZ ;  /* 0x0000000812077810 */ /* 0x040fe40007ffe0ff */
[----:B------:R-:W-:Y:S02]  /*32d0*/  ISETP.GE.AND P2, PT, R5, UR4, PT ;  /* 0x0000000405007c0c */ /* 0x000fe4000bf46270 */
[C---:B------:R-:W-:Y:S02]  /*32e0*/  IADD3 R6, R18.reuse, 0x40, RZ ;  /* 0x0000004012067810 */ /* 0x040fe40007ffe0ff */
[----:B------:R-:W-:Y:S01]  /*32f0*/  ISETP.GE.AND P4, PT, R7, UR4, PT ;  /* 0x0000000407007c0c */ /* 0x000fe2000bf86270 */
[----:B------:R-:W-:Y:S01]  /*3300*/  IMAD.SHL.U32 R7, R18, 0x4, RZ ;  /* 0x0000000412077824 */ /* 0x000fe200078e00ff */
[----:B------:R-:W-:-:S02]  /*3310*/  ISETP.GE.AND P3, PT, R6, UR4, PT ;  /* 0x0000000406007c0c */ /* 0x000fc4000bf66270 */
        /* <DEDUP_REMOVED lines=13> */
[----:B------:R-:W-:Y:S01]  /*33f0*/  ISETP.GE.AND P3, PT, R3, UR4, PT ;  /* 0x0000000403007c0c */ /* 0x000fe2000bf66270 */
[----:B------:R-:W-:-:S12]  /*3400*/  IMAD R5, R14, c[0x0][0x1b0], RZ ;  /* 0x00006c000e057a24 */ /* 0x000fd800078e02ff */
[----:B------:R-:W-:Y:S04]  /*3410*/  @P3 STS [R0+0x6000], RZ ;  /* 0x006000ff00003388 */ /* 0x000fe80000000800 */
[----:B------:R-:W-:Y:S04]  /*3420*/  @P3 STS [R0+0x6004], RZ ;  /* 0x006004ff00003388 */ /* 0x000fe80000000800 */
[----:B------:R-:W-:Y:S01]  /*3430*/  @P3 STS.64 [R0+0x6008], RZ ;  /* 0x006008ff00003388 */ /* 0x000fe20000000a00 */
[C---:B------:R-:W-:Y:S01]  /*3440*/  IMAD R5, R4.reuse, c[0x0][0x1b4], R5 ;  /* 0x00006d0004057a24 */ /* 0x040fe200078e0205 */
[----:B------:R-:W-:Y:S01]  /*3450*/  BSSY B0, `(.L_x_1022) ;  /* 0x0000019000007945 */ /* 0x000fe20003800000 */
[----:B-1----:R-:W-:Y:S01]  /*3460*/  IMAD.WIDE.U32 R6, R4, c[0x0][0x1b0], R8 ;  /* 0x00006c0004067a25 */ /* 0x002fe200078e0008 */
[----:B-----5:R1:W-:Y:S04]  /*3470*/  STL [R1+0xc], R12 ;  /* 0x00000c0c01007387 */ /* 0x0203e80000100800 */
[----:B--2---:R2:W-:Y:S04]  /*3480*/  STL [R1+0x8], R19 ;  /* 0x0000081301007387 */ /* 0x0045e80000100800 */
[----:B---3--:R2:W-:Y:S04]  /*3490*/  STL [R1+0x14], R22 ;  /* 0x0000141601007387 */ /* 0x0085e80000100800 */
[----:B----4-:R2:W-:Y:S01]  /*34a0*/  STL [R1+0x10], R23 ;  /* 0x0000101701007387 */ /* 0x0105e20000100800 */
[----:B-1----:R-:W-:Y:S01]  /*34b0*/  IMAD.IADD R12, R7, 0x1, R5 ;  /* 0x00000001070c7824 */ /* 0x002fe200078e0205 */
        /* <DEDUP_REMOVED lines=18> */
.L_x_1023:
[----:B------:R-:W-:Y:S05]  /*35e0*/  BSYNC B0 ;  /* 0x0000000000007941 */ /* 0x000fea0003800000 */
.L_x_1022:
[----:B------:R-:W-:Y:S01]  /*35f0*/  ISETP.GE.AND P2, PT, R16, UR4, PT ;  /* 0x0000000410007c0c */ /* 0x000fe2000bf46270 */
[----:B------:R-:W-:-:S12]  /*3600*/  BSSY B0, `(.L_x_1024) ;  /* 0x0000013000007945 */ /* 0x000fd80003800000 */
        /* <DEDUP_REMOVED lines=18> */
.L_x_1025:
[----:B------:R-:W-:Y:S05]  /*3730*/  BSYNC B0 ;  /* 0x0000000000007941 */ /* 0x000fea0003800000 */
.L_x_1024:
[----:B------:R-:W-:Y:S01]  /*3740*/  ULDC.64 UR40, c[0x0][0x1a0] ;  /* 0x0000680000287ab9 */ /* 0x000fe20000000a00 */
[----:B---3--:R-:W-:Y:S01]  /*3750*/  IMAD.WIDE.U32 R6, R13, c[0x0][0x1a0], R20 ;  /* 0x000068000d067a25 */ /* 0x008fe200078e0014 */
        /* <DEDUP_REMOVED lines=31> */
.L_x_1027:
[----:B------:R-:W-:Y:S05]  /*3950*/  BSYNC B0 ;  /* 0x0000000000007941 */ /* 0x000fea0003800000 */
.L_x_1026:
        /* <DEDUP_REMOVED lines=19> */
.L_x_1029:
[----:B------:R-:W-:Y:S05]  /*3a90*/  BSYNC B0 ;  /* 0x0000000000007941 */ /* 0x000fea0003800000 */
.L_x_1028:
[----:B------:R-:W-:Y:S01]  /*3aa0*/  IADD3 R3, R130, 0x1000, RZ ;  /* 0x0000100082037810 */ /* 0x000fe20007ffe0ff */
[----:B-1----:R-:W-:Y:S01]  /*3ab0*/  IMAD.SHL.U32 R4, R18, 0x4, RZ ;  /* 0x0000000412047824 */ /* 0x002fe200078e00ff */
[----:B---34-:R-:W-:Y:S01]  /*3ac0*/  IADD3 R0, R124, 0x1000, RZ ;  /* 0x000010007c007810 */ /* 0x018fe20007ffe0ff */
[----:B------:R-:W0:Y:S01]  /*3ad0*/  LDGDEPBAR ;  /* 0x00000000000079af */ /* 0x000e220000000000 */
[----:B------:R-:W-:Y:S01]  /*3ae0*/  SEL R3, R3, R130, !P0 ;  /* 0x0000008203037207 */ /* 0x000fe20004000000 */
[----:B------:R-:W-:Y:S01]  /*3af0*/  IMAD.MOV.U32 R251, RZ, RZ, R142 ;  /* 0x000000fffffb7224 */ /* 0x000fe200078e008e */
[----:B------:R-:W-:Y:S01]  /*3b00*/  SEL R0, R0, R124, !P0 ;  /* 0x0000007c00007207 */ /* 0x000fe20004000000 */
[----:B------:R-:W-:Y:S01]  /*3b10*/  CS2R R94, SRZ ;  /* 0x00000000005e7805 */ /* 0x000fe2000001ff00 */
[----:B------:R-:W-:Y:S01]  /*3b20*/  SHF.L.U64.HI R5, R18, 0x2, R15 ;  /* 0x0000000212057819 */ /* 0x000fe2000001020f */
[----:B------:R-:W-:Y:S01]  /*3b30*/  IMAD.SHL.U32 R118, R3, 0x2, RZ ;  /* 0x0000000203767824 */ /* 0x000fe200078e00ff */
[----:B------:R-:W-:Y:S01]  /*3b40*/  CS2R R92, SRZ ;  /* 0x00000000005c7805 */ /* 0x000fe2000001ff00 */
[----:B------:R-:W-:Y:S01]  /*3b50*/  IMAD.SHL.U32 R3, R0, 0x2, RZ ;  /* 0x0000000200037824 */ /* 0x000fe200078e00ff */
[----:B------:R-:W-:Y:S01]  /*3b60*/  IADD3 R0, R18, -0x80, RZ ;  /* 0xffffff8012007810 */ /* 0x000fe20007ffe0ff */
[----:B------:R1:W-:Y:S01]  /*3b70*/  STL [R1+0x20], R5 ;  /* 0x0000200501007387 */ /* 0x0003e20000100800 */
        /* <DEDUP_REMOVED lines=17> */
[----:B------:R-:W-:-:S02]  /*3c90*/  ULDC UR14, c[0x0][0x2e4] ;  /* 0x0000b900000e7ab9 */ /* 0x000fc40000000800 */
.L_x_1034:
[----:B------:R-:W3:Y:S01]  /*3ca0*/  LDL R131, [R1+0x24] ;  /* 0x0000240001837983 */ /* 0x000ee20000100800 */
[----:B------:R-:W-:Y:S01]  /*3cb0*/  IADD3 R112, R126, R118, RZ ;  /* 0x000000767e707210 */ /* 0x000fe20007ffe0ff */
[----:B------:R-:W-:Y:S01]  /*3cc0*/  USHF.L.U32 UR10, UR15, 0x7, URZ ;  /* 0x000000070f0a7899 */ /* 0x000fe2000800063f */
[----:B------:R-:W-:Y:S01]  /*3cd0*/  MOV R246, R153 ;  /* 0x0000009900f67202 */ /* 0x000fe20000000f00 */
[----:B-1----:R-:W4:Y:S01]  /*3ce0*/  LDL R0, [R1+0x20] ;  /* 0x0000200001007983 */ /* 0x002f220000100800 */
[----:B------:R-:W-:Y:S01]  /*3cf0*/  ULDC UR5, c[0x0][0x2e8] ;  /* 0x0000ba0000057ab9 */ /* 0x000fe20000000800 */
[----:B------:R-:W-:Y:S01]  /*3d00*/  MOV R247, R137 ;  /* 0x0000008900f77202 */ /* 0x000fe20000000f00 */
        /* <DEDUP_REMOVED lines=10> */
[----:B--2---:R-:W1:Y:S08]  /*3db0*/  LDSM.16.M88.4 R16, [R117+0x6000] ;  /* 0x006000007510783b */ /* 0x004e700000000200 */
        /* <DEDUP_REMOVED lines=45> */
[----:B------:R-:W1:Y:S01]  /*4090*/  MUFU.TANH R136, R6 ;  /* 0x0000000600887308 */ /* 0x000e620000002400 */
[----:B------:R-:W-:Y:S09]  /*40a0*/  FMUL.FTZ R19, R19, c[0x0][0x2ec] ;  /* 0x0000bb0013137a20 */ /* 0x000ff20000410000 */
[----:B------:R4:W1:Y:S01]  /*40b0*/  MUFU.TANH R144, R9 ;  /* 0x0000000900907308 */ /* 0x0008620000002400 */
[----:B---3--:R-:W-:Y:S09]  /*40c0*/  IADD3 R8, P0, R131, UR19, RZ ;  /* 0x0000001383087c10 */ /* 0x008ff2000ff1e0ff */
[----:B------:R3:W1:Y:S10]  /*40d0*/  MUFU.TANH R135, R7 ;  /* 0x0000000700877308 */ /* 0x0006740000002400 */
[----:B------:R-:W1:Y:S01]  /*40e0*/  MUFU.TANH R141, R10 ;  /* 0x0000000a008d7308 */ /* 0x000e620000002400 */
[----:B----4-:R-:W-:Y:S02]  /*40f0*/  IADD3.X R9, R0, UR18, RZ, P0, !PT ;  /* 0x0000001200097c10 */ /* 0x010fe400087fe4ff */
[----:B------:R-:W-:Y:S03]  /*4100*/  PLOP3.LUT P0, PT, PT, PT, UP0, 0x80, 0x0 ;  /* 0x000000000000781c */ /* 0x000fe60003f0f008 */
[----:B------:R4:W5:Y:S04]  /*4110*/  LDG.E R134, [R8.64] ;  /* 0x0000002608867981 */ /* 0x000968000c1e1900 */
[----:B------:R4:W1:Y:S01]  /*4120*/  MUFU.TANH R140, R11 ;  /* 0x0000000b008c7308 */ /* 0x0008620000002400 */
[----:B------:R4:W5:Y:S04]  /*4130*/  LDG.E R133, [R8.64+0x20] ;  /* 0x0000202608857981 */ /* 0x000968000c1e1900 */
[----:B---3--:R-:W3:Y:S05]  /*4140*/  LDSM.16.M88.4 R4, [R116+0x6400] ;  /* 0x006400007404783b */ /* 0x008eea0000000200 */
[----:B------:R1:W1:Y:S03]  /*4150*/  MUFU.TANH R155, R12 ;  /* 0x0000000c009b7308 */ /* 0x0002660000002400 */
[----:B------:R4:W5:Y:S04]  /*4160*/  LDG.E R132, [R8.64+0x100] ;  /* 0x0001002608847981 */ /* 0x000968000c1e1900 */
[----:B------:R4:W5:Y:S03]  /*4170*/  LDG.E R131, [R8.64+0x120] ;  /* 0x0001202608837981 */ /* 0x000966000c1e1900 */
[----:B------:R1:W1:Y:S10]  /*4180*/  MUFU.TANH R146, R13 ;  /* 0x0000000d00927308 */ /* 0x0002740000002400 */
[----:B------:R1:W1:Y:S10]  /*4190*/  MUFU.TANH R145, R14 ;  /* 0x0000000e00917308 */ /* 0x0002740000002400 */
[----:B------:R1:W1:Y:S01]  /*41a0*/  MUFU.TANH R143, R15 ;  /* 0x0000000f008f7308 */ /* 0x0002620000002400 */
[----:B----4-:R-:W4:Y:S01]  /*41b0*/  LDSM.16.M88.4 R8, [R116+0x6800] ;  /* 0x006800007408783b */ /* 0x010f220000000200 */
[-C--:B---3--:R-:W-:Y:S08]  /*41c0*/  HMMA.16816.F32 R20, R104, R4.reuse, R20 ;  /* 0x000000046814723c */ /* 0x088ff00000001814 */
        /* <DEDUP_REMOVED lines=12> */
[-C--:B----4-:R-:W-:Y:S03]  /*4290*/  HMMA.16816.F32 R36, R104, R8.reuse, R36 ;  /* 0x000000086824723c */ /* 0x090fe60000001824 */
[----:B------:R-:W-:Y:S02]  /*42a0*/  FMUL.FTZ R24, R24, c[0x0][0x2ec] ;  /* 0x0000bb0018187a20 */ /* 0x000fe40000410000 */
[----:B------:R-:W-:Y:S01]  /*42b0*/  FMUL.FTZ R25, R25, c[0x0][0x2ec] ;  /* 0x0000bb0019197a20 */ /* 0x000fe20000410000 */
[----:B------:R3:W4:Y:S01]  /*42c0*/  MUFU.TANH R161, R20 ;  /* 0x0000001400a17308 */ /* 0x0007220000002400 */
        /* <DEDUP_REMOVED lines=20> */
[----:B------:R-:W-:Y:S02]  /*4410*/  FMUL.FTZ R37, R37, c[0x0][0x2ec] ;  /* 0x0000bb0025257a20 */ /* 0x000fe40000410000 */
[-C--:B------:R-:W-:Y:S04]  /*4420*/  HMMA.16816.F32 R60, R112, R6.reuse, R60 ;  /* 0x00000006703c723c */ /* 0x080fe8000000183c */
[----:B------:R-:W-:Y:S02]  /*4430*/  FMUL.FTZ R38, R38, c[0x0][0x2ec] ;  /* 0x0000bb0026267a20 */ /* 0x000fe40000410000 */
[----:B------:R-:W-:Y:S01]  /*4440*/  FMUL.FTZ R39, R39, c[0x0][0x2ec] ;  /* 0x0000bb0027277a20 */ /* 0x000fe20000410000 */
[----:B------:R3:W1:Y:S01]  /*4450*/  MUFU.TANH R159, R25 ;  /* 0x00000019009f7308 */ /* 0x0006620000002400 */
[----:B------:R-:W-:Y:S04]  /*4460*/  HMMA.16816.F32 R64, R104, R6, R64 ;  /* 0x000000066840723c */ /* 0x000fe80000001840 */
        /* <DEDUP_REMOVED lines=33> */
[----:B------:R-:W-:Y:S09]  /*4680*/  FMUL.FTZ R67, R67, c[0x0][0x2ec] ;  /* 0x0000bb0043437a20 */ /* 0x000ff20000410000 */
        /* <DEDUP_REMOVED lines=111> */
.L_x_1030:
[----:B--2-4-:R-:W2:Y:S01]  /*4d80*/  LDL R0, [R1+0x18] ;  /* 0x0000180001007983 */ /* 0x014ea20000100800 */
[----:B------:R-:W-:Y:S02]  /*4d90*/  UIADD3 UR4, -UR5, UR7, -UR11 ;  /* 0x0000000705047290 */ /* 0x000fe4000fffe90b */
[----:B------:R-:W-:Y:S01]  /*4da0*/  ULDC UR9, c[0x0][0x2e8] ;  /* 0x0000ba0000097ab9 */ /* 0x000fe20000000800 */
[----:B------:R-:W4:Y:S01]  /*4db0*/  LDL R8, [R1+0x2c] ;  /* 0x00002c0001087983 */ /* 0x000f220000100800 */
[----:B------:R-:W-:Y:S01]  /*4dc0*/  UMOV UR14, UR5 ;  /* 0x00000005000e7c82 */ /* 0x000fe20008000000 */
[----:B--2---:R-:W-:Y:S04]  /*4dd0*/  IADD3 R0, R0, UR6, RZ ;  /* 0x0000000600007c10 */ /* 0x004fe8000fffe0ff */
[C---:B------:R-:W-:Y:S02]  /*4de0*/  IADD3 R6, R0.reuse, 0x8, RZ ;  /* 0x0000000800067810 */ /* 0x040fe40007ffe0ff */
[C---:B------:R-:W-:Y:S02]  /*4df0*/  IADD3 R5, R0.reuse, 0x40, RZ ;  /* 0x0000004000057810 */ /* 0x040fe40007ffe0ff */
[C---:B------:R-:W-:Y:S02]  /*4e00*/  IADD3 R4, R0.reuse, 0x48, RZ ;  /* 0x0000004800047810 */ /* 0x040fe40007ffe0ff */
[----:B------:R-:W-:Y:S02]  /*4e10*/  IADD3 R7, R0, UR4, RZ ;  /* 0x0000000400077c10 */ /* 0x000fe4000fffe0ff */
[----:B---3--:R-:W-:Y:S02]  /*4e20*/  IADD3 R24, R6, UR4, RZ ;  /* 0x0000000406187c10 */ /* 0x008fe4000fffe0ff */
        /* <DEDUP_REMOVED lines=8> */
[----:B----4-:R-:W-:Y:S01]  /*4eb0*/  IMAD R0, R0, 0x80, R8 ;  /* 0x0000008000007824 */ /* 0x010fe200078e0208 */
        /* <DEDUP_REMOVED lines=124> */
[-C--:B------:R-:W-:Y:S02]  /*5680*/  ISETP.GE.OR P2, PT, R21, R6.reuse, !P2 ;  /* 0x000000061500720c */ /* 0x080fe40005746670 */
[-C--:B------:R-:W-:Y:S02]  /*5690*/  ISETP.GE.OR P1, PT, R20, R6.reuse, !P1 ;  /* 0x000000061400720c */ /* 0x080fe40004f26670 */
[----:B------:R-:W-:Y:S02]  /*56a0*/  ISETP.GE.OR P0, PT, R19, R6, !P0 ;  /* 0x000000061300720c */ /* 0x000fe40004706670 */
[----:B------:R-:W-:Y:S02]  /*56b0*/  IMNMX R5, RZ, R33, !PT ;  /* 0x00000021ff057217 */ /* 0x000fe40007800200 */
        /* <DEDUP_REMOVED lines=12> */
[----:B------:R-:W-:Y:S02]  /*5780*/  ISETP.GE.OR P6, PT, R18, R6, !P6 ;  /* 0x000000061200720c */ /* 0x000fe400077c6670 */
        /* <DEDUP_REMOVED lines=18> */
[-C--:B------:R-:W-:Y:S02]  /*58b0*/  ISETP.GE.OR P4, PT, R9, R6.reuse, !P4 ;  /* 0x000000060900720c */ /* 0x080fe40006786670 */
[----:B------:R-:W-:Y:S02]  /*58c0*/  FSEL R59, R181, -INF , !P0 ;  /* 0xff800000b53b7808 */ /* 0x000fe40004000000 */
[-C--:B------:R-:W-:Y:S02]  /*58d0*/  ISETP.GE.AND P0, PT, R21, R5.reuse, PT ;  /* 0x000000051500720c */ /* 0x080fe40003f06270 */
        /* <DEDUP_REMOVED lines=54> */
.L_x_1031:
        /* <DEDUP_REMOVED lines=8> */
[----:B------:R1:W-:Y:S04]  /*5cc0*/  STL [R1+0xc0], R85 ;  /* 0x0000c05501007387 */ /* 0x0003e80000100800 */
[----:B------:R-:W-:Y:S04]  /*5cd0*/  STL [R1+0xbc], R84 ;  /* 0x0000bc5401007387 */ /* 0x000fe80000100800 */
[----:B------:R-:W-:Y:S04]  /*5ce0*/  STL [R1+0xb8], R83 ;  /* 0x0000b85301007387 */ /* 0x000fe80000100800 */
[----:B------:R-:W-:Y:S04]  /*5cf0*/  STL [R1+0xb4], R82 ;  /* 0x0000b45201007387 */ /* 0x000fe80000100800 */
        /* <DEDUP_REMOVED lines=12> */
[----:B------:R1:W-:Y:S04]  /*5dc0*/  STL [R1+0x80], R69 ;  /* 0x0000804501007387 */ /* 0x0003e80000100800 */
[----:B------:R1:W-:Y:S04]  /*5dd0*/  STL [R1+0x7c], R68 ;  /* 0x00007c4401007387 */ /* 0x0003e80000100800 */
[----:B------:R1:W-:Y:S04]  /*5de0*/  STL [R1+0x78], R3 ;  /* 0x0000780301007387 */ /* 0x0003e80000100800 */
        /* <DEDUP_REMOVED lines=11> */
[--C-:B------:R-:W-:Y:S01]  /*5ea0*/  FFMA.FTZ R10, R58, c[0x0][0x23c], -R6.reuse ;  /* 0x00008f003a0a7a23 */ /* 0x100fe20000010806 */
[----:B------:R2:W-:Y:S01]  /*5eb0*/  MUFU.EX2 R214, R0 ;  /* 0x0000000000d67308 */ /* 0x0005e20000000800 */
[----:B------:R-:W-:Y:S01]  /*5ec0*/  FFMA.FTZ R11, R57, c[0x0][0x23c], -R6 ;  /* 0x00008f00390b7a23 */ /* 0x000fe20000010806 */
[----:B------:R-:W-:Y:S02]  /*5ed0*/  FSEL R4, R4, RZ, P0 ;  /* 0x000000ff04047208 */ /* 0x000fe40000000000 */
[----:B------:R-:W-:Y:S03]  /*5ee0*/  FSETP.NEU.FTZ.AND P0, PT, R8, -INF , PT ;  /* 0xff8000000800780b */ /* 0x000fe60003f1d000 */
[----:B------:R-:W-:Y:S03]  /*5ef0*/  FFMA.FTZ R7, R31, c[0x0][0x23c], -R4 ;  /* 0x00008f001f077a23 */ /* 0x000fe60000010804 */
[----:B-1----:R1:W-:Y:S10]  /*5f00*/  MUFU.EX2 R85, R10 ;  /* 0x0000000a00557308 */ /* 0x0023f40000000800 */
[----:B------:R-:W-:Y:S01]  /*5f10*/  MUFU.EX2 R114, R7 ;  /* 0x0000000700727308 */ /* 0x000fe20000000800 */
[--C-:B--2---:R-:W-:Y:S09]  /*5f20*/  FFMA.FTZ R0, R28, c[0x0][0x23c], -R6.reuse ;  /* 0x00008f001c007a23 */ /* 0x104ff20000010806 */
[----:B------:R2:W-:Y:S01]  /*5f30*/  MUFU.EX2 R212, R0 ;  /* 0x0000000000d47308 */ /* 0x0005e20000000800 */
[--C-:B-1----:R-:W-:Y:S09]  /*5f40*/  FFMA.FTZ R10, R100, c[0x0][0x23c], -R6.reuse ;  /* 0x00008f00640a7a23 */ /* 0x102ff20000010806 */
[----:B------:R-:W-:Y:S10]  /*5f50*/  MUFU.EX2 R81, R10 ;  /* 0x0000000a00517308 */ /* 0x000ff40000000800 */
[----:B------:R1:W-:Y:S01]  /*5f60*/  MUFU.EX2 R249, R9 ;  /* 0x0000000900f97308 */ /* 0x0003e20000000800 */
[--C-:B--2---:R-:W-:Y:S09]  /*5f70*/  FFMA.FTZ R0, R23, c[0x0][0x23c], -R5.reuse ;  /* 0x00008f0017007a23 */ /* 0x104ff20000010805 */
[----:B------:R2:W-:Y:S10]  /*5f80*/  MUFU.EX2 R153, R0 ;  /* 0x0000000000997308 */ /* 0x0005f40000000800 */
[----:B------:R-:W-:Y:S01]  /*5f90*/  MUFU.EX2 R243, R11 ;  /* 0x0000000b00f37308 */ /* 0x000fe20000000800 */
[--C-:B-1----:R-:W-:Y:S09]  /*5fa0*/  FFMA.FTZ R9, R60, c[0x0][0x23c], -R6.reuse ;  /* 0x00008f003c097a23 */ /* 0x102ff20000010806 */
[----:B------:R1:W-:Y:S01]  /*5fb0*/  MUFU.EX2 R84, R9 ;  /* 0x0000000900547308 */ /* 0x0003e20000000800 */
[--C-:B--2---:R-:W-:Y:S09]  /*5fc0*/  FFMA.FTZ R0, R24, c[0x0][0x23c], -R5.reuse ;  /* 0x00008f0018007a23 */ /* 0x104ff20000010805 */
[----:B------:R2:W-:Y:S01]  /*5fd0*/  MUFU.EX2 R137, R0 ;  /* 0x0000000000897308 */ /* 0x0005e20000000800 */
[--C-:B-1----:R-:W-:Y:S09]  /*5fe0*/  FFMA.FTZ R9, R102, c[0x0][0x23c], -R6.reuse ;  /* 0x00008f0066097a23 */ /* 0x102ff20000010806 */
[----:B------:R-:W-:Y:S01]  /*5ff0*/  MUFU.EX2 R80, R9 ;  /* 0x0000000900507308 */ /* 0x000fe20000000800 */
[--C-:B--2---:R-:W-:Y:S09]  /*6000*/  FFMA.FTZ R0, R29, c[0x0][0x23c], -R6.reuse ;  /* 0x00008f001d007a23 */ /* 0x104ff20000010806 */
        /* <DEDUP_REMOVED lines=8> */
[----:B------:R1:W2:Y:S02]  /*6090*/  MUFU.EX2 R115, R0 ;  /* 0x0000000000737308 */ /* 0x0002a40000000800 */
[----:B-1----:R-:W-:Y:S01]  /*60a0*/  FMUL.FTZ R0, R8, 1.4426950216293334961 ;  /* 0x3fb8aa3b08007820 */ /* 0x002fe20000410000 */
[----:B--2---:R-:W-:Y:S01]  /*60b0*/  F2FP.PACK_AB R9, R114, R115 ;  /* 0x000000737209723e */ /* 0x004fe200000000ff */
[----:B------:R-:W-:Y:S03]  /*60c0*/  FFMA.FTZ R8, R33, c[0x0][0x23c], -R4 ;  /* 0x00008f0021087a23 */ /* 0x000fe60000010804 */
[----:B------:R-:W-:Y:S03]  /*60d0*/  FSEL R0, R0, RZ, P0 ;  /* 0x000000ff00007208 */ /* 0x000fe60000000000 */
[----:B------:R1:W-:Y:S02]  /*60e0*/  MUFU.EX2 R213, R8 ;  /* 0x0000000800d57308 */ /* 0x0003e40000000800 */
[--C-:B------:R-:W-:Y:S02]  /*60f0*/  FFMA.FTZ R7, R18, c[0x0][0x23c], -R0.reuse ;  /* 0x00008f0012077a23 */ /* 0x100fe40000010800 */
[----:B------:R-:W-:Y:S06]  /*6100*/  FFMA.FTZ R10, R62, c[0x0][0x23c], -R0 ;  /* 0x00008f003e0a7a23 */ /* 0x000fec0000010800 */
[----:B------:R2:W-:Y:S10]  /*6110*/  MUFU.EX2 R113, R7 ;  /* 0x0000000700717308 */ /* 0x0005f40000000800 */
[----:B------:R-:W-:Y:S01]  /*6120*/  MUFU.EX2 R71, R10 ;  /* 0x0000000a00477308 */ /* 0x000fe20000000800 */
[----:B-1----:R-:W-:Y:S09]  /*6130*/  FFMA.FTZ R8, R43, c[0x0][0x23c], -R6 ;  /* 0x00008f002b087a23 */ /* 0x002ff20000010806 */
[----:B------:R1:W-:Y:S01]  /*6140*/  MUFU.EX2 R248, R8 ;  /* 0x0000000800f87308 */ /* 0x0003e20000000800 */
[----:B--2---:R-:W-:Y:S09]  /*6150*/  FFMA.FTZ R7, R19, c[0x0][0x23c], -R0 ;  /* 0x00008f0013077a23 */ /* 0x004ff20000010800 */
[----:B------:R2:W3:Y:S01]  /*6160*/  MUFU.EX2 R112, R7 ;  /* 0x0000000700707308 */ /* 0x0004e20000000800 */
        /* <DEDUP_REMOVED lines=12> */
[----:B---3--:R-:W-:Y:S01]  /*6230*/  F2FP.PACK_AB R8, R112, R113 ;  /* 0x000000717008723e */ /* 0x008fe200000000ff */
        /* <DEDUP_REMOVED lines=33> */
[----:B------:R1:W3:Y:S02]  /*6450*/  MUFU.EX2 R82, R7 ;  /* 0x0000000700527308 */ /* 0x0002e40000000800 */
[--C-:B-1----:R-:W-:Y:S08]  /*6460*/  FFMA.FTZ R7, R55, c[0x0][0x23c], -R4.reuse ;  /* 0x00008f0037077a23 */ /* 0x102ff00000010804 */
[----:B------:R1:W-:Y:S02]  /*6470*/  MUFU.EX2 R215, R7 ;  /* 0x0000000700d77308 */ /* 0x0003e40000000800 */
[----:B-1----:R-:W-:Y:S08]  /*6480*/  FFMA.FTZ R7, R56, c[0x0][0x23c], -R4 ;  /* 0x00008f0038077a23 */ /* 0x002ff00000010804 */
[----:B------:R1:W4:Y:S02]  /*6490*/  MUFU.EX2 R216, R7 ;  /* 0x0000000700d87308 */ /* 0x0003240000000800 */
[--C-:B-1----:R-:W-:Y:S08]  /*64a0*/  FFMA.FTZ R7, R47, c[0x0][0x23c], -R0.reuse ;  /* 0x00008f002f077a23 */ /* 0x102ff00000010800 */
[----:B------:R1:W-:Y:S02]  /*64b0*/  MUFU.EX2 R252, R7 ;  /* 0x0000000700fc7308 */ /* 0x0003e40000000800 */
[----:B-1----:R-:W-:Y:S08]  /*64c0*/  FFMA.FTZ R7, R12, c[0x0][0x23c], -R0 ;  /* 0x00008f000c077a23 */ /* 0x002ff00000010800 */
[----:B------:R1:W1:Y:S02]  /*64d0*/  MUFU.EX2 R250, R7 ;  /* 0x0000000700fa7308 */ /* 0x0002640000000800 */
[----:B-1----:R-:W-:Y:S08]  /*64e0*/  FFMA.FTZ R7, R61, c[0x0][0x23c], -R4 ;  /* 0x00008f003d077a23 */ /* 0x002ff00000010804 */
[----:B------:R1:W1:Y:S02]  /*64f0*/  MUFU.EX2 R218, R7 ;  /* 0x0000000700da7308 */ /* 0x0002640000000800 */
        /* <DEDUP_REMOVED lines=8> */
[--C-:B-1----:R-:W-:Y:S02]  /*6580*/  FFMA.FTZ R7, R106, c[0x0][0x23c], -R6.reuse ;  /* 0x00008f006a077a23 */ /* 0x102fe40000010806 */
[----:B------:R-:W-:Y:S06]  /*6590*/  FFMA.FTZ R6, R107, c[0x0][0x23c], -R6 ;  /* 0x00008f006b067a23 */ /* 0x000fec0000010806 */
[----:B------:R1:W-:Y:S10]  /*65a0*/  MUFU.EX2 R69, R7 ;  /* 0x0000000700457308 */ /* 0x0003f40000000800 */
[----:B------:R2:W2:Y:S01]  /*65b0*/  MUFU.EX2 R68, R6 ;  /* 0x0000000600447308 */ /* 0x0004a20000000800 */
[--C-:B-1----:R-:W-:Y:S09]  /*65c0*/  FFMA.FTZ R7, R66, c[0x0][0x23c], -R4.reuse ;  /* 0x00008f0042077a23 */ /* 0x102ff20000010804 */
[----:B------:R1:W-:Y:S01]  /*65d0*/  MUFU.EX2 R77, R7 ;  /* 0x00000007004d7308 */ /* 0x0003e20000000800 */
[--C-:B--2---:R-:W-:Y:S02]  /*65e0*/  FFMA.FTZ R6, R103, c[0x0][0x23c], -R5.reuse ;  /* 0x00008f0067067a23 */ /* 0x104fe40000010805 */
[----:B------:R-:W-:Y:S07]  /*65f0*/  FFMA.FTZ R5, R104, c[0x0][0x23c], -R5 ;  /* 0x00008f0068057a23 */ /* 0x000fee0000010805 */
[----:B------:R2:W-:Y:S10]  /*6600*/  MUFU.EX2 R3, R6 ;  /* 0x0000000600037308 */ /* 0x0005f40000000800 */
[----:B------:R3:W-:Y:S01]  /*6610*/  MUFU.EX2 R2, R5 ;  /* 0x0000000500027308 */ /* 0x0007e20000000800 */
[--C-:B-1----:R-:W-:Y:S09]  /*6620*/  FFMA.FTZ R7, R67, c[0x0][0x23c], -R4.reuse ;  /* 0x00008f0043077a23 */ /* 0x102ff20000010804 */
[----:B------:R1:W-:Y:S01]  /*6630*/  MUFU.EX2 R73, R7 ;  /* 0x0000000700497308 */ /* 0x0003e20000000800 */
[----:B--2---:R-:W-:Y:S05]  /*6640*/  F2FP.PACK_AB R6, R212, R214 ;  /* 0x000000d6d406723e */ /* 0x004fea00000000ff */
[----:B------:R2:W-:Y:S01]  /*6650*/  STS [R210+0x12000], R6 ;  /* 0x01200006d2007388 */ /* 0x0005e20000000800 */
[--C-:B---3--:R-:W-:Y:S02]  /*6660*/  FFMA.FTZ R5, R101, c[0x0][0x23c], -R4.reuse ;  /* 0x00008f0065057a23 */ /* 0x108fe40000010804 */
[----:B------:R-:W-:Y:S02]  /*6670*/  FFMA.FTZ R4, R105, c[0x0][0x23c], -R4 ;  /* 0x00008f0069047a23 */ /* 0x000fe40000010804 */
[----:B------:R3:W3:Y:S01]  /*6680*/  MUFU.EX2 R76, R5 ;  /* 0x00000005004c7308 */ /* 0x0006e20000000800 */
[----:B-1----:R-:W-:Y:S09]  /*6690*/  F2FP.PACK_AB R7, R231, R233 ;  /* 0x000000e9e707723e */ /* 0x002ff200000000ff */
[----:B------:R1:W-:Y:S01]  /*66a0*/  MUFU.EX2 R72, R4 ;  /* 0x0000000400487308 */ /* 0x0003e20000000800 */
[----:B--2---:R-:W-:Y:S01]  /*66b0*/  F2FP.PACK_AB R6, R228, R229 ;  /* 0x000000e5e406723e */ /* 0x004fe200000000ff */
[--C-:B---3--:R-:W-:Y:S08]  /*66c0*/  FFMA.FTZ R5, R51, c[0x0][0x23c], -R0.reuse ;  /* 0x00008f0033057a23 */ /* 0x108ff00000010800 */
[----:B------:R2:W-:Y:S01]  /*66d0*/  MUFU.EX2 R75, R5 ;  /* 0x00000005004b7308 */ /* 0x0005e20000000800 */
[----:B-1----:R-:W-:Y:S01]  /*66e0*/  F2FP.PACK_AB R4, R244, R245 ;  /* 0x000000f5f404723e */ /* 0x002fe200000000ff */
[--C-:B--2---:R-:W-:Y:S02]  /*66f0*/  FFMA.FTZ R5, R54, c[0x0][0x23c], -R0.reuse ;  /* 0x00008f0036057a23 */ /* 0x104fe40000010800 */
[----:B------:R-:W-:Y:S06]  /*6700*/  FFMA.FTZ R0, R63, c[0x0][0x23c], -R0 ;  /* 0x00008f003f007a23 */ /* 0x000fec0000010800 */
[----:B------:R1:W2:Y:S10]  /*6710*/  MUFU.EX2 R74, R5 ;  /* 0x00000005004a7308 */ /* 0x0002b40000000800 */
[----:B------:R3:W2:Y:S01]  /*6720*/  MUFU.EX2 R70, R0 ;  /* 0x0000000000467308 */ /* 0x0006a20000000800 */
[----:B-1----:R-:W-:Y:S05]  /*6730*/  F2FP.PACK_AB R5, R137, R153 ;  /* 0x000000998905723e */ /* 0x002fea00000000ff */
[----:B------:R1:W-:Y:S04]  /*6740*/  STS [R210+0x12400], R5 ;  /* 0x01240005d2007388 */ /* 0x0003e80000000800 */
[----:B------:R2:W-:Y:S01]  /*6750*/  STS [R209+0x12000], R7 ;  /* 0x01200007d1007388 */ /* 0x0005e20000000800 */
[----:B---3--:R-:W-:Y:S03]  /*6760*/  F2FP.PACK_AB R0, R82, R83 ;  /* 0x000000535200723e */ /* 0x008fe600000000ff */
[----:B------:R3:W-:Y:S04]  /*6770*/  STS [R209+0x12400], R6 ;  /* 0x01240006d1007388 */ /* 0x0007e80000000800 */
[----:B------:R4:W-:Y:S04]  /*6780*/  STS [R210+0x14400], R8 ;  /* 0x01440008d2007388 */ /* 0x0009e80000000800 */
[----:B------:R-:W-:Y:S01]  /*6790*/  STS [R210+0x14000], R9 ;  /* 0x01400009d2007388 */ /* 0x000fe20000000800 */
[----:B-1----:R-:W-:Y:S02]  /*67a0*/  F2FP.PACK_AB R5, R213, R219 ;  /* 0x000000dbd505723e */ /* 0x002fe400000000ff */
[----:B--2---:R-:W-:Y:S03]  /*67b0*/  F2FP.PACK_AB R7, R226, R227 ;  /* 0x000000e3e207723e */ /* 0x004fe600000000ff */
[----:B------:R1:W-:Y:S01]  /*67c0*/  STS [R209+0x14000], R5 ;  /* 0x01400005d1007388 */ /* 0x0003e20000000800 */
[----:B---3--:R-:W-:Y:S02]  /*67d0*/  F2FP.PACK_AB R6, R224, R225 ;  /* 0x000000e1e006723e */ /* 0x008fe400000000ff */
[----:B----4-:R-:W-:Y:S05]  /*67e0*/  F2FP.PACK_AB R8, R202, R211 ;  /* 0x000000d3ca08723e */ /* 0x010fea00000000ff */
[----:B------:R2:W-:Y:S04]  /*67f0*/  STS [R209+0x14400], R8 ;  /* 0x01440008d1007388 */ /* 0x0005e80000000800 */
[----:B------:R3:W-:Y:S04]  /*6800*/  STS [R208+0x12000], R7 ;  /* 0x01200007d0007388 */ /* 0x0007e80000000800 */
[----:B------:R4:W-:Y:S04]  /*6810*/  STS [R208+0x12400], R6 ;  /* 0x01240006d0007388 */ /* 0x0009e80000000800 */
[----:B------:R4:W-:Y:S01]  /*6820*/  STS [R207+0x12400], R4 ;  /* 0x01240004cf007388 */ /* 0x0009e20000000800 */
[----:B-1----:R-:W-:Y:S05]  /*6830*/  F2FP.PACK_AB R5, R248, R249 ;  /* 0x000000f9f805723e */ /* 0x002fea00000000ff */
[----:B------:R1:W-:Y:S01]  /*6840*/  STS [R207+0x12000], R5 ;  /* 0x01200005cf007388 */ /* 0x0003e20000000800 */
[----:B--2---:R-:W-:Y:S02]  /*6850*/  F2FP.PACK_AB R8, R234, R235 ;  /* 0x000000ebea08723e */ /* 0x004fe400000000ff */
[----:B---3--:R-:W-:Y:S03]  /*6860*/  F2FP.PACK_AB R7, R230, R232 ;  /* 0x000000e8e607723e */ /* 0x008fe600000000ff */
[----:B------:R-:W-:Y:S01]  /*6870*/  STS [R208+0x14000], R8 ;  /* 0x01400008d0007388 */ /* 0x000fe20000000800 */
[----:B----4-:R-:W-:Y:S03]  /*6880*/  F2FP.PACK_AB R6, R238, R239 ;  /* 0x000000efee06723e */ /* 0x010fe600000000ff */
[----:B------:R2:W-:Y:S01]  /*6890*/  STS [R208+0x14400], R7 ;  /* 0x01440007d0007388 */ /* 0x0005e20000000800 */
[----:B------:R-:W-:Y:S03]  /*68a0*/  F2FP.PACK_AB R4, R242, R243 ;  /* 0x000000f3f204723e */ /* 0x000fe600000000ff */
[----:B------:R3:W-:Y:S01]  /*68b0*/  STS [R207+0x14000], R6 ;  /* 0x01400006cf007388 */ /* 0x0007e20000000800 */
[----:B-1----:R-:W-:Y:S05]  /*68c0*/  F2FP.PACK_AB R5, R236, R237 ;  /* 0x000000edec05723e */ /* 0x002fea00000000ff */
[----:B------:R1:W-:Y:S04]  /*68d0*/  STS [R207+0x14400], R5 ;  /* 0x01440005cf007388 */ /* 0x0003e80000000800 */
[----:B------:R4:W-:Y:S01]  /*68e0*/  STS [R206+0x12000], R4 ;  /* 0x01200004ce007388 */ /* 0x0009e20000000800 */
[----:B--2---:R-:W-:Y:S02]  /*68f0*/  F2FP.PACK_AB R7, R240, R241 ;  /* 0x000000f1f007723e */ /* 0x004fe400000000ff */
[----:B---3--:R-:W-:Y:S03]  /*6900*/  F2FP.PACK_AB R6, R216, R215 ;  /* 0x000000d7d806723e */ /* 0x008fe600000000ff */
[----:B------:R2:W-:Y:S04]  /*6910*/  STS [R206+0x12400], R7 ;  /* 0x01240007ce007388 */ /* 0x0005e80000000800 */
[----:B------:R3:W-:Y:S01]  /*6920*/  STS [R203+0x12400], R0 ;  /* 0x01240000cb007388 */ /* 0x0007e20000000800 */
[----:B-1----:R-:W-:Y:S02]  /*6930*/  F2FP.PACK_AB R5, R250, R252 ;  /* 0x000000fcfa05723e */ /* 0x002fe400000000ff */
[----:B----4-:R-:W-:Y:S05]  /*6940*/  F2FP.PACK_AB R4, R84, R85 ;  /* 0x000000555404723e */ /* 0x010fea00000000ff */
[----:B------:R1:W-:Y:S04]  /*6950*/  STS [R203+0x12000], R4 ;  /* 0x01200004cb007388 */ /* 0x0003e80000000800 */
[----:B------:R4:W-:Y:S01]  /*6960*/  STS [R206+0x14000], R6 ;  /* 0x01400006ce007388 */ /* 0x0009e20000000800 */
[----:B--2---:R-:W-:Y:S03]  /*6970*/  F2FP.PACK_AB R7, R218, R217 ;  /* 0x000000d9da07723e */ /* 0x004fe600000000ff */
[----:B------:R2:W-:Y:S01]  /*6980*/  STS [R206+0x14400], R5 ;  /* 0x01440005ce007388 */ /* 0x0005e20000000800 */
[----:B---3--:R-:W-:Y:S03]  /*6990*/  F2FP.PACK_AB R0, R68, R69 ;  /* 0x000000454400723e */ /* 0x008fe600000000ff */
[----:B------:R3:W-:Y:S01]  /*69a0*/  STS [R203+0x14000], R7 ;  /* 0x01400007cb007388 */ /* 0x0007e20000000800 */
[----:B-1----:R-:W-:Y:S02]  /*69b0*/  F2FP.PACK_AB R4, R78, R79 ;  /* 0x0000004f4e04723e */ /* 0x002fe400000000ff */
[----:B----4-:R-:W-:Y:S02]  /*69c0*/  F2FP.PACK_AB R6, R86, R87 ;  /* 0x000000575606723e */ /* 0x010fe400000000ff */
[----:B--2---:R-:W-:Y:S03]  /*69d0*/  F2FP.PACK_AB R5, R80, R81 ;  /* 0x000000515005723e */ /* 0x004fe600000000ff */
        /* <DEDUP_REMOVED lines=20> */
[----:B------:R-:W4:Y:S08]  /*6b20*/  LDSM.16.M88.4 R48, [R117+0x8800] ;  /* 0x008800007530783b */ /* 0x000f300000000200 */
[----:B------:R-:W1:Y:S01]  /*6b30*/  LDSM.16.M88.4 R100, [R117+0x8c00] ;  /* 0x008c00007564783b */ /* 0x000e620000000200 */
[-C--:B--2---:R-:W-:Y:S07]  /*6b40*/  HMMA.16816.F32 R4, R64, R16.reuse, RZ ;  /* 0x000000104004723c */ /* 0x084fee00000018ff */
[----:B------:R-:W-:Y:S01]  /*6b50*/  LDSM.16.M88.4 R104, [R123+0x4000] ;  /* 0x004000007b68783b */ /* 0x000fe20000000200 */
[C---:B---3--:R-:W-:Y:S07]  /*6b60*/  HMMA.16816.F32 R8, R60.reuse, R16, RZ ;  /* 0x000000103c08723c */ /* 0x048fee00000018ff */
[----:B------:R-:W-:Y:S01]  /*6b70*/  LDSM.16.M88.4 R108, [R123+0x5000] ;  /* 0x005000007b6c783b */ /* 0x000fe20000000200 */
[-C--:B------:R-:W-:Y:S08]  /*6b80*/  HMMA.16816.F32 R12, R60, R18.reuse, RZ ;  /* 0x000000123c0c723c */ /* 0x080ff000000018ff */
[C---:B------:R-:W-:Y:S08]  /*6b90*/  HMMA.16816.F32 R16, R64.reuse, R18, RZ ;  /* 0x000000124010723c */ /* 0x040ff000000018ff */
[-C--:B-1----:R-:W-:Y:S08]  /*6ba0*/  HMMA.16816.F32 R20, R64, R32.reuse, RZ ;  /* 0x000000204014723c */ /* 0x082ff000000018ff */
        /* <DEDUP_REMOVED lines=12> */
[-C--:B-1----:R-:W-:Y:S08]  /*6c70*/  HMMA.16816.F32 R4, R104, R100.reuse, R4 ;  /* 0x000000646804723c */ /* 0x082ff00000001804 */
[C---:B------:R-:W-:Y:S08]  /*6c80*/  HMMA.16816.F32 R8, R108.reuse, R100, R8 ;  /* 0x000000646c08723c */ /* 0x040ff00000001808 */
[-C--:B------:R-:W-:Y:S08]  /*6c90*/  HMMA.16816.F32 R12, R108, R102.reuse, R12 ;  /* 0x000000666c0c723c */ /* 0x080ff0000000180c */
[C---:B-----5:R-:W-:Y:S01]  /*6ca0*/  FADD.FTZ R5, -R134.reuse, R5 ;  /* 0x0000000586057221 */ /* 0x060fe20000010100 */
[C---:B------:R-:W-:Y:S01]  /*6cb0*/  HMMA.16816.F32 R16, R104.reuse, R102, R16 ;  /* 0x000000666810723c */ /* 0x040fe20000001810 */
[----:B------:R-:W1:Y:S03]  /*6cc0*/  LDSM.16.M88.4 R100, [R116+0x8400] ;  /* 0x008400007464783b */ /* 0x000e660000000200 */
[C---:B------:R-:W-:Y:S02]  /*6cd0*/  FADD.FTZ R6, -R133.reuse, R6 ;  /* 0x0000000685067221 */ /* 0x040fe40000010100 */
[----:B------:R-:W-:Y:S02]  /*6ce0*/  FADD.FTZ R4, -R134, R4 ;  /* 0x0000000486047221 */ /* 0x000fe40000010100 */
[----:B------:R-:W-:Y:S04]  /*6cf0*/  FADD.FTZ R7, -R133, R7 ;  /* 0x0000000785077221 */ /* 0x000fe80000010100 */
[----:B------:R-:W-:Y:S02]  /*6d00*/  FMUL.FTZ R7, R137, R7 ;  /* 0x0000000789077220 */ /* 0x000fe40000410000 */
[C---:B------:R-:W-:Y:S02]  /*6d10*/  FADD.FTZ R11, -R131.reuse, R11 ;  /* 0x0000000b830b7221 */ /* 0x040fe40000010100 */
[----:B------:R-:W-:Y:S02]  /*6d20*/  FADD.FTZ R9, -R132, R9 ;  /* 0x0000000984097221 */ /* 0x000fe40000010100 */
[----:B------:R-:W-:Y:S02]  /*6d30*/  FADD.FTZ R10, -R131, R10 ;  /* 0x0000000a830a7221 */ /* 0x000fe40000010100 */
[----:B------:R-:W-:Y:S01]  /*6d40*/  FMUL.FTZ R11, R112, R11 ;  /* 0x0000000b700b7220 */ /* 0x000fe20000410000 */
[----:B------:R-:W-:Y:S01]  /*6d50*/  MOV R112, R215 ;  /* 0x000000d700707202 */ /* 0x000fe20000000f00 */
[----:B------:R-:W-:Y:S02]  /*6d60*/  FMUL.FTZ R215, R7, R0 ;  /* 0x0000000007d77220 */ /* 0x000fe40000410000 */
[----:B------:R-:W-:Y:S02]  /*6d70*/  FFMA.FTZ R0, -R140, R140, 1 ;  /* 0x3f8000008c007423 */ /* 0x000fe4000001018c */
[----:B------:R-:W-:Y:S02]  /*6d80*/  FADD.FTZ R8, -R132, R8 ;  /* 0x0000000884087221 */ /* 0x000fe40000010100 */
[----:B------:R-:W-:Y:S02]  /*6d90*/  FMUL.FTZ R9, R114, R9 ;  /* 0x0000000972097220 */ /* 0x000fe40000410000 */
[----:B------:R-:W-:Y:S01]  /*6da0*/  FMUL.FTZ R10, R113, R10 ;  /* 0x0000000a710a7220 */ /* 0x000fe20000410000 */
[----:B------:R-:W-:Y:S01]  /*6db0*/  MOV R113, R216 ;  /* 0x000000d800717202 */ /* 0x000fe20000000f00 */
[----:B------:R-:W-:Y:S02]  /*6dc0*/  FADD.FTZ R13, -R132, R13 ;  /* 0x0000000d840d7221 */ /* 0x000fe40000010100 */
[----:B------:R-:W-:Y:S02]  /*6dd0*/  FADD.FTZ R14, -R131, R14 ;  /* 0x0000000e830e7221 */ /* 0x000fe40000010100 */
[----:B------:R-:W-:Y:S02]  /*6de0*/  FMUL.FTZ R0, R0, c[0x0][0x2ec] ;  /* 0x0000bb0000007a20 */ /* 0x000fe40000410000 */
[----:B------:R-:W-:Y:S02]  /*6df0*/  FMUL.FTZ R8, R115, R8 ;  /* 0x0000000873087220 */ /* 0x000fe40000410000 */
[----:B------:R-:W-:Y:S01]  /*6e00*/  FADD.FTZ R15, -R131, R15 ;  /* 0x0000000f830f7221 */ /* 0x000fe20000010100 */
[-C--:B-1----:R-:W-:Y:S03]  /*6e10*/  HMMA.16816.F32 R20, R104, R100.reuse, R20 ;  /* 0x000000646814723c */ /* 0x082fe60000001814 */
[----:B------:R-:W-:Y:S02]  /*6e20*/  FMUL.FTZ R13, R213, R13 ;  /* 0x0000000dd50d7220 */ /* 0x000fe40000410000 */
[----:B------:R-:W-:Y:S02]  /*6e30*/  FMUL.FTZ R14, R211, R14 ;  /* 0x0000000ed30e7220 */ /* 0x000fe40000410000 */
[----:B------:R-:W-:Y:S01]  /*6e40*/  FMUL.FTZ R211, R11, R0 ;  /* 0x000000000bd37220 */ /* 0x000fe20000410000 */
[C---:B------:R-:W-:Y:S04]  /*6e50*/  HMMA.16816.F32 R24, R108.reuse, R100, R24 ;  /* 0x000000646c18723c */ /* 0x040fe80000001818 */
[----:B------:R-:W-:Y:S02]  /*6e60*/  FFMA.FTZ R0, -R143, R143, 1 ;  /* 0x3f8000008f007423 */ /* 0x000fe4000001018f */
[----:B------:R-:W-:Y:S02]  /*6e70*/  FADD.FTZ R12, -R132, R12 ;  /* 0x0000000c840c7221 */ /* 0x000fe40000010100 */
[----:B------:R-:W-:Y:S01]  /*6e80*/  FMUL.FTZ R101, R212, R5 ;  /* 0x00000005d4657220 */ /* 0x000fe20000410000 */
[-C--:B------:R-:W-:Y:S03]  /*6e90*/  HMMA.16816.F32 R28, R108, R102.reuse, R28 ;  /* 0x000000666c1c723c */ /* 0x080fe6000000181c */
[----:B------:R-:W-:Y:S02]  /*6ea0*/  FMUL.FTZ R100, R153, R6 ;  /* 0x0000000699647220 */ /* 0x000fe40000410000 */
[----:B------:R-:W-:Y:S02]  /*6eb0*/  FFMA.FTZ R6, -R139, R139, 1 ;  /* 0x3f8000008b067423 */ /* 0x000fe4000001018b */
[----:B------:R-:W-:Y:S01]  /*6ec0*/  FFMA.FTZ R5, -R138, R138, 1 ;  /* 0x3f8000008a057423 */ /* 0x000fe2000001018a */
[C---:B------:R-:W-:Y:S04]  /*6ed0*/  HMMA.16816.F32 R32, R104.reuse, R102, R32 ;  /* 0x000000666820723c */ /* 0x040fe80000001820 */
[----:B------:R-:W-:Y:S02]  /*6ee0*/  FMUL.FTZ R6, R6, c[0x0][0x2ec] ;  /* 0x0000bb0006067a20 */ /* 0x000fe40000410000 */
[----:B------:R-:W-:Y:S01]  /*6ef0*/  FMUL.FTZ R5, R5, c[0x0][0x2ec] ;  /* 0x0000bb0005057a20 */ /* 0x000fe20000410000 */
[----:B------:R-:W-:Y:S01]  /*6f00*/  MOV R103, R218 ;  /* 0x000000da00677202 */ /* 0x000fe20000000f00 */
[----:B------:R-:W-:Y:S04]  /*6f10*/  FMUL.FTZ R102, R214, R4 ;  /* 0x00000004d6667220 */ /* 0x000fe80000410000 */
[----:B------:R-:W-:Y:S02]  /*6f20*/  FFMA.FTZ R4, -R136, R136, 1 ;  /* 0x3f80000088047423 */ /* 0x000fe40000010188 */
[----:B------:R-:W-:Y:S01]  /*6f30*/  FMUL.FTZ R218, R102, R6 ;  /* 0x0000000666da7220 */ /* 0x000fe20000410000 */
[----:B------:R-:W-:Y:S01]  /*6f40*/  MOV R102, R217 ;  /* 0x000000d900667202 */ /* 0x000fe20000000f00 */
[----:B------:R-:W-:Y:S02]  /*6f50*/  FMUL.FTZ R4, R4, c[0x0][0x2ec] ;  /* 0x0000bb0004047a20 */ /* 0x000fe40000410000 */
[----:B------:R-:W-:Y:S02]  /*6f60*/  FMUL.FTZ R217, R101, R5 ;  /* 0x0000000565d97220 */ /* 0x000fe40000410000 */
[----:B------:R-:W-:Y:S02]  /*6f70*/  FFMA.FTZ R5, -R144, R144, 1 ;  /* 0x3f80000090057423 */ /* 0x000fe40000010190 */
[----:B------:R-:W-:Y:S02]  /*6f80*/  FMUL.FTZ R216, R100, R4 ;  /* 0x0000000464d87220 */ /* 0x000fe40000410000 */
[----:B------:R-:W-:Y:S02]  /*6f90*/  FFMA.FTZ R6, -R149, R149, 1 ;  /* 0x3f80000095067423 */ /* 0x000fe40000010195 */
[----:B------:R-:W-:Y:S02]  /*6fa0*/  FFMA.FTZ R4, -R141, R141, 1 ;  /* 0x3f8000008d047423 */ /* 0x000fe4000001018d */
[----:B------:R-:W-:Y:S02]  /*6fb0*/  FMUL.FTZ R5, R5, c[0x0][0x2ec] ;  /* 0x0000bb0005057a20 */ /* 0x000fe40000410000 */
[----:B------:R-:W-:Y:S02]  /*6fc0*/  FMUL.FTZ R6, R6, c[0x0][0x2ec] ;  /* 0x0000bb0006067a20 */ /* 0x000fe40000410000 */
[----:B------:R-:W-:Y:S02]  /*6fd0*/  FMUL.FTZ R4, R4, c[0x0][0x2ec] ;  /* 0x0000bb0004047a20 */ /* 0x000fe40000410000 */
[----:B------:R-:W-:Y:S02]  /*6fe0*/  FMUL.FTZ R213, R9, R5 ;  /* 0x0000000509d57220 */ /* 0x000fe40000410000 */
[----:B------:R-:W-:Y:S02]  /*6ff0*/  FFMA.FTZ R5, -R146, R146, 1 ;  /* 0x3f80000092057423 */ /* 0x000fe40000010192 */
[----:B------:R-:W-:Y:S02]  /*7000*/  FMUL.FTZ R15, R202, R15 ;  /* 0x0000000fca0f7220 */ /* 0x000fe40000410000 */
[----:B------:R-:W-:Y:S02]  /*7010*/  FMUL.FTZ R214, R8, R6 ;  /* 0x0000000608d67220 */ /* 0x000fe40000410000 */
[----:B------:R-:W-:Y:S02]  /*7020*/  FMUL.FTZ R212, R10, R4 ;  /* 0x000000040ad47220 */ /* 0x000fe40000410000 */
[----:B------:R-:W-:Y:S02]  /*7030*/  FFMA.FTZ R6, -R155, R155, 1 ;  /* 0x3f8000009b067423 */ /* 0x000fe4000001019b */
[----:B------:R-:W-:Y:S02]  /*7040*/  FFMA.FTZ R4, -R145, R145, 1 ;  /* 0x3f80000091047423 */ /* 0x000fe40000010191 */
[----:B------:R-:W-:Y:S02]  /*7050*/  FMUL.FTZ R5, R5, c[0x0][0x2ec] ;  /* 0x0000bb0005057a20 */ /* 0x000fe40000410000 */
[----:B------:R-:W-:Y:S02]  /*7060*/  FMUL.FTZ R0, R0, c[0x0][0x2ec] ;  /* 0x0000bb0000007a20 */ /* 0x000fe40000410000 */
[----:B------:R-:W-:Y:S02]  /*7070*/  FMUL.FTZ R12, R219, R12 ;  /* 0x0000000cdb0c7220 */ /* 0x000fe40000410000 */
[C---:B------:R-:W-:Y:S02]  /*7080*/  FADD.FTZ R16, -R134.reuse, R16 ;  /* 0x0000001086107221 */ /* 0x040fe40000010100 */
[----:B------:R-:W-:Y:S02]  /*7090*/  FADD.FTZ R17, -R134, R17 ;  /* 0x0000001186117221 */ /* 0x000fe40000010100 */
        /* <DEDUP_REMOVED lines=8> */
[----:B------:R-:W-:Y:S02]  /*7120*/  FMUL.FTZ R202, R12, R6 ;  /* 0x000000060cca7220 */ /* 0x000fe40000410000 */
[----:B------:R-:W-:Y:S02]  /*7130*/  FMUL.FTZ R153, R14, R4 ;  /* 0x000000040e997220 */ /* 0x000fe40000410000 */
[----:B------:R-:W-:Y:S02]  /*7140*/  FMUL.FTZ R6, R0, c[0x0][0x2ec] ;  /* 0x0000bb0000067a20 */ /* 0x000fe40000410000 */
[----:B------:R-:W-:Y:S02]  /*7150*/  FFMA.FTZ R4, -R150, R150, 1 ;  /* 0x3f80000096047423 */ /* 0x000fe40000010196 */
[----:B------:R-:W-:Y:S02]  /*7160*/  FMUL.FTZ R5, R5, c[0x0][0x2ec] ;  /* 0x0000bb0005057a20 */ /* 0x000fe40000410000 */
[----:B------:R-:W-:Y:S02]  /*7170*/  FMUL.FTZ R146, R16, R6 ;  /* 0x0000000610927220 */ /* 0x000fe40000410000 */
[----:B------:R-:W-:Y:S02]  /*7180*/  FMUL.FTZ R8, R4, c[0x0][0x2ec] ;  /* 0x0000bb0004087a20 */ /* 0x000fe40000410000 */
[----:B------:R-:W-:Y:S02]  /*7190*/  FMUL.FTZ R145, R17, R5 ;  /* 0x0000000511917220 */ /* 0x000fe40000410000 */
[C---:B------:R-:W-:Y:S01]  /*71a0*/  FADD.FTZ R18, -R133.reuse, R18 ;  /* 0x0000001285127221 */ /* 0x040fe20000010100 */
[----:B------:R-:W1:Y:S01]  /*71b0*/  LDSM.16.M88.4 R4, [R116+0x8800] ;  /* 0x008800007404783b */ /* 0x000e620000000200 */
[----:B------:R-:W-:Y:S02]  /*71c0*/  FADD.FTZ R22, -R133, R22 ;  /* 0x0000001685167221 */ /* 0x000fe40000010100 */
[----:B------:R-:W-:Y:S02]  /*71d0*/  FMUL.FTZ R18, R229, R18 ;  /* 0x00000012e5127220 */ /* 0x000fe40000410000 */
[----:B------:R-:W-:Y:S02]  /*71e0*/  FADD.FTZ R19, -R133, R19 ;  /* 0x0000001385137221 */ /* 0x000fe40000010100 */
[----:B------:R-:W-:Y:S02]  /*71f0*/  FMUL.FTZ R144, R18, R8 ;  /* 0x0000000812907220 */ /* 0x000fe40000410000 */
[----:B------:R-:W-:Y:S02]  /*7200*/  FFMA.FTZ R8, -R154, R154, 1 ;  /* 0x3f8000009a087423 */ /* 0x000fe4000001019a */
        /* <DEDUP_REMOVED lines=8> */
[----:B------:R-:W-:Y:S02]  /*7290*/  FADD.FTZ R21, -R134, R21 ;  /* 0x0000001586157221 */ /* 0x000fe40000010100 */
[----:B------:R-:W-:Y:S02]  /*72a0*/  FADD.FTZ R23, -R133, R23 ;  /* 0x0000001785177221 */ /* 0x000fe40000010100 */
[----:B------:R-:W-:Y:S02]  /*72b0*/  FMUL.FTZ R143, R19, R0 ;  /* 0x00000000138f7220 */ /* 0x000fe40000410000 */
[----:B------:R-:W-:Y:S02]  /*72c0*/  FMUL.FTZ R26, R232, R26 ;  /* 0x0000001ae81a7220 */ /* 0x000fe40000410000 */
[----:B------:R-:W-:Y:S02]  /*72d0*/  FFMA.FTZ R9, -R156, R156, 1 ;  /* 0x3f8000009c097423 */ /* 0x000fe4000001019c */
[----:B------:R-:W-:Y:S02]  /*72e0*/  FFMA.FTZ R0, -R152, R152, 1 ;  /* 0x3f80000098007423 */ /* 0x000fe40000010198 */
[----:B------:R-:W-:Y:S01]  /*72f0*/  FADD.FTZ R30, -R131, R30 ;  /* 0x0000001e831e7221 */ /* 0x000fe20000010100 */
[-C--:B-1----:R-:W-:Y:S03]  /*7300*/  HMMA.16816.F32 R36, R104, R4.reuse, R36 ;  /* 0x000000046824723c */ /* 0x082fe60000001824 */
[----:B------:R-:W-:Y:S02]  /*7310*/  FMUL.FTZ R8, R8, c[0x0][0x2ec] ;  /* 0x0000bb0008087a20 */ /* 0x000fe40000410000 */
[----:B------:R-:W-:Y:S02]  /*7320*/  FADD.FTZ R20, -R134, R20 ;  /* 0x0000001486147221 */ /* 0x000fe40000010100 */
[----:B------:R-:W-:Y:S01]  /*7330*/  FMUL.FTZ R21, R226, R21 ;  /* 0x00000015e2157220 */ /* 0x000fe20000410000 */
[C---:B------:R-:W-:Y:S04]  /*7340*/  HMMA.16816.F32 R40, R108.reuse, R4, R40 ;  /* 0x000000046c28723c */ /* 0x040fe80000001828 */
[----:B------:R-:W-:Y:S02]  /*7350*/  FMUL.FTZ R23, R224, R23 ;  /* 0x00000017e0177220 */ /* 0x000fe40000410000 */
[----:B------:R-:W-:Y:S02]  /*7360*/  FFMA.FTZ R10, -R161, R161, 1 ;  /* 0x3f800000a10a7423 */ /* 0x000fe400000101a1 */
[----:B------:R-:W-:Y:S01]  /*7370*/  FFMA.FTZ R4, -R163, R163, 1 ;  /* 0x3f800000a3047423 */ /* 0x000fe200000101a3 */
[-C--:B------:R-:W-:Y:S03]  /*7380*/  HMMA.16816.F32 R44, R108, R6.reuse, R44 ;  /* 0x000000066c2c723c */ /* 0x080fe6000000182c */
[----:B------:R-:W-:Y:S02]  /*7390*/  FMUL.FTZ R9, R9, c[0x0][0x2ec] ;  /* 0x0000bb0009097a20 */ /* 0x000fe40000410000 */
[----:B------:R-:W-:Y:S02]  /*73a0*/  FMUL.FTZ R0, R0, c[0x0][0x2ec] ;  /* 0x0000bb0000007a20 */ /* 0x000fe40000410000 */
[----:B------:R-:W-:Y:S01]  /*73b0*/  FADD.FTZ R28, -R132, R28 ;  /* 0x0000001c841c7221 */ /* 0x000fe20000010100 */
[C---:B------:R-:W-:Y:S04]  /*73c0*/  HMMA.16816.F32 R48, R104.reuse, R6, R48 ;  /* 0x000000066830723c */ /* 0x040fe80000001830 */
[----:B------:R-:W-:Y:S02]  /*73d0*/  FMUL.FTZ R30, R237, R30 ;  /* 0x0000001eed1e7220 */ /* 0x000fe40000410000 */
[----:B------:R-:W-:Y:S02]  /*73e0*/  FMUL.FTZ R137, R26, R8 ;  /* 0x000000081a897220 */ /* 0x000fe40000410000 */
[----:B------:R-:W-:Y:S04]  /*73f0*/  FFMA.FTZ R8, -R165, R165, 1 ;  /* 0x3f800000a5087423 */ /* 0x000fe800000101a5 */
[----:B------:R-:W-:Y:S02]  /*7400*/  FMUL.FTZ R4, R4, c[0x0][0x2ec] ;  /* 0x0000bb0004047a20 */ /* 0x000fe40000410000 */
[----:B------:R-:W-:Y:S02]  /*7410*/  FMUL.FTZ R20, R227, R20 ;  /* 0x00000014e3147220 */ /* 0x000fe40000410000 */
[C---:B------:R-:W-:Y:S02]  /*7420*/  FADD.FTZ R24, -R132.reuse, R24 ;  /* 0x0000001884187221 */ /* 0x040fe40000010100 */
[----:B------:R-:W-:Y:S02]  /*7430*/  FADD.FTZ R25, -R132, R25 ;  /* 0x0000001984197221 */ /* 0x000fe40000010100 */
[----:B------:R-:W-:Y:S02]  /*7440*/  FMUL.FTZ R10, R10, c[0x0][0x2ec] ;  /* 0x0000bb000a0a7a20 */ /* 0x000fe40000410000 */
[----:B------:R-:W-:Y:S02]  /*7450*/  FMUL.FTZ R140, R21, R9 ;  /* 0x00000009158c7220 */ /* 0x000fe40000410000 */
[----:B------:R-:W-:Y:S02]  /*7460*/  FMUL.FTZ R23, R23, R0 ;  /* 0x0000000017177220 */ /* 0x000fe40000410000 */
[----:B------:R-:W-:Y:S02]  /*7470*/  FMUL.FTZ R28, R239, R28 ;  /* 0x0000001cef1c7220 */ /* 0x000fe40000410000 */
[----:B------:R-:W-:Y:S02]  /*7480*/  FFMA.FTZ R0, -R160, R160, 1 ;  /* 0x3f800000a0007423 */ /* 0x000fe400000101a0 */
[----:B------:R-:W-:Y:S02]  /*7490*/  FFMA.FTZ R9, -R159, R159, 1 ;  /* 0x3f8000009f097423 */ /* 0x000fe4000001019f */
[----:B------:R-:W-:Y:S02]  /*74a0*/  FADD.FTZ R32, -R134, R32 ;  /* 0x0000002086207221 */ /* 0x000fe40000010100 */
[----:B------:R-:W-:Y:S02]  /*74b0*/  FMUL.FTZ R8, R8, c[0x0][0x2ec] ;  /* 0x0000bb0008087a20 */ /* 0x000fe40000410000 */
[----:B------:R-:W-:Y:S02]  /*74c0*/  FMUL.FTZ R115, R30, R4 ;  /* 0x000000041e737220 */ /* 0x000fe40000410000 */
[----:B------:R-:W-:Y:S02]  /*74d0*/  FFMA.FTZ R4, -R169, R169, 1 ;  /* 0x3f800000a9047423 */ /* 0x000fe400000101a9 */
[----:B------:R-:W-:Y:S02]  /*74e0*/  FMUL.FTZ R24, R235, R24 ;  /* 0x00000018eb187220 */ /* 0x000fe40000410000 */
[----:B------:R-:W-:Y:S02]  /*74f0*/  FMUL.FTZ R25, R234, R25 ;  /* 0x00000019ea197220 */ /* 0x000fe40000410000 */
[----:B------:R-:W-:Y:S02]  /*7500*/  FMUL.FTZ R141, R20, R10 ;  /* 0x0000000a148d7220 */ /* 0x000fe40000410000 */
[----:B------:R-:W-:Y:S02]  /*7510*/  FMUL.FTZ R10, R0, c[0x0][0x2ec] ;  /* 0x0000bb00000a7a20 */ /* 0x000fe40000410000 */
[----:B------:R-:W-:Y:S02]  /*7520*/  FMUL.FTZ R9, R9, c[0x0][0x2ec] ;  /* 0x0000bb0009097a20 */ /* 0x000fe40000410000 */
[----:B------:R-:W-:Y:S02]  /*7530*/  FMUL.FTZ R32, R249, R32 ;  /* 0x00000020f9207220 */ /* 0x000fe40000410000 */
[----:B------:R-:W-:Y:S02]  /*7540*/  FMUL.FTZ R136, R28, R8 ;  /* 0x000000081c887220 */ /* 0x000fe40000410000 */
[----:B------:R-:W-:Y:S02]  /*7550*/  FMUL.FTZ R8, R4, c[0x0][0x2ec] ;  /* 0x0000bb0004087a20 */ /* 0x000fe40000410000 */
[----:B------:R-:W-:Y:S02]  /*7560*/  FMUL.FTZ R138, R24, R10 ;  /* 0x0000000a188a7220 */ /* 0x000fe40000410000 */
[----:B------:R-:W-:Y:S02]  /*7570*/  FMUL.FTZ R22, R25, R9 ;  /* 0x0000000919167220 */ /* 0x000fe40000410000 */
[----:B------:R-:W-:Y:S02]  /*7580*/  FMUL.FTZ R18, R32, R8 ;  /* 0x0000000820127220 */ /* 0x000fe40000410000 */
[----:B------:R-:W-:Y:S01]  /*7590*/  FADD.FTZ R27, -R131, R27 ;  /* 0x0000001b831b7221 */ /* 0x000fe20000010100 */
[----:B------:R-:W1:Y:S01]  /*75a0*/  LDSM.16.M88.4 R8, [R116+0x8c00] ;  /* 0x008c00007408783b */ /* 0x000e620000000200 */
[----:B------:R-:W-:Y:S02]  /*75b0*/  FFMA.FTZ R0, -R157, R157, 1 ;  /* 0x3f8000009d007423 */ /* 0x000fe4000001019d */
[----:B------:R-:W-:Y:S02]  /*75c0*/  FMUL.FTZ R27, R230, R27 ;  /* 0x0000001be61b7220 */ /* 0x000fe40000410000 */
[----:B------:R-:W-:Y:S02]  /*75d0*/  FMUL.FTZ R0, R0, c[0x0][0x2ec] ;  /* 0x0000bb0000007a20 */ /* 0x000fe40000410000 */
[----:B------:R-:W-:Y:S02]  /*75e0*/  FADD.FTZ R31, -R131, R31 ;  /* 0x0000001f831f7221 */ /* 0x000fe40000010100 */
[----:B------:R-:W-:Y:S02]  /*75f0*/  FMUL.FTZ R21, R27, R0 ;  /* 0x000000001b157220 */ /* 0x000fe40000410000 */
[----:B------:R-:W-:Y:S02]  /*7600*/  FFMA.FTZ R0, -R162, R162, 1 ;  /* 0x3f800000a2007423 */ /* 0x000fe400000101a2 */
[----:B------:R-:W-:Y:S02]  /*7610*/  FADD.FTZ R29, -R132, R29 ;  /* 0x0000001d841d7221 */ /* 0x000fe40000010100 */
[----:B------:R-:W-:Y:S02]  /*7620*/  FMUL.FTZ R31, R236, R31 ;  /* 0x0000001fec1f7220 */ /* 0x000fe40000410000 */
[----:B------:R-:W-:Y:S02]  /*7630*/  FFMA.FTZ R5, -R164, R164, 1 ;  /* 0x3f800000a4057423 */ /* 0x000fe400000101a4 */
[----:B------:R-:W-:Y:S02]  /*7640*/  FMUL.FTZ R0, R0, c[0x0][0x2ec] ;  /* 0x0000bb0000007a20 */ /* 0x000fe40000410000 */
[----:B------:R-:W-:Y:S02]  /*7650*/  FMUL.FTZ R29, R238, R29 ;  /* 0x0000001dee1d7220 */ /* 0x000fe40000410000 */
[----:B------:R-:W-:Y:S02]  /*7660*/  FADD.FTZ R33, -R134, R33 ;  /* 0x0000002186217221 */ /* 0x000fe40000010100 */
[----:B------:R-:W-:Y:S02]  /*7670*/  FMUL.FTZ R5, R5, c[0x0][0x2ec] ;  /* 0x0000bb0005057a20 */ /* 0x000fe40000410000 */
[----:B------:R-:W-:Y:S02]  /*7680*/  FMUL.FTZ R114, R31, R0 ;  /* 0x000000001f727220 */ /* 0x000fe40000410000 */
[----:B------:R-:W-:Y:S02]  /*7690*/  FFMA.FTZ R0, -R166, R166, 1 ;  /* 0x3f800000a6007423 */ /* 0x000fe400000101a6 */
[----:B------:R-:W-:Y:S02]  /*76a0*/  FMUL.FTZ R33, R248, R33 ;  /* 0x00000021f8217220 */ /* 0x000fe40000410000 */
[----:B------:R-:W-:Y:S02]  /*76b0*/  FMUL.FTZ R135, R29, R5 ;  /* 0x000000051d877220 */ /* 0x000fe40000410000 */
[----:B------:R-:W-:Y:S02]  /*76c0*/  FMUL.FTZ R5, R0, c[0x0][0x2ec] ;  /* 0x0000bb0000057a20 */ /* 0x000fe40000410000 */
[----:B------:R-:W-:Y:S02]  /*76d0*/  FADD.FTZ R46, -R131, R46 ;  /* 0x0000002e832e7221 */ /* 0x000fe40000010100 */
[----:B------:R-:W-:Y:S01]  /*76e0*/  FADD.FTZ R35, -R133, R35 ;  /* 0x0000002385237221 */ /* 0x000fe20000010100 */
[-C--:B-1----:R-:W-:Y:S03]  /*76f0*/  HMMA.16816.F32 R52, R104, R8.reuse, R52 ;  /* 0x000000086834723c */ /* 0x082fe60000001834 */
[----:B------:R-:W-:Y:S02]  /*7700*/  FADD.FTZ R37, -R134, R37 ;  /* 0x0000002586257221 */ /* 0x000fe40000010100 */
[----:B------:R-:W-:Y:S02]  /*7710*/  FFMA.FTZ R0, -R167, R167, 1 ;  /* 0x3f800000a7007423 */ /* 0x000fe400000101a7 */
[----:B------:R-:W-:Y:S01]  /*7720*/  FMUL.FTZ R20, R33, R5 ;  /* 0x0000000521147220 */ /* 0x000fe20000410000 */
[C---:B------:R-:W-:Y:S04]  /*7730*/  HMMA.16816.F32 R56, R108.reuse, R8, R56 ;  /* 0x000000086c38723c */ /* 0x040fe80000001838 */
[----:B------:R-:W-:Y:S02]  /*7740*/  FFMA.FTZ R5, -R172, R172, 1 ;  /* 0x3f800000ac057423 */ /* 0x000fe400000101ac */
[----:B------:R-:W-:Y:S02]  /*7750*/  FADD.FTZ R47, -R131, R47 ;  /* 0x0000002f832f7221 */ /* 0x000fe40000010100 */
[----:B------:R-:W-:Y:S01]  /*7760*/  FMUL.FTZ R46, R87, R46 ;  /* 0x0000002e572e7220 */ /* 0x000fe20000410000 */
[-C--:B------:R-:W-:Y:S01]  /*7770*/  HMMA.16816.F32 R60, R108, R10.reuse, R60 ;  /* 0x0000000a6c3c723c */ /* 0x080fe2000000183c */
[----:B------:R1:W5:Y:S02]  /*7780*/  LDL.LU R87, [R1+0xc8] ;  /* 0x0000c80001577983 */ /* 0x0003640000300800 */
[----:B------:R-:W-:Y:S02]  /*7790*/  FMUL.FTZ R35, R244, R35 ;  /* 0x00000023f4237220 */ /* 0x000fe40000410000 */
[----:B------:R-:W-:Y:S02]  /*77a0*/  FMUL.FTZ R37, R242, R37 ;  /* 0x00000025f2257220 */ /* 0x000fe40000410000 */
[----:B------:R-:W-:Y:S01]  /*77b0*/  FMUL.FTZ R0, R0, c[0x0][0x2ec] ;  /* 0x0000bb0000007a20 */ /* 0x000fe20000410000 */
[----:B------:R-:W-:Y:S04]  /*77c0*/  HMMA.16816.F32 R64, R104, R10, R64 ;  /* 0x0000000a6840723c */ /* 0x000fe80000001840 */
[----:B------:R-:W-:Y:S02]  /*77d0*/  FMUL.FTZ R5, R5, c[0x0][0x2ec] ;  /* 0x0000bb0005057a20 */ /* 0x000fe40000410000 */
[----:B------:R-:W-:Y:S02]  /*77e0*/  FMUL.FTZ R47, R86, R47 ;  /* 0x0000002f562f7220 */ /* 0x000fe40000410000 */
[----:B------:R-:W-:Y:S01]  /*77f0*/  FADD.FTZ R48, -R134, R48 ;  /* 0x0000003086307221 */ /* 0x000fe20000010100 */
[----:B------:R1:W5:Y:S03]  /*7800*/  LDL.LU R86, [R1+0xc4] ;  /* 0x0000c40001567983 */ /* 0x0003660000300800 */
[----:B------:R-:W-:Y:S02]  /*7810*/  FADD.FTZ R39, -R133, R39 ;  /* 0x0000002785277221 */ /* 0x000fe40000010100 */
[----:B------:R-:W-:Y:S02]  /*7820*/  FMUL.FTZ R19, R35, R0 ;  /* 0x0000000023137220 */ /* 0x000fe40000410000 */
[----:B------:R-:W-:Y:S02]  /*7830*/  FADD.FTZ R41, -R132, R41 ;  /* 0x0000002984297221 */ /* 0x000fe40000010100 */
[----:B------:R-:W-:Y:S02]  /*7840*/  FFMA.FTZ R0, -R170, R170, 1 ;  /* 0x3f800000aa007423 */ /* 0x000fe400000101aa */
[----:B------:R-:W-:Y:S02]  /*7850*/  FMUL.FTZ R16, R37, R5 ;  /* 0x0000000525107220 */ /* 0x000fe40000410000 */
[----:B------:R-:W-:Y:S02]  /*7860*/  FFMA.FTZ R5, -R176, R176, 1 ;  /* 0x3f800000b0057423 */ /* 0x000fe400000101b0 */
[C---:B------:R-:W-:Y:S02]  /*7870*/  FADD.FTZ R49, -R134.reuse, R49 ;  /* 0x0000003186317221 */ /* 0x040fe40000010100 */
[----:B------:R-:W-:Y:S02]  /*7880*/  FMUL.FTZ R48, R85, R48 ;  /* 0x0000003055307220 */ /* 0x000fe40000410000 */
[----:B------:R-:W-:Y:S01]  /*7890*/  FADD.FTZ R36, -R134, R36 ;  /* 0x0000002486247221 */ /* 0x000fe20000010100 */
[----:B------:R1:W5:Y:S01]  /*78a0*/  LDL.LU R85, [R1+0xc0] ;  /* 0x0000c00001557983 */ /* 0x0003620000300800 */
[----:B------:R-:W-:Y:S02]  /*78b0*/  FMUL.FTZ R39, R240, R39 ;  /* 0x00000027f0277220 */ /* 0x000fe40000410000 */
[----:B------:R-:W-:Y:S02]  /*78c0*/  FMUL.FTZ R41, R113, R41 ;  /* 0x0000002971297220 */ /* 0x000fe40000410000 */
[----:B------:R-:W-:Y:S02]  /*78d0*/  FFMA.FTZ R6, -R173, R173, 1 ;  /* 0x3f800000ad067423 */ /* 0x000fe400000101ad */
[----:B------:R-:W-:Y:S02]  /*78e0*/  FMUL.FTZ R0, R0, c[0x0][0x2ec] ;  /* 0x0000bb0000007a20 */ /* 0x000fe40000410000 */
[----:B------:R-:W-:Y:S02]  /*78f0*/  FMUL.FTZ R5, R5, c[0x0][0x2ec] ;  /* 0x0000bb0005057a20 */ /* 0x000fe40000410000 */
[----:B------:R-:W-:Y:S02]  /*7900*/  FADD.FTZ R50, -R133, R50 ;  /* 0x0000003285327221 */ /* 0x000fe40000010100 */
[----:B------:R-:W-:Y:S02]  /*7910*/  FMUL.FTZ R49, R84, R49 ;  /* 0x0000003154317220 */ /* 0x000fe40000410000 */
[----:B------:R-:W-:Y:S01]  /*7920*/  FMUL.FTZ R36, R243, R36 ;  /* 0x00000024f3247220 */ /* 0x000fe20000410000 */
[----:B------:R1:W5:Y:S01]  /*7930*/  LDL.LU R84, [R1+0xbc] ;  /* 0x0000bc0001547983 */ /* 0x0003620000300800 */
[----:B------:R-:W-:Y:S02]  /*7940*/  FADD.FTZ R40, -R132, R40 ;  /* 0x0000002884287221 */ /* 0x000fe40000010100 */
[----:B------:R-:W-:Y:S02]  /*7950*/  FMUL.FTZ R6, R6, c[0x0][0x2ec] ;  /* 0x0000bb0006067a20 */ /* 0x000fe40000410000 */
[----:B------:R-:W-:Y:S02]  /*7960*/  FMUL.FTZ R15, R39, R0 ;  /* 0x00000000270f7220 */ /* 0x000fe40000410000 */
[----:B------:R-:W-:Y:S02]  /*7970*/  FADD.FTZ R45, -R132, R45 ;  /* 0x0000002d842d7221 */ /* 0x000fe40000010100 */
[----:B------:R-:W-:Y:S02]  /*7980*/  FFMA.FTZ R0, -R177, R177, 1 ;  /* 0x3f800000b1007423 */ /* 0x000fe400000101b1 */
[----:B------:R-:W-:Y:S02]  /*7990*/  FMUL.FTZ R14, R41, R5 ;  /* 0x00000005290e7220 */ /* 0x000fe40000410000 */
[----:B------:R-:W-:Y:S02]  /*79a0*/  FADD.FTZ R51, -R133, R51 ;  /* 0x0000003385337221 */ /* 0x000fe40000010100 */
[----:B------:R-:W-:Y:S02]  /*79b0*/  FMUL.FTZ R50, R83, R50 ;  /* 0x0000003253327220 */ /* 0x000fe40000410000 */
[----:B------:R-:W-:Y:S01]  /*79c0*/  FFMA.FTZ R5, -R180, R180, 1 ;  /* 0x3f800000b4057423 */ /* 0x000fe200000101b4 */
[----:B------:R1:W5:Y:S01]  /*79d0*/  LDL.LU R83, [R1+0xb8] ;  /* 0x0000b80001537983 */ /* 0x0003620000300800 */
[----:B------:R-:W-:Y:S02]  /*79e0*/  FADD.FTZ R34, -R133, R34 ;  /* 0x0000002285227221 */ /* 0x000fe40000010100 */
[----:B------:R-:W-:Y:S02]  /*79f0*/  FFMA.FTZ R4, -R168, R168, 1 ;  /* 0x3f800000a8047423 */ /* 0x000fe400000101a8 */
[----:B------:R-:W-:Y:S02]  /*7a00*/  FMUL.FTZ R40, R112, R40 ;  /* 0x0000002870287220 */ /* 0x000fe40000410000 */
[----:B------:R-:W-:Y:S02]  /*7a10*/  FMUL.FTZ R113, R36, R6 ;  /* 0x0000000624717220 */ /* 0x000fe40000410000 */
[----:B------:R-:W-:Y:S02]  /*7a20*/  FMUL.FTZ R45, R103, R45 ;  /* 0x0000002d672d7220 */ /* 0x000fe40000410000 */
[----:B------:R-:W-:Y:S02]  /*7a30*/  FMUL.FTZ R6, R0, c[0x0][0x2ec] ;  /* 0x0000bb0000067a20 */ /* 0x000fe40000410000 */
[----:B------:R-:W-:Y:S02]  /*7a40*/  FMUL.FTZ R51, R82, R51 ;  /* 0x0000003352337220 */ /* 0x000fe40000410000 */
[----:B------:R-:W-:Y:S01]  /*7a50*/  FMUL.FTZ R5, R5, c[0x0][0x2ec] ;  /* 0x0000bb0005057a20 */ /* 0x000fe20000410000 */
[----:B------:R1:W5:Y:S01]  /*7a60*/  LDL.LU R82, [R1+0xb4] ;  /* 0x0000b40001527983 */ /* 0x0003620000300800 */
[----:B------:R-:W-:Y:S02]  /*7a70*/  FADD.FTZ R52, -R134, R52 ;  /* 0x0000003486347221 */ /* 0x000fe40000010100 */
[----:B------:R-:W-:Y:S02]  /*7a80*/  FMUL.FTZ R34, R245, R34 ;  /* 0x00000022f5227220 */ /* 0x000fe40000410000 */
[----:B------:R-:W-:Y:S02]  /*7a90*/  FMUL.FTZ R4, R4, c[0x0][0x2ec] ;  /* 0x0000bb0004047a20 */ /* 0x000fe40000410000 */
[----:B------:R-:W-:Y:S02]  /*7aa0*/  FADD.FTZ R44, -R132, R44 ;  /* 0x0000002c842c7221 */ /* 0x000fe40000010100 */
[----:B------:R-:W-:Y:S02]  /*7ab0*/  FMUL.FTZ R103, R40, R6 ;  /* 0x0000000628677220 */ /* 0x000fe40000410000 */
[----:B------:R-:W-:Y:S02]  /*7ac0*/  FFMA.FTZ R6, -R181, R181, 1 ;  /* 0x3f800000b5067423 */ /* 0x000fe400000101b5 */
[----:B------:R-:W-:Y:S02]  /*7ad0*/  FMUL.FTZ R100, R45, R5 ;  /* 0x000000052d647220 */ /* 0x000fe40000410000 */
[----:B------:R-:W-:Y:S02]  /*7ae0*/  FADD.FTZ R53, -R134, R53 ;  /* 0x0000003586357221 */ /* 0x000fe40000010100 */
[----:B------:R-:W-:Y:S02]  /*7af0*/  FMUL.FTZ R45, R81, R52 ;  /* 0x00000034512d7220 */ /* 0x000fe40000410000 */
[----:B------:R-:W-:Y:S01]  /*7b00*/  FADD.FTZ R38, -R133, R38 ;  /* 0x0000002685267221 */ /* 0x000fe20000010100 */
[----:B------:R1:W5:Y:S01]  /*7b10*/  LDL.LU R81, [R1+0xb0] ;  /* 0x0000b00001517983 */ /* 0x0003620000300800 */
[----:B------:R-:W-:Y:S02]  /*7b20*/  FMUL.FTZ R17, R34, R4 ;  /* 0x0000000422117220 */ /* 0x000fe40000410000 */
[----:B------:R-:W-:Y:S02]  /*7b30*/  FFMA.FTZ R4, -R171, R171, 1 ;  /* 0x3f800000ab047423 */ /* 0x000fe400000101ab */
[----:B------:R-:W-:Y:S02]  /*7b40*/  FMUL.FTZ R44, R102, R44 ;  /* 0x0000002c662c7220 */ /* 0x000fe40000410000 */
[----:B------:R-:W-:Y:S02]  /*7b50*/  FMUL.FTZ R6, R6, c[0x0][0x2ec] ;  /* 0x0000bb0006067a20 */ /* 0x000fe40000410000 */
[----:B------:R-:W-:Y:S02]  /*7b60*/  FADD.FTZ R54, -R133, R54 ;  /* 0x0000003685367221 */ /* 0x000fe40000010100 */
[----:B------:R-:W-:Y:S02]  /*7b70*/  FMUL.FTZ R8, R80, R53 ;  /* 0x0000003550087220 */ /* 0x000fe40000410000 */
[----:B------:R-:W-:Y:S01]  /*7b80*/  FMUL.FTZ R38, R241, R38 ;  /* 0x00000026f1267220 */ /* 0x000fe20000410000 */
[----:B------:R1:W5:Y:S01]  /*7b90*/  LDL.LU R80, [R1+0xac] ;  /* 0x0000ac0001507983 */ /* 0x0003620000300800 */
[----:B------:R-:W-:Y:S02]  /*7ba0*/  FADD.FTZ R43, -R131, R43 ;  /* 0x0000002b832b7221 */ /* 0x000fe40000010100 */
[----:B------:R-:W-:Y:S02]  /*7bb0*/  FMUL.FTZ R4, R4, c[0x0][0x2ec] ;  /* 0x0000bb0004047a20 */ /* 0x000fe40000410000 */
[----:B------:R-:W-:Y:S02]  /*7bc0*/  FFMA.FTZ R0, -R174, R174, 1 ;  /* 0x3f800000ae007423 */ /* 0x000fe400000101ae */
[----:B------:R-:W-:Y:S02]  /*7bd0*/  FMUL.FTZ R101, R44, R6 ;  /* 0x000000062c657220 */ /* 0x000fe40000410000 */
[----:B------:R-:W-:Y:S02]  /*7be0*/  FADD.FTZ R55, -R133, R55 ;  /* 0x0000003785377221 */ /* 0x000fe40000010100 */
[----:B------:R-:W-:Y:S02]  /*7bf0*/  FMUL.FTZ R44, R79, R54 ;  /* 0x000000364f2c7220 */ /* 0x000fe40000410000 */
[----:B------:R-:W-:Y:S01]  /*7c00*/  FADD.FTZ R42, -R131, R42 ;  /* 0x0000002a832a7221 */ /* 0x000fe20000010100 */
[----:B------:R1:W5:Y:S01]  /*7c10*/  LDL.LU R79, [R1+0xa8] ;  /* 0x0000a800014f7983 */ /* 0x0003620000300800 */
[----:B------:R-:W-:Y:S02]  /*7c20*/  FMUL.FTZ R43, R250, R43 ;  /* 0x0000002bfa2b7220 */ /* 0x000fe40000410000 */
[----:B------:R-:W-:Y:S02]  /*7c30*/  FMUL.FTZ R112, R38, R4 ;  /* 0x0000000426707220 */ /* 0x000fe40000410000 */
[----:B------:R-:W-:Y:S02]  /*7c40*/  FFMA.FTZ R4, -R175, R175, 1 ;  /* 0x3f800000af047423 */ /* 0x000fe400000101af */
[----:B------:R-:W-:Y:S02]  /*7c50*/  FMUL.FTZ R0, R0, c[0x0][0x2ec] ;  /* 0x0000bb0000007a20 */ /* 0x000fe40000410000 */
[----:B------:R-:W-:Y:S02]  /*7c60*/  FMUL.FTZ R7, R78, R55 ;  /* 0x000000374e077220 */ /* 0x000fe40000410000 */
[----:B------:R-:W-:Y:S01]  /*7c70*/  FADD.FTZ R56, -R132, R56 ;  /* 0x0000003884387221 */ /* 0x000fe20000010100 */
[----:B------:R1:W5:Y:S01]  /*7c80*/  LDL.LU R78, [R1+0xa4] ;  /* 0x0000a400014e7983 */ /* 0x0003620000300800 */
[----:B------:R-:W-:Y:S02]  /*7c90*/  FMUL.FTZ R42, R252, R42 ;  /* 0x0000002afc2a7220 */ /* 0x000fe40000410000 */
[----:B------:R-:W-:Y:S02]  /*7ca0*/  FMUL.FTZ R4, R4, c[0x0][0x2ec] ;  /* 0x0000bb0004047a20 */ /* 0x000fe40000410000 */
        /* <DEDUP_REMOVED lines=41> */
[----:B------:R1:W5:Y:S01]  /*7f40*/  LDL.64 R60, [R1] ;  /* 0x00000000013c7983 */ /* 0x0003620000100a00 */
        /* <DEDUP_REMOVED lines=96> */
.L_x_1032:
        /* <DEDUP_REMOVED lines=149> */
.L_x_1033:
[----:B------:R-:W2:Y:S01]  /*8ea0*/  LDL R58, [R1+0x1c] ;  /* 0x00001c00013a7983 */ /* 0x000ea20000100800 */
[----:B------:R-:W-:Y:S01]  /*8eb0*/  IMAD.U32 R59, RZ, RZ, UR28 ;  /* 0x0000001cff3b7e24 */ /* 0x000fe2000f8e00ff */
[----:B------:R-:W-:Y:S02]  /*8ec0*/  ULOP3.LUT UR4, UR8, 0x1, URZ, 0xc0, !UPT ;  /* 0x0000000108047892 */ /* 0x000fe4000f8ec03f */
[----:B------:R-:W3:Y:S01]  /*8ed0*/  LDL R57, [R1+0x30] ;  /* 0x0000300001397983 */ /* 0x000ee20000100800 */
[----:B------:R-:W-:Y:S02]  /*8ee0*/  UISETP.GT.AND UP2, UPT, UR8, UR20, UPT ;  /* 0x000000140800728c */ /* 0x000fe4000bf44270 */
[----:B------:R-:W-:Y:S01]  /*8ef0*/  UISETP.NE.U32.AND UP0, UPT, UR4, 0x1, UPT ;  /* 0x000000010400788c */ /* 0x000fe2000bf05070 */
[----:B------:R4:W5:Y:S01]  /*8f00*/  LDL R56, [R1+0x10] ;  /* 0x0000100001387983 */ /* 0x0009620000100800 */
[----:B------:R-:W-:Y:S03]  /*8f10*/  UIADD3 UR4, UR8, -0x1, URZ ;  /* 0xffffffff08047890 */ /* 0x000fe6000fffe03f */
[----:B------:R4:W3:Y:S04]  /*8f20*/  LDL R55, [R1+0x14] ;  /* 0x0000140001377983 */ /* 0x0008e80000100800 */
[----:B------:R4:W4:Y:S01]  /*8f30*/  LDL R54, [R1+0x8] ;  /* 0x0000080001367983 */ /* 0x0009220000100800 */
[----:B------:R-:W-:Y:S03]  /*8f40*/  UMOV UR8, UR4 ;  /* 0x0000000400087c82 */ /* 0x000fe60008000000 */
        /* <DEDUP_REMOVED lines=67> */
[C---:B-1----:R-:W-:Y:S04]  /*9380*/  HMMA.16816.F32 R8, R32.reuse, R28, R8 ;  /* 0x0000001c2008723c */ /* 0x042fe80000001808 */
[----:B------:R-:W-:Y:S01]  /*9390*/  @P1 IADD3 R20, P2, R58, UR17, RZ ;  /* 0x000000113a141c10 */ /* 0x000fe2000ff5e0ff */
[----:B------:R-:W-:Y:S01]  /*93a0*/  IMAD.U32 R58, RZ, RZ, UR27 ;  /* 0x0000001bff3a7e24 */ /* 0x000fe2000f8e00ff */
[----:B------:R-:W-:Y:S01]  /*93b0*/  LEA.HI.X.SX32 R137, R0, R247, 0x2, P0 ;  /* 0x000000f700897211 */ /* 0x000fe200000f16ff */
[----:B------:R-:W-:Y:S01]  /*93c0*/  IMAD.U32 R0, RZ, RZ, UR36 ;  /* 0x00000024ff007e24 */ /* 0x000fe2000f8e00ff */
[-C--:B------:R-:W-:Y:S01]  /*93d0*/  HMMA.16816.F32 R12, R32, R30.reuse, R12 ;  /* 0x0000001e200c723c */ /* 0x080fe2000000180c */
[----:B------:R-:W-:Y:S01]  /*93e0*/  IMAD.U32 R28, RZ, RZ, UR25 ;  /* 0x00000019ff1c7e24 */ /* 0x000fe2000f8e00ff */
[----:B------:R-:W-:Y:S02]  /*93f0*/  @UP3 UIADD3 UR17, UP1, UR17, -0x200, URZ ;  /* 0xfffffe0011113890 */ /* 0x000fe4000ff3e03f */
        /* <DEDUP_REMOVED lines=212> */
.L_x_1035:
        /* <DEDUP_REMOVED lines=19> */
.L_x_1036:
        /* <DEDUP_REMOVED lines=43> */
.L_x_1038:
[----:B--2---:R-:W-:Y:S05]  /*a520*/  BSYNC B0 ;  /* 0x0000000000007941 */ /* 0x004fea0003800000 */
.L_x_1037:
        /* <DEDUP_REMOVED lines=15> */
.L_x_1040:
[----:B------:R-:W-:Y:S05]  /*a620*/  BSYNC B0 ;  /* 0x0000000000007941 */ /* 0x000fea0003800000 */
.L_x_1039:
        /* <DEDUP_REMOVED lines=25> */
.L_x_1042:
[----:B------:R-:W-:Y:S05]  /*a7c0*/  BSYNC B0 ;  /* 0x0000000000007941 */ /* 0x000fea0003800000 */
.L_x_1041:
        /* <DEDUP_REMOVED lines=11> */
.L_x_1013:
[----:B------:R-:W-:Y:S05]  /*a880*/  BSYNC B1 ;  /* 0x0000000000017941 */ /* 0x000fea0003800000 */
.L_x_999:
        /* <DEDUP_REMOVED lines=11> */
.L_x_1043:
[----:B------:R-:W-:Y:S05]  /*a940*/  EXIT ;  /* 0x000000000000794d */ /* 0x000fea0003800000 */
.L_x_1045:
        /* <DEDUP_REMOVED lines=11> */
.L_x_1354:


//--------------------- .text._ZN5flash44flash_bwd_dq_dk_dv_loop_seqk_parallel_kernelI23Flash_bwd_kernel_traitsILi32ELi128ELi128ELi8ELi4ELi4ELi4ELb0ELb0EN7cutlass6half_tE19Flash_kernel_traitsILi32ELi128ELi128ELi8ES3_EELb1ELb0ELb0ELb0ELb1ELb1ELb0EEEvNS_16Flash_bwd_paramsE --------------------------
	.section	.text._ZN5flash44flash_bwd_dq_dk_dv_loop_seqk_parallel_kernelI23Flash_bwd_kernel_traitsILi32ELi128ELi128ELi8ELi4ELi4ELi4ELb0ELb0EN7cutlass6half_tE19Flash_kernel_traitsILi32ELi128ELi128ELi8ES3_EELb1ELb0ELb0ELb0ELb1ELb1ELb0EEEvNS_16Flash_bwd_paramsE,"ax",@progbits
	.sectioninfo	@"SHI_REGISTERS=255"
	.align	128
        .global         _ZN5flash44flash_bwd_dq_dk_dv_loop_seqk_parallel_kernelI23Flash_bwd_kernel_traitsILi32ELi128ELi128ELi8ELi4ELi4ELi4ELb0ELb0EN7cutlass6half_tE19Flash_kernel_traitsILi32ELi128ELi128ELi8ES3_EELb1ELb0ELb0ELb0ELb1ELb1ELb0EEEvNS_16Flash_bwd_paramsE
        .type           _ZN5flash44flash_bwd_dq_dk_dv_loop_seqk_parallel_kernelI23Flash_bwd_kernel_traitsILi32ELi128ELi128ELi8ELi4ELi4ELi4ELb0ELb0EN7cutlass6half_tE19Flash_kernel_traitsILi32ELi128ELi128ELi8ES3_EELb1ELb0ELb0ELb0ELb1ELb1ELb0EEEvNS_16Flash_bwd_paramsE,@function
        .size           _ZN5flash44flash_bwd_dq_dk_dv_loop_seqk_parallel_kernelI23Flash_bwd_kernel_traitsILi32ELi128ELi128ELi8ELi4ELi4ELi4ELb0ELb0EN7cutlass6half_tE19Flash_kernel_traitsILi32ELi128ELi128ELi8ES3_EELb1ELb0ELb0ELb0ELb1ELb1ELb0EEEvNS_16Flash_bwd_paramsE,(.L_x_1355 - _ZN5flash44flash_bwd_dq_dk_dv_loop_seqk_parallel_kernelI23Flash_bwd_kernel_traitsILi32ELi128ELi128ELi8ELi4ELi4ELi4ELb0ELb0EN7cutlass6half_tE19Flash_kernel_traitsILi32ELi128ELi128ELi8ES3_EELb1ELb0ELb0ELb0ELb1ELb1ELb0EEEvNS_16Flash_bwd_paramsE)
        .other          _ZN5flash44flash_bwd_dq_dk_dv_loop_seqk_parallel_kernelI23Flash_bwd_kernel_traitsILi32ELi128ELi128ELi8ELi4ELi4ELi4ELb0ELb0EN7cutlass6half_tE19Flash_kernel_traitsILi32ELi128ELi128ELi8ES3_EELb1ELb0ELb0ELb0ELb1ELb1ELb0EEEvNS_16Flash_bwd_paramsE,@"STO_CUDA_ENTRY STV_DEFAULT"
_ZN5flash44flash_bwd_dq_dk_dv_loop_seqk_parallel_kernelI23Flash_bwd_kernel_traitsILi32ELi128ELi128ELi8ELi4ELi4ELi4ELb0ELb0EN7cutlass6half_tE19Flash_kernel_traitsILi32ELi128ELi128ELi8ES3_EELb1ELb0ELb0ELb0ELb1ELb1ELb0EEEvNS_16Flash_bwd_paramsE:
.text._ZN5flash44flash_bwd_dq_dk_dv_loop_seqk_parallel_kernelI23Flash_bwd_kernel_traitsILi32ELi128ELi128ELi8ELi4ELi4ELi4ELb0ELb0EN7cutlass6half_tE19Flash_kernel_traitsILi32ELi128ELi128ELi8ES3_EELb1ELb0ELb0ELb0ELb1ELb1ELb0EEEvNS_16Flash_bwd_paramsE:
        /* <DEDUP_REMOVED lines=12> */
[----:B------:R-:W-:Y:S01]  /*00c0*/  UMOV UR7, 0x80 ;  /* 0x0000008000077882 */ /* 0x000fe20000000000 */
[----:B------:R-:W-:Y:S01]  /*00d0*/  IMAD.MOV.U32 R156, RZ, RZ, -0x10 ;  /* 0xfffffff0ff9c7424 */ /* 0x000fe200078e00ff */
[----:B------:R-:W-:Y:S01]  /*00e0*/  ULDC UR8, c[0x0][0x210] ;  /* 0x0000840000087ab9 */ /* 0x000fe20000000800 */
[----:B------:R-:W-:Y:S01]  /*00f0*/  IMAD.MOV.U32 R133, RZ, RZ, 0x40 ;  /* 0x00000040ff857424 */ /* 0x000fe200078e00ff */
[----:B------:R-:W-:Y:S02]  /*0100*/  ULDC UR31, c[0x0][0x234] ;  /* 0x00008d00001f7ab9 */ /* 0x000fe40000000800 */
[----:B------:R-:W-:Y:S02]  /*0110*/  ULDC UR30, c[0x0][0x224] ;  /* 0x00008900001e7ab9 */ /* 0x000fe40000000800 */
[----:B------:R-:W-:-:S02]  /*0120*/  ULDC UR5, c[0x0][0x22c] ;  /* 0x00008b0000057ab9 */ /* 0x000fc40000000800 */
[----:B------:R-:W-:Y:S02]  /*0130*/  UIMAD UR31, UR7, UR8, UR31 ;  /* 0x00000008071f72a4 */ /* 0x000fe4000f8e021f */
[----:B------:R-:W-:Y:S02]  /*0140*/  UIADD3 UR30, UR7, UR30, URZ ;  /* 0x0000001e071e7290 */ /* 0x000fe4000fffe03f */
[----:B------:R-:W-:Y:S02]  /*0150*/  USHF.R.S32.HI UR7, URZ, 0x1f, UR5 ;  /* 0x0000001f3f077899 */ /* 0x000fe40008011405 */
[----:B------:R-:W-:Y:S02]  /*0160*/  ULDC UR6, c[0x0][0x1c0] ;  /* 0x0000700000067ab9 */ /* 0x000fe40000000800 */
[----:B------:R-:W-:Y:S02]  /*0170*/  ULDC UR22, c[0x0][0x1c0] ;  /* 0x0000700000167ab9 */ /* 0x000fe40000000800 */
[----:B------:R-:W-:Y:S01]  /*0180*/  UIMAD UR29, UR5, UR6, URZ ;  /* 0x00000006051d72a4 */ /* 0x000fe2000f8e023f */
[----:B-1----:R-:W-:Y:S01]  /*0190*/  SHF.R.S32.HI R5, RZ, 0x1f, R8 ;  /* 0x0000001fff057819 */ /* 0x002fe20000011408 */
[----:B------:R-:W-:-:S02]  /*01a0*/  UIMAD.WIDE.U32 UR38, UR5, UR6, URZ ;  /* 0x00000006052672a5 */ /* 0x000fc4000f8e003f */
[----:B------:R-:W-:Y:S01]  /*01b0*/  USHF.R.S32.HI UR22, URZ, 0x1f, UR22 ;  /* 0x0000001f3f167899 */ /* 0x000fe20008011416 */
[CC--:B------:R-:W-:Y:S01]  /*01c0*/  LEA.HI R11, R5.reuse, R8.reuse, RZ, 0x3 ;  /* 0x00000008050b7211 */ /* 0x0c0fe200078f18ff */
[----:B------:R-:W-:Y:S01]  /*01d0*/  UIMAD UR6, UR7, UR6, URZ ;  /* 0x00000006070672a4 */ /* 0x000fe2000f8e023f */
[-C--:B------:R-:W-:Y:S01]  /*01e0*/  LEA.HI R19, R5, R8.reuse, RZ, 0x2 ;  /* 0x0000000805137211 */ /* 0x080fe200078f10ff */
[----:B------:R-:W-:Y:S01]  /*01f0*/  USHF.L.U32 UR28, UR29, 0x7, URZ ;  /* 0x000000071d1c7899 */ /* 0x000fe2000800063f */
[----:B------:R-:W-:Y:S01]  /*0200*/  SHF.R.S32.HI R2, RZ, 0x3, R11 ;  /* 0x00000003ff027819 */ /* 0x000fe2000001140b */
[----:B------:R-:W-:Y:S01]  /*0210*/  UIMAD UR5, UR22, UR5, UR6 ;  /* 0x00000005160572a4 */ /* 0x000fe2000f8e0206 */
[----:B------:R-:W-:Y:S01]  /*0220*/  LOP3.LUT R9, R19, 0xfffffffc, RZ, 0xc0, !PT ;  /* 0xfffffffc13097812 */ /* 0x000fe200078ec0ff */
[----:B------:R-:W-:Y:S01]  /*0230*/  ULDC.64 UR36, c[0x0][0x118] ;  /* 0x0000460000247ab9 */ /* 0x000fe20000000a00 */
[CC--:B------:R-:W-:Y:S01]  /*0240*/  LEA.HI R148, R5.reuse, R8.reuse, RZ, 0x5 ;  /* 0x0000000805947211 */ /* 0x0c0fe200078f28ff */
[----:B------:R-:W-:Y:S01]  /*0250*/  IMAD.SHL.U32 R2, R2, 0x40, RZ ;  /* 0x0000004002027824 */ /* 0x000fe200078e00ff */
[----:B------:R-:W-:Y:S01]  /*0260*/  SHF.R.S32.HI R6, RZ, 0x2, R19 ;  /* 0x00000002ff067819 */ /* 0x000fe20000011413 */
[----:B------:R-:W-:Y:S01]  /*0270*/  IMAD.IADD R9, R8, 0x1, -R9 ;  /* 0x0000000108097824 */ /* 0x000fe200078e0a09 */
[----:B------:R-:W-:Y:S01]  /*0280*/  LEA.HI R0, R5, R8, RZ, 0x4 ;  /* 0x0000000805007211 */ /* 0x000fe200078f20ff */
[----:B------:R-:W-:Y:S01]  /*0290*/  ULDC.U8 UR4, c[0x0][0x3d0] ;  /* 0x0000f40000047ab9 */ /* 0x000fe20000000000 */
[----:B------:R-:W-:Y:S01]  /*02a0*/  LOP3.LUT R15, R148, 0xffffffe0, RZ, 0xc0, !PT ;  /* 0xffffffe0940f7812 */ /* 0x000fe200078ec0ff */
[C---:B------:R-:W-:Y:S01]  /*02b0*/  IMAD.SHL.U32 R17, R9.reuse, 0x8, RZ ;  /* 0x0000000809117824 */ /* 0x040fe200078e00ff */
[--C-:B------:R-:W-:Y:S01]  /*02c0*/  SHF.R.S32.HI R149, RZ, 0x5, R148.reuse ;  /* 0x00000005ff957819 */ /* 0x100fe20000011494 */
[----:B------:R-:W-:Y:S01]  /*02d0*/  IMAD.SHL.U32 R9, R9, 0x2, RZ ;  /* 0x0000000209097824 */ /* 0x000fe200078e00ff */
[----:B------:R-:W-:Y:S01]  /*02e0*/  SHF.R.S32.HI R148, RZ, 0x1f, R148 ;  /* 0x0000001fff947819 */ /* 0x000fe20000011494 */
[----:B------:R-:W-:Y:S01]  /*02f0*/  IMAD.IADD R15, R8, 0x1, -R15 ;  /* 0x00000001080f7824 */ /* 0x000fe200078e0a0f */
[----:B------:R-:W-:Y:S01]  /*0300*/  SHF.R.S32.HI R13, RZ, 0x1f, R19 ;  /* 0x0000001fff0d7819 */ /* 0x000fe20000011413 */
[----:B------:R-:W-:Y:S01]  /*0310*/  USHF.L.U32 UR21, UR29, 0x3, URZ ;  /* 0x000000031d157899 */ /* 0x000fe2000800063f */
[----:B------:R-:W-:Y:S01]  /*0320*/  LEA.HI R19, R19, R6, RZ, 0x1 ;  /* 0x0000000613137211 */ /* 0x000fe200078f08ff */
[----:B------:R-:W-:Y:S01]  /*0330*/  USHF.L.U32 UR20, UR29, 0x4, URZ ;  /* 0x000000041d147899 */ /* 0x000fe2000800063f */
[----:B------:R-:W-:Y:S01]  /*0340*/  LOP3.LUT R7, R0, 0xfffffff0, RZ, 0xc0, !PT ;  /* 0xfffffff000077812 */ /* 0x000fe200078ec0ff */
[----:B------:R-:W-:Y:S01]  /*0350*/  UIMAD UR19, UR29, 0x18, URZ ;  /* 0x000000181d1378a4 */ /* 0x000fe2000f8e023f */
[----:B------:R-:W-:Y:S01]  /*0360*/  LOP3.LUT R3, R11, 0xfffffff8, RZ, 0xc0, !PT ;  /* 0xfffffff80b037812 */ /* 0x000fe200078ec0ff */
[----:B------:R-:W-:Y:S01]  /*0370*/  USHF.L.U32 UR18, UR29, 0x5, URZ ;  /* 0x000000051d127899 */ /* 0x000fe2000800063f */
[----:B------:R-:W-:Y:S01]  /*0380*/  LEA.HI R148, R148, R149, RZ, 0x2 ;  /* 0x0000009594947211 */ /* 0x000fe200078f10ff */
[----:B------:R-:W-:Y:S01]  /*0390*/  IMAD.IADD R7, R8, 0x1, -R7 ;  /* 0x0000000108077824 */ /* 0x000fe200078e0a07 */
[----:B------:R-:W-:Y:S01]  /*03a0*/  LOP3.LUT R2, R2, 0xc0, RZ, 0xc0, !PT ;  /* 0x000000c002027812 */ /* 0x000fe200078ec0ff */
[----:B------:R-:W-:Y:S01]  /*03b0*/  UIMAD UR17, UR29, 0x28, URZ ;  /* 0x000000281d1178a4 */ /* 0x000fe2000f8e023f */
[----:B------:R-:W-:Y:S01]  /*03c0*/  LOP3.LUT R19, R19, 0x7fffffe, RZ, 0xc0, !PT ;  /* 0x07fffffe13137812 */ /* 0x000fe200078ec0ff */
[----:B------:R-:W-:Y:S01]  /*03d0*/  UIMAD UR16, UR29, 0x30, URZ ;  /* 0x000000301d1078a4 */ /* 0x000fe2000f8e023f */
[----:B------:R-:W-:Y:S01]  /*03e0*/  LEA.HI R5, R5, R8, RZ, 0x7 ;  /* 0x0000000805057211 */ /* 0x000fe200078f38ff */
[----:B------:R-:W-:Y:S01]  /*03f0*/  IMAD.IADD R8, R8, 0x1, -R3 ;  /* 0x0000000108087824 */ /* 0x000fe200078e0a03 */
[----:B------:R-:W-:Y:S01]  /*0400*/  LOP3.LUT R17, R2, 0x18, R17, 0xf8, !PT ;  /* 0x0000001802117812 */ /* 0x000fe200078ef811 */
[----:B------:R-:W-:Y:S01]  /*0410*/  IMAD.IADD R4, R6, 0x1, -R19 ;  /* 0x0000000106047824 */ /* 0x000fe200078e0a13 */
[----:B------:R-:W-:Y:S01]  /*0420*/  LOP3.LUT R148, R148, 0xfffffffc, RZ, 0xc0, !PT ;  /* 0xfffffffc94947812 */ /* 0x000fe200078ec0ff */
[----:B------:R-:W-:Y:S01]  /*0430*/  UIMAD UR15, UR29, 0x38, URZ ;  /* 0x000000381d0f78a4 */ /* 0x000fe2000f8e023f */
[----:B------:R-:W-:Y:S01]  /*0440*/  SHF.R.S32.HI R3, RZ, 0x4, R0 ;  /* 0x00000004ff037819 */ /* 0x000fe20000011400 */
[----:B------:R-:W-:Y:S01]  /*0450*/  USHF.L.U32 UR14, UR29, 0x6, URZ ;  /* 0x000000061d0e7899 */ /* 0x000fe2000800063f */
        /* <DEDUP_REMOVED lines=10> */
[----:B------:R-:W-:Y:S01]  /*0500*/  SHF.R.S32.HI R2, RZ, 0x1f, R7 ;  /* 0x0000001fff027819 */ /* 0x000fe20000011407 */
[----:B------:R-:W-:Y:S01]  /*0510*/  IMAD.IADD R0, R3, 0x1, -R0 ;  /* 0x0000000103007824 */ /* 0x000fe200078e0a00 */
[----:B------:R-:W-:Y:S01]  /*0520*/  LEA.HI R13, R13, R6, RZ, 0x3 ;  /* 0x000000060d0d7211 */ /* 0x000fe200078f18ff */
[----:B------:R-:W-:Y:S01]  /*0530*/  UIMAD UR12, UR29, 0x50, URZ ;  /* 0x000000501d0c78a4 */ /* 0x000fe2000f8e023f */
[----:B------:R-:W-:Y:S01]  /*0540*/  LEA.HI R14, R14, R15, RZ, 0x2 ;  /* 0x0000000f0e0e7211 */ /* 0x000fe200078f10ff */
[----:B------:R-:W-:Y:S01]  /*0550*/  IMAD.SHL.U32 R145, R0, 0x8, RZ ;  /* 0x0000000800917824 */ /* 0x000fe200078e00ff */
[-C--:B------:R-:W-:Y:S01]  /*0560*/  LEA.HI R3, R7, R7.reuse, RZ, 0x1 ;  /* 0x0000000707037211 */ /* 0x080fe200078f08ff */
[----:B------:R-:W-:Y:S01]  /*0570*/  UIMAD UR11, UR29, 0x58, URZ ;  /* 0x000000581d0b78a4 */ /* 0x000fe2000f8e023f */
[----:B------:R-:W-:Y:S01]  /*0580*/  LEA.HI R15, R2, R7, RZ, 0x3 ;  /* 0x00000007020f7211 */ /* 0x000fe200078f18ff */
[----:B------:R-:W-:Y:S01]  /*0590*/  UIMAD UR10, UR29, 0x60, URZ ;  /* 0x000000601d0a78a4 */ /* 0x000fe2000f8e023f */
[----:B------:R-:W-:Y:S01]  /*05a0*/  LOP3.LUT R13, R13, 0xfffffff8, RZ, 0xc0, !PT ;  /* 0xfffffff80d0d7812 */ /* 0x000fe200078ec0ff */
[----:B------:R-:W-:Y:S01]  /*05b0*/  UIMAD UR9, UR29, 0x68, URZ ;  /* 0x000000681d0978a4 */ /* 0x000fe2000f8e023f */
[----:B------:R-:W-:Y:S01]  /*05c0*/  LEA.HI R10, R8, R8, RZ, 0x1 ;  /* 0x00000008080a7211 */ /* 0x000fe200078f08ff */
[----:B------:R-:W-:Y:S01]  /*05d0*/  UIMAD UR8, UR29, 0x70, URZ ;  /* 0x000000701d0878a4 */ /* 0x000fe2000f8e023f */
[----:B------:R-:W-:Y:S01]  /*05e0*/  LOP3.LUT R16, R3, 0x7fffffe, RZ, 0xc0, !PT ;  /* 0x07fffffe03107812 */ /* 0x000fe200078ec0ff */
[----:B------:R-:W-:Y:S01]  /*05f0*/  IMAD.IADD R13, R6, 0x1, -R13 ;  /* 0x00000001060d7824 */ /* 0x000fe200078e0a0d */
[----:B------:R-:W-:Y:S01]  /*0600*/  LOP3.LUT R2, R15, 0xfffffff8, RZ, 0xc0, !PT ;  /* 0xfffffff80f027812 */ /* 0x000fe200078ec0ff */
[----:B------:R-:W-:Y:S01]  /*0610*/  UIMAD UR7, UR29, 0x78, URZ ;  /* 0x000000781d0778a4 */ /* 0x000fe2000f8e023f */
[--C-:B------:R-:W-:Y:S01]  /*0620*/  SHF.R.S32.HI R4, RZ, 0x1, R3.reuse ;  /* 0x00000001ff047819 */ /* 0x100fe20000011403 */
[C---:B------:R-:W-:Y:S01]  /*0630*/  IMAD.IADD R16, R7.reuse, 0x1, -R16 ;  /* 0x0000000107107824 */ /* 0x040fe200078e0a10 */
[----:B------:R-:W-:Y:S01]  /*0640*/  SHF.R.S32.HI R3, RZ, 0x1f, R3 ;  /* 0x0000001fff037819 */ /* 0x000fe20000011403 */
[----:B------:R-:W-:Y:S01]  /*0650*/  IMAD.IADD R2, R7, 0x1, -R2 ;  /* 0x0000000107027824 */ /* 0x000fe200078e0a02 */
[----:B------:R-:W-:Y:S01]  /*0660*/  LOP3.LUT R17, R10, 0x3fffffe, RZ, 0xc0, !PT ;  /* 0x03fffffe0a117812 */ /* 0x000fe200078ec0ff */
[----:B------:R-:W-:Y:S01]  /*0670*/  USHF.R.S32.HI UR6, URZ, 0x1f, UR28 ;  /* 0x0000001f3f067899 */ /* 0x000fe2000801141c */
[----:B------:R-:W-:Y:S01]  /*0680*/  LEA.HI R7, R3, R4, RZ, 0x2 ;  /* 0x0000000403077211 */ /* 0x000fe200078f10ff */
[----:B------:R-:W-:Y:S01]  /*0690*/  UIADD3 UR5, UR39, UR5, URZ ;  /* 0x0000000527057290 */ /* 0x000fe2000fffe03f */
[C---:B------:R-:W-:Y:S01]  /*06a0*/  LOP3.LUT R3, R13.reuse, 0x1, RZ, 0xc0, !PT ;  /* 0x000000010d037812 */ /* 0x040fe200078ec0ff */
[C---:B------:R-:W-:Y:S01]  /*06b0*/  IMAD.IADD R17, R8.reuse, 0x1, -R17 ;  /* 0x0000000108117824 */ /* 0x040fe200078e0a11 */
[----:B------:R-:W-:Y:S01]  /*06c0*/  LEA.HI R6, R13, R13, RZ, 0x1 ;  /* 0x0000000d0d067211 */ /* 0x000fe200078f08ff */
[----:B------:R-:W-:Y:S01]  /*06d0*/  IMAD.SHL.U32 R8, R8, 0x40, RZ ;  /* 0x0000004008087824 */ /* 0x000fe200078e00ff */
[----:B------:R-:W-:Y:S01]  /*06e0*/  ISETP.NE.U32.AND P6, PT, R3, 0x1, PT ;  /* 0x000000010300780c */ /* 0x000fe20003fc5070 */
[----:B------:R-:W-:Y:S01]  /*06f0*/  IMAD.SHL.U32 R3, R148, 0x10, RZ ;  /* 0x0000001094037824 */ /* 0x000fe200078e00ff */
[----:B------:R-:W-:Y:S01]  /*0700*/  LOP3.LUT R7, R7, 0xfffffffc, RZ, 0xc0, !PT ;  /* 0xfffffffc07077812 */ /* 0x000fe200078ec0ff */
[----:B------:R-:W-:Y:S01]  /*0710*/  ULDC.64 UR34, c[0x0][0x118] ;  /* 0x0000460000227ab9 */ /* 0x000fe20000000a00 */
[----:B------:R-:W-:-:S02]  /*0720*/  LOP3.LUT R8, R8, 0x1c0, RZ, 0xc0, !PT ;  /* 0x000001c008087812 */ /* 0x000fc400078ec0ff */
[----:B------:R-:W-:Y:S01]  /*0730*/  LOP3.LUT R158, R6, 0x3fffffe, RZ, 0xc0, !PT ;  /* 0x03fffffe069e7812 */ /* 0x000fe200078ec0ff */
[----:B------:R-:W-:Y:S01]  /*0740*/  IMAD.IADD R4, R4, 0x1, -R7 ;  /* 0x0000000104047824 */ /* 0x000fe200078e0a07 */
[----:B------:R-:W-:Y:S02]  /*0750*/  LEA.HI.SX32 R147, R14, R3, 0x1e ;  /* 0x000000030e937211 */ /* 0x000fe400078ff2ff */
[----:B------:R-:W-:Y:S01]  /*0760*/  SHF.R.S32.HI R10, RZ, 0x1, R10 ;  /* 0x00000001ff0a7819 */ /* 0x000fe2000001140a */
[C---:B------:R-:W-:Y:S01]  /*0770*/  IMAD.IADD R158, R13.reuse, 0x1, -R158 ;  /* 0x000000010d9e7824 */ /* 0x040fe200078e0a9e */
[----:B------:R-:W-:Y:S02]  /*0780*/  LOP3.LUT R14, R8, 0x30, R3, 0xf8, !PT ;  /* 0x00000030080e7812 */ /* 0x000fe400078ef803 */
[----:B------:R-:W-:Y:S02]  /*0790*/  SHF.R.S32.HI R6, RZ, 0x1, R6 ;  /* 0x00000001ff067819 */ /* 0x000fe40000011406 */
[C---:B------:R-:W-:Y:S01]  /*07a0*/  LOP3.LUT P0, RZ, R10.reuse, 0x2, RZ, 0xc0, !PT ;  /* 0x000000020aff7812 */ /* 0x040fe2000780c0ff */
[----:B------:R-:W-:Y:S01]  /*07b0*/  IMAD.SHL.U32 R10, R10, 0x40, RZ ;  /* 0x000000400a0a7824 */ /* 0x000fe200078e00ff */
[----:B------:R-:W-:-:S02]  /*07c0*/  LOP3.LUT P5, RZ, R13, 0x2, RZ, 0xc0, !PT ;  /* 0x000000020dff7812 */ /* 0x000fc400078ac0ff */
[C---:B------:R-:W-:Y:S01]  /*07d0*/  LOP3.LUT P4, RZ, R13.reuse, 0x4, RZ, 0xc0, !PT ;  /* 0x000000040dff7812 */ /* 0x040fe2000788c0ff */
[----:B------:R-:W-:Y:S01]  /*07e0*/  IMAD.SHL.U32 R13, R13, 0x40, RZ ;  /* 0x000000400d0d7824 */ /* 0x000fe200078e00ff */
[----:B------:R-:W-:Y:S02]  /*07f0*/  LOP3.LUT R7, R14, 0x8, R11, 0xf8, !PT ;  /* 0x000000080e077812 */ /* 0x000fe400078ef80b */
[----:B------:R-:W-:Y:S02]  /*0800*/  SHF.R.U32.HI R8, RZ, 0x3, R8 ;  /* 0x00000003ff087819 */ /* 0x000fe40000011608 */
[C---:B------:R-:W-:Y:S01]  /*0810*/  LOP3.LUT P3, RZ, R6.reuse, 0x2, RZ, 0xc0, !PT ;  /* 0x0000000206ff7812 */ /* 0x040fe2000786c0ff */
[----:B------:R-:W-:Y:S01]  /*0820*/  IMAD.SHL.U32 R6, R6, 0x40, RZ ;  /* 0x0000004006067824 */ /* 0x000fe200078e00ff */
[----:B------:R-:W-:Y:S02]  /*0830*/  LOP3.LUT R7, R7, R8, RZ, 0x3c, !PT ;  /* 0x0000000807077212 */ /* 0x000fe400078e3cff */
[C---:B------:R-:W-:Y:S01]  /*0840*/  R2P PR, R2.reuse, 0x6 ;  /* 0x0000000602007804 */ /* 0x040fe20000000000 */
[----:B------:R-:W-:Y:S01]  /*0850*/  IMAD.SHL.U32 R2, R2, 0x40, RZ ;  /* 0x0000004002027824 */ /* 0x000fe200078e00ff */
[----:B------:R-:W-:Y:S01]  /*0860*/  SHF.R.S32.HI R5, RZ, 0x7, R5 ;  /* 0x00000007ff057819 */ /* 0x000fe20000011405 */
[----:B------:R-:W-:Y:S01]  /*0870*/  IMAD R141, R0, 0x200, R7 ;  /* 0x00000200008d7824 */ /* 0x000fe200078e0207 */
[----:B------:R-:W-:-:S02]  /*0880*/  LOP3.LUT R13, R13, 0x1c0, RZ, 0xc0, !PT ;  /* 0x000001c00d0d7812 */ /* 0x000fc400078ec0ff */
        /* <DEDUP_REMOVED lines=66> */
.L_x_1054:
[----:B------:R-:W-:Y:S01]  /*0cb0*/  ISETP.NE.U32.AND P0, PT, RZ, c[0x0][0x250], PT ;  /* 0x00009400ff007a0c */ /* 0x000fe20003f05070 */
[----:B------:R-:W-:Y:S01]  /*0cc0*/  IMAD.MOV.U32 R161, RZ, RZ, RZ ;  /* 0x000000ffffa17224 */ /* 0x000fe200078e00ff */
[----:B------:R-:W-:Y:S02]  /*0cd0*/  ISETP.NE.U32.AND P1, PT, RZ, c[0x0][0x258], PT ;  /* 0x00009600ff007a0c */ /* 0x000fe40003f25070 */
[----:B------:R-:W-:Y:S02]  /*0ce0*/  ISETP.NE.AND.EX P0, PT, RZ, c[0x0][0x254], PT, P0 ;  /* 0x00009500ff007a0c */ /* 0x000fe40003f05300 */
[----:B------:R-:W-:-:S11]  /*0cf0*/  ISETP.NE.AND.EX P1, PT, RZ, c[0x0][0x25c], PT, P1 ;  /* 0x00009700ff007a0c */ /* 0x000fd60003f25310 */
[----:B--2---:R-:W1:Y:S01]  /*0d00*/  @P0 S2R R7, SR_CTAID.Y ;  /* 0x0000000000070919 */ /* 0x004e620000002600 */
[----:B------:R-:W-:Y:S02]  /*0d10*/  @P0 IMAD.MOV.U32 R2, RZ, RZ, 0x4 ;  /* 0x00000004ff020424 */ /* 0x000fe400078e00ff */
[----:B------:R-:W-:Y:S01]  /*0d20*/  @P1 IMAD.MOV.U32 R0, RZ, RZ, 0x4 ;  /* 0x00000004ff001424 */ /* 0x000fe200078e00ff */
[----:B------:R-:W2:Y:S01]  /*0d30*/  @P1 S2R R5, SR_CTAID.Y ;  /* 0x0000000000051919 */ /* 0x000ea20000002600 */
[----:B-1----:R-:W-:-:S04]  /*0d40*/  @P0 IMAD.WIDE R6, R7, R2, c[0x0][0x250] ;  /* 0x0000940007060625 */ /* 0x002fc800078e0202 */
[----:B--2---:R-:W-:Y:S01]  /*0d50*/  @P1 IMAD.WIDE R4, R5, R0, c[0x0][0x258] ;  /* 0x0000960005041625 */ /* 0x004fe200078e0200 */
[----:B------:R-:W2:Y:S04]  /*0d60*/  @P0 LDG.E R161, [R6.64] ;  /* 0x0000002406a10981 */ /* 0x000ea8000c1e1900 */
[----:B------:R-:W2:Y:S01]  /*0d70*/  @P1 LDG.E R2, [R4.64] ;  /* 0x0000002404021981 */ /* 0x000ea2000c1e1900 */
[----:B------:R-:W-:Y:S01]  /*0d80*/  @!P1 ISETP.NE.U32.AND P0, PT, RZ, c[0x0][0x268], PT ;  /* 0x00009a00ff009a0c */ /* 0x000fe20003f05070 */
[----:B------:R-:W-:-:S03]  /*0d90*/  USHF.L.U32 UR23, UR32, 0x7, URZ ;  /* 0x0000000720177899 */ /* 0x000fc6000800063f */
[----:B------:R-:W-:-:S04]  /*0da0*/  @!P1 ISETP.NE.AND.EX P0, PT, RZ, c[0x0][0x26c], PT, P0 ;  /* 0x00009b00ff009a0c */ /* 0x000fc80003f05300 */
[----:B------:R-:W-:Y:S01]  /*0db0*/  @!P1 SEL R0, RZ, c[0x0][0x21c], !P0 ;  /* 0x00008700ff009a07 */ /* 0x000fe20004000000 */
[----:B--2---:R-:W-:-:S03]  /*0dc0*/  @P1 IMAD.IADD R2, R2, 0x1, -R161 ;  /* 0x0000000102021824 */ /* 0x004fc600078e0aa1 */
[----:B------:R-:W-:-:S04]  /*0dd0*/  @!P1 IADD3 R2, R0, c[0x0][0x218], -R161 ;  /* 0x0000860000029a10 */ /* 0x000fc80007ffe8a1 */
[----:B------:R-:W-:-:S13]  /*0de0*/  ISETP.LE.AND P0, PT, R2, UR23, PT ;  /* 0x0000001702007c0c */ /* 0x000fda000bf03270 */
[----:B-----5:R-:W-:Y:S05]  /*0df0*/  @P0 BRA `(.L_x_1046) ;  /* 0x0000691000000947 */ /* 0x020fea0003800000 */
[----:B------:R-:W-:Y:S01]  /*0e00*/  IABS R0, c[0x0][0x1c8] ;  /* 0x0000720000007a13 */ /* 0x000fe20000000000 */
[----:B------:R-:W1:Y:S01]  /*0e10*/  S2R R9, SR_CTAID.Z ;  /* 0x0000000000097919 */ /* 0x000e620000002700 */
[----:B------:R-:W-:Y:S01]  /*0e20*/  ISETP.NE.U32.AND P1, PT, RZ, c[0x0][0x240], PT ;  /* 0x00009000ff007a0c */ /* 0x000fe20003f25070 */
[----:B------:R-:W-:Y:S01]  /*0e30*/  IMAD.MOV.U32 R8, RZ, RZ, c[0x0][0x214] ;  /* 0x00008500ff087624 */ /* 0x000fe200078e00ff */
[----:B------:R-:W2:Y:S01]  /*0e40*/  I2F.RP R7, R0 ;  /* 0x0000000000077306 */ /* 0x000ea20000209400 */
[----:B------:R-:W3:Y:S01]  /*0e50*/  S2R R17, SR_CTAID.X ;  /* 0x0000000000117919 */ /* 0x000ee20000002500 */
[----:B------:R-:W-:Y:S01]  /*0e60*/  ISETP.NE.AND.EX P1, PT, RZ, c[0x0][0x244], PT, P1 ;  /* 0x00009100ff007a0c */ /* 0x000fe20003f25310 */
[----:B------:R-:W-:Y:S01]  /*0e70*/  USHF.R.S32.HI UR22, URZ, 0x1f, UR23 ;  /* 0x0000001f3f167899 */ /* 0x000fe20008011417 */
[----:B------:R-:W-:Y:S02]  /*0e80*/  ISETP.NE.AND P5, PT, RZ, UR4, PT ;  /* 0x00000004ff007c0c */ /* 0x000fe4000bfa5270 */
[----:B------:R-:W-:-:S02]  /*0e90*/  SHF.R.S32.HI R160, RZ, 0x1f, R161 ;  /* 0x0000001fffa07819 */ /* 0x000fc400000114a1 */
[----:B--2---:R-:W2:Y:S01]  /*0ea0*/  MUFU.RCP R4, R7 ;  /* 0x0000000700047308 */ /* 0x004ea20000001000 */
[----:B-1----:R-:W-:Y:S01]  /*0eb0*/  IABS R6, R9 ;  /* 0x0000000900067213 */ /* 0x002fe20000000000 */
[----:B------:R-:W-:-:S05]  /*0ec0*/  IMAD R21, R9, c[0x0][0x22c], RZ ;  /* 0x00008b0009157a24 */ /* 0x000fca00078e02ff */
[----:B------:R-:W-:Y:S02]  /*0ed0*/  SHF.R.S32.HI R23, RZ, 0x1f, R21 ;  /* 0x0000001fff177819 */ /* 0x000fe40000011415 */
[----:B--2---:R-:W-:-:S04]  /*0ee0*/  IADD3 R4, R4, 0xffffffe, RZ ;  /* 0x0ffffffe04047810 */ /* 0x004fc80007ffe0ff */
[----:B------:R-:W1:Y:S02]  /*0ef0*/  F2I.FTZ.U32.TRUNC.NTZ R5, R4 ;  /* 0x0000000400057305 */ /* 0x000e64000021f000 */
[----:B-1----:R-:W-:Y:S02]  /*0f00*/  IMAD.MOV R2, RZ, RZ, -R5 ;  /* 0x000000ffff027224 */ /* 0x002fe400078e0a05 */
[----:B------:R-:W-:Y:S02]  /*0f10*/  IMAD.MOV.U32 R4, RZ, RZ, RZ ;  /* 0x000000ffff047224 */ /* 0x000fe400078e00ff */
[----:B------:R-:W-:-:S04]  /*0f20*/  IMAD R2, R2, R0, RZ ;  /* 0x0000000002027224 */ /* 0x000fc800078e02ff */
[----:B------:R-:W-:Y:S02]  /*0f30*/  IMAD.HI.U32 R5, R5, R2, R4 ;  /* 0x0000000205057227 */ /* 0x000fe400078e0004 */
[----:B------:R-:W1:Y:S01]  /*0f40*/  S2R R2, SR_CTAID.Y ;  /* 0x0000000000027919 */ /* 0x000e620000002600 */
[----:B------:R-:W2:Y:S03]  /*0f50*/  LDC.U8 R4, c[0x0][0x328] ;  /* 0x0000ca00ff047b82 */ /* 0x000ea60000000000 */
[----:B------:R-:W-:-:S04]  /*0f60*/  IMAD.HI.U32 R5, R5, R6, RZ ;  /* 0x0000000605057227 */ /* 0x000fc800078e00ff */
[----:B------:R-:W-:-:S04]  /*0f70*/  IMAD.MOV R7, RZ, RZ, -R5 ;  /* 0x000000ffff077224 */ /* 0x000fc800078e0a05 */
[----:B------:R-:W-:-:S05]  /*0f80*/  IMAD R7, R0, R7, R6 ;  /* 0x0000000700077224 */ /* 0x000fca00078e0206 */
[----:B------:R-:W-:Y:S01]  /*0f90*/  ISETP.GT.U32.AND P2, PT, R0, R7, PT ;  /* 0x000000070000720c */ /* 0x000fe20003f44070 */
[----:B-1----:R-:W-:Y:S01]  /*0fa0*/  IMAD.WIDE R10, R2, 0x80, RZ ;  /* 0x00000080020a7825 */ /* 0x002fe200078e02ff */
[----:B--2---:R-:W-:Y:S02]  /*0fb0*/  ISETP.NE.AND P0, PT, R4, RZ, PT ;  /* 0x000000ff0400720c */ /* 0x004fe40003f05270 */
[----:B------:R-:W-:Y:S02]  /*0fc0*/  IADD3 R4, R8, 0x7f, RZ ;  /* 0x0000007f08047810 */ /* 0x000fe40007ffe0ff */
[----:B------:R-:W-:-:S07]  /*0fd0*/  SEL R19, R10, RZ, P1 ;  /* 0x000000ff0a137207 */ /* 0x000fce0000800000 */
[----:B------:R-:W-:Y:S01]  /*0fe0*/  @!P2 IMAD.IADD R7, R7, 0x1, -R0 ;  /* 0x000000010707a824 */ /* 0x000fe200078e0a00 */
[----:B------:R-:W-:Y:S02]  /*0ff0*/  SEL R15, R11, RZ, P1 ;  /* 0x000000ff0b0f7207 */ /* 0x000fe40000800000 */
[----:B------:R-:W-:Y:S02]  /*1000*/  @!P2 IADD3 R5, R5, 0x1, RZ ;  /* 0x000000010505a810 */ /* 0x000fe40007ffe0ff */
[----:B------:R-:W-:Y:S01]  /*1010*/  ISETP.GE.U32.AND P3, PT, R7, R0, PT ;  /* 0x000000000700720c */ /* 0x000fe20003f66070 */
[----:B---3--:R-:W-:Y:S01]  /*1020*/  IMAD.WIDE.U32 R6, R17, c[0x0][0x3d8], RZ ;  /* 0x0000f60011067a25 */ /* 0x008fe200078e00ff */
[----:B------:R-:W-:Y:S02]  /*1030*/  LOP3.LUT R0, R9, c[0x0][0x1c8], RZ, 0x3c, !PT ;  /* 0x0000720009007a12 */ /* 0x000fe400078e3cff */
[----:B------:R-:W-:Y:S01]  /*1040*/  ISETP.NE.AND P2, PT, RZ, c[0x0][0x1c8], PT ;  /* 0x00007200ff007a0c */ /* 0x000fe20003f45270 */
[----:B------:R-:W-:Y:S01]  /*1050*/  IMAD R17, R17, c[0x0][0x3dc], R7 ;  /* 0x0000f70011117a24 */ /* 0x000fe200078e0207 */
[----:B------:R-:W-:Y:S01]  /*1060*/  ISETP.GE.AND P1, PT, R0, RZ, PT ;  /* 0x000000ff0000720c */ /* 0x000fe20003f26270 */
[----:B------:R-:W-:Y:S01]  /*1070*/  @!P0 IMAD R0, R2, c[0x0][0x1c0], R9 ;  /* 0x0000700002008a24 */ /* 0x000fe200078e0209 */
[----:B------:R-:W-:-:S02]  /*1080*/  SHF.R.S32.HI R173, RZ, 0x1f, R4 ;  /* 0x0000001fffad7819 */ /* 0x000fc40000011404 */
[----:B------:R-:W-:Y:S01]  /*1090*/  SEL R18, R6, RZ, P5 ;  /* 0x000000ff06127207 */ /* 0x000fe20002800000 */
[----:B------:R-:W-:Y:S01]  /*10a0*/  @P0 IMAD R6, R2, c[0x0][0x214], RZ ;  /* 0x0000850002060a24 */ /* 0x000fe200078e02ff */
[----:B------:R-:W-:Y:S02]  /*10b0*/  LEA.HI R173, R173, R4, RZ, 0x7 ;  /* 0x00000004adad7211 */ /* 0x000fe400078f38ff */
[----:B------:R-:W-:Y:S01]  /*10c0*/  @P3 IADD3 R5, R5, 0x1, RZ ;  /* 0x0000000105053810 */ /* 0x000fe20007ffe0ff */
[----:B------:R-:W-:Y:S01]  /*10d0*/  @P0 IMAD R185, R9, c[0x0][0x234], R6 ;  /* 0x00008d0009b90a24 */ /* 0x000fe200078e0206 */
[----:B------:R-:W-:Y:S01]  /*10e0*/  LOP3.LUT R26, R173, 0xffffff80, RZ, 0xc0, !PT ;  /* 0xffffff80ad1a7812 */ /* 0x000fe200078ec0ff */
[----:B------:R-:W-:Y:S01]  /*10f0*/  @!P0 IMAD R185, R0, c[0x0][0x214], RZ ;  /* 0x0000850000b98a24 */ /* 0x000fe200078e02ff */
[----:B------:R-:W-:Y:S01]  /*1100*/  SHF.R.S32.HI R6, RZ, 0x1f, R2 ;  /* 0x0000001fff067819 */ /* 0x000fe20000011402 */
[----:B------:R-:W-:Y:S01]  /*1110*/  @!P1 IMAD.MOV R5, RZ, RZ, -R5 ;  /* 0x000000ffff059224 */ /* 0x000fe200078e0a05 */
[----:B------:R-:W-:-:S02]  /*1120*/  IADD3 R26, R26, -0x80, RZ ;  /* 0xffffff801a1a7810 */ /* 0x000fc40007ffe0ff */
[----:B------:R-:W-:Y:S02]  /*1130*/  @!P2 LOP3.LUT R5, RZ, c[0x0][0x1c8], RZ, 0x33, !PT ;  /* 0x00007200ff05aa12 */ /* 0x000fe400078e33ff */
[----:B------:R-:W-:Y:S02]  /*1140*/  SHF.R.S32.HI R4, RZ, 0x1f, R9 ;  /* 0x0000001fff047819 */ /* 0x000fe40000011409 */
[----:B------:R-:W-:Y:S02]  /*1150*/  SHF.R.S32.HI R27, RZ, 0x1f, R26 ;  /* 0x0000001fff1b7819 */ /* 0x000fe4000001141a */
[----:B------:R-:W-:Y:S02]  /*1160*/  SEL R17, R17, RZ, P5 ;  /* 0x000000ff11117207 */ /* 0x000fe40002800000 */
[----:B------:R-:W-:Y:S01]  /*1170*/  SHF.R.S32.HI R10, RZ, 0x1f, R5 ;  /* 0x0000001fff0a7819 */ /* 0x000fe20000011405 */
[----:B------:R-:W-:Y:S05]  /*1180*/  @!P0 BRA `(.L_x_1047) ;  /* 0x0000003000008947 */ /* 0x000fea0003800000 */
[----:B------:R-:W-:-:S04]  /*1190*/  IMAD R0, R2, UR30, RZ ;  /* 0x0000001e02007c24 */ /* 0x000fc8000f8e02ff */
[----:B------:R-:W-:Y:S01]  /*11a0*/  IMAD R163, R9, UR31, R0 ;  /* 0x0000001f09a37c24 */ /* 0x000fe2000f8e0200 */
[----:B------:R-:W-:Y:S05]  /*11b0*/  BRA `(.L_x_1048) ;  /* 0x0000002000007947 */ /* 0x000fea0003800000 */
.L_x_1047:
[----:B------:R-:W-:-:S04]  /*11c0*/  IMAD R163, R2, c[0x0][0x1c0], R9 ;  /* 0x0000700002a37a24 */ /* 0x000fc800078e0209 */
[----:B------:R-:W-:Y:S02]  /*11d0*/  IMAD R163, R163, c[0x0][0x224], RZ ;  /* 0x00008900a3a37a24 */ /* 0x000fe400078e02ff */
.L_x_1048:
[----:B------:R-:W1:Y:S01]  /*11e0*/  S2R R7, SR_TID.X ;  /* 0x0000000000077919 */ /* 0x000e620000002100 */
[----:B------:R-:W-:Y:S01]  /*11f0*/  IMAD.WIDE R12, R2, c[0x0][0x224], R26 ;  /* 0x00008900020c7a25 */ /* 0x000fe200078e021a */
[----:B------:R-:W-:Y:S01]  /*1200*/  ISETP.GE.AND P4, PT, R8, 0x1, PT ;  /* 0x000000010800780c */ /* 0x000fe20003f86270 */
[----:B------:R-:W-:Y:S01]  /*1210*/  CS2R R94, SRZ ;  /* 0x00000000005e7805 */ /* 0x000fe2000001ff00 */
[C---:B------:R-:W-:Y:S01]  /*1220*/  IADD3 R163, R26.reuse, R163, RZ ;  /* 0x000000a31aa37210 */ /* 0x040fe20007ffe0ff */
[----:B------:R-:W-:Y:S01]  /*1230*/  IMAD.IADD R185, R26, 0x1, R185 ;  /* 0x000000011ab97824 */ /* 0x000fe200078e02b9 */
[----:B------:R-:W-:Y:S01]  /*1240*/  IADD3 R19, P0, R12, R19, RZ ;  /* 0x000000130c137210 */ /* 0x000fe20007f1e0ff */
[----:B------:R-:W-:Y:S01]  /*1250*/  @P5 BAR.SYNC.DEFER_BLOCKING 0x0 ;  /* 0x0000000000005b1d */ /* 0x000fe20000010000 */
[----:B------:R-:W-:Y:S01]  /*1260*/  LEA.HI.SX32 R173, R173, 0xffffffff, 0x19 ;  /* 0xffffffffadad7811 */ /* 0x000fe200078fcaff */
[----:B------:R-:W-:Y:S01]  /*1270*/  CS2R R92, SRZ ;  /* 0x00000000005c7805 */ /* 0x000fe2000001ff00 */
[----:B------:R-:W-:Y:S01]  /*1280*/  IADD3.X R15, R13, R15, RZ, P0, !PT ;  /* 0x0000000f0d0f7210 */ /* 0x000fe200007fe4ff */
[----:B------:R-:W-:Y:S01]  /*1290*/  IMAD R8, R19, UR5, RZ ;  /* 0x0000000513087c24 */ /* 0x000fe2000f8e02ff */
[----:B------:R-:W-:Y:S01]  /*12a0*/  MOV R162, 0x4 ;  /* 0x0000000400a27802 */ /* 0x000fe20000000f00 */
[----:B------:R-:W-:Y:S01]  /*12b0*/  CS2R R98, SRZ ;  /* 0x0000000000627805 */ /* 0x000fe2000001ff00 */
[----:B------:R-:W-:Y:S01]  /*12c0*/  CS2R R96, SRZ ;  /* 0x0000000000607805 */ /* 0x000fe2000001ff00 */
[----:B------:R-:W-:Y:S01]  /*12d0*/  IMAD R8, R15, UR38, R8 ;  /* 0x000000260f087c24 */ /* 0x000fe2000f8e0208 */
[----:B------:R-:W-:Y:S01]  /*12e0*/  CS2R R90, SRZ ;  /* 0x00000000005a7805 */ /* 0x000fe2000001ff00 */
[-C--:B------:R-:W-:Y:S01]  /*12f0*/  IMAD.WIDE R184, R185, R162.reuse, c[0x0][0x200] ;  /* 0x00008000b9b87625 */ /* 0x080fe200078e02a2 */
[----:B------:R-:W-:Y:S01]  /*1300*/  CS2R R88, SRZ ;  /* 0x0000000000587805 */ /* 0x000fe2000001ff00 */
[----:B------:R-:W-:Y:S01]  /*1310*/  CS2R R86, SRZ ;  /* 0x0000000000567805 */ /* 0x000fe2000001ff00 */
[----:B------:R-:W-:Y:S01]  /*1320*/  CS2R R84, SRZ ;  /* 0x0000000000547805 */ /* 0x000fe2000001ff00 */
[----:B------:R-:W-:Y:S01]  /*1330*/  CS2R R78, SRZ ;  /* 0x00000000004e7805 */ /* 0x000fe2000001ff00 */
[----:B------:R-:W-:Y:S01]  /*1340*/  CS2R R76, SRZ ;  /* 0x00000000004c7805 */ /* 0x000fe2000001ff00 */
[----:B------:R-:W-:Y:S01]  /*1350*/  CS2R R82, SRZ ;  /* 0x0000000000527805 */ /* 0x000fe2000001ff00 */
[----:B-1----:R-:W-:Y:S01]  /*1360*/  SHF.R.S32.HI R0, RZ, 0x1f, R7 ;  /* 0x0000001fff007819 */ /* 0x002fe20000011407 */
[----:B------:R-:W-:Y:S01]  /*1370*/  CS2R R80, SRZ ;  /* 0x0000000000507805 */ /* 0x000fe2000001ff00 */
[----:B------:R-:W-:Y:S01]  /*1380*/  CS2R R74, SRZ ;  /* 0x00000000004a7805 */ /* 0x000fe2000001ff00 */
[----:B------:R-:W-:Y:S01]  /*1390*/  CS2R R72, SRZ ;  /* 0x0000000000487805 */ /* 0x000fe2000001ff00 */
[CC--:B------:R-:W-:Y:S01]  /*13a0*/  LEA.HI R11, R0.reuse, R7.reuse, RZ, 0x5 ;  /* 0x00000007000b7211 */ /* 0x0c0fe200078f28ff */
[----:B------:R-:W-:Y:S01]  /*13b0*/  CS2R R70, SRZ ;  /* 0x0000000000467805 */ /* 0x000fe2000001ff00 */
[----:B------:R-:W-:Y:S01]  /*13c0*/  LEA.HI R14, R0, R7, RZ, 0x2 ;  /* 0x00000007000e7211 */ /* 0x000fe200078f10ff */
[----:B------:R-:W-:Y:S01]  /*13d0*/  CS2R R68, SRZ ;  /* 0x0000000000447805 */ /* 0x000fe2000001ff00 */
[----:B------:R-:W-:Y:S01]  /*13e0*/  LOP3.LUT R178, R11, 0xffffffe0, RZ, 0xc0, !PT ;  /* 0xffffffe00bb27812 */ /* 0x000fe200078ec0ff */
[----:B------:R-:W-:Y:S01]  /*13f0*/  IMAD.WIDE R162, R163, R162, c[0x0][0x3c8] ;  /* 0x0000f200a3a27625 */ /* 0x000fe200078e02a2 */
[----:B------:R-:W-:-:S02]  /*1400*/  SHF.R.S32.HI R13, RZ, 0x2, R14 ;  /* 0x00000002ff0d7819 */ /* 0x000fc4000001140e */
[----:B------:R-:W-:Y:S01]  /*1410*/  SHF.R.S32.HI R11, RZ, 0x5, R11 ;  /* 0x00000005ff0b7819 */ /* 0x000fe2000001140b */
[----:B------:R-:W-:Y:S01]  /*1420*/  IMAD.IADD R178, R7, 0x1, -R178 ;  /* 0x0000000107b27824 */ /* 0x000fe200078e0ab2 */
[----:B------:R-:W-:Y:S01]  /*1430*/  LOP3.LUT R14, R14, 0xfffffffc, RZ, 0xc0, !PT ;  /* 0xfffffffc0e0e7812 */ /* 0x000fe200078ec0ff */
[----:B------:R-:W-:Y:S01]  /*1440*/  IMAD.WIDE.U32 R28, R13, c[0x0][0x1a0], RZ ;  /* 0x000068000d1c7a25 */ /* 0x000fe200078e00ff */
[----:B------:R-:W-:-:S03]  /*1450*/  SHF.R.S32.HI R12, RZ, 0x1f, R13 ;  /* 0x0000001fff0c7819 */ /* 0x000fc6000001140d */
[----:B------:R-:W-:Y:S01]  /*1460*/  IMAD R20, R11, UR29, R178 ;  /* 0x0000001d0b147c24 */ /* 0x000fe2000f8e02b2 */
[----:B------:R-:W-:Y:S01]  /*1470*/  IADD3 R11, P2, R13, R26, RZ ;  /* 0x0000001a0d0b7210 */ /* 0x000fe20007f5e0ff */
[----:B------:R-:W-:Y:S02]  /*1480*/  IMAD.IADD R14, R7, 0x1, -R14 ;  /* 0x00000001070e7824 */ /* 0x000fe400078e0a0e */
[----:B------:R-:W-:Y:S01]  /*1490*/  IMAD R22, R12, c[0x0][0x1a0], RZ ;  /* 0x000068000c167a24 */ /* 0x000fe200078e02ff */
[----:B------:R-:W-:Y:S01]  /*14a0*/  IADD3 R21, P1, P0, R20, UR28, R21 ;  /* 0x0000001c14157c10 */ /* 0x000fe2000f83e015 */
[----:B------:R-:W-:Y:S01]  /*14b0*/  IMAD R16, R12, c[0x0][0x198], RZ ;  /* 0x000066000c107a24 */ /* 0x000fe200078e02ff */
[----:B------:R-:W-:Y:S01]  /*14c0*/  SHF.R.S32.HI R20, RZ, 0x1f, R20 ;  /* 0x0000001fff147819 */ /* 0x000fe20000011414 */
[----:B------:R-:W-:Y:S01]  /*14d0*/  IMAD.SHL.U32 R32, R14, 0x8, RZ ;  /* 0x000000080e207824 */ /* 0x000fe200078e00ff */
[----:B------:R-:W-:Y:S01]  /*14e0*/  IADD3.X R12, R12, R27, RZ, P2, !PT ;  /* 0x0000001b0c0c7210 */ /* 0x000fe200017fe4ff */
[C---:B------:R-:W-:Y:S01]  /*14f0*/  IMAD R15, R13.reuse, c[0x0][0x1a4], R22 ;  /* 0x000069000d0f7a24 */ /* 0x040fe200078e0216 */
[----:B------:R-:W-:Y:S01]  /*1500*/  IADD3.X R20, R20, UR6, R23, P1, P0 ;  /* 0x0000000614147c10 */ /* 0x000fe20008fe0417 */
[----:B------:R-:W-:Y:S01]  /*1510*/  IMAD.WIDE.U32 R24, R13, c[0x0][0x198], RZ ;  /* 0x000066000d187a25 */ /* 0x000fe200078e00ff */
[----:B------:R-:W-:-:S02]  /*1520*/  IADD3 R22, P0, R21, R18, RZ ;  /* 0x0000001215167210 */ /* 0x000fc40007f1e0ff */
[----:B------:R-:W-:Y:S01]  /*1530*/  SHF.R.S32.HI R33, RZ, 0x1f, R32 ;  /* 0x0000001fff217819 */ /* 0x000fe20000011420 */
[----:B------:R-:W-:Y:S01]  /*1540*/  IMAD R16, R13, c[0x0][0x19c], R16 ;  /* 0x000067000d107a24 */ /* 0x000fe200078e0210 */
[----:B------:R-:W-:Y:S01]  /*1550*/  IADD3.X R23, R20, R17, RZ, P0, !PT ;  /* 0x0000001114177210 */ /* 0x000fe200007fe4ff */
[----:B------:R-:W-:Y:S01]  /*1560*/  IMAD.IADD R29, R29, 0x1, R15 ;  /* 0x000000011d1d7824 */ /* 0x000fe200078e020f */
[----:B------:R-:W-:Y:S01]  /*1570*/  IADD3 R161, P0, R161, UR23, RZ ;  /* 0x00000017a1a17c10 */ /* 0x000fe2000ff1e0ff */
[C---:B------:R-:W-:Y:S01]  /*1580*/  IMAD R15, R6.reuse, c[0x0][0x180], RZ ;  /* 0x00006000060f7a24 */ /* 0x040fe200078e02ff */
[----:B------:R-:W-:Y:S01]  /*1590*/  IADD3 R25, R25, R16, RZ ;  /* 0x0000001019197210 */ /* 0x000fe20007ffe0ff */
[----:B------:R-:W-:Y:S01]  /*15a0*/  IMAD R17, R6, c[0x0][0x368], RZ ;  /* 0x0000da0006117a24 */ /* 0x000fe200078e02ff */
[----:B------:R-:W-:Y:S01]  /*15b0*/  IADD3.X R160, R160, UR22, RZ, P0, !PT ;  /* 0x00000016a0a07c10 */ /* 0x000fe200087fe4ff */
[C---:B------:R-:W-:Y:S02]  /*15c0*/  IMAD R16, R2.reuse, c[0x0][0x184], R15 ;  /* 0x0000610002107a24 */ /* 0x040fe400078e020f */
[----:B------:R-:W-:-:S04]  /*15d0*/  IMAD.WIDE.U32 R34, R2, c[0x0][0x180], R32 ;  /* 0x0000600002227a25 */ /* 0x000fc800078e0020 */
[----:B------:R-:W-:Y:S02]  /*15e0*/  IMAD R13, R6, c[0x0][0x188], RZ ;  /* 0x00006200060d7a24 */ /* 0x000fe400078e02ff */
[C---:B------:R-:W-:Y:S01]  /*15f0*/  IMAD R30, R2.reuse, c[0x0][0x36c], R17 ;  /* 0x0000db00021e7a24 */ /* 0x040fe200078e0211 */
[----:B------:R-:W-:Y:S01]  /*1600*/  IADD3 R17, R35, R16, RZ ;  /* 0x0000001023117210 */ /* 0x000fe20007ffe0ff */
[----:B------:R-:W-:Y:S01]  /*1610*/  IMAD.WIDE.U32 R36, R2, c[0x0][0x368], R32 ;  /* 0x0000da0002247a25 */ /* 0x000fe200078e0020 */
[----:B------:R-:W-:-:S03]  /*1620*/  MOV R16, R34 ;  /* 0x0000002200107202 */ /* 0x000fc60000000f00 */
[----:B------:R-:W-:Y:S01]  /*1630*/  IMAD.WIDE.U32 R26, R19, UR38, R22 ;  /* 0x00000026131a7c25 */ /* 0x000fe2000f8e0016 */
[----:B------:R-:W-:-:S03]  /*1640*/  MOV R19, c[0x0][0x370] ;  /* 0x0000dc0000137a02 */ /* 0x000fc60000000f00 */
[----:B------:R-:W-:Y:S01]  /*1650*/  IMAD R20, R12, c[0x0][0x190], RZ ;  /* 0x000064000c147a24 */ /* 0x000fe200078e02ff */
[----:B------:R-:W-:Y:S01]  /*1660*/  LEA R186, P0, R26, c[0x0][0x350], 0x2 ;  /* 0x0000d4001aba7a11 */ /* 0x000fe200078010ff */
[----:B------:R-:W-:Y:S02]  /*1670*/  IMAD R22, R12, c[0x0][0x370], RZ ;  /* 0x0000dc000c167a24 */ /* 0x000fe400078e02ff */
[----:B------:R-:W-:-:S04]  /*1680*/  IMAD.WIDE.U32 R38, R11, c[0x0][0x190], R32 ;  /* 0x000064000b267a25 */ /* 0x000fc800078e0020 */
[----:B------:R-:W-:Y:S02]  /*1690*/  IMAD R12, R10, c[0x0][0x1b0], RZ ;  /* 0x00006c000a0c7a24 */ /* 0x000fe400078e02ff */
[C---:B------:R-:W-:Y:S02]  /*16a0*/  IMAD R14, R2.reuse, c[0x0][0x18c], R13 ;  /* 0x00006300020e7a24 */ /* 0x040fe400078e020d */
[----:B------:R-:W-:-:S04]  /*16b0*/  IMAD.WIDE.U32 R32, R2, c[0x0][0x188], R32 ;  /* 0x0000620002207a25 */ /* 0x000fc800078e0020 */
[----:B------:R-:W-:Y:S02]  /*16c0*/  IMAD.IADD R31, R37, 0x1, R30 ;  /* 0x00000001251f7824 */ /* 0x000fe400078e021e */
[----:B------:R-:W-:Y:S02]  /*16d0*/  IMAD.MOV.U32 R30, RZ, RZ, R36 ;  /* 0x000000ffff1e7224 */ /* 0x000fe400078e0024 */
[C---:B------:R-:W-:Y:S02]  /*16e0*/  IMAD R12, R5.reuse, c[0x0][0x1b4], R12 ;  /* 0x00006d00050c7a24 */ /* 0x040fe400078e020c */
[----:B------:R-:W-:-:S04]  /*16f0*/  IMAD.WIDE.U32 R16, R5, c[0x0][0x1b0], R16 ;  /* 0x00006c0005107a25 */ /* 0x000fc800078e0010 */
[----:B------:R-:W-:-:S04]  /*1700*/  IMAD.WIDE.U32 R24, R161, c[0x0][0x198], R24 ;  /* 0x00006600a1187a25 */ /* 0x000fc800078e0018 */
[----:B------:R-:W-:Y:S02]  /*1710*/  IMAD.IADD R15, R33, 0x1, R14 ;  /* 0x00000001210f7824 */ /* 0x000fe400078e020e */
[----:B------:R-:W-:Y:S02]  /*1720*/  IMAD.MOV.U32 R14, RZ, RZ, R32 ;  /* 0x000000ffff0e7224 */ /* 0x000fe400078e0020 */
[----:B------:R-:W-:Y:S02]  /*1730*/  IMAD R18, R10, c[0x0][0x1b8], RZ ;  /* 0x00006e000a127a24 */ /* 0x000fe400078e02ff */
[C---:B------:R-:W-:Y:S02]  /*1740*/  IMAD R20, R11.reuse, c[0x0][0x194], R20 ;  /* 0x000065000b147a24 */ /* 0x040fe400078e0214 */
[C---:B------:R-:W-:Y:S02]  /*1750*/  IMAD R10, R11.reuse, c[0x0][0x374], R22 ;  /* 0x0000dd000b0a7a24 */ /* 0x040fe400078e0216 */
[----:B------:R-:W-:Y:S01]  /*1760*/  IMAD.WIDE.U32 R30, R11, c[0x0][0x370], R30 ;  /* 0x0000dc000b1e7a25 */ /* 0x000fe200078e001e */
[----:B------:R-:W-:-:S02]  /*1770*/  IADD3 R11, R27, R8, RZ ;  /* 0x000000081b0b7210 */ /* 0x000fc40007ffe0ff */
[----:B------:R-:W-:Y:S01]  /*1780*/  IADD3 R21, R39, R20, RZ ;  /* 0x0000001427157210 */ /* 0x000fe20007ffe0ff */
[----:B------:R-:W-:Y:S01]  /*1790*/  IMAD.IADD R12, R17, 0x1, R12 ;  /* 0x00000001110c7824 */ /* 0x000fe200078e020c */
[----:B------:R-:W-:Y:S01]  /*17a0*/  IADD3 R17, P1, R16, R24, RZ ;  /* 0x0000001810117210 */ /* 0x000fe20007f3e0ff */
[----:B------:R-:W-:Y:S01]  /*17b0*/  IMAD R8, R160, c[0x0][0x198], RZ ;  /* 0x00006600a0087a24 */ /* 0x000fe200078e02ff */
[----:B------:R-:W-:Y:S01]  /*17c0*/  MOV R20, R38 ;  /* 0x0000002600147202 */ /* 0x000fe20000000f00 */
[C---:B------:R-:W-:Y:S01]  /*17d0*/  IMAD R18, R5.reuse, c[0x0][0x1bc], R18 ;  /* 0x00006f0005127a24 */ /* 0x040fe200078e0212 */
[----:B------:R-:W-:Y:S01]  /*17e0*/  LEA.HI.X R187, R26, c[0x0][0x354], R11, 0x2, P0 ;  /* 0x0000d5001abb7a11 */ /* 0x000fe200000f140b */
[----:B------:R-:W-:-:S04]  /*17f0*/  IMAD.WIDE.U32 R14, R5, c[0x0][0x1b8], R14 ;  /* 0x00006e00050e7a25 */ /* 0x000fc800078e000e */
[----:B------:R-:W-:Y:S01]  /*1800*/  IMAD.WIDE.U32 R28, R161, c[0x0][0x1a0], R28 ;  /* 0x00006800a11c7a25 */ /* 0x000fe200078e001c */
[----:B------:R-:W-:-:S03]  /*1810*/  IADD3 R18, R15, R18, RZ ;  /* 0x000000120f127210 */ /* 0x000fc60007ffe0ff */
[----:B------:R-:W-:Y:S01]  /*1820*/  IMAD R16, R160, c[0x0][0x1a0], RZ ;  /* 0x00006800a0107a24 */ /* 0x000fe200078e02ff */
[----:B------:R-:W-:Y:S01]  /*1830*/  IADD3 R14, P0, R14, R28, RZ ;  /* 0x0000001c0e0e7210 */ /* 0x000fe20007f1e0ff */
[----:B------:R-:W-:Y:S01]  /*1840*/  IMAD R5, R161, c[0x0][0x19c], R8 ;  /* 0x00006700a1057a24 */ /* 0x000fe200078e0208 */
[----:B------:R-:W-:Y:S01]  /*1850*/  LEA.HI R8, R173, R173, RZ, 0x1 ;  /* 0x000000adad087211 */ /* 0x000fe200078f08ff */
[----:B------:R-:W-:Y:S02]  /*1860*/  IMAD R13, R161, c[0x0][0x1a4], R16 ;  /* 0x00006900a10d7a24 */ /* 0x000fe400078e0210 */
[----:B------:R-:W-:Y:S01]  /*1870*/  IMAD R11, R6, c[0x0][0x178], RZ ;  /* 0x00005e00060b7a24 */ /* 0x000fe200078e02ff */
[----:B------:R-:W-:Y:S01]  /*1880*/  IADD3.X R12, R12, R25, R5, P1, !PT ;  /* 0x000000190c0c7210 */ /* 0x000fe20000ffe405 */
[----:B------:R-:W-:Y:S01]  /*1890*/  IMAD.IADD R31, R31, 0x1, R10 ;  /* 0x000000011f1f7824 */ /* 0x000fe200078e020a */
[----:B------:R-:W-:Y:S01]  /*18a0*/  IADD3.X R13, R18, R29, R13, P0, !PT ;  /* 0x0000001d120d7210 */ /* 0x000fe200007fe40d */
[C---:B------:R-:W-:Y:S01]  /*18b0*/  IMAD R11, R2.reuse, c[0x0][0x17c], R11 ;  /* 0x00005f00020b7a24 */ /* 0x040fe200078e020b */
[----:B------:R-:W-:Y:S01]  /*18c0*/  LEA R10, P0, R17, c[0x0][0x168], 0x1 ;  /* 0x00005a00110a7a11 */ /* 0x000fe200078008ff */
[----:B------:R-:W-:Y:S01]  /*18d0*/  IMAD.WIDE.U32 R24, R2, c[0x0][0x178], R20 ;  /* 0x00005e0002187a25 */ /* 0x000fe200078e0014 */
[----:B------:R-:W-:-:S02]  /*18e0*/  MOV R5, c[0x0][0x198] ;  /* 0x0000660000057a02 */ /* 0x000fc40000000f00 */
[----:B------:R-:W-:Y:S01]  /*18f0*/  MOV R6, c[0x0][0x19c] ;  /* 0x0000670000067a02 */ /* 0x000fe20000000f00 */
[----:B------:R-:W-:Y:S01]  /*1900*/  IMAD.IADD R25, R25, 0x1, R11 ;  /* 0x0000000119197824 */ /* 0x000fe200078e020b */
[----:B------:R-:W-:Y:S01]  /*1910*/  LEA.HI.X R11, R17, c[0x0][0x16c], R12, 0x1, P0 ;  /* 0x00005b00110b7a11 */ /* 0x000fe200000f0c0c */
[----:B------:R-:W-:Y:S01]  /*1920*/  IMAD R12, R4, c[0x0][0x1a8], RZ ;  /* 0x00006a00040c7a24 */ /* 0x000fe200078e02ff */
[----:B------:R-:W-:Y:S01]  /*1930*/  LEA R22, P1, R5, R10, 0x7 ;  /* 0x0000000a05167211 */ /* 0x000fe200078238ff */
[----:B------:R-:W-:Y:S01]  /*1940*/  IMAD.WIDE.U32 R30, R9, c[0x0][0x378], R30 ;  /* 0x0000de00091e7a25 */ /* 0x000fe200078e001e */
[----:B------:R-:W-:Y:S02]  /*1950*/  LEA R20, P0, R14, c[0x0][0x170], 0x1 ;  /* 0x00005c000e147a11 */ /* 0x000fe400078008ff */
[----:B------:R-:W-:Y:S01]  /*1960*/  LEA.HI.X R23, R5, R11, R6, 0x7, P1 ;  /* 0x0000000b05177211 */ /* 0x000fe200008f3c06 */
[----:B------:R-:W-:Y:S01]  /*1970*/  IMAD R6, R4, c[0x0][0x378], RZ ;  /* 0x0000de0004067a24 */ /* 0x000fe200078e02ff */
[----:B------:R-:W-:Y:S01]  /*1980*/  LEA.HI.X R21, R14, c[0x0][0x174], R13, 0x1, P0 ;  /* 0x00005d000e157a11 */ /* 0x000fe200000f0c0d */
[C---:B------:R-:W-:Y:S01]  /*1990*/  IMAD R4, R9.reuse, c[0x0][0x1ac], R12 ;  /* 0x00006b0009047a24 */ /* 0x040fe200078e020c */
[----:B------:R-:W-:Y:S01]  /*19a0*/  LOP3.LUT R8, R8, 0xfffffffe, RZ, 0xc0, !PT ;  /* 0xfffffffe08087812 */ /* 0x000fe200078ec0ff */
[----:B------:R-:W-:Y:S01]  /*19b0*/  IMAD.WIDE.U32 R14, R9, c[0x0][0x1a8], R24 ;  /* 0x00006a00090e7a25 */ /* 0x000fe200078e0018 */
[----:B------:R-:W-:-:S02]  /*19c0*/  LEA R180, P2, R30, c[0x0][0x330], 0x1 ;  /* 0x0000cc001eb47a11 */ /* 0x000fc400078408ff */
[----:B------:R-:W-:Y:S01]  /*19d0*/  MOV R5, c[0x0][0x1a4] ;  /* 0x0000690000057a02 */ /* 0x000fe20000000f00 */
[----:B------:R-:W-:Y:S01]  /*19e0*/  IMAD R6, R9, c[0x0][0x37c], R6 ;  /* 0x0000df0009067a24 */ /* 0x000fe200078e0206 */
[C---:B------:R-:W-:Y:S01]  /*19f0*/  LEA R182, P3, R14.reuse, c[0x0][0x160], 0x1 ;  /* 0x000058000eb67a11 */ /* 0x040fe200078608ff */
[----:B------:R-:W-:Y:S01]  /*1a00*/  IMAD.IADD R4, R15, 0x1, R4 ;  /* 0x000000010f047824 */ /* 0x000fe200078e0204 */
[----:B------:R-:W-:Y:S01]  /*1a10*/  MOV R15, c[0x0][0x190] ;  /* 0x00006400000f7a02 */ /* 0x000fe20000000f00 */
[----:B------:R-:W-:Y:S01]  /*1a20*/  IMAD.MOV.U32 R13, RZ, RZ, c[0x0][0x1a0] ;  /* 0x00006800ff0d7624 */ /* 0x000fe200078e00ff */
[----:B------:R-:W-:Y:S01]  /*1a30*/  IADD3 R6, R31, R6, RZ ;  /* 0x000000061f067210 */ /* 0x000fe20007ffe0ff */
[----:B------:R-:W-:Y:S01]  /*1a40*/  IMAD.IADD R8, R173, 0x1, -R8 ;  /* 0x00000001ad087824 */ /* 0x000fe200078e0a08 */
[----:B------:R-:W-:Y:S01]  /*1a50*/  LEA.HI.X R183, R14, c[0x0][0x164], R4, 0x1, P3 ;  /* 0x000059000eb77a11 */ /* 0x000fe200018f0c04 */
[----:B------:R-:W-:Y:S01]  /*1a60*/  IMAD.MOV.U32 R17, RZ, RZ, c[0x0][0x374] ;  /* 0x0000dd00ff117624 */ /* 0x000fe200078e00ff */
[----:B------:R-:W-:-:S02]  /*1a70*/  LEA R24, P1, R13, R20, 0x7 ;  /* 0x000000140d187211 */ /* 0x000fc400078238ff */
[----:B------:R-:W-:Y:S02]  /*1a80*/  ISETP.NE.AND P0, PT, R8, 0x1, PT ;  /* 0x000000010800780c */ /* 0x000fe40003f05270 */
[----:B------:R-:W-:Y:S02]  /*1a90*/  IADD3 R4, R149, 0x1000, RZ ;  /* 0x0000100095047810 */ /* 0x000fe40007ffe0ff */
[----:B------:R-:W-:Y:S02]  /*1aa0*/  LEA.HI.X R181, R30, c[0x0][0x334], R6, 0x1, P2 ;  /* 0x0000cd001eb57a11 */ /* 0x000fe400010f0c06 */
[----:B------:R-:W-:Y:S02]  /*1ab0*/  LEA R16, P2, R19, R180, 0x7 ;  /* 0x000000b413107211 */ /* 0x000fe400078438ff */
[----:B------:R-:W-:Y:S01]  /*1ac0*/  LEA.HI.X R25, R13, R21, R5, 0x7, P1 ;  /* 0x000000150d197211 */ /* 0x000fe200008f3c05 */
[----:B------:R-:W-:Y:S01]  /*1ad0*/  IMAD.SHL.U32 R5, R149, 0x2, RZ ;  /* 0x0000000295057824 */ /* 0x000fe200078e00ff */
[----:B------:R-:W-:-:S02]  /*1ae0*/  SEL R4, R4, R149, !P0 ;  /* 0x0000009504047207 */ /* 0x000fc40004000000 */
[----:B------:R-:W-:Y:S02]  /*1af0*/  MOV R13, c[0x0][0x194] ;  /* 0x00006500000d7a02 */ /* 0x000fe40000000f00 */
[----:B------:R-:W-:Y:S01]  /*1b00*/  LEA R12, P1, R15, R182, 0x7 ;  /* 0x000000b60f0c7211 */ /* 0x000fe200078238ff */
[----:B------:R-:W-:Y:S01]  /*1b10*/  @!PT LDS RZ, [RZ] ;  /* 0x00000000fffff984 */ /* 0x000fe20000000800 */
[----:B------:R-:W-:Y:S01]  /*1b20*/  @!PT LDS RZ, [RZ] ;  /* 0x00000000fffff984 */ /* 0x000fe20000000800 */
[----:B------:R-:W-:Y:S01]  /*1b30*/  @!PT LDS RZ, [RZ] ;  /* 0x00000000fffff984 */ /* 0x000fe20000000800 */
[----:B------:R1:W-:Y:S01]  /*1b40*/  LDGSTS.E.BYPASS.LTC128B.128 [R5+0x4000], [R180.64] ;  /* 0x04000000b4057fae */ /* 0x0003e2000b901d64 */
[----:B------:R-:W-:Y:S02]  /*1b50*/  LEA.HI.X R17, R19, R181, R17, 0x7, P2 ;  /* 0x000000b513117211 */ /* 0x000fe400010f3c11 */
[----:B------:R-:W-:Y:S02]  /*1b60*/  SHF.L.U32 R171, R4, 0x1, RZ ;  /* 0x0000000104ab7819 */ /* 0x000fe400000006ff */
[----:B------:R-:W-:Y:S01]  /*1b70*/  LEA.HI.X R13, R15, R183, R13, 0x7, P1 ;  /* 0x000000b70f0d7211 */ /* 0x000fe200008f3c0d */
[----:B------:R1:W-:Y:S04]  /*1b80*/  LDGSTS.E.BYPASS.LTC128B.128 [R5+0x5000], [R16.64] ;  /* 0x0500000010057fae */ /* 0x0003e8000b901d64 */
[----:B------:R1:W-:Y:S04]  /*1b90*/  LDGSTS.E.BYPASS.LTC128B.128 [R171], [R182.64] ;  /* 0x00000000b6ab7fae */ /* 0x0003e8000b901d64 */
[----:B------:R1:W-:Y:S04]  /*1ba0*/  LDGSTS.E.BYPASS.LTC128B.128 [R171+0x1000], [R12.64] ;  /* 0x010000000cab7fae */ /* 0x0003e8000b901d64 */
[----:B------:R1:W-:Y:S04]  /*1bb0*/  LDGSTS.E.BYPASS.LTC128B.128 [R5+0x6000], [R10.64] ;  /* 0x060000000a057fae */ /* 0x0003e8000b901d64 */
[----:B------:R1:W-:Y:S04]  /*1bc0*/  LDGSTS.E.BYPASS.LTC128B.128 [R5+0x7000], [R22.64] ;  /* 0x0700000016057fae */ /* 0x0003e8000b901d64 */
[----:B------:R1:W-:Y:S04]  /*1bd0*/  LDGSTS.E.BYPASS.LTC128B.128 [R5+0x8000], [R20.64] ;  /* 0x0800000014057fae */ /* 0x0003e8000b901d64 */
[----:B------:R1:W-:Y:S04]  /*1be0*/  LDGSTS.E.BYPASS.LTC128B.128 [R5+0x9000], [R24.64] ;  /* 0x0900000018057fae */ /* 0x0003e8000b901d64 */
[----:B------:R-:W0:Y:S01]  /*1bf0*/  LDGDEPBAR ;  /* 0x00000000000079af */ /* 0x000e220000000000 */
[----:B------:R-:W-:Y:S05]  /*1c00*/  @!P4 BRA `(.L_x_1049) ;  /* 0x000052500000c947 */ /* 0x000fea0003800000 */
[----:B------:R-:W-:Y:S02]  /*1c10*/  IMAD.MOV.U32 R14, RZ, RZ, c[0x0][0x308] ;  /* 0x0000c200ff0e7624 */ /* 0x000fe400078e00ff */
[----:B------:R-:W-:-:S05]  /*1c20*/  IMAD.MOV.U32 R15, RZ, RZ, c[0x0][0x30c] ;  /* 0x0000c300ff0f7624 */ /* 0x000fca00078e00ff */
[----:B-1----:R-:W2:Y:S04]  /*1c30*/  LDG.E.64 R4, [R14.64] ;  /* 0x000000240e047981 */ /* 0x002ea8000c1e1b00 */
[----:B------:R-:W3:Y:S01]  /*1c40*/  LDG.E.64 R10, [R14.64+0x8] ;  /* 0x000008240e0a7981 */ /* 0x000ee2000c1e1b00 */
[----:B------:R-:W-:-:S05]  /*1c50*/  IMAD.WIDE R12, R147, 0x4, R184 ;  /* 0x00000004930c7825 */ /* 0x000fca00078e02b8 */
[----:B------:R1:W5:Y:S04]  /*1c60*/  LDG.E R170, [R12.64] ;  /* 0x000000240caa7981 */ /* 0x000368000c1e1900 */
[----:B------:R1:W5:Y:S04]  /*1c70*/  LDG.E R169, [R12.64+0x20] ;  /* 0x000020240ca97981 */ /* 0x000368000c1e1900 */
[----:B------:R1:W5:Y:S04]  /*1c80*/  LDG.E R168, [R12.64+0x100] ;  /* 0x000100240ca87981 */ /* 0x000368000c1e1900 */
[----:B------:R1:W5:Y:S01]  /*1c90*/  LDG.E R167, [R12.64+0x120] ;  /* 0x000120240ca77981 */ /* 0x000362000c1e1900 */
[----:B------:R-:W-:Y:S01]  /*1ca0*/  IMAD R2, R2, c[0x0][0x1c0], R9 ;  /* 0x0000700002027a24 */ /* 0x000fe200078e0209 */
[----:B------:R-:W-:Y:S01]  /*1cb0*/  LEA.HI R9, R0, R7, RZ, 0x7 ;  /* 0x0000000700097211 */ /* 0x000fe200078f38ff */
[----:B------:R-:W-:Y:S01]  /*1cc0*/  IMAD.U32 R0, RZ, RZ, UR32 ;  /* 0x00000020ff007e24 */ /* 0x000fe2000f8e00ff */
[----:B------:R-:W-:Y:S01]  /*1cd0*/  SHF.R.S32.HI R166, RZ, 0x1f, R178 ;  /* 0x0000001fffa67819 */ /* 0x000fe200000114b2 */
[----:B------:R-:W-:Y:S01]  /*1ce0*/  IMAD.SHL.U32 R7, R2, 0x20, RZ ;  /* 0x0000002002077824 */ /* 0x000fe200078e00ff */
[----:B------:R-:W-:Y:S01]  /*1cf0*/  SHF.R.S32.HI R9, RZ, 0x7, R9 ;  /* 0x00000007ff097819 */ /* 0x000fe20000011409 */
[----:B------:R-:W-:Y:S01]  /*1d00*/  IMAD.MOV.U32 R164, RZ, RZ, R162 ;  /* 0x000000ffffa47224 */ /* 0x000fe200078e00a2 */
[----:B------:R-:W-:Y:S01]  /*1d10*/  IADD3 R2, R145, 0x1000, RZ ;  /* 0x0000100091027810 */ /* 0x000fe20007ffe0ff */
[----:B------:R-:W-:-:S02]  /*1d20*/  IMAD.MOV.U32 R95, RZ, RZ, RZ ;  /* 0x000000ffff5f7224 */ /* 0x000fc400078e00ff */
[----:B------:R-:W-:Y:S01]  /*1d30*/  IMAD R0, R0, 0x2, R9 ;  /* 0x0000000200007824 */ /* 0x000fe200078e0209 */
[----:B------:R-:W-:-:S03]  /*1d40*/  SEL R2, R2, R145, !P0 ;  /* 0x0000009102027207 */ /* 0x000fc60004000000 */
[----:B------:R-:W-:Y:S02]  /*1d50*/  IMAD.SHL.U32 R0, R0, 0x2, RZ ;  /* 0x0000000200007824 */ /* 0x000fe400078e00ff */
[----:B------:R-:W-:Y:S01]  /*1d60*/  IMAD.SHL.U32 R136, R2, 0x2, RZ ;  /* 0x0000000202887824 */ /* 0x000fe200078e00ff */
[----:B--2---:R2:W4:Y:S01]  /*1d70*/  R2UR UR26, R5 ;  /* 0x00000000051a73c2 */ /* 0x00452200000e0000 */
[----:B---3--:R-:W-:Y:S02]  /*1d80*/  IADD3 R178, P2, P1, R7, R10, R178 ;  /* 0x0000000a07b27210 */ /* 0x008fe4000795e0b2 */
[----:B------:R-:W-:-:S05]  /*1d90*/  SHF.R.S32.HI R7, RZ, 0x1f, R7 ;  /* 0x0000001fff077819 */ /* 0x000fca0000011407 */
[----:B------:R-:W3:Y:S01]  /*1da0*/  R2UR UR27, R4 ;  /* 0x00000000041b73c2 */ /* 0x000ee200000e0000 */
[----:B------:R-:W-:Y:S02]  /*1db0*/  IADD3.X R166, R7, R11, R166, P2, P1 ;  /* 0x0000000b07a67210 */ /* 0x000fe400017e24a6 */
[----:B--2---:R-:W-:Y:S02]  /*1dc0*/  IADD3 R5, R144, 0x1000, RZ ;  /* 0x0000100090057810 */ /* 0x004fe40007ffe0ff */
[----:B----4-:R-:W-:Y:S02]  /*1dd0*/  LOP3.LUT R7, R0, UR26, RZ, 0x3c, !PT ;  /* 0x0000001a00077c12 */ /* 0x010fe4000f8e3cff */
[----:B------:R-:W-:-:S05]  /*1de0*/  SEL R5, R5, R144, !P0 ;  /* 0x0000009005057207 */ /* 0x000fca0004000000 */
[----:B------:R-:W-:Y:S01]  /*1df0*/  IMAD.SHL.U32 R137, R5, 0x2, RZ ;  /* 0x0000000205897824 */ /* 0x000fe200078e00ff */
[----:B------:R-:W-:Y:S02]  /*1e00*/  IADD3 R5, R0, 0x1, RZ ;  /* 0x0000000100057810 */ /* 0x000fe40007ffe0ff */
[----:B---3--:R-:W-:Y:S02]  /*1e10*/  LOP3.LUT R166, R166, UR27, RZ, 0x3c, !PT ;  /* 0x0000001ba6a67c12 */ /* 0x008fe4000f8e3cff */
[----:B------:R-:W-:Y:S02]  /*1e20*/  LOP3.LUT R5, R5, UR26, RZ, 0x3c, !PT ;  /* 0x0000001a05057c12 */ /* 0x000fe4000f8e3cff */
[----:B-1----:R-:W-:Y:S01]  /*1e30*/  MOV R162, c[0x0][0x22c] ;  /* 0x00008b0000a27a02 */ /* 0x002fe20000000f00 */
[----:B------:R-:W-:Y:S01]  /*1e40*/  IMAD.WIDE.U32 R178, R178, -0x2daee0ad, RZ ;  /* 0xd2511f53b2b27825 */ /* 0x000fe200078e00ff */
[----:B------:R-:W-:-:S03]  /*1e50*/  SHF.L.U32 R2, R145, 0x1, RZ ;  /* 0x0000000191027819 */ /* 0x000fc600000006ff */
[----:B------:R-:W-:Y:S01]  /*1e60*/  IMAD R162, R162, c[0x0][0x1c0], RZ ;  /* 0x00007000a2a27a24 */ /* 0x000fe200078e02ff */
[C---:B------:R-:W-:Y:S02]  /*1e70*/  LOP3.LUT R176, R179.reuse, R7, RZ, 0x3c, !PT ;  /* 0x00000007b3b07212 */ /* 0x040fe400078e3cff */
[----:B------:R-:W-:Y:S02]  /*1e80*/  LOP3.LUT R174, R179, R5, RZ, 0x3c, !PT ;  /* 0x00000005b3ae7212 */ /* 0x000fe400078e3cff */
[----:B------:R-:W-:Y:S01]  /*1e90*/  IADD3 R0, R2, R143, RZ ;  /* 0x0000008f02007210 */ /* 0x000fe20007ffe0ff */
[----:B------:R-:W-:Y:S01]  /*1ea0*/  IMAD.WIDE.U32 R176, R176, -0x326172a9, RZ ;  /* 0xcd9e8d57b0b07825 */ /* 0x000fe200078e00ff */
[----:B------:R-:W-:-:S03]  /*1eb0*/  LEA R162, -R162, RZ, 0x7 ;  /* 0x000000ffa2a27211 */ /* 0x000fc600078e39ff */
[----:B------:R-:W-:-:S04]  /*1ec0*/  IMAD.WIDE.U32 R174, R174, -0x326172a9, RZ ;  /* 0xcd9e8d57aeae7825 */ /* 0x000fc800078e00ff */
.L_x_1052:
        /* <DEDUP_REMOVED lines=8> */
[----:B------:R-:W-:Y:S01]  /*1f50*/  FMUL.FTZ R165, R167, 1.4426950216293334961 ;  /* 0x3fb8aa3ba7a57820 */ /* 0x000fe20000410000 */
[----:B------:R-:W-:Y:S01]  /*1f60*/  FSEL R246, R246, RZ, P0 ;  /* 0x000000fff6f67208 */ /* 0x000fe20000000000 */
[----:B------:R-:W-:Y:S01]  /*1f70*/  FMUL.FTZ R249, R168, 1.4426950216293334961 ;  /* 0x3fb8aa3ba8f97820 */ /* 0x000fe20000410000 */
[----:B------:R-:W-:Y:S01]  /*1f80*/  FSETP.NEU.FTZ.AND P0, PT, R169, -INF , PT ;  /* 0xff800000a900780b */ /* 0x000fe20003f1d000 */
[----:B------:R-:W-:Y:S01]  /*1f90*/  IMAD R202, R173, 0x8, R148 ;  /* 0x00000008adca7824 */ /* 0x000fe200078e0294 */
[----:B------:R-:W-:Y:S02]  /*1fa0*/  UIADD3 UR24, UR26, -0x4498517b, URZ ;  /* 0xbb67ae851a187890 */ /* 0x000fe4000fffe03f */
[----:B------:R-:W-:Y:S01]  /*1fb0*/  FSEL R252, R252, RZ, P0 ;  /* 0x000000fffcfc7208 */ /* 0x000fe20000000000 */
[----:B------:R-:W-:Y:S01]  /*1fc0*/  IMAD.WIDE.U32 R222, R202, -0x326172a9, RZ ;  /* 0xcd9e8d57cade7825 */ /* 0x000fe200078e00ff */
[----:B------:R-:W-:Y:S02]  /*1fd0*/  FSETP.NEU.FTZ.AND P0, PT, R168, -INF , PT ;  /* 0xff800000a800780b */ /* 0x000fe40003f1d000 */
[----:B------:R-:W-:Y:S02]  /*1fe0*/  IADD3 R202, R202, 0x4, RZ ;  /* 0x00000004caca7810 */ /* 0x000fe40007ffe0ff */
[----:B------:R-:W-:Y:S02]  /*1ff0*/  FSEL R249, R249, RZ, P0 ;  /* 0x000000fff9f97208 */ /* 0x000fe40000000000 */
[----:B------:R-:W-:Y:S01]  /*2000*/  FSETP.NEU.FTZ.AND P0, PT, R167, -INF , PT ;  /* 0xff800000a700780b */ /* 0x000fe20003f1d000 */
[----:B------:R-:W-:Y:S01]  /*2010*/  IMAD.WIDE.U32 R238, R202, -0x326172a9, RZ ;  /* 0xcd9e8d57caee7825 */ /* 0x000fe200078e00ff */
[-C--:B------:R-:W-:Y:S01]  /*2020*/  LOP3.LUT R232, R223, R166.reuse, RZ, 0x3c, !PT ;  /* 0x000000a6dfe87212 */ /* 0x080fe200078e3cff */
[----:B------:R-:W-:Y:S04]  /*2030*/  DEPBAR.LE SB0, 0x0 ;  /* 0x000080000000791a */ /* 0x000fe80000000000 */
[--C-:B------:R-:W-:Y:S01]  /*2040*/  LOP3.LUT R220, R177, UR22, R222.reuse, 0x96, !PT ;  /* 0x00000016b1dc7c12 */ /* 0x100fe2000f8e96de */
[----:B------:R-:W-:Y:S01]  /*2050*/  BAR.SYNC.DEFER_BLOCKING 0x0 ;  /* 0x0000000000007b1d */ /* 0x000fe20000010000 */
[----:B------:R-:W-:Y:S01]  /*2060*/  LOP3.LUT R222, R175, UR22, R222, 0x96, !PT ;  /* 0x00000016afde7c12 */ /* 0x000fe2000f8e96de */
[----:B------:R-:W-:Y:S01]  /*2070*/  IMAD.WIDE.U32 R232, R232, -0x2daee0ad, RZ ;  /* 0xd2511f53e8e87825 */ /* 0x000fe200078e00ff */
[----:B------:R-:W-:Y:S02]  /*2080*/  LOP3.LUT R208, R239, R166, RZ, 0x3c, !PT ;  /* 0x000000a6efd07212 */ /* 0x000fe400078e3cff */
[--C-:B------:R-:W-:Y:S01]  /*2090*/  LOP3.LUT R216, R177, UR22, R238.reuse, 0x96, !PT ;  /* 0x00000016b1d87c12 */ /* 0x100fe2000f8e96ee */
[----:B------:R-:W-:Y:S01]  /*20a0*/  IMAD.WIDE.U32 R220, R220, -0x2daee0ad, RZ ;  /* 0xd2511f53dcdc7825 */ /* 0x000fe200078e00ff */
[----:B------:R-:W-:Y:S01]  /*20b0*/  LOP3.LUT R238, R175, UR22, R238, 0x96, !PT ;  /* 0x00000016afee7c12 */ /* 0x000fe2000f8e96ee */
[----:B------:R-:W-:Y:S01]  /*20c0*/  UIADD3 UR22, UR27, 0x3c6ef372, URZ ;  /* 0x3c6ef3721b167890 */ /* 0x000fe2000fffe03f */
[----:B------:R-:W-:Y:S01]  /*20d0*/  LOP3.LUT R210, R178, UR24, RZ, 0x3c, !PT ;  /* 0x00000018b2d27c12 */ /* 0x000fe2000f8e3cff */
[----:B------:R-:W-:Y:S01]  /*20e0*/  IMAD.WIDE.U32 R218, R208, -0x2daee0ad, RZ ;  /* 0xd2511f53d0da7825 */ /* 0x000fe200078e00ff */
[----:B------:R-:W-:Y:S01]  /*20f0*/  LOP3.LUT R240, R221, UR23, R232, 0x96, !PT ;  /* 0x00000017ddf07c12 */ /* 0x000fe2000f8e96e8 */
[----:B------:R-:W-:Y:S01]  /*2100*/  UIADD3 UR24, UR26, 0x32370b8f, URZ ;  /* 0x32370b8f1a187890 */ /* 0x000fe2000fffe03f */
[----:B------:R-:W-:Y:S01]  /*2110*/  LOP3.LUT R209, R210, R233, RZ, 0x3c, !PT ;  /* 0x000000e9d2d17212 */ /* 0x000fe200078e3cff */
[----:B------:R-:W-:Y:S01]  /*2120*/  IMAD.WIDE.U32 R216, R216, -0x2daee0ad, RZ ;  /* 0xd2511f53d8d87825 */ /* 0x000fe200078e00ff */
[----:B------:R-:W-:Y:S03]  /*2130*/  LOP3.LUT R210, R210, R219, RZ, 0x3c, !PT ;  /* 0x000000dbd2d27212 */ /* 0x000fe600078e3cff */
[----:B------:R-:W-:Y:S01]  /*2140*/  IMAD.WIDE.U32 R222, R222, -0x2daee0ad, RZ ;  /* 0xd2511f53dede7825 */ /* 0x000fe200078e00ff */
[----:B------:R-:W-:Y:S03]  /*2150*/  LOP3.LUT R228, R217, UR23, R218, 0x96, !PT ;  /* 0x00000017d9e47c12 */ /* 0x000fe6000f8e96da */
[----:B------:R-:W-:Y:S01]  /*2160*/  IMAD.WIDE.U32 R238, R238, -0x2daee0ad, RZ ;  /* 0xd2511f53eeee7825 */ /* 0x000fe200078e00ff */
[----:B------:R-:W-:Y:S01]  /*2170*/  LOP3.LUT R232, R223, UR23, R232, 0x96, !PT ;  /* 0x00000017dfe87c12 */ /* 0x000fe2000f8e96e8 */
[----:B------:R-:W-:Y:S02]  /*2180*/  LDSM.16.M88.4 R100, [R136] ;  /* 0x000000008864783b */ /* 0x000fe40000000200 */
[----:B------:R-:W-:Y:S01]  /*2190*/  IMAD.WIDE.U32 R224, R209, -0x326172a9, RZ ;  /* 0xcd9e8d57d1e07825 */ /* 0x000fe200078e00ff */
[----:B------:R-:W-:Y:S01]  /*21a0*/  LOP3.LUT R218, R239, UR23, R218, 0x96, !PT ;  /* 0x00000017efda7c12 */ /* 0x000fe2000f8e96da */
[----:B------:R-:W-:Y:S02]  /*21b0*/  UIADD3 UR23, UR27, -0x255992d5, URZ ;  /* 0xdaa66d2b1b177890 */ /* 0x000fe4000fffe03f */
[----:B------:R-:W-:Y:S01]  /*21c0*/  IMAD.WIDE.U32 R240, R240, -0x326172a9, RZ ;  /* 0xcd9e8d57f0f07825 */ /* 0x000fe200078e00ff */
[----:B------:R-:W-:Y:S01]  /*21d0*/  LOP3.LUT R211, R225, UR22, R174, 0x96, !PT ;  /* 0x00000016e1d37c12 */ /* 0x000fe2000f8e96ae */
[----:B------:R-:W1:Y:S02]  /*21e0*/  LDSM.16.M88.4 R104, [R142+0x6000] ;  /* 0x006000008e68783b */ /* 0x000e640000000200 */
[----:B------:R-:W-:Y:S01]  /*21f0*/  IMAD.WIDE.U32 R236, R210, -0x326172a9, RZ ;  /* 0xcd9e8d57d2ec7825 */ /* 0x000fe200078e00ff */
[----:B------:R-:W-:Y:S03]  /*2200*/  LOP3.LUT R226, R241, UR23, R224, 0x96, !PT ;  /* 0x00000017f1e27c12 */ /* 0x000fe6000f8e96e0 */
[----:B------:R-:W-:Y:S01]  /*2210*/  IMAD.WIDE.U32 R234, R211, -0x2daee0ad, RZ ;  /* 0xd2511f53d3ea7825 */ /* 0x000fe200078e00ff */
[----:B------:R-:W-:Y:S01]  /*2220*/  LOP3.LUT R214, R237, UR22, R176, 0x96, !PT ;  /* 0x00000016edd67c12 */ /* 0x000fe2000f8e96b0 */
[----:B------:R-:W2:Y:S02]  /*2230*/  LDSM.16.M88.4 R108, [R136+0x1000] ;  /* 0x00100000886c783b */ /* 0x000ea40000000200 */
[----:B------:R-:W-:Y:S04]  /*2240*/  IMAD.WIDE.U32 R226, R226, -0x2daee0ad, RZ ;  /* 0xd2511f53e2e27825 */ /* 0x000fe800078e00ff */
[----:B------:R-:W-:Y:S02]  /*2250*/  IMAD.WIDE.U32 R228, R228, -0x326172a9, RZ ;  /* 0xcd9e8d57e4e47825 */ /* 0x000fe400078e00ff */
[----:B------:R-:W3:Y:S02]  /*2260*/  LDSM.16.M88.4 R112, [R142+0x6400] ;  /* 0x006400008e70783b */ /* 0x000ee40000000200 */
[----:B------:R-:W-:Y:S01]  /*2270*/  IMAD.WIDE.U32 R232, R232, -0x326172a9, RZ ;  /* 0xcd9e8d57e8e87825 */ /* 0x000fe200078e00ff */
[----:B------:R-:W-:Y:S03]  /*2280*/  LOP3.LUT R230, R229, UR23, R236, 0x96, !PT ;  /* 0x00000017e5e67c12 */ /* 0x000fe6000f8e96ec */
[----:B------:R-:W-:Y:S01]  /*2290*/  IMAD.WIDE.U32 R218, R218, -0x326172a9, RZ ;  /* 0xcd9e8d57dada7825 */ /* 0x000fe200078e00ff */
[----:B------:R-:W-:Y:S01]  /*22a0*/  LOP3.LUT R224, R233, UR23, R224, 0x96, !PT ;  /* 0x00000017e9e07c12 */ /* 0x000fe2000f8e96e0 */
[----:B------:R-:W4:Y:S02]  /*22b0*/  LDSM.16.M88.4 R116, [R142+0x6800] ;  /* 0x006800008e74783b */ /* 0x000f240000000200 */
[----:B------:R-:W-:Y:S01]  /*22c0*/  IMAD.WIDE.U32 R230, R230, -0x2daee0ad, RZ ;  /* 0xd2511f53e6e67825 */ /* 0x000fe200078e00ff */
[----:B------:R-:W-:Y:S01]  /*22d0*/  LOP3.LUT R236, R219, UR23, R236, 0x96, !PT ;  /* 0x00000017dbec7c12 */ /* 0x000fe2000f8e96ec */
[----:B------:R-:W-:Y:S04]  /*22e0*/  UIADD3 UR23, UR27, 0x78dde6e4, URZ ;  /* 0x78dde6e41b177890 */ /* 0x000fe8000fffe03f */
[----:B------:R-:W3:Y:S01]  /*22f0*/  LDSM.16.M88.4 R120, [R142+0x6c00] ;  /* 0x006c00008e78783b */ /* 0x000ee20000000200 */
[-C--:B-1----:R-:W-:Y:S07]  /*2300*/  HMMA.16816.F32 R4, R100, R104.reuse, RZ ;  /* 0x000000686404723c */ /* 0x082fee00000018ff */
[----:B------:R-:W-:Y:S01]  /*2310*/  LDSM.16.M88.4 R124, [R146] ;  /* 0x00000000927c783b */ /* 0x000fe20000000200 */
[C---:B--2---:R-:W-:Y:S07]  /*2320*/  HMMA.16816.F32 R8, R108.reuse, R104, RZ ;  /* 0x000000686c08723c */ /* 0x044fee00000018ff */
[----:B------:R-:W1:Y:S01]  /*2330*/  LDSM.16.M88.4 R128, [R135+0x6000] ;  /* 0x006000008780783b */ /* 0x000e620000000200 */
[-C--:B------:R-:W-:Y:S08]  /*2340*/  HMMA.16816.F32 R12, R108, R106.reuse, RZ ;  /* 0x0000006a6c0c723c */ /* 0x080ff000000018ff */
[C---:B------:R-:W-:Y:S01]  /*2350*/  HMMA.16816.F32 R16, R100.reuse, R106, RZ ;  /* 0x0000006a6410723c */ /* 0x040fe200000018ff */
[----:B------:R-:W-:Y:S07]  /*2360*/  LDSM.16.M88.4 R104, [R135+0x6400] ;  /* 0x006400008768783b */ /* 0x000fee0000000200 */
        /* <DEDUP_REMOVED lines=12> */
[----:B------:R-:W2:Y:S07]  /*2430*/  LDSM.16.M88.4 R100, [R146+0x1000] ;  /* 0x001000009264783b */ /* 0x000eae0000000200 */
[-C--:B-1----:R-:W-:Y:S11]  /*2440*/  HMMA.16816.F32 R4, R124, R128.reuse, R4 ;  /* 0x000000807c04723c */ /* 0x082ff60000001804 */
[----:B------:R-:W-:Y:S11]  /*2450*/  @!UPT UIADD3 URZ, URZ, URZ, URZ ;  /* 0x0000003f3f3ff290 */ /* 0x000ff6000fffe03f */
[----:B------:R-:W-:Y:S02]  /*2460*/  @!UPT UIADD3 URZ, URZ, URZ, URZ ;  /* 0x0000003f3f3ff290 */ /* 0x000fe4000fffe03f */
[----:B------:R-:W-:Y:S01]  /*2470*/  FFMA.FTZ R189, R5, c[0x0][0x23c], -R246 ;  /* 0x00008f0005bd7a23 */ /* 0x000fe200000108f6 */
[----:B------:R-:W-:Y:S01]  /*2480*/  FSEL R5, R165, RZ, P0 ;  /* 0x000000ffa5057208 */ /* 0x000fe20000000000 */
[----:B------:R-:W-:Y:S01]  /*2490*/  IMAD.MOV.U32 R165, RZ, RZ, R163 ;  /* 0x000000ffffa57224 */ /* 0x000fe200078e00a3 */
[----:B------:R-:W-:Y:S01]  /*24a0*/  LEA R212, P0, R147, R164, 0x2 ;  /* 0x000000a493d47211 */ /* 0x000fe200078010ff */
[--C-:B------:R-:W-:Y:S02]  /*24b0*/  FFMA.FTZ R188, R6, c[0x0][0x23c], -R252.reuse ;  /* 0x00008f0006bc7a23 */ /* 0x100fe400000108fc */
[----:B------:R-:W-:Y:S01]  /*24c0*/  FFMA.FTZ R191, R7, c[0x0][0x23c], -R252 ;  /* 0x00008f0007bf7a23 */ /* 0x000fe200000108fc */
[----:B------:R-:W-:Y:S01]  /*24d0*/  LEA.HI.X.SX32 R213, R147, R165, 0x2, P0 ;  /* 0x000000a593d57211 */ /* 0x000fe200000f16ff */
[----:B------:R-:W-:Y:S01]  /*24e0*/  FFMA.FTZ R172, R4, c[0x0][0x23c], -R246 ;  /* 0x00008f0004ac7a23 */ /* 0x000fe200000108f6 */
[C---:B--2---:R-:W-:Y:S01]  /*24f0*/  HMMA.16816.F32 R8, R100.reuse, R128, R8 ;  /* 0x000000806408723c */ /* 0x044fe20000001808 */
[----:B------:R-:W-:Y:S02]  /*2500*/  MUFU.EX2 R189, R189 ;  /* 0x000000bd00bd7308 */ /* 0x000fe40000000800 */
[----:B------:R1:W2:Y:S04]  /*2510*/  LDG.E R207, [R212.64] ;  /* 0x00000024d4cf7981 */ /* 0x0002a8000c1e1900 */
[----:B------:R1:W3:Y:S01]  /*2520*/  LDG.E R206, [R212.64+0x20] ;  /* 0x00002024d4ce7981 */ /* 0x0002e2000c1e1900 */
[-C--:B------:R-:W-:Y:S03]  /*2530*/  HMMA.16816.F32 R12, R100, R130.reuse, R12 ;  /* 0x00000082640c723c */ /* 0x080fe6000000180c */
[----:B------:R1:W4:Y:S01]  /*2540*/  LDG.E R205, [R212.64+0x100] ;  /* 0x00010024d4cd7981 */ /* 0x000322000c1e1900 */
[----:B------:R-:W1:Y:S03]  /*2550*/  MUFU.EX2 R172, R172 ;  /* 0x000000ac00ac7308 */ /* 0x000e660000000800 */
[----:B------:R1:W2:Y:S01]  /*2560*/  LDG.E R204, [R212.64+0x120] ;  /* 0x00012024d4cc7981 */ /* 0x0002a2000c1e1900 */
[C---:B------:R-:W-:Y:S06]  /*2570*/  HMMA.16816.F32 R16, R124.reuse, R130, R16 ;  /* 0x000000827c10723c */ /* 0x040fec0000001810 */
[----:B------:R-:W1:Y:S02]  /*2580*/  MUFU.EX2 R191, R191 ;  /* 0x000000bf00bf7308 */ /* 0x000e640000000800 */
[-C--:B------:R-:W-:Y:S01]  /*2590*/  HMMA.16816.F32 R20, R124, R104.reuse, R20 ;  /* 0x000000687c14723c */ /* 0x080fe20000001814 */
[--C-:B------:R-:W-:Y:S03]  /*25a0*/  FFMA.FTZ R192, R10, c[0x0][0x23c], -R5.reuse ;  /* 0x00008f000ac07a23 */ /* 0x100fe60000010805 */
[----:B------:R-:W-:Y:S02]  /*25b0*/  FFMA.FTZ R195, R11, c[0x0][0x23c], -R5 ;  /* 0x00008f000bc37a23 */ /* 0x000fe40000010805 */
[--C-:B------:R-:W-:Y:S02]  /*25c0*/  FFMA.FTZ R193, R9, c[0x0][0x23c], -R249.reuse ;  /* 0x00008f0009c17a23 */ /* 0x100fe400000108f9 */
[C---:B------:R-:W-:Y:S01]  /*25d0*/  HMMA.16816.F32 R24, R100.reuse, R104, R24 ;  /* 0x000000686418723c */ /* 0x040fe20000001818 */
[----:B------:R-:W-:Y:S01]  /*25e0*/  FFMA.FTZ R197, R13, c[0x0][0x23c], -R249 ;  /* 0x00008f000dc57a23 */ /* 0x000fe200000108f9 */
[----:B------:R-:W-:Y:S02]  /*25f0*/  MUFU.EX2 R188, R188 ;  /* 0x000000bc00bc7308 */ /* 0x000fe40000000800 */
[----:B------:R-:W-:Y:S02]  /*2600*/  FFMA.FTZ R196, R14, c[0x0][0x23c], -R5 ;  /* 0x00008f000ec47a23 */ /* 0x000fe40000010805 */
[----:B------:R-:W-:Y:S01]  /*2610*/  FFMA.FTZ R194, R12, c[0x0][0x23c], -R249 ;  /* 0x00008f000cc27a23 */ /* 0x000fe200000108f9 */
[----:B-1----:R-:W-:Y:S01]  /*2620*/  LOP3.LUT R212, R225, UR22, R176, 0x96, !PT ;  /* 0x00000016e1d47c12 */ /* 0x002fe2000f8e96b0 */
[-C--:B------:R-:W-:Y:S01]  /*2630*/  HMMA.16816.F32 R28, R100, R106.reuse, R28 ;  /* 0x0000006a641c723c */ /* 0x080fe2000000181c */
[----:B------:R-:W-:Y:S03]  /*2640*/  LOP3.LUT R213, R235, UR24, R222, 0x96, !PT ;  /* 0x00000018ebd57c12 */ /* 0x000fe6000f8e96de */
[----:B------:R-:W-:Y:S01]  /*2650*/  IMAD.WIDE.U32 R242, R212, -0x2daee0ad, RZ ;  /* 0xd2511f53d4f27825 */ /* 0x000fe200078e00ff */
[----:B------:R-:W-:Y:S01]  /*2660*/  LOP3.LUT R212, R237, UR22, R174, 0x96, !PT ;  /* 0x00000016edd47c12 */ /* 0x000fe2000f8e96ae */
[----:B------:R-:W-:Y:S01]  /*2670*/  UIADD3 UR22, UR27, 0x1715609d, URZ ;  /* 0x1715609d1b167890 */ /* 0x000fe2000fffe03f */
[----:B------:R-:W-:Y:S01]  /*2680*/  MUFU.EX2 R193, R193 ;  /* 0x000000c100c17308 */ /* 0x000fe20000000800 */
[C---:B------:R-:W-:Y:S01]  /*2690*/  HMMA.16816.F32 R32, R124.reuse, R106, R32 ;  /* 0x0000006a7c20723c */ /* 0x040fe20000001820 */
[----:B------:R-:W-:Y:S01]  /*26a0*/  LOP3.LUT R215, R243, UR24, R220, 0x96, !PT ;  /* 0x00000018f3d77c12 */ /* 0x000fe2000f8e96dc */
[----:B------:R-:W1:Y:S02]  /*26b0*/  LDSM.16.M88.4 R104, [R135+0x6800] ;  /* 0x006800008768783b */ /* 0x000e640000000200 */
[----:B------:R-:W-:Y:S01]  /*26c0*/  LOP3.LUT R220, R227, UR25, R242, 0x96, !PT ;  /* 0x00000019e3dc7c12 */ /* 0x000fe2000f8e96f2 */
[----:B------:R-:W-:Y:S04]  /*26d0*/  IMAD.WIDE.U32 R242, R212, -0x2daee0ad, RZ ;  /* 0xd2511f53d4f27825 */ /* 0x000fe800078e00ff */
[----:B------:R-:W-:Y:S01]  /*26e0*/  FFMA.FTZ R217, R27, c[0x0][0x23c], -R5 ;  /* 0x00008f001bd97a23 */ /* 0x000fe20000010805 */
[----:B------:R-:W-:Y:S02]  /*26f0*/  MUFU.EX2 R192, R192 ;  /* 0x000000c000c07308 */ /* 0x000fe40000000800 */
[----:B------:R-:W-:Y:S01]  /*2700*/  IMAD.WIDE.U32 R222, R214, -0x2daee0ad, RZ ;  /* 0xd2511f53d6de7825 */ /* 0x000fe200078e00ff */
[----:B------:R-:W-:Y:S03]  /*2710*/  LOP3.LUT R214, R243, UR24, R238, 0x96, !PT ;  /* 0x00000018f3d67c12 */ /* 0x000fe6000f8e96ee */
[----:B------:R-:W-:Y:S01]  /*2720*/  IMAD.WIDE.U32 R244, R213, -0x326172a9, RZ ;  /* 0xcd9e8d57d5f47825 */ /* 0x000fe200078e00ff */
[----:B------:R-:W-:Y:S01]  /*2730*/  LOP3.LUT R216, R223, UR24, R216, 0x96, !PT ;  /* 0x00000018dfd87c12 */ /* 0x000fe2000f8e96d8 */
[----:B------:R-:W-:Y:S01]  /*2740*/  UIADD3 UR24, UR26, 0x646e171e, URZ ;  /* 0x646e171e1a187890 */ /* 0x000fe2000fffe03f */
[----:B------:R-:W-:Y:S01]  /*2750*/  LOP3.LUT R222, R231, UR25, R222, 0x96, !PT ;  /* 0x00000019e7de7c12 */ /* 0x000fe2000f8e96de */
[----:B------:R-:W-:Y:S01]  /*2760*/  FFMA.FTZ R227, R28, c[0x0][0x23c], -R249 ;  /* 0x00008f001ce37a23 */ /* 0x000fe200000108f9 */
[----:B------:R-:W-:Y:S01]  /*2770*/  LOP3.LUT R219, R245, UR23, R232, 0x96, !PT ;  /* 0x00000017f5db7c12 */ /* 0x000fe2000f8e96e8 */
        /* <DEDUP_REMOVED lines=12> */
[----:B------:R-:W-:Y:S01]  /*2840*/  UIADD3 UR23, UR26, -0x56f99767, URZ ;  /* 0xa90668991a177890 */ /* 0x000fe2000fffe03f */
[-C--:B-1----:R-:W-:Y:S01]  /*2850*/  HMMA.16816.F32 R36, R124, R104.reuse, R36 ;  /* 0x000000687c24723c */ /* 0x082fe20000001824 */
[----:B------:R-:W-:Y:S01]  /*2860*/  IMAD.WIDE.U32 R234, R234, -0x326172a9, RZ ;  /* 0xcd9e8d57eaea7825 */ /* 0x000fe200078e00ff */
[----:B------:R-:W-:Y:S01]  /*2870*/  LOP3.LUT R238, R237, UR25, R242, 0x96, !PT ;  /* 0x00000019edee7c12 */ /* 0x000fe2000f8e96f2 */
[----:B------:R-:W-:Y:S02]  /*2880*/  MUFU.EX2 R165, R203 ;  /* 0x000000cb00a57308 */ /* 0x000fe40000000800 */
[----:B------:R-:W-:Y:S01]  /*2890*/  IMAD.WIDE.U32 R222, R222, -0x326172a9, RZ ;  /* 0xcd9e8d57dede7825 */ /* 0x000fe200078e00ff */
[----:B------:R-:W-:Y:S02]  /*28a0*/  LOP3.LUT R216, R235, UR22, R244, 0x96, !PT ;  /* 0x00000016ebd87c12 */ /* 0x000fe4000f8e96f4 */
[C---:B------:R-:W-:Y:S01]  /*28b0*/  HMMA.16816.F32 R40, R100.reuse, R104, R40 ;  /* 0x000000686428723c */ /* 0x040fe20000001828 */
[----:B------:R-:W-:Y:S03]  /*28c0*/  IMAD.WIDE.U32 R242, R215, -0x2daee0ad, RZ ;  /* 0xd2511f53d7f27825 */ /* 0x000fe600078e00ff */
[----:B------:R-:W-:Y:S01]  /*28d0*/  LOP3.LUT R217, R223, UR22, R240, 0x96, !PT ;  /* 0x00000016dfd97c12 */ /* 0x000fe2000f8e96f0 */
[----:B------:R-:W-:Y:S01]  /*28e0*/  IMAD.WIDE.U32 R220, R220, -0x326172a9, RZ ;  /* 0xcd9e8d57dcdc7825 */ /* 0x000fe200078e00ff */
[----:B------:R-:W-:Y:S01]  /*28f0*/  LOP3.LUT R223, R243, UR23, R226, 0x96, !PT ;  /* 0x00000017f3df7c12 */ /* 0x000fe2000f8e96e2 */
[----:B------:R-:W-:Y:S01]  /*2900*/  MUFU.EX2 R195, R195 ;  /* 0x000000c300c37308 */ /* 0x000fe20000000800 */
[-C--:B------:R-:W-:Y:S01]  /*2910*/  HMMA.16816.F32 R44, R100, R106.reuse, R44 ;  /* 0x0000006a642c723c */ /* 0x080fe2000000182c */
[--C-:B------:R-:W-:Y:S03]  /*2920*/  FFMA.FTZ R227, R30, c[0x0][0x23c], -R5.reuse ;  /* 0x00008f001ee37a23 */ /* 0x100fe60000010805 */
[----:B------:R-:W-:Y:S01]  /*2930*/  LOP3.LUT R221, R221, UR22, R250, 0x96, !PT ;  /* 0x00000016dddd7c12 */ /* 0x000fe2000f8e96fa */
[----:B------:R-:W-:Y:S02]  /*2940*/  FFMA.FTZ R226, R31, c[0x0][0x23c], -R5 ;  /* 0x00008f001fe27a23 */ /* 0x000fe40000010805 */
[----:B------:R-:W-:Y:S01]  /*2950*/  IMAD.WIDE.U32 R6, R217, -0x2daee0ad, RZ ;  /* 0xd2511f53d9067825 */ /* 0x000fe200078e00ff */
[C---:B------:R-:W-:Y:S01]  /*2960*/  HMMA.16816.F32 R48, R124.reuse, R106, R48 ;  /* 0x0000006a7c30723c */ /* 0x040fe20000001830 */
[----:B------:R-:W-:Y:S03]  /*2970*/  MUFU.EX2 R217, R226 ;  /* 0x000000e200d97308 */ /* 0x000fe60000000800 */
[----:B------:R-:W-:Y:S01]  /*2980*/  LOP3.LUT R243, R6, 0xffff, RZ, 0xc0, !PT ;  /* 0x0000ffff06f37812 */ /* 0x000fe200078ec0ff */
[----:B------:R-:W-:Y:S03]  /*2990*/  IMAD.WIDE.U32 R250, R216, -0x2daee0ad, RZ ;  /* 0xd2511f53d8fa7825 */ /* 0x000fe600078e00ff */
[----:B------:R-:W-:Y:S01]  /*29a0*/  SHF.R.U32.HI R243, RZ, 0x8, R243 ;  /* 0x00000008fff37819 */ /* 0x000fe200000116f3 */
[----:B------:R-:W-:Y:S02]  /*29b0*/  IMAD.WIDE.U32 R240, R221, -0x2daee0ad, RZ ;  /* 0xd2511f53ddf07825 */ /* 0x000fe400078e00ff */
[----:B------:R1:W-:Y:S01]  /*29c0*/  MUFU.EX2 R216, R227 ;  /* 0x000000e300d87308 */ /* 0x0003e20000000800 */
[----:B------:R-:W-:Y:S01]  /*29d0*/  SHF.R.U32.HI R248, RZ, 0x10, R250 ;  /* 0x00000010fff87819 */ /* 0x000fe200000116fa */
[----:B------:R-:W-:Y:S01]  /*29e0*/  IMAD.WIDE.U32 R244, R219, -0x2daee0ad, RZ ;  /* 0xd2511f53dbf47825 */ /* 0x000fe200078e00ff */
[----:B------:R-:W-:Y:S02]  /*29f0*/  LOP3.LUT R229, R241, UR24, R242, 0x96, !PT ;  /* 0x00000018f1e57c12 */ /* 0x000fe4000f8e96f2 */
[----:B------:R-:W-:Y:S01]  /*2a00*/  SHF.R.U32.HI R221, RZ, 0x18, R240 ;  /* 0x00000018ffdd7819 */ /* 0x000fe200000116f0 */
[----:B------:R-:W-:Y:S01]  /*2a10*/  IMAD.WIDE.U32 R10, R225, -0x2daee0ad, RZ ;  /* 0xd2511f53e10a7825 */ /* 0x000fe200078e00ff */
[----:B------:R-:W-:Y:S02]  /*2a20*/  LOP3.LUT R233, R245, UR23, R224, 0x96, !PT ;  /* 0x00000017f5e97c12 */ /* 0x000fe4000f8e96e0 */
[----:B------:R-:W-:Y:S01]  /*2a30*/  LOP3.LUT R224, R240, 0xff, RZ, 0xc0, !PT ;  /* 0x000000fff0e07812 */ /* 0x000fe200078ec0ff */
[----:B------:R-:W-:Y:S01]  /*2a40*/  FFMA.FTZ R225, R32, c[0x0][0x23c], -R246 ;  /* 0x00008f0020e17a23 */ /* 0x000fe200000108f6 */
[----:B------:R-:W-:Y:S01]  /*2a50*/  SHF.R.U32.HI R237, RZ, 0x10, R240 ;  /* 0x00000010ffed7819 */ /* 0x000fe200000116f0 */
[--C-:B------:R-:W-:Y:S01]  /*2a60*/  FFMA.FTZ R198, R16, c[0x0][0x23c], -R246.reuse ;  /* 0x00008f0010c67a23 */ /* 0x100fe200000108f6 */
[----:B------:R-:W-:Y:S01]  /*2a70*/  LOP3.LUT R235, R240, 0xffff, RZ, 0xc0, !PT ;  /* 0x0000fffff0eb7812 */ /* 0x000fe200078ec0ff */
[----:B------:R-:W-:Y:S01]  /*2a80*/  FFMA.FTZ R48, R48, c[0x0][0x23c], -R246 ;  /* 0x00008f0030307a23 */ /* 0x000fe200000108f6 */
[----:B------:R-:W-:Y:S01]  /*2a90*/  LOP3.LUT R244, R251, UR24, R244, 0x96, !PT ;  /* 0x00000018fbf47c12 */ /* 0x000fe2000f8e96f4 */
[--C-:B------:R-:W-:Y:S01]  /*2aa0*/  FFMA.FTZ R50, R50, c[0x0][0x23c], -R252.reuse ;  /* 0x00008f0032327a23 */ /* 0x100fe200000108fc */
[C---:B------:R-:W-:Y:S01]  /*2ab0*/  LOP3.LUT R242, R250.reuse, 0xff, RZ, 0xc0, !PT ;  /* 0x000000fffaf27812 */ /* 0x040fe200078ec0ff */
[----:B------:R-:W-:Y:S01]  /*2ac0*/  FFMA.FTZ R51, R51, c[0x0][0x23c], -R252 ;  /* 0x00008f0033337a23 */ /* 0x000fe200000108fc */
[----:B------:R-:W-:Y:S01]  /*2ad0*/  SHF.R.U32.HI R240, RZ, 0x18, R250 ;  /* 0x00000018fff07819 */ /* 0x000fe200000116fa */
[----:B------:R-:W-:Y:S01]  /*2ae0*/  FFMA.FTZ R49, R49, c[0x0][0x23c], -R246 ;  /* 0x00008f0031317a23 */ /* 0x000fe200000108f6 */
[----:B------:R-:W-:Y:S01]  /*2af0*/  LOP3.LUT R247, R250, 0xffff, RZ, 0xc0, !PT ;  /* 0x0000fffffaf77812 */ /* 0x000fe200078ec0ff */
[----:B------:R-:W-:Y:S01]  /*2b00*/  IMAD.WIDE.U32 R250, R218, -0x2daee0ad, RZ ;  /* 0xd2511f53dafa7825 */ /* 0x000fe200078e00ff */
[----:B------:R-:W-:Y:S01]  /*2b10*/  LOP3.LUT R230, R11, UR23, R230, 0x96, !PT ;  /* 0x000000170be67c12 */ /* 0x000fe2000f8e96e6 */
[----:B------:R1:W1:Y:S01]  /*2b20*/  MUFU.EX2 R218, R225 ;  /* 0x000000e100da7308 */ /* 0x0002620000000800 */
[----:B------:R-:W-:Y:S01]  /*2b30*/  LOP3.LUT R245, R6, 0xff, RZ, 0xc0, !PT ;  /* 0x000000ff06f57812 */ /* 0x000fe200078ec0ff */
[----:B------:R-:W-:Y:S01]  /*2b40*/  IMAD.WIDE.U32 R238, R238, -0x326172a9, RZ ;  /* 0xcd9e8d57eeee7825 */ /* 0x000fe200078e00ff */
[----:B------:R-:W-:Y:S01]  /*2b50*/  LOP3.LUT R236, R251, UR23, R236, 0x96, !PT ;  /* 0x00000017fbec7c12 */ /* 0x000fe2000f8e96ec */
[----:B------:R-:W-:Y:S01]  /*2b60*/  UIADD3 UR23, UR27, -0x4ab325aa, URZ ;  /* 0xb54cda561b177890 */ /* 0x000fe2000fffe03f */
[----:B------:R-:W-:Y:S01]  /*2b70*/  SHF.R.U32.HI R241, RZ, 0x10, R6 ;  /* 0x00000010fff17819 */ /* 0x000fe20000011606 */
[----:B------:R-:W-:Y:S01]  /*2b80*/  FFMA.FTZ R190, R8, c[0x0][0x23c], -R249 ;  /* 0x00008f0008be7a23 */ /* 0x000fe200000108f9 */
[----:B------:R-:W-:Y:S01]  /*2b90*/  LOP3.LUT R219, R239, UR22, R232, 0x96, !PT ;  /* 0x00000016efdb7c12 */ /* 0x000fe2000f8e96e8 */
[----:B------:R-:W-:Y:S01]  /*2ba0*/  ULDC.U8 UR22, c[0x0][0x2d8] ;  /* 0x0000b60000167ab9 */ /* 0x000fe20000000000 */
[----:B------:R-:W-:Y:S01]  /*2bb0*/  LOP3.LUT R232, R7, UR24, R10, 0x96, !PT ;  /* 0x0000001807e87c12 */ /* 0x000fe2000f8e960a */
[----:B------:R-:W-:Y:S01]  /*2bc0*/  FFMA.FTZ R200, R18, c[0x0][0x23c], -R252 ;  /* 0x00008f0012c87a23 */ /* 0x000fe200000108fc */
[----:B------:R-:W-:Y:S01]  /*2bd0*/  ISETP.LE.U32.AND P4, PT, R224, UR22, PT ;  /* 0x00000016e0007c0c */ /* 0x000fe2000bf83070 */
[----:B------:R-:W-:Y:S01]  /*2be0*/  FFMA.FTZ R224, R33, c[0x0][0x23c], -R246 ;  /* 0x00008f0021e07a23 */ /* 0x000fe200000108f6 */
[----:B------:R-:W-:Y:S01]  /*2bf0*/  SHF.R.U32.HI R239, RZ, 0x18, R6 ;  /* 0x00000018ffef7819 */ /* 0x000fe20000011606 */
[----:B-1----:R-:W-:Y:S01]  /*2c00*/  IMAD.WIDE.U32 R226, R219, -0x2daee0ad, RZ ;  /* 0xd2511f53dbe27825 */ /* 0x002fe200078e00ff */
[----:B------:R-:W-:Y:S01]  /*2c10*/  ISETP.LE.U32.AND P3, PT, R221, UR22, PT ;  /* 0x00000016dd007c0c */ /* 0x000fe2000bf63070 */
[----:B------:R1:W-:Y:S01]  /*2c20*/  MUFU.EX2 R219, R224 ;  /* 0x000000e000db7308 */ /* 0x0003e20000000800 */
[----:B------:R-:W-:Y:S01]  /*2c30*/  LOP3.LUT R241, R241, 0xff, RZ, 0xc0, !PT ;  /* 0x000000fff1f17812 */ /* 0x000fe200078ec0ff */
[----:B------:R-:W-:Y:S01]  /*2c40*/  IMAD.WIDE.U32 R32, R223, -0x326172a9, RZ ;  /* 0xcd9e8d57df207825 */ /* 0x000fe200078e00ff */
[----:B------:R-:W-:Y:S02]  /*2c50*/  LOP3.LUT R9, R226, 0xff, RZ, 0xc0, !PT ;  /* 0x000000ffe2097812 */ /* 0x000fe400078ec0ff */
[----:B------:R-:W-:Y:S01]  /*2c60*/  SHF.R.U32.HI R6, RZ, 0x18, R226 ;  /* 0x00000018ff067819 */ /* 0x000fe200000116e2 */
[----:B------:R-:W-:Y:S01]  /*2c70*/  FFMA.FTZ R199, R15, c[0x0][0x23c], -R5 ;  /* 0x00008f000fc77a23 */ /* 0x000fe20000010805 */
[----:B------:R-:W-:Y:S01]  /*2c80*/  LOP3.LUT R223, R33, UR23, R220, 0x96, !PT ;  /* 0x0000001721df7c12 */ /* 0x000fe2000f8e96dc */
[--C-:B------:R-:W-:Y:S01]  /*2c90*/  FFMA.FTZ R220, R34, c[0x0][0x23c], -R252.reuse ;  /* 0x00008f0022dc7a23 */ /* 0x100fe200000108fc */
[----:B------:R-:W-:Y:S01]  /*2ca0*/  LOP3.LUT R251, R226, 0xffff, RZ, 0xc0, !PT ;  /* 0x0000ffffe2fb7812 */ /* 0x000fe200078ec0ff */
[----:B------:R-:W-:Y:S01]  /*2cb0*/  FFMA.FTZ R221, R35, c[0x0][0x23c], -R252 ;  /* 0x00008f0023dd7a23 */ /* 0x000fe200000108fc */
[----:B------:R-:W-:Y:S01]  /*2cc0*/  LOP3.LUT R225, R223, 0xffff, RZ, 0xc0, !PT ;  /* 0x0000ffffdfe17812 */ /* 0x000fe200078ec0ff */
[----:B------:R-:W-:Y:S01]  /*2cd0*/  FFMA.FTZ R202, R20, c[0x0][0x23c], -R246 ;  /* 0x00008f0014ca7a23 */ /* 0x000fe200000108f6 */
[----:B------:R-:W-:Y:S01]  /*2ce0*/  SHF.R.U32.HI R7, RZ, 0x10, R226 ;  /* 0x00000010ff077819 */ /* 0x000fe200000116e2 */
[--C-:B------:R-:W-:Y:S01]  /*2cf0*/  FFMA.FTZ R203, R21, c[0x0][0x23c], -R246.reuse ;  /* 0x00008f0015cb7a23 */ /* 0x100fe200000108f6 */
[----:B------:R-:W-:Y:S01]  /*2d00*/  LOP3.LUT R226, R223, 0xff, RZ, 0xc0, !PT ;  /* 0x000000ffdfe27812 */ /* 0x000fe200078ec0ff */
[----:B------:R-:W-:Y:S01]  /*2d10*/  FFMA.FTZ R201, R17, c[0x0][0x23c], -R246 ;  /* 0x00008f0011c97a23 */ /* 0x000fe200000108f6 */
[----:B------:R-:W-:Y:S01]  /*2d20*/  SHF.R.U32.HI R225, RZ, 0x8, R225 ;  /* 0x00000008ffe17819 */ /* 0x000fe200000116e1 */
[----:B------:R-:W-:Y:S01]  /*2d30*/  IMAD.WIDE.U32 R230, R230, -0x326172a9, RZ ;  /* 0xcd9e8d57e6e67825 */ /* 0x000fe200078e00ff */
[----:B------:R-:W-:Y:S01]  /*2d40*/  ISETP.LE.U32.AND P6, PT, R226, UR22, PT ;  /* 0x00000016e2007c0c */ /* 0x000fe2000bfc3070 */
[----:B------:R-:W1:Y:S01]  /*2d50*/  MUFU.EX2 R197, R197 ;  /* 0x000000c500c57308 */ /* 0x000e620000000800 */
[----:B------:R-:W-:Y:S01]  /*2d60*/  LOP3.LUT R225, R225, 0xffff, RZ, 0xc0, !PT ;  /* 0x0000ffffe1e17812 */ /* 0x000fe200078ec0ff */
[----:B------:R-:W-:Y:S01]  /*2d70*/  FFMA.FTZ R210, R24, c[0x0][0x23c], -R249 ;  /* 0x00008f0018d27a23 */ /* 0x000fe200000108f9 */
[----:B------:R-:W-:Y:S01]  /*2d80*/  SHF.R.U32.HI R226, RZ, 0x18, R223 ;  /* 0x00000018ffe27819 */ /* 0x000fe200000116df */
[----:B------:R-:W-:Y:S01]  /*2d90*/  FFMA.FTZ R209, R23, c[0x0][0x23c], -R252 ;  /* 0x00008f0017d17a23 */ /* 0x000fe200000108fc */
[----:B-1----:R-:W-:Y:S01]  /*2da0*/  LOP3.LUT R224, R231, UR23, R222, 0x96, !PT ;  /* 0x00000017e7e07c12 */ /* 0x002fe2000f8e96de */
[----:B------:R-:W-:Y:S01]  /*2db0*/  FFMA.FTZ R222, R36, c[0x0][0x23c], -R246 ;  /* 0x00008f0024de7a23 */ /* 0x000fe200000108f6 */
[----:B------:R-:W-:Y:S01]  /*2dc0*/  ISETP.LE.U32.AND P5, PT, R225, UR22, PT ;  /* 0x00000016e1007c0c */ /* 0x000fe2000bfa3070 */
[----:B------:R-:W-:Y:S01]  /*2dd0*/  FFMA.FTZ R212, R26, c[0x0][0x23c], -R5 ;  /* 0x00008f001ad47a23 */ /* 0x000fe20000010805 */
[----:B------:R-:W-:Y:S01]  /*2de0*/  SHF.R.U32.HI R225, RZ, 0x10, R223 ;  /* 0x00000010ffe17819 */ /* 0x000fe200000116df */
[--C-:B------:R-:W-:Y:S01]  /*2df0*/  FFMA.FTZ R40, R40, c[0x0][0x23c], -R249.reuse ;  /* 0x00008f0028287a23 */ /* 0x100fe200000108f9 */
[----:B------:R-:W-:Y:S01]  /*2e00*/  LOP3.LUT R223, R230, 0xff, RZ, 0xc0, !PT ;  /* 0x000000ffe6df7812 */ /* 0x000fe200078ec0ff */
[----:B------:R-:W-:Y:S01]  /*2e10*/  @!P6 FADD.FTZ R172, -R172, -RZ ;  /* 0x800000ffacace221 */ /* 0x000fe20000010100 */
[----:B------:R-:W-:Y:S01]  /*2e20*/  LOP3.LUT R36, R224, 0xffff, RZ, 0xc0, !PT ;  /* 0x0000ffffe0247812 */ /* 0x000fe200078ec0ff */
[--C-:B------:R-:W-:Y:S01]  /*2e30*/  FFMA.FTZ R41, R41, c[0x0][0x23c], -R249.reuse ;  /* 0x00008f0029297a23 */ /* 0x100fe200000108f9 */
[----:B------:R-:W-:Y:S01]  /*2e40*/  ISETP.LE.U32.AND P1, PT, R226, UR22, PT ;  /* 0x00000016e2007c0c */ /* 0x000fe2000bf23070 */
[----:B------:R-:W-:Y:S01]  /*2e50*/  FFMA.FTZ R226, R38, c[0x0][0x23c], -R252 ;  /* 0x00008f0026e27a23 */ /* 0x000fe200000108fc */
[----:B------:R-:W-:Y:S01]  /*2e60*/  ISETP.LE.U32.AND P0, PT, R223, UR22, PT ;  /* 0x00000016df007c0c */ /* 0x000fe2000bf03070 */
[----:B------:R-:W-:Y:S01]  /*2e70*/  FFMA.FTZ R223, R37, c[0x0][0x23c], -R246 ;  /* 0x00008f0025df7a23 */ /* 0x000fe200000108f6 */
[----:B------:R-:W-:Y:S01]  /*2e80*/  LOP3.LUT R37, R224, 0xff, RZ, 0xc0, !PT ;  /* 0x000000ffe0257812 */ /* 0x000fe200078ec0ff */
[----:B------:R-:W-:Y:S01]  /*2e90*/  @!P5 FADD.FTZ R189, -R189, -RZ ;  /* 0x800000ffbdbdd221 */ /* 0x000fe20000010100 */
[----:B------:R-:W-:Y:S01]  /*2ea0*/  SHF.R.U32.HI R36, RZ, 0x8, R36 ;  /* 0x00000008ff247819 */ /* 0x000fe20000011624 */
[--C-:B------:R-:W-:Y:S01]  /*2eb0*/  FFMA.FTZ R44, R44, c[0x0][0x23c], -R249.reuse ;  /* 0x00008f002c2c7a23 */ /* 0x100fe200000108f9 */
[----:B------:R-:W-:Y:S01]  /*2ec0*/  ISETP.LE.U32.AND P6, PT, R37, UR22, PT ;  /* 0x0000001625007c0c */ /* 0x000fe2000bfc3070 */
[----:B------:R-:W-:Y:S01]  /*2ed0*/  FFMA.FTZ R228, R29, c[0x0][0x23c], -R249 ;  /* 0x00008f001de47a23 */ /* 0x000fe200000108f9 */
[----:B------:R-:W-:Y:S01]  /*2ee0*/  SHF.R.U32.HI R37, RZ, 0x10, R224 ;  /* 0x00000010ff257819 */ /* 0x000fe200000116e0 */
[--C-:B------:R-:W-:Y:S01]  /*2ef0*/  FFMA.FTZ R42, R42, c[0x0][0x23c], -R5.reuse ;  /* 0x00008f002a2a7a23 */ /* 0x100fe20000010805 */
[----:B------:R-:W-:Y:S01]  /*2f00*/  LOP3.LUT R225, R225, 0xff, RZ, 0xc0, !PT ;  /* 0x000000ffe1e17812 */ /* 0x000fe200078ec0ff */
[----:B------:R-:W-:Y:S01]  /*2f10*/  @!P1 FADD.FTZ R191, -R191, -RZ ;  /* 0x800000ffbfbf9221 */ /* 0x000fe20000010100 */
[----:B------:R-:W-:Y:S01]  /*2f20*/  LOP3.LUT R36, R36, 0xffff, RZ, 0xc0, !PT ;  /* 0x0000ffff24247812 */ /* 0x000fe200078ec0ff */
[----:B------:R-:W-:Y:S01]  /*2f30*/  FFMA.FTZ R43, R43, c[0x0][0x23c], -R5 ;  /* 0x00008f002b2b7a23 */ /* 0x000fe20000010805 */
[----:B------:R-:W-:Y:S01]  /*2f40*/  LOP3.LUT R37, R37, 0xff, RZ, 0xc0, !PT ;  /* 0x000000ff25257812 */ /* 0x000fe200078ec0ff */
[----:B------:R-:W-:Y:S01]  /*2f50*/  @!P4 FADD.FTZ R218, -R218, -RZ ;  /* 0x800000ffdadac221 */ /* 0x000fe20000010100 */
[----:B------:R-:W-:Y:S01]  /*2f60*/  ISETP.LE.U32.AND P2, PT, R225, UR22, PT ;  /* 0x00000016e1007c0c */ /* 0x000fe2000bf43070 */
[----:B------:R-:W-:Y:S01]  /*2f70*/  FFMA.FTZ R39, R39, c[0x0][0x23c], -R252 ;  /* 0x00008f0027277a23 */ /* 0x000fe200000108fc */
[----:B------:R-:W-:Y:S01]  /*2f80*/  ISETP.LE.U32.AND P5, PT, R36, UR22, PT ;  /* 0x0000001624007c0c */ /* 0x000fe2000bfa3070 */
[----:B------:R-:W-:Y:S01]  /*2f90*/  FFMA.FTZ R211, R25, c[0x0][0x23c], -R249 ;  /* 0x00008f0019d37a23 */ /* 0x000fe200000108f9 */
[----:B------:R-:W-:Y:S01]  /*2fa0*/  LOP3.LUT R36, R230, 0xffff, RZ, 0xc0, !PT ;  /* 0x0000ffffe6247812 */ /* 0x000fe200078ec0ff */
[----:B------:R-:W-:Y:S01]  /*2fb0*/  FFMA.FTZ R47, R47, c[0x0][0x23c], -R5 ;  /* 0x00008f002f2f7a23 */ /* 0x000fe20000010805 */
[----:B------:R-:W-:Y:S01]  /*2fc0*/  ISETP.LE.U32.AND P1, PT, R37, UR22, PT ;  /* 0x0000001625007c0c */ /* 0x000fe2000bf23070 */
[----:B------:R-:W1:Y:S01]  /*2fd0*/  MUFU.EX2 R196, R196 ;  /* 0x000000c400c47308 */ /* 0x000e620000000800 */
[----:B------:R-:W-:Y:S01]  /*2fe0*/  SHF.R.U32.HI R36, RZ, 0x8, R36 ;  /* 0x00000008ff247819 */ /* 0x000fe20000011624 */
[----:B------:R-:W-:Y:S01]  /*2ff0*/  FFMA.FTZ R45, R45, c[0x0][0x23c], -R249 ;  /* 0x00008f002d2d7a23 */ /* 0x000fe200000108f9 */
[----:B------:R-:W-:Y:S01]  /*3000*/  SHF.R.U32.HI R37, RZ, 0x10, R230 ;  /* 0x00000010ff257819 */ /* 0x000fe200000116e6 */
[----:B------:R-:W-:Y:S01]  /*3010*/  FFMA.FTZ R208, R22, c[0x0][0x23c], -R252 ;  /* 0x00008f0016d07a23 */ /* 0x000fe200000108fc */
[----:B------:R-:W-:Y:S01]  /*3020*/  SHF.R.U32.HI R38, RZ, 0x18, R224 ;  /* 0x00000018ff267819 */ /* 0x000fe200000116e0 */
[----:B------:R-:W-:Y:S01]  /*3030*/  @!P2 FADD.FTZ R188, -R188, -RZ ;  /* 0x800000ffbcbca221 */ /* 0x000fe20000010100 */
[----:B------:R-:W-:Y:S01]  /*3040*/  LOP3.LUT R36, R36, 0xffff, RZ, 0xc0, !PT ;  /* 0x0000ffff24247812 */ /* 0x000fe200078ec0ff */
[----:B------:R-:W-:Y:S01]  /*3050*/  @!P5 FADD.FTZ R193, -R193, -RZ ;  /* 0x800000ffc1c1d221 */ /* 0x000fe20000010100 */
[----:B------:R-:W-:Y:S01]  /*3060*/  LOP3.LUT R37, R37, 0xff, RZ, 0xc0, !PT ;  /* 0x000000ff25257812 */ /* 0x000fe200078ec0ff */
[----:B------:R-:W1:Y:S01]  /*3070*/  MUFU.EX2 R194, R194 ;  /* 0x000000c200c27308 */ /* 0x000e620000000800 */
[----:B------:R-:W-:Y:S01]  /*3080*/  ISETP.LE.U32.AND P2, PT, R38, UR22, PT ;  /* 0x0000001626007c0c */ /* 0x000fe2000bf43070 */
[----:B------:R-:W-:Y:S01]  /*3090*/  @!P1 FADD.FTZ R192, -R192, -RZ ;  /* 0x800000ffc0c09221 */ /* 0x000fe20000010100 */
[----:B------:R-:W-:Y:S01]  /*30a0*/  ISETP.LE.U32.AND P5, PT, R36, UR22, PT ;  /* 0x0000001624007c0c */ /* 0x000fe2000bfa3070 */
[----:B------:R-:W-:Y:S01]  /*30b0*/  FFMA.FTZ R46, R46, c[0x0][0x23c], -R5 ;  /* 0x00008f002e2e7a23 */ /* 0x000fe20000010805 */
[----:B------:R-:W-:Y:S01]  /*30c0*/  ISETP.LE.U32.AND P1, PT, R37, UR22, PT ;  /* 0x0000001625007c0c */ /* 0x000fe2000bf23070 */
[----:B------:R-:W-:Y:S01]  /*30d0*/  IMAD.WIDE.U32 R36, R233, -0x326172a9, RZ ;  /* 0xcd9e8d57e9247825 */ /* 0x000fe200078e00ff */
[C---:B------:R-:W-:Y:S02]  /*30e0*/  LOP3.LUT R33, R32.reuse, 0xffff, RZ, 0xc0, !PT ;  /* 0x0000ffff20217812 */ /* 0x040fe400078ec0ff */
[----:B------:R-:W-:Y:S01]  /*30f0*/  SHF.R.U32.HI R34, RZ, 0x10, R32 ;  /* 0x00000010ff227819 */ /* 0x000fe20000011620 */
[----:B------:R-:W1:Y:S01]  /*3100*/  MUFU.EX2 R198, R198 ;  /* 0x000000c600c67308 */ /* 0x000e620000000800 */
[----:B------:R-:W-:Y:S02]  /*3110*/  SHF.R.U32.HI R33, RZ, 0x8, R33 ;  /* 0x00000008ff217819 */ /* 0x000fe40000011621 */
[----:B------:R-:W-:Y:S01]  /*3120*/  LOP3.LUT R35, R32, 0xff, RZ, 0xc0, !PT ;  /* 0x000000ff20237812 */ /* 0x000fe200078ec0ff */
        /* <DEDUP_REMOVED lines=8> */
[----:B------:R-:W-:Y:S01]  /*31b0*/  SHF.R.U32.HI R230, RZ, 0x18, R230 ;  /* 0x00000018ffe67819 */ /* 0x000fe200000116e6 */
[----:B------:R-:W-:Y:S01]  /*31c0*/  @!P0 FADD.FTZ R194, -R194, -RZ ;  /* 0x800000ffc2c28221 */ /* 0x000fe20000010100 */
[----:B------:R-:W-:Y:S02]  /*31d0*/  ISETP.LE.U32.AND P1, PT, R33, UR22, PT ;  /* 0x0000001621007c0c */ /* 0x000fe4000bf23070 */
[C---:B------:R-:W-:Y:S02]  /*31e0*/  LOP3.LUT R33, R229.reuse, 0xffff, RZ, 0xc0, !PT ;  /* 0x0000ffffe5217812 */ /* 0x040fe400078ec0ff */
[----:B------:R-:W-:Y:S01]  /*31f0*/  ISETP.LE.U32.AND P0, PT, R230, UR22, PT ;  /* 0x00000016e6007c0c */ /* 0x000fe2000bf03070 */
[----:B------:R-:W1:Y:S01]  /*3200*/  MUFU.EX2 R200, R200 ;  /* 0x000000c800c87308 */ /* 0x000e620000000800 */
[----:B------:R-:W-:Y:S02]  /*3210*/  SHF.R.U32.HI R33, RZ, 0x8, R33 ;  /* 0x00000008ff217819 */ /* 0x000fe40000011621 */
[----:B------:R-:W-:Y:S01]  /*3220*/  SHF.R.U32.HI R32, RZ, 0x18, R32 ;  /* 0x00000018ff207819 */ /* 0x000fe20000011620 */
[----:B------:R-:W-:Y:S01]  /*3230*/  @!P2 FADD.FTZ R198, -R198, -RZ ;  /* 0x800000ffc6c6a221 */ /* 0x000fe20000010100 */
[----:B------:R-:W-:Y:S02]  /*3240*/  LOP3.LUT R38, R229, 0xff, RZ, 0xc0, !PT ;  /* 0x000000ffe5267812 */ /* 0x000fe400078ec0ff */
[----:B------:R-:W-:Y:S02]  /*3250*/  LOP3.LUT R33, R33, 0xffff, RZ, 0xc0, !PT ;  /* 0x0000ffff21217812 */ /* 0x000fe400078ec0ff */
[----:B------:R-:W-:Y:S01]  /*3260*/  ISETP.LE.U32.AND P2, PT, R32, UR22, PT ;  /* 0x0000001620007c0c */ /* 0x000fe2000bf43070 */
[----:B------:R-:W3:Y:S01]  /*3270*/  MUFU.EX2 R199, R199 ;  /* 0x000000c700c77308 */ /* 0x000ee20000000800 */
[--C-:B------:R-:W-:Y:S02]  /*3280*/  SHF.R.U32.HI R34, RZ, 0x18, R229.reuse ;  /* 0x00000018ff227819 */ /* 0x100fe400000116e5 */
[----:B------:R-:W-:Y:S01]  /*3290*/  LOP3.LUT R32, R232, 0xff, RZ, 0xc0, !PT ;  /* 0x000000ffe8207812 */ /* 0x000fe200078ec0ff */
[----:B-1----:R-:W-:Y:S01]  /*32a0*/  @!P6 FADD.FTZ R190, -R190, -RZ ;  /* 0x800000ffbebee221 */ /* 0x002fe20000010100 */
[----:B------:R-:W-:Y:S02]  /*32b0*/  ISETP.LE.U32.AND P6, PT, R38, UR22, PT ;  /* 0x0000001626007c0c */ /* 0x000fe4000bfc3070 */
[----:B------:R-:W-:Y:S02]  /*32c0*/  SHF.R.U32.HI R229, RZ, 0x10, R229 ;  /* 0x00000010ffe57819 */ /* 0x000fe400000116e5 */
[----:B------:R-:W-:Y:S01]  /*32d0*/  LOP3.LUT R250, R227, UR24, R250, 0x96, !PT ;  /* 0x00000018e3fa7c12 */ /* 0x000fe2000f8e96fa */
[----:B------:R-:W1:Y:S01]  /*32e0*/  MUFU.EX2 R202, R202 ;  /* 0x000000ca00ca7308 */ /* 0x000e620000000800 */
[----:B------:R-:W-:Y:S01]  /*32f0*/  LOP3.LUT R229, R229, 0xff, RZ, 0xc0, !PT ;  /* 0x000000ffe5e57812 */ /* 0x000fe200078ec0ff */
[----:B------:R-:W-:Y:S01]  /*3300*/  @!P2 FADD.FTZ R165, -R165, -RZ ;  /* 0x800000ffa5a5a221 */ /* 0x000fe20000010100 */
[----:B------:R-:W-:Y:S01]  /*3310*/  ISETP.LE.U32.AND P2, PT, R32, UR22, PT ;  /* 0x0000001620007c0c */ /* 0x000fe2000bf43070 */
[----:B------:R-:W-:Y:S01]  /*3320*/  @!P5 FADD.FTZ R200, -R200, -RZ ;  /* 0x800000ffc8c8d221 */ /* 0x000fe20000010100 */
[----:B------:R-:W-:Y:S02]  /*3330*/  ISETP.LE.U32.AND P5, PT, R33, UR22, PT ;  /* 0x0000001621007c0c */ /* 0x000fe4000bfa3070 */
[----:B------:R-:W-:Y:S02]  /*3340*/  LOP3.LUT R33, R232, 0xffff, RZ, 0xc0, !PT ;  /* 0x0000ffffe8217812 */ /* 0x000fe400078ec0ff */
[----:B------:R-:W-:Y:S01]  /*3350*/  LOP3.LUT R243, R243, 0xffff, RZ, 0xc0, !PT ;  /* 0x0000fffff3f37812 */ /* 0x000fe200078ec0ff */
[----:B------:R-:W2:Y:S01]  /*3360*/  MUFU.EX2 R203, R203 ;  /* 0x000000cb00cb7308 */ /* 0x000ea20000000800 */
[----:B------:R-:W-:Y:S02]  /*3370*/  SHF.R.U32.HI R33, RZ, 0x8, R33 ;  /* 0x00000008ff217819 */ /* 0x000fe40000011621 */
[----:B------:R-:W-:Y:S01]  /*3380*/  LOP3.LUT R237, R237, 0xff, RZ, 0xc0, !PT ;  /* 0x000000ffeded7812 */ /* 0x000fe200078ec0ff */
[----:B---3--:R-:W-:Y:S01]  /*3390*/  @!P0 FADD.FTZ R199, -R199, -RZ ;  /* 0x800000ffc7c78221 */ /* 0x008fe20000010100 */
[----:B------:R-:W-:Y:S02]  /*33a0*/  ISETP.LE.U32.AND P0, PT, R34, UR22, PT ;  /* 0x0000001622007c0c */ /* 0x000fe4000bf03070 */
[--C-:B------:R-:W-:Y:S02]  /*33b0*/  SHF.R.U32.HI R34, RZ, 0x10, R232.reuse ;  /* 0x00000010ff227819 */ /* 0x100fe400000116e8 */
[----:B------:R-:W-:Y:S01]  /*33c0*/  LOP3.LUT R33, R33, 0xffff, RZ, 0xc0, !PT ;  /* 0x0000ffff21217812 */ /* 0x000fe200078ec0ff */
[----:B------:R-:W3:Y:S01]  /*33d0*/  MUFU.EX2 R201, R201 ;  /* 0x000000c900c97308 */ /* 0x000ee20000000800 */
[----:B------:R-:W-:Y:S02]  /*33e0*/  LOP3.LUT R34, R34, 0xff, RZ, 0xc0, !PT ;  /* 0x000000ff22227812 */ /* 0x000fe400078ec0ff */
[----:B------:R-:W-:Y:S01]  /*33f0*/  SHF.R.U32.HI R232, RZ, 0x18, R232 ;  /* 0x00000018ffe87819 */ /* 0x000fe200000116e8 */
[----:B-1----:R-:W-:Y:S01]  /*3400*/  @!P6 FADD.FTZ R202, -R202, -RZ ;  /* 0x800000ffcacae221 */ /* 0x002fe20000010100 */
[----:B------:R-:W-:Y:S02]  /*3410*/  ISETP.LE.U32.AND P6, PT, R34, UR22, PT ;  /* 0x0000001622007c0c */ /* 0x000fe4000bfc3070 */
[----:B------:R-:W-:Y:S02]  /*3420*/  LOP3.LUT R38, R36, 0xffff, RZ, 0xc0, !PT ;  /* 0x0000ffff24267812 */ /* 0x000fe400078ec0ff */
[----:B------:R-:W-:Y:S01]  /*3430*/  SHF.R.U32.HI R247, RZ, 0x8, R247 ;  /* 0x00000008fff77819 */ /* 0x000fe200000116f7 */
[----:B------:R-:W1:Y:S01]  /*3440*/  MUFU.EX2 R210, R210 ;  /* 0x000000d200d27308 */ /* 0x000e620000000800 */
[----:B------:R-:W-:Y:S02]  /*3450*/  SHF.R.U32.HI R38, RZ, 0x8, R38 ;  /* 0x00000008ff267819 */ /* 0x000fe40000011626 */
[----:B------:R-:W-:Y:S01]  /*3460*/  LOP3.LUT R247, R247, 0xffff, RZ, 0xc0, !PT ;  /* 0x0000fffff7f77812 */ /* 0x000fe200078ec0ff */
[----:B--2---:R-:W-:Y:S01]  /*3470*/  @!P5 FADD.FTZ R203, -R203, -RZ ;  /* 0x800000ffcbcbd221 */ /* 0x004fe20000010100 */
[----:B------:R-:W-:Y:S02]  /*3480*/  ISETP.LE.U32.AND P5, PT, R33, UR22, PT ;  /* 0x0000001621007c0c */ /* 0x000fe4000bfa3070 */
[----:B------:R-:W-:Y:S01]  /*3490*/  LOP3.LUT R38, R38, 0xffff, RZ, 0xc0, !PT ;  /* 0x0000ffff26267812 */ /* 0x000fe200078ec0ff */
[----:B------:R-:W2:Y:S01]  /*34a0*/  LDSM.16.M88.4 R32, [R135+0x6c00] ;  /* 0x006c00008720783b */ /* 0x000ea20000000200 */
[----:B------:R-:W-:Y:S01]  /*34b0*/  SHF.R.U32.HI R251, RZ, 0x8, R251 ;  /* 0x00000008fffb7819 */ /* 0x000fe200000116fb */
[----:B------:R-:W4:Y:S01]  /*34c0*/  MUFU.EX2 R209, R209 ;  /* 0x000000d100d17308 */ /* 0x000f220000000800 */
[----:B------:R-:W-:Y:S02]  /*34d0*/  LOP3.LUT R248, R248, 0xff, RZ, 0xc0, !PT ;  /* 0x000000fff8f87812 */ /* 0x000fe400078ec0ff */
[----:B------:R-:W-:Y:S01]  /*34e0*/  LOP3.LUT R251, R251, 0xffff, RZ, 0xc0, !PT ;  /* 0x0000fffffbfb7812 */ /* 0x000fe200078ec0ff */
[----:B---3--:R-:W-:Y:S01]  /*34f0*/  @!P1 FADD.FTZ R201, -R201, -RZ ;  /* 0x800000ffc9c99221 */ /* 0x008fe20000010100 */
[----:B------:R-:W-:Y:S05]  /*3500*/  ISETP.LE.U32.AND P1, PT, R229, UR22, PT ;  /* 0x00000016e5007c0c */ /* 0x000fea000bf23070 */
[----:B------:R-:W-:Y:S01]  /*3510*/  MUFU.EX2 R224, R226 ;  /* 0x000000e200e07308 */ /* 0x000fe20000000800 */
[----:B-1----:R-:W-:Y:S01]  /*3520*/  @!P2 FADD.FTZ R210, -R210, -RZ ;  /* 0x800000ffd2d2a221 */ /* 0x002fe20000010100 */
[----:B------:R-:W-:Y:S08]  /*3530*/  ISETP.LE.U32.AND P2, PT, R245, UR22, PT ;  /* 0x00000016f5007c0c */ /* 0x000ff0000bf43070 */
[----:B------:R1:W-:Y:S01]  /*3540*/  MUFU.EX2 R226, R40 ;  /* 0x0000002800e27308 */ /* 0x0003e20000000800 */
[----:B----4-:R-:W-:Y:S01]  /*3550*/  @!P0 FADD.FTZ R209, -R209, -RZ ;  /* 0x800000ffd1d18221 */ /* 0x010fe20000010100 */
[----:B------:R-:W-:Y:S03]  /*3560*/  ISETP.LE.U32.AND P0, PT, R232, UR22, PT ;  /* 0x00000016e8007c0c */ /* 0x000fe6000bf03070 */
[----:B------:R-:W-:Y:S01]  /*3570*/  @!P2 FADD.FTZ R214, -R214, -RZ ;  /* 0x800000ffd6d6a221 */ /* 0x000fe20000010100 */
[----:B------:R-:W-:Y:S04]  /*3580*/  ISETP.LE.U32.AND P2, PT, R241, UR22, PT ;  /* 0x00000016f1007c0c */ /* 0x000fe8000bf43070 */
[----:B------:R-:W3:Y:S01]  /*3590*/  MUFU.EX2 R212, R212 ;  /* 0x000000d400d47308 */ /* 0x000ee20000000800 */
[-C--:B--2---:R-:W-:Y:S04]  /*35a0*/  HMMA.16816.F32 R52, R124, R32.reuse, R52 ;  /* 0x000000207c34723c */ /* 0x084fe80000001834 */
[----:B------:R-:W-:Y:S01]  /*35b0*/  @!P0 FADD.FTZ R213, -R213, -RZ ;  /* 0x800000ffd5d58221 */ /* 0x000fe20000010100 */
[----:B------:R-:W-:Y:S04]  /*35c0*/  ISETP.LE.U32.AND P0, PT, R239, UR22, PT ;  /* 0x00000016ef007c0c */ /* 0x000fe8000bf03070 */
[----:B------:R2:W-:Y:S03]  /*35d0*/  MUFU.EX2 R227, R41 ;  /* 0x0000002900e37308 */ /* 0x0005e60000000800 */
[----:B------:R-:W-:Y:S01]  /*35e0*/  @!P2 FADD.FTZ R216, -R216, -RZ ;  /* 0x800000ffd8d8a221 */ /* 0x000fe20000010100 */
[----:B-1----:R-:W-:Y:S02]  /*35f0*/  LOP3.LUT R40, R37, UR23, R234, 0x96, !PT ;  /* 0x0000001725287c12 */ /* 0x002fe4000f8e96ea */
[----:B------:R-:W-:Y:S01]  /*3600*/  SHF.R.U32.HI R37, RZ, 0x10, R36 ;  /* 0x00000010ff257819 */ /* 0x000fe20000011624 */
[C---:B------:R-:W-:Y:S03]  /*3610*/  HMMA.16816.F32 R56, R100.reuse, R32, R56 ;  /* 0x000000206438723c */ /* 0x040fe60000001838 */
[----:B------:R-:W-:Y:S01]  /*3620*/  LOP3.LUT R37, R37, 0xff, RZ, 0xc0, !PT ;  /* 0x000000ff25257812 */ /* 0x000fe200078ec0ff */
[----:B------:R1:W-:Y:S01]  /*3630*/  MUFU.EX2 R230, R44 ;  /* 0x0000002c00e67308 */ /* 0x0003e20000000800 */
[----:B------:R-:W-:Y:S03]  /*3640*/  @!P0 FADD.FTZ R217, -R217, -RZ ;  /* 0x800000ffd9d98221 */ /* 0x000fe60000010100 */
[-C--:B------:R-:W-:Y:S01]  /*3650*/  HMMA.16816.F32 R60, R100, R34.reuse, R60 ;  /* 0x00000022643c723c */ /* 0x080fe2000000183c */
[----:B---3--:R-:W-:Y:S01]  /*3660*/  @!P6 FADD.FTZ R212, -R212, -RZ ;  /* 0x800000ffd4d4e221 */ /* 0x008fe20000010100 */
[----:B------:R-:W-:Y:S04]  /*3670*/  ISETP.LE.U32.AND P6, PT, R243, UR22, PT ;  /* 0x00000016f3007c0c */ /* 0x000fe8000bfc3070 */
[----:B------:R-:W3:Y:S01]  /*3680*/  MUFU.EX2 R215, R228 ;  /* 0x000000e400d77308 */ /* 0x000ee20000000800 */
[----:B------:R-:W-:Y:S01]  /*3690*/  FFMA.FTZ R52, R52, c[0x0][0x23c], -R246 ;  /* 0x00008f0034347a23 */ /* 0x000fe200000108f6 */
[----:B------:R-:W-:Y:S01]  /*36a0*/  HMMA.16816.F32 R64, R124, R34, R64 ;  /* 0x000000227c40723c */ /* 0x000fe20000001840 */
[----:B------:R-:W-:Y:S03]  /*36b0*/  FFMA.FTZ R54, R54, c[0x0][0x23c], -R252 ;  /* 0x00008f0036367a23 */ /* 0x000fe600000108fc */
[----:B--2---:R-:W-:Y:S01]  /*36c0*/  SHF.R.U32.HI R41, RZ, 0x8, R235 ;  /* 0x00000008ff297819 */ /* 0x004fe200000116eb */
[----:B------:R-:W-:Y:S02]  /*36d0*/  FFMA.FTZ R53, R53, c[0x0][0x23c], -R246 ;  /* 0x00008f0035357a23 */ /* 0x000fe400000108f6 */
[----:B------:R-:W-:Y:S01]  /*36e0*/  F2FP.RELU.PACK_AB R35, R191, R188 ;  /* 0x000000bcbf23723e */ /* 0x000fe200000008ff */
[----:B------:R-:W-:Y:S01]  /*36f0*/  MUFU.EX2 R228, R42 ;  /* 0x0000002a00e47308 */ /* 0x000fe20000000800 */
[----:B------:R-:W-:Y:S03]  /*3700*/  LOP3.LUT R41, R41, 0xffff, RZ, 0xc0, !PT ;  /* 0x0000ffff29297812 */ /* 0x000fe600078ec0ff */
[----:B-1----:R-:W-:Y:S01]  /*3710*/  LOP3.LUT R44, R40, 0xff, RZ, 0xc0, !PT ;  /* 0x000000ff282c7812 */ /* 0x002fe200078ec0ff */
[----:B------:R1:W-:Y:S01]  /*3720*/  STS [R150+0x12400], R35 ;  /* 0x0124002396007388 */ /* 0x0003e20000000800 */
[----:B------:R-:W-:Y:S01]  /*3730*/  ISETP.LE.U32.AND P2, PT, R41, UR22, PT ;  /* 0x0000001629007c0c */ /* 0x000fe2000bf43070 */
[--C-:B------:R-:W-:Y:S01]  /*3740*/  FFMA.FTZ R56, R56, c[0x0][0x23c], -R249.reuse ;  /* 0x00008f0038387a23 */ /* 0x100fe200000108f9 */
[----:B------:R-:W-:Y:S01]  /*3750*/  ISETP.LE.U32.AND P4, PT, R44, UR22, PT ;  /* 0x000000162c007c0c */ /* 0x000fe2000bf83070 */
[----:B------:R-:W-:Y:S01]  /*3760*/  FFMA.FTZ R60, R60, c[0x0][0x23c], -R249 ;  /* 0x00008f003c3c7a23 */ /* 0x000fe200000108f9 */
[----:B------:R-:W-:Y:S01]  /*3770*/  SHF.R.U32.HI R44, RZ, 0x10, R40 ;  /* 0x00000010ff2c7819 */ /* 0x000fe20000011628 */
[----:B------:R2:W-:Y:S01]  /*3780*/  MUFU.EX2 R229, R43 ;  /* 0x0000002b00e57308 */ /* 0x0005e20000000800 */
[----:B------:R-:W-:Y:S01]  /*3790*/  LOP3.LUT R41, R244, 0xff, RZ, 0xc0, !PT ;  /* 0x000000fff4297812 */ /* 0x000fe200078ec0ff */
[----:B------:R-:W-:Y:S01]  /*37a0*/  FFMA.FTZ R62, R62, c[0x0][0x23c], -R5 ;  /* 0x00008f003e3e7a23 */ /* 0x000fe20000010805 */
[----:B------:R-:W-:Y:S01]  /*37b0*/  LOP3.LUT R44, R44, 0xff, RZ, 0xc0, !PT ;  /* 0x000000ff2c2c7812 */ /* 0x000fe200078ec0ff */
[----:B---3--:R-:W-:Y:S01]  /*37c0*/  @!P6 FADD.FTZ R215, -R215, -RZ ;  /* 0x800000ffd7d7e221 */ /* 0x008fe20000010100 */
[----:B------:R-:W-:Y:S01]  /*37d0*/  ISETP.LE.U32.AND P0, PT, R41, UR22, PT ;  /* 0x0000001629007c0c */ /* 0x000fe2000bf03070 */
[--C-:B------:R-:W-:Y:S01]  /*37e0*/  FFMA.FTZ R64, R64, c[0x0][0x23c], -R246.reuse ;  /* 0x00008f0040407a23 */ /* 0x100fe200000108f6 */
[----:B------:R-:W-:Y:S01]  /*37f0*/  LOP3.LUT R41, R40, 0xffff, RZ, 0xc0, !PT ;  /* 0x0000ffff28297812 */ /* 0x000fe200078ec0ff */
[----:B------:R-:W-:Y:S01]  /*3800*/  FFMA.FTZ R246, R65, c[0x0][0x23c], -R246 ;  /* 0x00008f0041f67a23 */ /* 0x000fe200000108f6 */
[----:B------:R-:W-:Y:S01]  /*3810*/  ISETP.LE.U32.AND P6, PT, R237, UR22, PT ;  /* 0x00000016ed007c0c */ /* 0x000fe2000bfc3070 */
[----:B------:R-:W3:Y:S01]  /*3820*/  MUFU.EX2 R221, R221 ;  /* 0x000000dd00dd7308 */ /* 0x000ee20000000800 */
[----:B------:R-:W-:Y:S01]  /*3830*/  SHF.R.U32.HI R41, RZ, 0x8, R41 ;  /* 0x00000008ff297819 */ /* 0x000fe20000011629 */
[----:B------:R-:W-:Y:S01]  /*3840*/  FFMA.FTZ R66, R66, c[0x0][0x23c], -R252 ;  /* 0x00008f0042427a23 */ /* 0x000fe200000108fc */
[----:B------:R-:W-:Y:S01]  /*3850*/  SHF.R.U32.HI R40, RZ, 0x18, R40 ;  /* 0x00000018ff287819 */ /* 0x000fe20000011628 */
[----:B------:R-:W-:Y:S01]  /*3860*/  @!P2 FADD.FTZ R219, -R219, -RZ ;  /* 0x800000ffdbdba221 */ /* 0x000fe20000010100 */
[----:B------:R-:W-:Y:S01]  /*3870*/  LOP3.LUT R41, R41, 0xffff, RZ, 0xc0, !PT ;  /* 0x0000ffff29297812 */ /* 0x000fe200078ec0ff */
[----:B------:R-:W-:Y:S02]  /*3880*/  FFMA.FTZ R58, R58, c[0x0][0x23c], -R5 ;  /* 0x00008f003a3a7a23 */ /* 0x000fe40000010805 */
[--C-:B------:R-:W-:Y:S01]  /*3890*/  FFMA.FTZ R55, R55, c[0x0][0x23c], -R252.reuse ;  /* 0x00008f0037377a23 */ /* 0x100fe200000108fc */
[----:B------:R-:W-:Y:S01]  /*38a0*/  ISETP.LE.U32.AND P2, PT, R41, UR22, PT ;  /* 0x0000001629007c0c */ /* 0x000fe2000bf43070 */
[----:B------:R-:W4:Y:S01]  /*38b0*/  MUFU.EX2 R222, R222 ;  /* 0x000000de00de7308 */ /* 0x000f220000000800 */
[----:B-1----:R-:W-:Y:S01]  /*38c0*/  F2FP.RELU.PACK_AB R35, R203, R202 ;  /* 0x000000cacb23723e */ /* 0x002fe200000008ff */
[--C-:B------:R-:W-:Y:S02]  /*38d0*/  FFMA.FTZ R57, R57, c[0x0][0x23c], -R249.reuse ;  /* 0x00008f0039397a23 */ /* 0x100fe400000108f9 */
[----:B--2---:R-:W-:Y:S04]  /*38e0*/  IMAD.WIDE.U32 R42, R236, -0x326172a9, RZ ;  /* 0xcd9e8d57ec2a7825 */ /* 0x004fe800078e00ff */
[----:B------:R-:W-:Y:S01]  /*38f0*/  FFMA.FTZ R252, R67, c[0x0][0x23c], -R252 ;  /* 0x00008f0043fc7a23 */ /* 0x000fe200000108fc */
[----:B------:R-:W-:Y:S01]  /*3900*/  LOP3.LUT R239, R43, UR23, R238, 0x96, !PT ;  /* 0x000000172bef7c12 */ /* 0x000fe2000f8e96ee */
[----:B------:R-:W1:Y:S01]  /*3910*/  MUFU.EX2 R220, R220 ;  /* 0x000000dc00dc7308 */ /* 0x000e620000000800 */
[----:B------:R-:W-:Y:S01]  /*3920*/  LOP3.LUT R32, R42, 0xff, RZ, 0xc0, !PT ;  /* 0x000000ff2a207812 */ /* 0x000fe200078ec0ff */
[----:B------:R-:W-:Y:S01]  /*3930*/  FFMA.FTZ R249, R61, c[0x0][0x23c], -R249 ;  /* 0x00008f003df97a23 */ /* 0x000fe200000108f9 */
[----:B------:R-:W-:Y:S01]  /*3940*/  SHF.R.U32.HI R41, RZ, 0x18, R239 ;  /* 0x00000018ff297819 */ /* 0x000fe200000116ef */
[----:B---3--:R-:W-:Y:S01]  /*3950*/  @!P3 FADD.FTZ R221, -R221, -RZ ;  /* 0x800000ffddddb221 */ /* 0x008fe20000010100 */
[----:B------:R-:W-:Y:S01]  /*3960*/  ISETP.LE.U32.AND P3, PT, R44, UR22, PT ;  /* 0x000000162c007c0c */ /* 0x000fe2000bf63070 */
[--C-:B------:R-:W-:Y:S01]  /*3970*/  FFMA.FTZ R59, R59, c[0x0][0x23c], -R5.reuse ;  /* 0x00008f003b3b7a23 */ /* 0x100fe20000010805 */
[----:B------:R-:W-:Y:S01]  /*3980*/  LOP3.LUT R44, R239, 0xff, RZ, 0xc0, !PT ;  /* 0x000000ffef2c7812 */ /* 0x000fe200078ec0ff */
[----:B------:R-:W-:Y:S01]  /*3990*/  FFMA.FTZ R5, R63, c[0x0][0x23c], -R5 ;  /* 0x00008f003f057a23 */ /* 0x000fe20000010805 */
[----:B------:R-:W-:Y:S01]  /*39a0*/  LOP3.LUT R33, R42, 0xffff, RZ, 0xc0, !PT ;  /* 0x0000ffff2a217812 */ /* 0x000fe200078ec0ff */
[----:B------:R-:W2:Y:S01]  /*39b0*/  MUFU.EX2 R223, R223 ;  /* 0x000000df00df7308 */ /* 0x000ea20000000800 */
[----:B------:R-:W-:Y:S02]  /*39c0*/  F2FP.RELU.PACK_AB R43, R213, R212 ;  /* 0x000000d4d52b723e */ /* 0x000fe400000008ff */
[----:B------:R-:W-:Y:S01]  /*39d0*/  SHF.R.U32.HI R33, RZ, 0x8, R33 ;  /* 0x00000008ff217819 */ /* 0x000fe20000011621 */
[----:B----4-:R-:W-:Y:S01]  /*39e0*/  @!P4 FADD.FTZ R222, -R222, -RZ ;  /* 0x800000ffdedec221 */ /* 0x010fe20000010100 */
[----:B------:R-:W-:Y:S02]  /*39f0*/  ISETP.LE.U32.AND P4, PT, R44, UR22, PT ;  /* 0x000000162c007c0c */ /* 0x000fe4000bf83070 */
[----:B------:R-:W-:Y:S01]  /*3a00*/  LOP3.LUT R33, R33, 0xffff, RZ, 0xc0, !PT ;  /* 0x0000ffff21217812 */ /* 0x000fe200078ec0ff */
[----:B------:R-:W-:Y:S01]  /*3a10*/  @!P3 FADD.FTZ R224, -R224, -RZ ;  /* 0x800000ffe0e0b221 */ /* 0x000fe20000010100 */
[----:B------:R-:W-:Y:S01]  /*3a20*/  F2FP.RELU.PACK_AB R44, R217, R216 ;  /* 0x000000d8d92c723e */ /* 0x000fe200000008ff */
[----:B------:R-:W3:Y:S01]  /*3a30*/  MUFU.EX2 R225, R39 ;  /* 0x0000002700e17308 */ /* 0x000ee20000000800 */
[----:B-1----:R-:W-:Y:S01]  /*3a40*/  @!P6 FADD.FTZ R220, -R220, -RZ ;  /* 0x800000ffdcdce221 */ /* 0x002fe20000010100 */
[----:B------:R-:W-:Y:S02]  /*3a50*/  ISETP.LE.U32.AND P6, PT, R40, UR22, PT ;  /* 0x0000001628007c0c */ /* 0x000fe4000bfc3070 */
[----:B------:R-:W-:Y:S04]  /*3a60*/  LOP3.LUT R40, R239, 0xffff, RZ, 0xc0, !PT ;  /* 0x0000ffffef287812 */ /* 0x000fe800078ec0ff */
[----:B------:R-:W-:Y:S01]  /*3a70*/  @!P4 FADD.FTZ R226, -R226, -RZ ;  /* 0x800000ffe2e2c221 */ /* 0x000fe20000010100 */
[----:B------:R-:W-:Y:S01]  /*3a80*/  ISETP.LE.U32.AND P4, PT, R32, UR22, PT ;  /* 0x0000001620007c0c */ /* 0x000fe2000bf83070 */
[----:B------:R-:W-:Y:S01]  /*3a90*/  MUFU.EX2 R234, R48 ;  /* 0x0000003000ea7308 */ /* 0x000fe20000000800 */
[----:B------:R-:W-:Y:S02]  /*3aa0*/  SHF.R.U32.HI R40, RZ, 0x8, R40 ;  /* 0x00000008ff287819 */ /* 0x000fe40000011628 */
[--C-:B------:R-:W-:Y:S01]  /*3ab0*/  SHF.R.U32.HI R32, RZ, 0x10, R42.reuse ;  /* 0x00000010ff207819 */ /* 0x100fe2000001162a */
[----:B--2---:R-:W-:Y:S01]  /*3ac0*/  @!P2 FADD.FTZ R223, -R223, -RZ ;  /* 0x800000ffdfdfa221 */ /* 0x004fe20000010100 */
[----:B------:R-:W-:Y:S02]  /*3ad0*/  LOP3.LUT R40, R40, 0xffff, RZ, 0xc0, !PT ;  /* 0x0000ffff28287812 */ /* 0x000fe400078ec0ff */
[----:B------:R-:W-:Y:S02]  /*3ae0*/  ISETP.LE.U32.AND P2, PT, R41, UR22, PT ;  /* 0x0000001629007c0c */ /* 0x000fe4000bf43070 */
[----:B------:R-:W-:Y:S01]  /*3af0*/  ISETP.LE.U32.AND P3, PT, R40, UR22, PT ;  /* 0x0000001628007c0c */ /* 0x000fe2000bf63070 */
[----:B------:R-:W1:Y:S01]  /*3b00*/  MUFU.EX2 R211, R211 ;  /* 0x000000d300d37308 */ /* 0x000e620000000800 */
[----:B------:R-:W-:Y:S01]  /*3b10*/  SHF.R.U32.HI R41, RZ, 0x10, R239 ;  /* 0x00000010ff297819 */ /* 0x000fe200000116ef */
[----:B------:R-:W-:Y:S01]  /*3b20*/  @!P4 FADD.FTZ R230, -R230, -RZ ;  /* 0x800000ffe6e6c221 */ /* 0x000fe20000010100 */
[----:B------:R-:W-:Y:S01]  /*3b30*/  SHF.R.U32.HI R42, RZ, 0x18, R42 ;  /* 0x00000018ff2a7819 */ /* 0x000fe2000001162a */
[----:B---3--:R-:W-:Y:S01]  /*3b40*/  @!P6 FADD.FTZ R225, -R225, -RZ ;  /* 0x800000ffe1e1e221 */ /* 0x008fe20000010100 */
[----:B------:R-:W-:Y:S02]  /*3b50*/  LOP3.LUT R40, R41, 0xff, RZ, 0xc0, !PT ;  /* 0x000000ff29287812 */ /* 0x000fe400078ec0ff */
[----:B------:R-:W-:Y:S02]  /*3b60*/  ISETP.LE.U32.AND P4, PT, R42, UR22, PT ;  /* 0x000000162a007c0c */ /* 0x000fe4000bf83070 */
[----:B------:R-:W-:Y:S01]  /*3b70*/  LOP3.LUT R39, R36, 0xff, RZ, 0xc0, !PT ;  /* 0x000000ff24277812 */ /* 0x000fe200078ec0ff */
[----:B------:R-:W2:Y:S01]  /*3b80*/  MUFU.EX2 R233, R47 ;  /* 0x0000002f00e97308 */ /* 0x000ea20000000800 */
[----:B------:R-:W-:Y:S01]  /*3b90*/  ISETP.LE.U32.AND P6, PT, R40, UR22, PT ;  /* 0x0000001628007c0c */ /* 0x000fe2000bfc3070 */
[----:B------:R-:W-:Y:S01]  /*3ba0*/  @!P2 FADD.FTZ R229, -R229, -RZ ;  /* 0x800000ffe5e5a221 */ /* 0x000fe20000010100 */
[----:B------:R-:W-:Y:S01]  /*3bb0*/  ISETP.LE.U32.AND P2, PT, R39, UR22, PT ;  /* 0x0000001627007c0c */ /* 0x000fe2000bf43070 */
[----:B------:R-:W-:Y:S01]  /*3bc0*/  @!P3 FADD.FTZ R227, -R227, -RZ ;  /* 0x800000ffe3e3b221 */ /* 0x000fe20000010100 */
[----:B------:R-:W-:Y:S02]  /*3bd0*/  ISETP.LE.U32.AND P3, PT, R33, UR22, PT ;  /* 0x0000001621007c0c */ /* 0x000fe4000bf63070 */
[----:B------:R-:W-:Y:S02]  /*3be0*/  LOP3.LUT R32, R32, 0xff, RZ, 0xc0, !PT ;  /* 0x000000ff20207812 */ /* 0x000fe400078ec0ff */
[----:B------:R-:W-:Y:S01]  /*3bf0*/  SHF.R.U32.HI R36, RZ, 0x18, R36 ;  /* 0x00000018ff247819 */ /* 0x000fe20000011624 */
[----:B------:R-:W3:Y:S01]  /*3c00*/  MUFU.EX2 R231, R45 ;  /* 0x0000002d00e77308 */ /* 0x000ee20000000800 */
[--C-:B------:R-:W-:Y:S02]  /*3c10*/  SHF.R.U32.HI R33, RZ, 0x10, R244.reuse ;  /* 0x00000010ff217819 */ /* 0x100fe400000116f4 */
[----:B------:R-:W-:Y:S01]  /*3c20*/  F2FP.RELU.PACK_AB R39, R195, R192 ;  /* 0x000000c0c327723e */ /* 0x000fe200000008ff */
[----:B-1----:R-:W-:Y:S01]  /*3c30*/  @!P5 FADD.FTZ R211, -R211, -RZ ;  /* 0x800000ffd3d3d221 */ /* 0x002fe20000010100 */
[----:B------:R-:W-:Y:S01]  /*3c40*/  ISETP.LE.U32.AND P5, PT, R240, UR22, PT ;  /* 0x00000016f0007c0c */ /* 0x000fe2000bfa3070 */
[----:B------:R-:W-:Y:S01]  /*3c50*/  @!P6 FADD.FTZ R228, -R228, -RZ ;  /* 0x800000ffe4e4e221 */ /* 0x000fe20000010100 */
[----:B------:R-:W-:Y:S01]  /*3c60*/  ISETP.LE.U32.AND P6, PT, R32, UR22, PT ;  /* 0x0000001620007c0c */ /* 0x000fe2000bfc3070 */
[----:B------:R-:W-:Y:S01]  /*3c70*/  @!P2 FADD.FTZ R234, -R234, -RZ ;  /* 0x800000ffeaeaa221 */ /* 0x000fe20000010100 */
[----:B------:R-:W-:Y:S01]  /*3c80*/  SHF.R.U32.HI R32, RZ, 0x18, R244 ;  /* 0x00000018ff207819 */ /* 0x000fe200000116f4 */
[----:B------:R-:W1:Y:S01]  /*3c90*/  MUFU.EX2 R236, R50 ;  /* 0x0000003200ec7308 */ /* 0x000e620000000800 */
[----:B------:R-:W-:Y:S02]  /*3ca0*/  ISETP.LE.U32.AND P2, PT, R36, UR22, PT ;  /* 0x0000001624007c0c */ /* 0x000fe4000bf43070 */
[----:B------:R-:W-:Y:S01]  /*3cb0*/  LOP3.LUT R33, R33, 0xff, RZ, 0xc0, !PT ;  /* 0x000000ff21217812 */ /* 0x000fe200078ec0ff */
[----:B--2---:R-:W-:Y:S01]  /*3cc0*/  @!P4 FADD.FTZ R233, -R233, -RZ ;  /* 0x800000ffe9e9c221 */ /* 0x004fe20000010100 */
[----:B------:R-:W-:Y:S02]  /*3cd0*/  ISETP.LE.U32.AND P4, PT, R37, UR22, PT ;  /* 0x0000001625007c0c */ /* 0x000fe4000bf83070 */
[----:B------:R-:W-:Y:S02]  /*3ce0*/  F2FP.RELU.PACK_AB R36, R199, R196 ;  /* 0x000000c4c724723e */ /* 0x000fe400000008ff */
[----:B------:R-:W-:Y:S01]  /*3cf0*/  F2FP.RELU.PACK_AB R37, R211, R210 ;  /* 0x000000d2d325723e */ /* 0x000fe200000008ff */
[----:B------:R-:W2:Y:S01]  /*3d00*/  MUFU.EX2 R232, R46 ;  /* 0x0000002e00e87308 */ /* 0x000ea20000000800 */
[----:B------:R-:W-:Y:S02]  /*3d10*/  F2FP.RELU.PACK_AB R41, R193, R190 ;  /* 0x000000bec129723e */ /* 0x000fe400000008ff */
[----:B------:R-:W-:Y:S01]  /*3d20*/  F2FP.RELU.PACK_AB R42, R223, R222 ;  /* 0x000000dedf2a723e */ /* 0x000fe200000008ff */
[----:B---3--:R-:W-:Y:S01]  /*3d30*/  @!P3 FADD.FTZ R231, -R231, -RZ ;  /* 0x800000ffe7e7b221 */ /* 0x008fe20000010100 */
[----:B------:R-:W-:Y:S02]  /*3d40*/  ISETP.LE.U32.AND P3, PT, R32, UR22, PT ;  /* 0x0000001620007c0c */ /* 0x000fe4000bf63070 */
[----:B------:R-:W-:Y:S02]  /*3d50*/  LOP3.LUT R32, R244, 0xffff, RZ, 0xc0, !PT ;  /* 0x0000fffff4207812 */ /* 0x000fe400078ec0ff */
[----:B------:R-:W-:Y:S01]  /*3d60*/  F2FP.RELU.PACK_AB R40, R225, R224 ;  /* 0x000000e0e128723e */ /* 0x000fe200000008ff */
[----:B------:R-:W3:Y:S01]  /*3d70*/  MUFU.EX2 R208, R208 ;  /* 0x000000d000d07308 */ /* 0x000ee20000000800 */
[----:B------:R-:W-:Y:S01]  /*3d80*/  SHF.R.U32.HI R32, RZ, 0x8, R32 ;  /* 0x00000008ff207819 */ /* 0x000fe20000011620 */
[----:B-1----:R-:W-:Y:S01]  /*3d90*/  @!P4 FADD.FTZ R236, -R236, -RZ ;  /* 0x800000ffececc221 */ /* 0x002fe20000010100 */
[----:B------:R-:W-:Y:S02]  /*3da0*/  ISETP.LE.U32.AND P4, PT, R33, UR22, PT ;  /* 0x0000001621007c0c */ /* 0x000fe4000bf83070 */
[----:B------:R-:W-:Y:S02]  /*3db0*/  LOP3.LUT R34, R32, 0xffff, RZ, 0xc0, !PT ;  /* 0x0000ffff20227812 */ /* 0x000fe400078ec0ff */
[C---:B------:R-:W-:Y:S03]  /*3dc0*/  LOP3.LUT R32, R250.reuse, 0xffff, RZ, 0xc0, !PT ;  /* 0x0000fffffa207812 */ /* 0x040fe600078ec0ff */
[----:B------:R-:W1:Y:S01]  /*3dd0*/  MUFU.EX2 R237, R51 ;  /* 0x0000003300ed7308 */ /* 0x000e620000000800 */
[----:B------:R-:W-:Y:S02]  /*3de0*/  LOP3.LUT R33, R250, 0xff, RZ, 0xc0, !PT ;  /* 0x000000fffa217812 */ /* 0x000fe400078ec0ff */
[----:B------:R-:W-:Y:S01]  /*3df0*/  SHF.R.U32.HI R32, RZ, 0x8, R32 ;  /* 0x00000008ff207819 */ /* 0x000fe20000011620 */
[----:B--2---:R-:W-:Y:S01]  /*3e00*/  @!P6 FADD.FTZ R232, -R232, -RZ ;  /* 0x800000ffe8e8e221 */ /* 0x004fe20000010100 */
[----:B------:R-:W-:Y:S02]  /*3e10*/  ISETP.LE.U32.AND P6, PT, R38, UR22, PT ;  /* 0x0000001626007c0c */ /* 0x000fe4000bfc3070 */
[----:B------:R-:W-:Y:S02]  /*3e20*/  LOP3.LUT R32, R32, 0xffff, RZ, 0xc0, !PT ;  /* 0x0000ffff20207812 */ /* 0x000fe400078ec0ff */
[----:B------:R-:W-:Y:S01]  /*3e30*/  F2FP.RELU.PACK_AB R38, R197, R194 ;  /* 0x000000c2c526723e */ /* 0x000fe200000008ff */
[----:B------:R-:W2:Y:S01]  /*3e40*/  MUFU.EX2 R238, R52 ;  /* 0x0000003400ee7308 */ /* 0x000ea20000000800 */
[----:B------:R-:W-:Y:S01]  /*3e50*/  F2FP.RELU.PACK_AB R46, R215, R214 ;  /* 0x000000d6d72e723e */ /* 0x000fe200000008ff */
[----:B---3--:R-:W-:Y:S01]  /*3e60*/  @!P1 FADD.FTZ R208, -R208, -RZ ;  /* 0x800000ffd0d09221 */ /* 0x008fe20000010100 */
[----:B------:R-:W-:Y:S07]  /*3e70*/  ISETP.LE.U32.AND P1, PT, R242, UR22, PT ;  /* 0x00000016f2007c0c */ /* 0x000fee000bf23070 */
[----:B------:R-:W3:Y:S01]  /*3e80*/  MUFU.EX2 R240, R54 ;  /* 0x0000003600f07308 */ /* 0x000ee20000000800 */
[----:B-1----:R-:W-:Y:S01]  /*3e90*/  @!P2 FADD.FTZ R237, -R237, -RZ ;  /* 0x800000ffededa221 */ /* 0x002fe20000010100 */
[----:B------:R-:W-:Y:S02]  /*3ea0*/  ISETP.LE.U32.AND P2, PT, R33, UR22, PT ;  /* 0x0000001621007c0c */ /* 0x000fe4000bf43070 */
[--C-:B------:R-:W-:Y:S02]  /*3eb0*/  SHF.R.U32.HI R33, RZ, 0x10, R250.reuse ;  /* 0x00000010ff217819 */ /* 0x100fe400000116fa */
[----:B------:R-:W-:Y:S04]  /*3ec0*/  SHF.R.U32.HI R250, RZ, 0x18, R250 ;  /* 0x00000018fffa7819 */ /* 0x000fe800000116fa */
[----:B------:R-:W1:Y:S01]  /*3ed0*/  MUFU.EX2 R235, R49 ;  /* 0x0000003100eb7308 */ /* 0x000e620000000800 */
[----:B------:R-:W-:Y:S01]  /*3ee0*/  LOP3.LUT R33, R33, 0xff, RZ, 0xc0, !PT ;  /* 0x000000ff21217812 */ /* 0x000fe200078ec0ff */
[----:B--2---:R-:W-:Y:S01]  /*3ef0*/  @!P0 FADD.FTZ R238, -R238, -RZ ;  /* 0x800000ffeeee8221 */ /* 0x004fe20000010100 */
[----:B------:R-:W-:Y:S02]  /*3f00*/  ISETP.LE.U32.AND P0, PT, R32, UR22, PT ;  /* 0x0000001620007c0c */ /* 0x000fe4000bf03070 */
[----:B------:R-:W-:Y:S05]  /*3f10*/  LOP3.LUT R32, R7, 0xff, RZ, 0xc0, !PT ;  /* 0x000000ff07207812 */ /* 0x000fea00078ec0ff */
[----:B------:R-:W2:Y:S01]  /*3f20*/  MUFU.EX2 R245, R64 ;  /* 0x0000004000f57308 */ /* 0x000ea20000000800 */
[----:B---3--:R-:W-:Y:S01]  /*3f30*/  @!P4 FADD.FTZ R240, -R240, -RZ ;  /* 0x800000fff0f0c221 */ /* 0x008fe20000010100 */
[----:B------:R-:W-:Y:S02]  /*3f40*/  ISETP.LE.U32.AND P4, PT, R33, UR22, PT ;  /* 0x0000001621007c0c */ /* 0x000fe4000bf83070 */
[----:B------:R-:W-:Y:S06]  /*3f50*/  F2FP.RELU.PACK_AB R33, R189, R172 ;  /* 0x000000acbd21723e */ /* 0x000fec00000008ff */
[----:B------:R-:W3:Y:S01]  /*3f60*/  MUFU.EX2 R242, R56 ;  /* 0x0000003800f27308 */ /* 0x000ee20000000800 */
[----:B------:R4:W-:Y:S01]  /*3f70*/  STS [R150+0x12000], R33 ;  /* 0x0120002196007388 */ /* 0x0009e20000000800 */
[----:B-1----:R-:W-:Y:S01]  /*3f80*/  @!P6 FADD.FTZ R235, -R235, -RZ ;  /* 0x800000ffebebe221 */ /* 0x002fe20000010100 */
[----:B------:R-:W-:Y:S02]  /*3f90*/  ISETP.LE.U32.AND P6, PT, R34, UR22, PT ;  /* 0x0000001622007c0c */ /* 0x000fe4000bfc3070 */
[----:B------:R-:W-:Y:S05]  /*3fa0*/  F2FP.RELU.PACK_AB R34, R201, R198 ;  /* 0x000000c6c922723e */ /* 0x000fea00000008ff */
[----:B------:R-:W1:Y:S01]  /*3fb0*/  MUFU.EX2 R246, R246 ;  /* 0x000000f600f67308 */ /* 0x000e620000000800 */
[----:B------:R1:W-:Y:S01]  /*3fc0*/  STS [R153+0x12000], R34 ;  /* 0x0120002299007388 */ /* 0x0003e20000000800 */
[----:B--2---:R-:W-:Y:S01]  /*3fd0*/  @!P1 FADD.FTZ R245, -R245, -RZ ;  /* 0x800000fff5f59221 */ /* 0x004fe20000010100 */
[----:B------:R-:W-:Y:S02]  /*3fe0*/  ISETP.LE.U32.AND P1, PT, R32, UR22, PT ;  /* 0x0000001620007c0c */ /* 0x000fe4000bf23070 */
[----:B------:R-:W-:Y:S05]  /*3ff0*/  F2FP.RELU.PACK_AB R32, R165, R200 ;  /* 0x000000c8a520723e */ /* 0x000fea00000008ff */
[----:B------:R-:W2:Y:S01]  /*4000*/  MUFU.EX2 R239, R53 ;  /* 0x0000003500ef7308 */ /* 0x000ea20000000800 */
[----:B------:R2:W-:Y:S01]  /*4010*/  STS [R153+0x12400], R32 ;  /* 0x0124002099007388 */ /* 0x0005e20000000800 */
[----:B---3--:R-:W-:Y:S01]  /*4020*/  @!P2 FADD.FTZ R242, -R242, -RZ ;  /* 0x800000fff2f2a221 */ /* 0x008fe20000010100 */
[----:B------:R-:W-:Y:S02]  /*4030*/  ISETP.LE.U32.AND P2, PT, R247, UR22, PT ;  /* 0x00000016f7007c0c */ /* 0x000fe4000bf43070 */
[----:B------:R3:W-:Y:S01]  /*4040*/  STS [R150+0x14000], R41 ;  /* 0x0140002996007388 */ /* 0x0007e20000000800 */
[----:B----4-:R-:W-:Y:S03]  /*4050*/  F2FP.RELU.PACK_AB R33, R209, R208 ;  /* 0x000000d0d121723e */ /* 0x010fe600000008ff */
[----:B------:R4:W-:Y:S01]  /*4060*/  STS [R150+0x14400], R39 ;  /* 0x0144002796007388 */ /* 0x0009e20000000800 */
[----:B------:R-:W4:Y:S03]  /*4070*/  MUFU.EX2 R244, R58 ;  /* 0x0000003a00f47308 */ /* 0x000f260000000800 */
[----:B------:R4:W-:Y:S01]  /*4080*/  STS [R153+0x14000], R38 ;  /* 0x0140002699007388 */ /* 0x0009e20000000800 */
[----:B-1----:R-:W-:Y:S03]  /*4090*/  F2FP.RELU.PACK_AB R34, R219, R218 ;  /* 0x000000dadb22723e */ /* 0x002fe600000008ff */
[----:B------:R1:W-:Y:S01]  /*40a0*/  STS [R153+0x14400], R36 ;  /* 0x0144002499007388 */ /* 0x0003e20000000800 */
[----:B------:R-:W-:Y:S01]  /*40b0*/  @!P2 FADD.FTZ R246, -R246, -RZ ;  /* 0x800000fff6f6a221 */ /* 0x000fe20000010100 */
[----:B------:R-:W-:Y:S01]  /*40c0*/  ISETP.LE.U32.AND P2, PT, R251, UR22, PT ;  /* 0x00000016fb007c0c */ /* 0x000fe2000bf43070 */
[----:B------:R-:W1:Y:S01]  /*40d0*/  MUFU.EX2 R241, R55 ;  /* 0x0000003700f17308 */ /* 0x000e620000000800 */
[----:B------:R1:W-:Y:S01]  /*40e0*/  STS [R152+0x12000], R35 ;  /* 0x0120002398007388 */ /* 0x0003e20000000800 */
[----:B--2---:R-:W-:Y:S01]  /*40f0*/  @!P6 FADD.FTZ R239, -R239, -RZ ;  /* 0x800000ffefefe221 */ /* 0x004fe20000010100 */
[----:B------:R-:W-:Y:S02]  /*4100*/  ISETP.LE.U32.AND P6, PT, R248, UR22, PT ;  /* 0x00000016f8007c0c */ /* 0x000fe4000bfc3070 */
[----:B------:R2:W-:Y:S01]  /*4110*/  STS [R152+0x12400], R33 ;  /* 0x0124002198007388 */ /* 0x0005e20000000800 */
[----:B------:R-:W-:Y:S03]  /*4120*/  F2FP.RELU.PACK_AB R32, R221, R220 ;  /* 0x000000dcdd20723e */ /* 0x000fe600000008ff */
[----:B------:R2:W-:Y:S01]  /*4130*/  STS [R159+0x12000], R34 ;  /* 0x012000229f007388 */ /* 0x0005e20000000800 */
[----:B---3--:R-:W-:Y:S01]  /*4140*/  F2FP.RELU.PACK_AB R41, R235, R234 ;  /* 0x000000eaeb29723e */ /* 0x008fe200000008ff */
[----:B------:R-:W3:Y:S02]  /*4150*/  MUFU.EX2 R243, R57 ;  /* 0x0000003900f37308 */ /* 0x000ee40000000800 */
[----:B------:R3:W-:Y:S01]  /*4160*/  STS [R159+0x12400], R32 ;  /* 0x012400209f007388 */ /* 0x0007e20000000800 */
[----:B----4-:R-:W-:Y:S01]  /*4170*/  F2FP.RELU.PACK_AB R39, R237, R236 ;  /* 0x000000eced27723e */ /* 0x010fe200000008ff */
[----:B------:R-:W-:Y:S01]  /*4180*/  @!P4 FADD.FTZ R244, -R244, -RZ ;  /* 0x800000fff4f4c221 */ /* 0x000fe20000010100 */
[----:B------:R-:W-:Y:S01]  /*4190*/  ISETP.LE.U32.AND P4, PT, R250, UR22, PT ;  /* 0x00000016fa007c0c */ /* 0x000fe2000bf83070 */
[----:B------:R4:W-:Y:S01]  /*41a0*/  STS [R152+0x14000], R37 ;  /* 0x0140002598007388 */ /* 0x0009e20000000800 */
[----:B------:R-:W-:Y:S03]  /*41b0*/  F2FP.RELU.PACK_AB R38, R227, R226 ;  /* 0x000000e2e326723e */ /* 0x000fe600000008ff */
[----:B------:R-:W-:Y:S01]  /*41c0*/  STS [R152+0x14400], R43 ;  /* 0x0144002b98007388 */ /* 0x000fe20000000800 */
[----:B-1----:R-:W-:Y:S01]  /*41d0*/  F2FP.RELU.PACK_AB R36, R229, R228 ;  /* 0x000000e4e524723e */ /* 0x002fe200000008ff */
[----:B------:R-:W1:Y:S01]  /*41e0*/  MUFU.EX2 R251, R66 ;  /* 0x0000004200fb7308 */ /* 0x000e620000000800 */
[----:B------:R-:W-:Y:S01]  /*41f0*/  @!P3 FADD.FTZ R241, -R241, -RZ ;  /* 0x800000fff1f1b221 */ /* 0x000fe20000010100 */
[----:B------:R-:W-:Y:S01]  /*4200*/  ISETP.LE.U32.AND P3, PT, R9, UR22, PT ;  /* 0x0000001609007c0c */ /* 0x000fe2000bf63070 */
[----:B------:R-:W-:Y:S01]  /*4210*/  STS [R159+0x14000], R46 ;  /* 0x0140002e9f007388 */ /* 0x000fe20000000800 */
[----:B------:R-:W-:Y:S02]  /*4220*/  F2FP.RELU.PACK_AB R35, R233, R232 ;  /* 0x000000e8e923723e */ /* 0x000fe400000008ff */
[----:B--2---:R-:W-:Y:S01]  /*4230*/  F2FP.RELU.PACK_AB R33, R246, R245 ;  /* 0x000000f5f621723e */ /* 0x004fe200000008ff */
[----:B------:R-:W-:Y:S03]  /*4240*/  STS [R159+0x14400], R44 ;  /* 0x0144002c9f007388 */ /* 0x000fe60000000800 */
[----:B------:R-:W2:Y:S01]  /*4250*/  MUFU.EX2 R252, R252 ;  /* 0x000000fc00fc7308 */ /* 0x000ea20000000800 */
[----:B------:R-:W-:Y:S01]  /*4260*/  F2FP.RELU.PACK_AB R34, R239, R238 ;  /* 0x000000eeef22723e */ /* 0x000fe200000008ff */
[----:B---3--:R-:W-:Y:S01]  /*4270*/  @!P0 FADD.FTZ R243, -R243, -RZ ;  /* 0x800000fff3f38221 */ /* 0x008fe20000010100 */
[----:B------:R-:W-:Y:S01]  /*4280*/  ISETP.LE.U32.AND P0, PT, R6, UR22, PT ;  /* 0x0000001606007c0c */ /* 0x000fe2000bf03070 */
[----:B------:R3:W-:Y:S01]  /*4290*/  STS [R151+0x12000], R42 ;  /* 0x0120002a97007388 */ /* 0x0007e20000000800 */
[----:B------:R-:W-:Y:S01]  /*42a0*/  F2FP.RELU.PACK_AB R32, R241, R240 ;  /* 0x000000f0f120723e */ /* 0x000fe200000008ff */
[----:B------:R-:W-:Y:S02]  /*42b0*/  ULDC.64 UR22, c[0x0][0x118] ;  /* 0x0000460000167ab9 */ /* 0x000fe40000000a00 */
[----:B------:R3:W-:Y:S01]  /*42c0*/  STS [R151+0x12400], R40 ;  /* 0x0124002897007388 */ /* 0x0007e20000000800 */
[----:B----4-:R-:W-:Y:S01]  /*42d0*/  F2FP.RELU.PACK_AB R37, R231, R230 ;  /* 0x000000e6e725723e */ /* 0x010fe200000008ff */
[----:B------:R-:W4:Y:S02]  /*42e0*/  MUFU.EX2 R247, R59 ;  /* 0x0000003b00f77308 */ /* 0x000f240000000800 */
[----:B------:R3:W-:Y:S01]  /*42f0*/  STS [R156+0x12000], R41 ;  /* 0x012000299c007388 */ /* 0x0007e20000000800 */
[----:B-1----:R-:W-:Y:S03]  /*4300*/  @!P6 FADD.FTZ R251, -R251, -RZ ;  /* 0x800000fffbfbe221 */ /* 0x002fe60000010100 */
[----:B------:R-:W-:Y:S04]  /*4310*/  STS [R156+0x12400], R39 ;  /* 0x012400279c007388 */ /* 0x000fe80000000800 */
[----:B------:R-:W1:Y:S01]  /*4320*/  MUFU.EX2 R248, R60 ;  /* 0x0000003c00f87308 */ /* 0x000e620000000800 */
[----:B------:R-:W-:Y:S01]  /*4330*/  STS [R151+0x14000], R38 ;  /* 0x0140002697007388 */ /* 0x000fe20000000800 */
[----:B--2---:R-:W-:Y:S03]  /*4340*/  @!P5 FADD.FTZ R252, -R252, -RZ ;  /* 0x800000fffcfcd221 */ /* 0x004fe60000010100 */
[----:B------:R-:W-:Y:S04]  /*4350*/  STS [R151+0x14400], R36 ;  /* 0x0144002497007388 */ /* 0x000fe80000000800 */
[----:B------:R-:W-:Y:S01]  /*4360*/  STS [R156+0x14000], R37 ;  /* 0x014000259c007388 */ /* 0x000fe20000000800 */
[----:B------:R-:W2:Y:S01]  /*4370*/  MUFU.EX2 R250, R62 ;  /* 0x0000003e00fa7308 */ /* 0x000ea20000000800 */
[----:B------:R-:W-:Y:S02]  /*4380*/  F2FP.RELU.PACK_AB R45, R252, R251 ;  /* 0x000000fbfc2d723e */ /* 0x000fe400000008ff */
[----:B------:R-:W-:Y:S01]  /*4390*/  STS [R156+0x14400], R35 ;  /* 0x014400239c007388 */ /* 0x000fe20000000800 */
[----:B----4-:R-:W-:Y:S01]  /*43a0*/  @!P4 FADD.FTZ R247, -R247, -RZ ;  /* 0x800000fff7f7c221 */ /* 0x010fe20000010100 */
[----:B---3--:R-:W-:Y:S02]  /*43b0*/  F2FP.RELU.PACK_AB R42, R243, R242 ;  /* 0x000000f2f32a723e */ /* 0x008fe400000008ff */
[----:B------:R-:W-:Y:S01]  /*43c0*/  STS [R155+0x12000], R34 ;  /* 0x012000229b007388 */ /* 0x000fe20000000800 */
[----:B------:R-:W-:Y:S02]  /*43d0*/  FSETP.GE.FTZ.AND P4, PT, R172, RZ, PT ;  /* 0x000000ffac00720b */ /* 0x000fe40003f96000 */
[----:B------:R-:W3:Y:S01]  /*43e0*/  MUFU.EX2 R249, R249 ;  /* 0x000000f900f97308 */ /* 0x000ee20000000800 */
[----:B------:R-:W-:Y:S01]  /*43f0*/  STS [R155+0x12400], R32 ;  /* 0x012400209b007388 */ /* 0x000fe20000000800 */
[----:B------:R-:W-:Y:S01]  /*4400*/  F2FP.RELU.PACK_AB R40, R247, R244 ;  /* 0x000000f4f728723e */ /* 0x000fe200000008ff */
[----:B-1----:R-:W-:Y:S02]  /*4410*/  @!P3 FADD.FTZ R248, -R248, -RZ ;  /* 0x800000fff8f8b221 */ /* 0x002fe40000010100 */
[----:B------:R-:W-:Y:S01]  /*4420*/  STS [R154+0x12000], R33 ;  /* 0x012000219a007388 */ /* 0x000fe20000000800 */
[----:B------:R-:W-:Y:S03]  /*4430*/  FSETP.GE.FTZ.AND P3, PT, R189, RZ, PT ;  /* 0x000000ffbd00720b */ /* 0x000fe60003f76000 */
[----:B------:R-:W-:Y:S01]  /*4440*/  STS [R154+0x12400], R45 ;  /* 0x0124002d9a007388 */ /* 0x000fe20000000800 */
[----:B------:R-:W1:Y:S03]  /*4450*/  MUFU.EX2 R129, R5 ;  /* 0x0000000500817308 */ /* 0x000e660000000800 */
[----:B------:R-:W-:Y:S01]  /*4460*/  STS [R155+0x14000], R42 ;  /* 0x0140002a9b007388 */ /* 0x000fe20000000800 */
[----:B--2---:R-:W-:Y:S01]  /*4470*/  @!P1 FADD.FTZ R250, -R250, -RZ ;  /* 0x800000fffafa9221 */ /* 0x004fe20000010100 */
[----:B------:R-:W-:Y:S02]  /*4480*/  FSETP.GE.FTZ.AND P1, PT, R201, RZ, PT ;  /* 0x000000ffc900720b */ /* 0x000fe40003f36000 */
[----:B------:R-:W-:Y:S01]  /*4490*/  STS [R155+0x14400], R40 ;  /* 0x014400289b007388 */ /* 0x000fe20000000800 */
[----:B---3--:R-:W-:Y:S01]  /*44a0*/  @!P2 FADD.FTZ R249, -R249, -RZ ;  /* 0x800000fff9f9a221 */ /* 0x008fe20000010100 */
[----:B------:R-:W-:Y:S04]  /*44b0*/  FSETP.GE.FTZ.AND P2, PT, R198, RZ, PT ;  /* 0x000000ffc600720b */ /* 0x000fe80003f56000 */
[----:B------:R-:W-:Y:S01]  /*44c0*/  F2FP.RELU.PACK_AB R43, R249, R248 ;  /* 0x000000f8f92b723e */ /* 0x000fe200000008ff */
[----:B-1----:R-:W-:Y:S04]  /*44d0*/  @!P0 FADD.FTZ R129, -R129, -RZ ;  /* 0x800000ff81818221 */ /* 0x002fe80000010100 */
[----:B------:R-:W-:Y:S01]  /*44e0*/  STS [R154+0x14000], R43 ;  /* 0x0140002b9a007388 */ /* 0x000fe20000000800 */
[C---:B------:R-:W-:Y:S02]  /*44f0*/  LEA R186, P0, R162.reuse, R186, 0x2 ;  /* 0x000000baa2ba7211 */ /* 0x040fe400078010ff */
[----:B------:R-:W-:Y:S02]  /*4500*/  F2FP.RELU.PACK_AB R41, R129, R250 ;  /* 0x000000fa8129723e */ /* 0x000fe400000008ff */
[----:B------:R-:W-:Y:S02]  /*4510*/  LEA.HI.X.SX32 R187, R162, R187, 0x2, P0 ;  /* 0x000000bba2bb7211 */ /* 0x000fe400000f16ff */
[----:B------:R-:W-:Y:S01]  /*4520*/  FSETP.GE.FTZ.AND P0, PT, R202, RZ, PT ;  /* 0x000000ffca00720b */ /* 0x000fe20003f16000 */
[----:B------:R-:W-:Y:S04]  /*4530*/  STS [R154+0x14400], R41 ;  /* 0x014400299a007388 */ /* 0x000fe80000000800 */
[----:B------:R-:W-:Y:S08]  /*4540*/  LDSM.16.M88.4 R64, [R2+0x4000] ;  /* 0x004000000240783b */ /* 0x000ff00000000200 */
[----:B------:R-:W1:Y:S08]  /*4550*/  LDSM.16.M88.4 R32, [R142+0x8000] ;  /* 0x008000008e20783b */ /* 0x000e700000000200 */
[----:B------:R-:W2:Y:S08]  /*4560*/  LDSM.16.M88.4 R60, [R2+0x5000] ;  /* 0x00500000023c783b */ /* 0x000eb00000000200 */
[----:B------:R-:W3:Y:S08]  /*4570*/  LDSM.16.M88.4 R36, [R142+0x8400] ;  /* 0x008400008e24783b */ /* 0x000ef00000000200 */
[----:B------:R-:W4:Y:S08]  /*4580*/  LDSM.16.M88.4 R48, [R142+0x8800] ;  /* 0x008800008e30783b */ /* 0x000f300000000200 */
        /* <DEDUP_REMOVED lines=9> */
[-C--:B---3--:R-:W-:Y:S07]  /*4620*/  HMMA.16816.F32 R20, R64, R36.reuse, RZ ;  /* 0x000000244014723c */ /* 0x088fee00000018ff */
[----:B------:R-:W3:Y:S01]  /*4630*/  LDSM.16.M88.4 R120, [R135+0x8800] ;  /* 0x008800008778783b */ /* 0x000ee20000000200 */
[C---:B------:R-:W-:Y:S07]  /*4640*/  HMMA.16816.F32 R24, R60.reuse, R36, RZ ;  /* 0x000000243c18723c */ /* 0x040fee00000018ff */
[----:B------:R-:W1:Y:S01]  /*4650*/  LDSM.16.M88.4 R124, [R135+0x8c00] ;  /* 0x008c0000877c783b */ /* 0x000e620000000200 */
        /* <DEDUP_REMOVED lines=16> */
[----:B------:R-:W-:Y:S01]  /*4760*/  FADD.FTZ R130, -R207, R17 ;  /* 0x00000011cf827221 */ /* 0x000fe20000010100 */
[-C--:B------:R-:W-:Y:S04]  /*4770*/  HMMA.16816.F32 R28, R112, R118.reuse, R28 ;  /* 0x00000076701c723c */ /* 0x080fe8000000181c */
[-C--:B------:R-:W-:Y:S02]  /*4780*/  FSEL R130, R130, R207.reuse, P1 ;  /* 0x000000cf82827208 */ /* 0x080fe40000800000 */
[----:B------:R-:W-:Y:S02]  /*4790*/  FSETP.GE.FTZ.AND P1, PT, R222, RZ, PT ;  /* 0x000000ffde00720b */ /* 0x000fe40003f36000 */
[C---:B------:R-:W-:Y:S01]  /*47a0*/  HMMA.16816.F32 R32, R104.reuse, R118, R32 ;  /* 0x000000766820723c */ /* 0x040fe20000001820 */
[----:B------:R-:W-:Y:S06]  /*47b0*/  FMUL.FTZ R201, R201, R130 ;  /* 0x00000082c9c97220 */ /* 0x000fec0000410000 */
[C---:B------:R-:W-:Y:S01]  /*47c0*/  FADD.FTZ R118, -R207.reuse, R4 ;  /* 0x00000004cf767221 */ /* 0x040fe20000010100 */
[-C--:B---3--:R-:W-:Y:S04]  /*47d0*/  HMMA.16816.F32 R36, R104, R120.reuse, R36 ;  /* 0x000000786824723c */ /* 0x088fe80000001824 */
[----:B------:R-:W-:Y:S01]  /*47e0*/  FSEL R17, R118, R207, P4 ;  /* 0x000000cf76117208 */ /* 0x000fe20002000000 */
[----:B------:R-:W-:Y:S01]  /*47f0*/  FADD.FTZ R118, -R207, R21 ;  /* 0x00000015cf767221 */ /* 0x000fe20000010100 */
[----:B------:R-:W-:Y:S02]  /*4800*/  FSETP.GE.FTZ.AND P4, PT, R203, RZ, PT ;  /* 0x000000ffcb00720b */ /* 0x000fe40003f96000 */
[C---:B------:R-:W-:Y:S01]  /*4810*/  HMMA.16816.F32 R40, R112.reuse, R120, R40 ;  /* 0x000000787028723c */ /* 0x040fe20000001828 */
[----:B------:R-:W-:Y:S03]  /*4820*/  FMUL.FTZ R172, R172, R17 ;  /* 0x00000011acac7220 */ /* 0x000fe60000410000 */
[-C--:B------:R-:W-:Y:S02]  /*4830*/  FSEL R118, R118, R207.reuse, P4 ;  /* 0x000000cf76767208 */ /* 0x080fe40002000000 */
[----:B------:R-:W-:Y:S02]  /*4840*/  FSETP.GE.FTZ.AND P4, PT, R240, RZ, PT ;  /* 0x000000fff000720b */ /* 0x000fe40003f96000 */
[C---:B------:R-:W-:Y:S01]  /*4850*/  FADD.FTZ R32, -R207.reuse, R32 ;  /* 0x00000020cf207221 */ /* 0x040fe20000010100 */
[-C--:B------:R-:W-:Y:S03]  /*4860*/  HMMA.16816.F32 R44, R112, R122.reuse, R44 ;  /* 0x0000007a702c723c */ /* 0x080fe6000000182c */
[C---:B------:R-:W-:Y:S02]  /*4870*/  FADD.FTZ R33, -R207.reuse, R33 ;  /* 0x00000021cf217221 */ /* 0x040fe40000010100 */
[C---:B------:R-:W-:Y:S02]  /*4880*/  FADD.FTZ R35, -R206.reuse, R35 ;  /* 0x00000023ce237221 */ /* 0x040fe40000010100 */
[C---:B------:R-:W-:Y:S01]  /*4890*/  FADD.FTZ R37, -R207.reuse, R37 ;  /* 0x00000025cf257221 */ /* 0x040fe20000010100 */
[C---:B------:R-:W-:Y:S01]  /*48a0*/  HMMA.16816.F32 R48, R104.reuse, R122, R48 ;  /* 0x0000007a6830723c */ /* 0x040fe20000001830 */
[----:B------:R-:W-:Y:S03]  /*48b0*/  FADD.FTZ R36, -R207, R36 ;  /* 0x00000024cf247221 */ /* 0x000fe60000010100 */
[----:B------:R-:W-:Y:S02]  /*48c0*/  FADD.FTZ R39, -R206, R39 ;  /* 0x00000027ce277221 */ /* 0x000fe40000010100 */
[----:B------:R-:W-:Y:S01]  /*48d0*/  FMUL.FTZ R203, R203, R118 ;  /* 0x00000076cbcb7220 */ /* 0x000fe20000410000 */
[-C--:B------:R-:W-:Y:S01]  /*48e0*/  FSEL R36, R36, R207.reuse, P1 ;  /* 0x000000cf24247208 */ /* 0x080fe20000800000 */
[C---:B------:R-:W-:Y:S01]  /*48f0*/  FADD.FTZ R122, -R207.reuse, R5 ;  /* 0x00000005cf7a7221 */ /* 0x040fe20000010100 */
[-C--:B------:R-:W-:Y:S01]  /*4900*/  HMMA.16816.F32 R52, R104, R124.reuse, R52 ;  /* 0x0000007c6834723c */ /* 0x080fe20000001834 */
[----:B------:R-:W-:Y:S02]  /*4910*/  FSETP.GE.FTZ.AND P1, PT, R234, RZ, PT ;  /* 0x000000ffea00720b */ /* 0x000fe40003f36000 */
[----:B------:R-:W-:Y:S01]  /*4920*/  FADD.FTZ R5, -R207, R20 ;  /* 0x00000014cf057221 */ /* 0x000fe20000010100 */
[-C--:B------:R-:W-:Y:S01]  /*4930*/  FSEL R122, R122, R207.reuse, P3 ;  /* 0x000000cf7a7a7208 */ /* 0x080fe20001800000 */
[----:B------:R-:W-:Y:S01]  /*4940*/  FMUL.FTZ R36, R222, R36 ;  /* 0x00000024de247220 */ /* 0x000fe20000410000 */
[----:B------:R-:W-:Y:S01]  /*4950*/  FSETP.GE.FTZ.AND P3, PT, R218, RZ, PT ;  /* 0x000000ffda00720b */ /* 0x000fe20003f76000 */
[C---:B------:R-:W-:Y:S01]  /*4960*/  FADD.FTZ R222, -R205.reuse, R25 ;  /* 0x00000019cdde7221 */ /* 0x040fe20000010100 */
[C---:B------:R-:W-:Y:S01]  /*4970*/  HMMA.16816.F32 R56, R112.reuse, R124, R56 ;  /* 0x0000007c7038723c */ /* 0x040fe20000001838 */
[C---:B------:R-:W-:Y:S03]  /*4980*/  FADD.FTZ R44, -R205.reuse, R44 ;  /* 0x0000002ccd2c7221 */ /* 0x040fe60000010100 */
[----:B------:R-:W-:Y:S01]  /*4990*/  FADD.FTZ R40, -R205, R40 ;  /* 0x00000028cd287221 */ /* 0x000fe20000010100 */
[-C--:B------:R-:W-:Y:S01]  /*49a0*/  FSEL R5, R5, R207.reuse, P0 ;  /* 0x000000cf05057208 */ /* 0x080fe20000000000 */
[----:B------:R-:W-:Y:S01]  /*49b0*/  FADD.FTZ R43, -R204, R43 ;  /* 0x0000002bcc2b7221 */ /* 0x000fe20000010100 */
[----:B------:R-:W-:Y:S01]  /*49c0*/  FSETP.GE.FTZ.AND P0, PT, R223, RZ, PT ;  /* 0x000000ffdf00720b */ /* 0x000fe20003f16000 */
        /* <DEDUP_REMOVED lines=8> */
[C---:B------:R-:W-:Y:S02]  /*4a50*/  FADD.FTZ R218, -R207.reuse, R53 ;  /* 0x00000035cfda7221 */ /* 0x040fe40000010100 */
[----:B------:R-:W-:Y:S01]  /*4a60*/  FADD.FTZ R52, -R207, R52 ;  /* 0x00000034cf347221 */ /* 0x000fe20000010100 */
[----:B------:R-:W-:Y:S03]  /*4a70*/  HMMA.16816.F32 R64, R104, R126, R64 ;  /* 0x0000007e6840723c */ /* 0x000fe60000001840 */
[C---:B------:R-:W-:Y:S02]  /*4a80*/  FADD.FTZ R53, -R206.reuse, R6 ;  /* 0x00000006ce357221 */ /* 0x040fe40000010100 */
[----:B------:R-:W-:Y:S02]  /*4a90*/  FMUL.FTZ R37, R223, R37 ;  /* 0x00000025df257220 */ /* 0x000fe40000410000 */
[----:B------:R-:W-:Y:S02]  /*4aa0*/  FADD.FTZ R126, -R207, R16 ;  /* 0x00000010cf7e7221 */ /* 0x000fe40000010100 */
[----:B------:R-:W-:Y:S03]  /*4ab0*/  FADD.FTZ R223, -R206, R19 ;  /* 0x00000013cedf7221 */ /* 0x000fe60000010100 */
[-C--:B------:R-:W-:Y:S01]  /*4ac0*/  FSEL R117, R126, R207.reuse, P2 ;  /* 0x000000cf7e757208 */ /* 0x080fe20001000000 */
[----:B------:R-:W-:Y:S01]  /*4ad0*/  FADD.FTZ R55, -R206, R55 ;  /* 0x00000037ce377221 */ /* 0x000fe20000010100 */
[----:B------:R-:W-:Y:S01]  /*4ae0*/  FSETP.GE.FTZ.AND P2, PT, R219, RZ, PT ;  /* 0x000000ffdb00720b */ /* 0x000fe20003f56000 */
[C---:B------:R-:W-:Y:S02]  /*4af0*/  FADD.FTZ R56, -R205.reuse, R56 ;  /* 0x00000038cd387221 */ /* 0x040fe40000010100 */
[----:B------:R-:W-:Y:S01]  /*4b00*/  FADD.FTZ R60, -R205, R60 ;  /* 0x0000003ccd3c7221 */ /* 0x000fe20000010100 */
[----:B------:R-:W-:Y:S01]  /*4b10*/  FSEL R33, R33, R207, P2 ;  /* 0x000000cf21217208 */ /* 0x000fe20001000000 */
[----:B------:R-:W-:Y:S01]  /*4b20*/  FADD.FTZ R47, -R204, R47 ;  /* 0x0000002fcc2f7221 */ /* 0x000fe20000010100 */
[----:B------:R-:W-:Y:S01]  /*4b30*/  FSETP.GE.FTZ.AND P2, PT, R238, RZ, PT ;  /* 0x000000ffee00720b */ /* 0x000fe20003f56000 */
[----:B------:R-:W-:Y:S02]  /*4b40*/  FADD.FTZ R59, -R204, R59 ;  /* 0x0000003bcc3b7221 */ /* 0x000fe40000010100 */
[----:B------:R-:W-:Y:S01]  /*4b50*/  FMUL.FTZ R33, R219, R33 ;  /* 0x00000021db217220 */ /* 0x000fe20000410000 */
[-C--:B------:R-:W-:Y:S01]  /*4b60*/  FSEL R219, R48, R207.reuse, P1 ;  /* 0x000000cf30db7208 */ /* 0x080fe20000800000 */
[----:B------:R-:W-:Y:S01]  /*4b70*/  FADD.FTZ R48, -R207, R49 ;  /* 0x00000031cf307221 */ /* 0x000fe20000010100 */
        /* <DEDUP_REMOVED lines=79> */
[C---:B------:R-:W-:Y:S01]  /*5070*/  FADD.FTZ R206, -R205.reuse, R13 ;  /* 0x0000000dcdce7221 */ /* 0x040fe20000010100 */
[----:B------:R-:W-:Y:S01]  /*5080*/  FSETP.GE.FTZ.AND P3, PT, R194, RZ, PT ;  /* 0x000000ffc200720b */ /* 0x000fe20003f76000 */
        /* <DEDUP_REMOVED lines=35> */
[-C--:B------:R-:W-:Y:S02]  /*52c0*/  FSEL R210, R210, R205.reuse, P1 ;  /* 0x000000cdd2d27208 */ /* 0x080fe40000800000 */
[----:B------:R-:W-:Y:S01]  /*52d0*/  FSETP.GE.FTZ.AND P3, PT, R231, RZ, PT ;  /* 0x000000ffe700720b */ /* 0x000fe20003f76000 */
[----:B------:R-:W-:Y:S01]  /*52e0*/  FMUL.FTZ R194, R215, R194 ;  /* 0x000000c2d7c27220 */ /* 0x000fe20000410000 */
[----:B------:R-:W-:Y:S01]  /*52f0*/  FSETP.GE.FTZ.AND P1, PT, R243, RZ, PT ;  /* 0x000000fff300720b */ /* 0x000fe20003f36000 */
[----:B------:R-:W-:Y:S01]  /*5300*/  FADD.FTZ R215, -R204, R15 ;  /* 0x0000000fccd77221 */ /* 0x000fe20000010100 */
[-C--:B------:R-:W-:Y:S01]  /*5310*/  FSEL R45, R56, R205.reuse, P2 ;  /* 0x000000cd382d7208 */ /* 0x080fe20001000000 */
[----:B------:R-:W-:Y:S01]  /*5320*/  FMUL.FTZ R210, R227, R210 ;  /* 0x000000d2e3d27220 */ /* 0x000fe20000410000 */
[----:B------:R-:W-:Y:S02]  /*5330*/  FSETP.GE.FTZ.AND P2, PT, R248, RZ, PT ;  /* 0x000000fff800720b */ /* 0x000fe40003f56000 */
[----:B------:R-:W-:Y:S01]  /*5340*/  FSEL R41, R190, R205, P4 ;  /* 0x000000cdbe297208 */ /* 0x000fe20002000000 */
[----:B------:R-:W-:Y:S01]  /*5350*/  FMUL.FTZ R45, R242, R45 ;  /* 0x0000002df22d7220 */ /* 0x000fe20000410000 */
[-C--:B------:R-:W-:Y:S02]  /*5360*/  FSEL R40, R40, R205.reuse, P3 ;  /* 0x000000cd28287208 */ /* 0x080fe40001800000 */
        /* <DEDUP_REMOVED lines=30> */
[-C--:B------:R-:W-:Y:S01]  /*5550*/  FSEL R190, R215, R204.reuse, P2 ;  /* 0x000000ccd7be7208 */ /* 0x080fe20001000000 */
[----:B------:R-:W-:Y:S01]  /*5560*/  FMUL.FTZ R61, R216, R61 ;  /* 0x0000003dd83d7220 */ /* 0x000fe20000410000 */
[----:B------:R-:W-:Y:S02]  /*5570*/  FSEL R223, R223, R204, P1 ;  /* 0x000000ccdfdf7208 */ /* 0x000fe40000800000 */
[----:B------:R-:W-:Y:S01]  /*5580*/  FSETP.GE.FTZ.AND P1, PT, R229, RZ, PT ;  /* 0x000000ffe500720b */ /* 0x000fe20003f36000 */
[----:B------:R-:W-:Y:S01]  /*5590*/  FMUL.FTZ R190, R199, R190 ;  /* 0x000000bec7be7220 */ /* 0x000fe20000410000 */
[----:B------:R-:W-:Y:S01]  /*55a0*/  FSETP.GE.FTZ.AND P4, PT, R233, RZ, PT ;  /* 0x000000ffe900720b */ /* 0x000fe20003f96000 */
[----:B------:R-:W-:Y:S01]  /*55b0*/  FADD.FTZ R199, -R204, R42 ;  /* 0x0000002accc77221 */ /* 0x000fe20000010100 */
[-C--:B------:R-:W-:Y:S01]  /*55c0*/  FSEL R213, R213, R204.reuse, P0 ;  /* 0x000000ccd5d57208 */ /* 0x080fe20000000000 */
[----:B------:R-:W-:Y:S01]  /*55d0*/  FMUL.FTZ R223, R212, R223 ;  /* 0x000000dfd4df7220 */ /* 0x000fe20000410000 */
[----:B------:R-:W-:Y:S02]  /*55e0*/  FSETP.GE.FTZ.AND P0, PT, R129, RZ, PT ;  /* 0x000000ff8100720b */ /* 0x000fe40003f16000 */
[-C--:B------:R-:W-:Y:S01]  /*55f0*/  FSEL R46, R43, R204.reuse, P1 ;  /* 0x000000cc2b2e7208 */ /* 0x080fe20000800000 */
[----:B------:R-:W-:Y:S01]  /*5600*/  FADD.FTZ R43, -R204, R58 ;  /* 0x0000003acc2b7221 */ /* 0x000fe20000010100 */
[----:B------:R-:W-:Y:S01]  /*5610*/  FSEL R58, R47, R204, P4 ;  /* 0x000000cc2f3a7208 */ /* 0x000fe20002000000 */
[----:B------:R-:W-:Y:S01]  /*5620*/  FMUL.FTZ R213, R232, R213 ;  /* 0x000000d5e8d57220 */ /* 0x000fe20000410000 */
[----:B------:R-:W-:Y:S01]  /*5630*/  ISETP.GE.AND P4, PT, R173, 0x1, PT ;  /* 0x00000001ad00780c */ /* 0x000fe20003f86270 */
[----:B------:R-:W-:Y:S01]  /*5640*/  FMUL.FTZ R46, R229, R46 ;  /* 0x0000002ee52e7220 */ /* 0x000fe20000410000 */
[----:B------:R-:W-:Y:S01]  /*5650*/  FSETP.GE.FTZ.AND P3, PT, R217, RZ, PT ;  /* 0x000000ffd900720b */ /* 0x000fe20003f76000 */
[----:B------:R-:W-:Y:S01]  /*5660*/  FMUL.FTZ R58, R233, R58 ;  /* 0x0000003ae93a7220 */ /* 0x000fe20000410000 */
[----:B------:R-:W-:Y:S02]  /*5670*/  FSETP.GE.FTZ.AND P2, PT, R228, RZ, PT ;  /* 0x000000ffe400720b */ /* 0x000fe40003f56000 */
[-C--:B------:R-:W-:Y:S01]  /*5680*/  FSEL R42, R195, R204.reuse, P3 ;  /* 0x000000ccc32a7208 */ /* 0x080fe20001800000 */
[----:B------:R-:W-:Y:S01]  /*5690*/  FADD.FTZ R195, -R204, R62 ;  /* 0x0000003eccc37221 */ /* 0x000fe20000010100 */
[----:B------:R-:W-:Y:S02]  /*56a0*/  FSEL R199, R199, R204, P2 ;  /* 0x000000ccc7c77208 */ /* 0x000fe40001000000 */
[----:B------:R-:W-:Y:S01]  /*56b0*/  FSETP.GE.FTZ.AND P3, PT, R244, RZ, PT ;  /* 0x000000fff400720b */ /* 0x000fe20003f76000 */
[----:B------:R-:W-:Y:S01]  /*56c0*/  FMUL.FTZ R42, R217, R42 ;  /* 0x0000002ad92a7220 */ /* 0x000fe20000410000 */
        /* <DEDUP_REMOVED lines=12> */
[----:B------:R-:W-:Y:S01]  /*5790*/  LOP3.LUT R6, R173, 0x1, RZ, 0xc0, !PT ;  /* 0x00000001ad067812 */ /* 0x000fe200078ec0ff */
[----:B------:R-:W-:Y:S02]  /*57a0*/  IMAD.MOV.U32 R5, RZ, RZ, c[0x0][0x190] ;  /* 0x00006400ff057624 */ /* 0x000fe400078e00ff */
[----:B------:R-:W-:Y:S01]  /*57b0*/  IMAD.MOV.U32 R4, RZ, RZ, -0x2000 ;  /* 0xffffe000ff047424 */ /* 0x000fe200078e00ff */
[----:B------:R-:W-:Y:S01]  /*57c0*/  ISETP.NE.U32.AND P1, PT, R6, 0x1, PT ;  /* 0x000000010600780c */ /* 0x000fe20003f25070 */
[----:B------:R-:W-:Y:S02]  /*57d0*/  IMAD.U32 R7, R5, -0x80, RZ ;  /* 0xffffff8005077824 */ /* 0x000fe400078e00ff */
[----:B------:R-:W-:Y:S01]  /*57e0*/  IMAD.MOV.U32 R6, RZ, RZ, c[0x0][0x194] ;  /* 0x00006500ff067624 */ /* 0x000fe200078e00ff */
[----:B------:R-:W-:Y:S02]  /*57f0*/  SEL R4, R4, 0x2000, !P1 ;  /* 0x0000200004047807 */ /* 0x000fe40004800000 */
[----:B------:R-:W-:Y:S03]  /*5800*/  LEA R182, P0, R7, R182, 0x1 ;  /* 0x000000b607b67211 */ /* 0x000fe600078008ff */
[--C-:B------:R-:W-:Y:S01]  /*5810*/  IMAD.IADD R171, R171, 0x1, R4.reuse ;  /* 0x00000001abab7824 */ /* 0x100fe200078e0204 */
[----:B------:R-:W-:Y:S01]  /*5820*/  LEA.HI.X.SX32 R183, R7, R183, 0x1, P0 ;  /* 0x000000b707b77211 */ /* 0x000fe200000f0eff */
[----:B------:R-:W-:Y:S01]  /*5830*/  IMAD.IADD R136, R136, 0x1, R4 ;  /* 0x0000000188887824 */ /* 0x000fe200078e0204 */
[C---:B------:R-:W-:Y:S03]  /*5840*/  LEA R8, P0, R5.reuse, R182, 0x7 ;  /* 0x000000b605087211 */ /* 0x040fe600078038ff */
[----:B------:R-:W-:Y:S01]  /*5850*/  @!PT LDS RZ, [RZ] ;  /* 0x00000000fffff984 */ /* 0x000fe20000000800 */
[----:B------:R-:W-:Y:S01]  /*5860*/  @!PT LDS RZ, [RZ] ;  /* 0x00000000fffff984 */ /* 0x000fe20000000800 */
[----:B------:R-:W-:Y:S01]  /*5870*/  @!PT LDS RZ, [RZ] ;  /* 0x00000000fffff984 */ /* 0x000fe20000000800 */
[----:B------:R1:W-:Y:S01]  /*5880*/  LDGSTS.E.BYPASS.LTC128B.128 [R171], [R182.64] ;  /* 0x00000000b6ab7fae */ /* 0x0003e2000b901d56 */
[----:B------:R-:W-:Y:S05]  /*5890*/  LEA.HI.X R9, R5, R183, R6, 0x7, P0 ;  /* 0x000000b705097211 */ /* 0x000fea00000f3c06 */
[----:B------:R1:W-:Y:S04]  /*58a0*/  LDGSTS.E.BYPASS.LTC128B.128 [R171+0x1000], [R8.64] ;  /* 0x0100000008ab7fae */ /* 0x0003e8000b901d56 */
[----:B------:R-:W0:Y:S02]  /*58b0*/  LDGDEPBAR ;  /* 0x00000000000079af */ /* 0x000e240000000000 */
.L_x_1050:
        /* <DEDUP_REMOVED lines=67> */
[----:B-1----:R-:W1:Y:S04]  /*5cf0*/  LDSM.16.MT88.4 R8, [R52+0x4000] ;  /* 0x004000003408783b */ /* 0x002e680000004200 */
        /* <DEDUP_REMOVED lines=70> */
.L_x_1051:
[----:B------:R-:W-:Y:S04]  /*6160*/  LDSM.16.M88.4 R20, [R140] ;  /* 0x000000008c14783b */ /* 0x000fe80000000200 */
        /* <DEDUP_REMOVED lines=48> */
[----:B------:R-:W-:Y:S01]  /*6470*/  @P4 IMAD.WIDE R42, R41, 0x4, R184 ;  /* 0x00000004292a4825 */ /* 0x000fe200078e02b8 */
        /* <DEDUP_REMOVED lines=78> */
[----:B------:R-:W-:Y:S01]  /*6960*/  @P4 IADD3 R164, P1, R164, -0x200, RZ ;  /* 0xfffffe00a4a44810 */ /* 0x000fe20007f3e0ff */
[----:B--2---:R-:W-:Y:S02]  /*6970*/  IMAD.U32 R29, RZ, RZ, UR10 ;  /* 0x0000000aff1d7e24 */ /* 0x004fe4000f8e00ff */
[----:B------:R-:W-:Y:S01]  /*6980*/  IMAD.U32 R11, RZ, RZ, UR9 ;  /* 0x00000009ff0b7e24 */ /* 0x000fe2000f8e00ff */
[----:B------:R-:W-:Y:S02]  /*6990*/  @P4 IADD3.X R163, R163, -0x1, RZ, P1, !PT ;  /* 0xffffffffa3a34810 */ /* 0x000fe40000ffe4ff */
[-C--:B---3--:R-:W-:Y:S02]  /*69a0*/  LEA R34, P3, R7, R186.reuse, 0x2 ;  /* 0x000000ba07227211 */ /* 0x088fe400078610ff */
[-C--:B----4-:R-:W-:Y:S02]  /*69b0*/  LEA R38, P0, R9, R186.reuse, 0x2 ;  /* 0x000000ba09267211 */ /* 0x090fe400078010ff */
[-C--:B------:R-:W-:Y:S02]  /*69c0*/  LEA.HI.X.SX32 R35, R29, R187.reuse, 0x2, P3 ;  /* 0x000000bb1d237211 */ /* 0x080fe400018f16ff */
[----:B------:R-:W-:Y:S01]  /*69d0*/  LEA R36, P2, R27, R186, 0x2 ;  /* 0x000000ba1b247211 */ /* 0x000fe200078410ff */
[----:B------:R-:W-:Y:S01]  /*69e0*/  LDSM.16.MT88.4 R28, [R141+0xe800] ;  /* 0x00e800008d1c783b */ /* 0x000fe20000004200 */
[-C--:B------:R-:W-:Y:S02]  /*69f0*/  LEA.HI.X.SX32 R39, R5, R187.reuse, 0x2, P0 ;  /* 0x000000bb05277211 */ /* 0x080fe400000f16ff */
[----:B------:R-:W-:Y:S01]  /*6a00*/  LEA.HI.X.SX32 R37, R11, R187, 0x2, P2 ;  /* 0x000000bb0b257211 */ /* 0x000fe200010f16ff */
[----:B------:R-:W-:Y:S01]  /*6a10*/  RED.E.ADD.F32.FTZ.RN.STRONG.GPU [R34.64], R12 ;  /* 0x0000000c2200798e */ /* 0x000fe2000c10e796 */
[C---:B------:R-:W-:Y:S03]  /*6a20*/  ISETP.GT.AND P3, PT, R173.reuse, RZ, PT ;  /* 0x000000ffad00720c */ /* 0x040fe60003f64270 */
[----:B------:R-:W-:Y:S04]  /*6a30*/  LDSM.16.MT88.4 R4, [R141+0xa000] ;  /* 0x00a000008d04783b */ /* 0x000fe80000004200 */
[----:B------:R-:W1:Y:S04]  /*6a40*/  LDSM.16.MT88.4 R8, [R137] ;  /* 0x000000008908783b */ /* 0x000e680000004200 */
[----:B------:R-:W-:Y:S04]  /*6a50*/  RED.E.ADD.F32.FTZ.RN.STRONG.GPU [R36.64], R13 ;  /* 0x0000000d2400798e */ /* 0x000fe8000c10e796 */
[----:B------:R-:W-:Y:S04]  /*6a60*/  RED.E.ADD.F32.FTZ.RN.STRONG.GPU [R32.64], R14 ;  /* 0x0000000e2000798e */ /* 0x000fe8000c10e796 */
[----:B------:R-:W-:Y:S04]  /*6a70*/  RED.E.ADD.F32.FTZ.RN.STRONG.GPU [R38.64], R15 ;  /* 0x0000000f2600798e */ /* 0x000fe8000c10e796 */
[----:B------:R-:W2:Y:S04]  /*6a80*/  LDSM.16.MT88.4 R24, [R137+0x400] ;  /* 0x000400008918783b */ /* 0x000ea80000004200 */
[----:B------:R-:W-:Y:S01]  /*6a90*/  LDSM.16.MT88.4 R12, [R141+0xf000] ;  /* 0x00f000008d0c783b */ /* 0x000fe20000004200 */
        /* <DEDUP_REMOVED lines=9> */
[-C--:B------:R-:W-:Y:S08]  /*6b30*/  HMMA.16816.F32 R92, R28, R26.reuse, R92 ;  /* 0x0000001a1c5c723c */ /* 0x080ff0000000185c */
[----:B------:R-:W-:Y:S01]  /*6b40*/  HMMA.16816.F32 R96, R16, R26, R96 ;  /* 0x0000001a1060723c */ /* 0x000fe20000001860 */
[----:B------:R-:W2:Y:S04]  /*6b50*/  LDSM.16.MT88.4 R16, [R141+0xb800] ;  /* 0x00b800008d10783b */ /* 0x000ea80000004200 */
[----:B------:R-:W3:Y:S03]  /*6b60*/  LDSM.16.MT88.4 R24, [R141+0xf800] ;  /* 0x00f800008d18783b */ /* 0x000ee60000004200 */
        /* <DEDUP_REMOVED lines=8> */
[C---:B---3--:R-:W-:Y:S08]  /*6bf0*/  HMMA.16816.F32 R88, R24.reuse, R20, R88 ;  /* 0x000000141858723c */ /* 0x048ff00000001858 */
        /* <DEDUP_REMOVED lines=23> */
[----:B------:R-:W-:Y:S01]  /*6d70*/  LOP3.LUT R4, R173, 0x1, RZ, 0xc0, !PT ;  /* 0x00000001ad047812 */ /* 0x000fe200078ec0ff */
[-C--:B--2---:R-:W-:Y:S05]  /*6d80*/  HMMA.16816.F32 R84, R16, R20.reuse, R84 ;  /* 0x000000141054723c */ /* 0x084fea0000001854 */
[----:B------:R-:W-:Y:S02]  /*6d90*/  ISETP.NE.U32.AND P0, PT, R4, 0x1, PT ;  /* 0x000000010400780c */ /* 0x000fe40003f05070 */
[----:B------:R-:W-:Y:S01]  /*6da0*/  @P4 IADD3 R5, P2, R184, -0x200, RZ ;  /* 0xfffffe00b8054810 */ /* 0x000fe20007f5e0ff */
[C---:B------:R-:W-:Y:S04]  /*6db0*/  HMMA.16816.F32 R88, R24.reuse, R20, R88 ;  /* 0x000000141858723c */ /* 0x040fe80000001858 */
[----:B------:R-:W-:Y:S01]  /*6dc0*/  @P4 IMAD.MOV.U32 R184, RZ, RZ, R5 ;  /* 0x000000ffffb84224 */ /* 0x000fe200078e0005 */
[----:B------:R-:W-:Y:S02]  /*6dd0*/  IADD3 R6, R137, -0x2000, RZ ;  /* 0xffffe00089067810 */ /* 0x000fe40007ffe0ff */
[----:B------:R-:W-:Y:S01]  /*6de0*/  @P4 IADD3.X R4, R185, -0x1, RZ, P2, !PT ;  /* 0xffffffffb9044810 */ /* 0x000fe200017fe4ff */
[-C--:B------:R-:W-:Y:S04]  /*6df0*/  HMMA.16816.F32 R92, R24, R22.reuse, R92 ;  /* 0x00000016185c723c */ /* 0x080fe8000000185c */
[----:B------:R-:W-:Y:S01]  /*6e00*/  @P0 IADD3 R6, R137, 0x2000, RZ ;  /* 0x0000200089060810 */ /* 0x000fe20007ffe0ff */
[----:B------:R-:W-:Y:S01]  /*6e10*/  @P4 IMAD.MOV.U32 R185, RZ, RZ, R4 ;  /* 0x000000ffffb94224 */ /* 0x000fe200078e0004 */
[----:B------:R-:W-:Y:S02]  /*6e20*/  IADD3 R173, R173, -0x1, RZ ;  /* 0xffffffffadad7810 */ /* 0x000fe40007ffe0ff */
[----:B------:R-:W-:Y:S04]  /*6e30*/  HMMA.16816.F32 R96, R16, R22, R96 ;  /* 0x000000161060723c */ /* 0x000fe80000001860 */
[----:B------:R-:W-:Y:S04]  /*6e40*/  IMAD.MOV.U32 R137, RZ, RZ, R6 ;  /* 0x000000ffff897224 */ /* 0x000fe800078e0006 */
[----:B------:R-:W-:-:S05]  /*6e50*/  @P3 BRA `(.L_x_1052) ;  /* 0xffffb07000003947 */ /* 0x000fca000383ffff */
.L_x_1049:
[----:B------:R-:W-:Y:S02]  /*6e60*/  @!UPT UIADD3 URZ, URZ, URZ, URZ ;  /* 0x0000003f3f3ff290 */ /* 0x000fe4000fffe03f */
[----:B------:R-:W2:Y:S01]  /*6e70*/  S2R R0, SR_TID.X ;  /* 0x0000000000007919 */ /* 0x000ea20000002100 */
[----:B------:R-:W-:Y:S01]  /*6e80*/  FMUL.FTZ R84, R84, c[0x0][0x2e0] ;  /* 0x0000b80054547a20 */ /* 0x000fe20000410000 */
[----:B------:R-:W-:Y:S01]  /*6e90*/  SHF.L.U32 R30, R149, 0x1, RZ ;  /* 0x00000001951e7819 */ /* 0x000fe200000006ff */
[----:B------:R-:W-:Y:S01]  /*6ea0*/  FMUL.FTZ R85, R85, c[0x0][0x2e0] ;  /* 0x0000b80055557a20 */ /* 0x000fe20000410000 */
[----:B------:R-:W-:Y:S01]  /*6eb0*/  BAR.SYNC.DEFER_BLOCKING 0x0 ;  /* 0x0000000000007b1d */ /* 0x000fe20000010000 */
[----:B------:R-:W-:-:S02]  /*6ec0*/  FMUL.FTZ R86, R86, c[0x0][0x2e0] ;  /* 0x0000b80056567a20 */ /* 0x000fc40000410000 */
[----:B------:R-:W-:Y:S01]  /*6ed0*/  FMUL.FTZ R87, R87, c[0x0][0x2e0] ;  /* 0x0000b80057577a20 */ /* 0x000fe20000410000 */
[----:B------:R-:W-:Y:S01]  /*6ee0*/  F2FP.PACK_AB R85, R85, R84 ;  /* 0x000000545555723e */ /* 0x000fe200000000ff */
[----:B------:R-:W-:Y:S01]  /*6ef0*/  FMUL.FTZ R96, R96, c[0x0][0x2e0] ;  /* 0x0000b80060607a20 */ /* 0x000fe20000410000 */
[----:B------:R-:W3:Y:S01]  /*6f00*/  S2R R2, SR_CTAID.Y ;  /* 0x0000000000027919 */ /* 0x000ee20000002600 */
        /* <DEDUP_REMOVED lines=11> */
[----:B------:R-:W-:Y:S01]  /*6fc0*/  FMUL.FTZ R92, R92, c[0x0][0x2e0] ;  /* 0x0000b8005c5c7a20 */ /* 0x000fe20000410000 */
[----:B-12---:R-:W-:Y:S01]  /*6fd0*/  SHF.R.S32.HI R5, RZ, 0x1f, R0 ;  /* 0x0000001fff057819 */ /* 0x006fe20000011400 */
        /* <DEDUP_REMOVED lines=27> */
[----:B------:R-:W-:Y:S01]  /*7190*/  LEA.HI R5, R5, R0, RZ, 0x2 ;  /* 0x0000000005057211 */ /* 0x000fe200078f10ff */
        /* <DEDUP_REMOVED lines=10> */
[C---:B------:R-:W-:Y:S01]  /*7240*/  IMAD R20, R160.reuse, c[0x0][0x3a0], RZ ;  /* 0x0000e800a0147a24 */ /* 0x040fe200078e02ff */
[----:B------:R-:W-:Y:S01]  /*7250*/  STS [R158+0x2000], R69 ;  /* 0x002000459e007388 */ /* 0x000fe20000000800 */
[----:B------:R-:W-:Y:S01]  /*7260*/  LOP3.LUT R7, R5, 0xfffffffc, RZ, 0xc0, !PT ;  /* 0xfffffffc05077812 */ /* 0x000fe200078ec0ff */
[----:B------:R-:W-:Y:S01]  /*7270*/  IMAD R160, R160, c[0x0][0x3a8], RZ ;  /* 0x0000ea00a0a07a24 */ /* 0x000fe200078e02ff */
[----:B------:R-:W-:Y:S01]  /*7280*/  F2FP.PACK_AB R78, R79, R78 ;  /* 0x0000004e4f4e723e */ /* 0x000fe200000000ff */
[----:B------:R-:W-:Y:S01]  /*7290*/  STS [R158+0x2200], R71 ;  /* 0x002200479e007388 */ /* 0x000fe20000000800 */
[----:B------:R-:W-:Y:S01]  /*72a0*/  SHF.R.S32.HI R5, RZ, 0x2, R5 ;  /* 0x00000002ff057819 */ /* 0x000fe20000011405 */
[----:B------:R-:W-:Y:S01]  /*72b0*/  IMAD R20, R161, c[0x0][0x3a4], R20 ;  /* 0x0000e900a1147a24 */ /* 0x000fe200078e0214 */
[----:B------:R-:W-:Y:S01]  /*72c0*/  IADD3 R7, -R7, R0, RZ ;  /* 0x0000000007077210 */ /* 0x000fe20007ffe1ff */
[----:B------:R-:W-:Y:S01]  /*72d0*/  STS [R157+0x2000], R80 ;  /* 0x002000509d007388 */ /* 0x000fe20000000800 */
[----:B------:R-:W-:Y:S01]  /*72e0*/  SHF.R.S32.HI R24, RZ, 0x1f, R5 ;  /* 0x0000001fff187819 */ /* 0x000fe20000011405 */
[----:B------:R-:W-:Y:S01]  /*72f0*/  IMAD.WIDE.U32 R12, R5, c[0x0][0x3a0], RZ ;  /* 0x0000e800050c7a25 */ /* 0x000fe200078e00ff */
[----:B---3--:R-:W-:Y:S01]  /*7300*/  SHF.R.S32.HI R4, RZ, 0x1f, R2 ;  /* 0x0000001fff047819 */ /* 0x008fe20000011402 */
[----:B------:R-:W-:Y:S01]  /*7310*/  STS [R157+0x2200], R82 ;  /* 0x002200529d007388 */ /* 0x000fe20000000800 */
[----:B------:R-:W-:Y:S01]  /*7320*/  SHF.L.U32 R6, R7, 0x3, RZ ;  /* 0x0000000307067819 */ /* 0x000fe200000006ff */
[----:B------:R-:W-:-:S02]  /*7330*/  IMAD R26, R24, c[0x0][0x3a0], RZ ;  /* 0x0000e800181a7a24 */ /* 0x000fc400078e02ff */
[----:B------:R-:W-:Y:S01]  /*7340*/  STS [R158+0x3000], R73 ;  /* 0x003000499e007388 */ /* 0x000fe20000000800 */
[----:B------:R-:W-:Y:S01]  /*7350*/  IMAD R24, R24, c[0x0][0x3a8], RZ ;  /* 0x0000ea0018187a24 */ /* 0x000fe200078e02ff */
[----:B------:R-:W-:Y:S01]  /*7360*/  SHF.R.S32.HI R7, RZ, 0x1f, R6 ;  /* 0x0000001fff077819 */ /* 0x000fe20000011406 */
[----:B------:R-:W-:Y:S01]  /*7370*/  IMAD R9, R4, c[0x0][0x388], RZ ;  /* 0x0000e20004097a24 */ /* 0x000fe200078e02ff */
[----:B------:R-:W-:Y:S01]  /*7380*/  STS [R158+0x3200], R75 ;  /* 0x0032004b9e007388 */ /* 0x000fe20000000800 */
[C---:B------:R-:W-:Y:S02]  /*7390*/  IMAD R26, R5.reuse, c[0x0][0x3a4], R26 ;  /* 0x0000e900051a7a24 */ /* 0x040fe400078e021a */
[C---:B------:R-:W-:Y:S01]  /*73a0*/  IMAD R24, R5.reuse, c[0x0][0x3ac], R24 ;  /* 0x0000eb0005187a24 */ /* 0x040fe200078e0218 */
[----:B------:R-:W-:Y:S01]  /*73b0*/  STS [R157+0x3000], R76 ;  /* 0x0030004c9d007388 */ /* 0x000fe20000000800 */
[----:B------:R-:W-:Y:S01]  /*73c0*/  IMAD.WIDE.U32 R10, R5, c[0x0][0x3a8], RZ ;  /* 0x0000ea00050a7a25 */ /* 0x000fe200078e00ff */
[----:B------:R-:W-:-:S02]  /*73d0*/  IADD3 R27, R13, R26, RZ ;  /* 0x0000001a0d1b7210 */ /* 0x000fc40007ffe0ff */
[----:B------:R-:W-:Y:S01]  /*73e0*/  STS [R157+0x3200], R78 ;  /* 0x0032004e9d007388 */ /* 0x000fe20000000800 */
[----:B------:R-:W-:Y:S01]  /*73f0*/  IMAD R5, R4, c[0x0][0x390], RZ ;  /* 0x0000e40004057a24 */ /* 0x000fe200078e02ff */
[----:B------:R-:W-:Y:S01]  /*7400*/  IADD3 R25, R11, R24, RZ ;  /* 0x000000180b197210 */ /* 0x000fe20007ffe0ff */
[C---:B------:R-:W-:Y:S01]  /*7410*/  IMAD R28, R2.reuse, c[0x0][0x38c], R9 ;  /* 0x0000e300021c7a24 */ /* 0x040fe200078e0209 */
[----:B------:R-:W-:Y:S01]  /*7420*/  BAR.SYNC.DEFER_BLOCKING 0x0 ;  /* 0x0000000000007b1d */ /* 0x000fe20000010000 */
[C---:B------:R-:W-:Y:S01]  /*7430*/  IMAD.WIDE.U32 R8, R2.reuse, c[0x0][0x388], R6 ;  /* 0x0000e20002087a25 */ /* 0x040fe200078e0006 */
[----:B------:R-:W-:Y:S02]  /*7440*/  MOV R26, R12 ;  /* 0x0000000c001a7202 */ /* 0x000fe40000000f00 */
[----:B------:R-:W-:Y:S01]  /*7450*/  MOV R24, R10 ;  /* 0x0000000a00187202 */ /* 0x000fe20000000f00 */
[C---:B------:R-:W-:Y:S01]  /*7460*/  IMAD R32, R2.reuse, c[0x0][0x394], R5 ;  /* 0x0000e50002207a24 */ /* 0x040fe200078e0205 */
[----:B------:R-:W1:Y:S01]  /*7470*/  S2R R0, SR_CTAID.Z ;  /* 0x0000000000007919 */ /* 0x000e620000002700 */
[----:B------:R-:W-:Y:S01]  /*7480*/  IMAD.WIDE.U32 R6, R2, c[0x0][0x390], R6 ;  /* 0x0000e40002067a25 */ /* 0x000fe200078e0006 */
[----:B------:R-:W-:-:S02]  /*7490*/  IADD3 R29, R9, R28, RZ ;  /* 0x0000001c091d7210 */ /* 0x000fc40007ffe0ff */
[----:B------:R-:W-:Y:S01]  /*74a0*/  MOV R28, R8 ;  /* 0x00000008001c7202 */ /* 0x000fe20000000f00 */
[----:B------:R-:W-:Y:S01]  /*74b0*/  IMAD.WIDE.U32 R26, R161, c[0x0][0x3a0], R26 ;  /* 0x0000e800a11a7a25 */ /* 0x000fe200078e001a */
[----:B------:R-:W-:Y:S02]  /*74c0*/  IADD3 R33, R7, R32, RZ ;  /* 0x0000002007217210 */ /* 0x000fe40007ffe0ff */
[----:B------:R-:W-:Y:S01]  /*74d0*/  MOV R32, R6 ;  /* 0x0000000600207202 */ /* 0x000fe20000000f00 */
[----:B------:R-:W-:-:S04]  /*74e0*/  IMAD.WIDE.U32 R24, R161, c[0x0][0x3a8], R24 ;  /* 0x0000ea00a1187a25 */ /* 0x000fc800078e0018 */
[----:B------:R-:W-:Y:S01]  /*74f0*/  IMAD R160, R161, c[0x0][0x3ac], R160 ;  /* 0x0000eb00a1a07a24 */ /* 0x000fe200078e02a0 */
[----:B------:R-:W2:Y:S04]  /*7500*/  LDS.128 R16, [R30+0x6000] ;  /* 0x006000001e107984 */ /* 0x000ea80000000c00 */
[----:B------:R-:W3:Y:S01]  /*7510*/  LDS.128 R12, [R30+0x7000] ;  /* 0x007000001e0c7984 */ /* 0x000ee20000000c00 */
[----:B-1----:R-:W-:Y:S01]  /*7520*/  SHF.R.S32.HI R23, RZ, 0x1f, R0 ;  /* 0x0000001fff177819 */ /* 0x002fe20000011400 */
[----:B------:R-:W-:Y:S02]  /*7530*/  IMAD.WIDE.U32 R28, R0, c[0x0][0x3b8], R28 ;  /* 0x0000ee00001c7a25 */ /* 0x000fe400078e001c */
[----:B------:R-:W1:Y:S02]  /*7540*/  LDS.128 R8, [R30+0x8000] ;  /* 0x008000001e087984 */ /* 0x000e640000000c00 */
[----:B------:R-:W-:-:S02]  /*7550*/  IMAD R21, R23, c[0x0][0x3b8], RZ ;  /* 0x0000ee0017157a24 */ /* 0x000fc400078e02ff */
[----:B------:R-:W4:Y:S01]  /*7560*/  LDS.128 R4, [R30+0x9000] ;  /* 0x009000001e047984 */ /* 0x000f220000000c00 */
[----:B------:R-:W-:Y:S02]  /*7570*/  IMAD R23, R23, c[0x0][0x3c0], RZ ;  /* 0x0000f00017177a24 */ /* 0x000fe400078e02ff */
[C---:B------:R-:W-:Y:S02]  /*7580*/  IMAD R21, R0.reuse, c[0x0][0x3bc], R21 ;  /* 0x0000ef0000157a24 */ /* 0x040fe400078e0215 */
[C---:B------:R-:W-:Y:S02]  /*7590*/  IMAD R2, R0.reuse, c[0x0][0x3c4], R23 ;  /* 0x0000f10000027a24 */ /* 0x040fe400078e0217 */
[----:B------:R-:W-:Y:S01]  /*75a0*/  IMAD.WIDE.U32 R22, R0, c[0x0][0x3c0], R32 ;  /* 0x0000f00000167a25 */ /* 0x000fe200078e0020 */
[----:B------:R-:W-:Y:S02]  /*75b0*/  IADD3 R21, R29, R21, RZ ;  /* 0x000000151d157210 */ /* 0x000fe40007ffe0ff */
[----:B------:R-:W-:-:S02]  /*75c0*/  IADD3 R0, P1, R28, R26, RZ ;  /* 0x0000001a1c007210 */ /* 0x000fc40007f3e0ff */
[----:B------:R-:W-:Y:S02]  /*75d0*/  IADD3 R23, R23, R2, RZ ;  /* 0x0000000217177210 */ /* 0x000fe40007ffe0ff */
[----:B------:R-:W-:Y:S02]  /*75e0*/  IADD3 R22, P0, R22, R24, RZ ;  /* 0x0000001816167210 */ /* 0x000fe40007f1e0ff */
[----:B------:R-:W-:Y:S02]  /*75f0*/  IADD3.X R21, R21, R27, R20, P1, !PT ;  /* 0x0000001b15157210 */ /* 0x000fe40000ffe414 */
[----:B------:R-:W-:Y:S02]  /*7600*/  LEA R24, P1, R0, c[0x0][0x340], 0x1 ;  /* 0x0000d00000187a11 */ /* 0x000fe400078208ff */
[----:B------:R-:W-:Y:S02]  /*7610*/  IADD3.X R23, R23, R25, R160, P0, !PT ;  /* 0x0000001917177210 */ /* 0x000fe400007fe4a0 */
[----:B------:R-:W-:-:S02]  /*7620*/  LEA R26, P0, R22, c[0x0][0x348], 0x1 ;  /* 0x0000d200161a7a11 */ /* 0x000fc400078008ff */
[----:B------:R-:W-:Y:S02]  /*7630*/  LEA.HI.X R25, R0, c[0x0][0x344], R21, 0x1, P1 ;  /* 0x0000d10000197a11 */ /* 0x000fe400008f0c15 */
[----:B------:R-:W-:Y:S02]  /*7640*/  MOV R0, c[0x0][0x3a0] ;  /* 0x0000e80000007a02 */ /* 0x000fe40000000f00 */
[----:B------:R-:W-:Y:S01]  /*7650*/  MOV R21, c[0x0][0x3a8] ;  /* 0x0000ea0000157a02 */ /* 0x000fe20000000f00 */
[----:B--2---:R2:W-:Y:S01]  /*7660*/  STG.E.128 [R24.64], R16 ;  /* 0x0000001018007986 */ /* 0x0045e2000c101d22 */
[----:B------:R-:W-:Y:S02]  /*7670*/  LEA.HI.X R27, R22, c[0x0][0x34c], R23, 0x1, P0 ;  /* 0x0000d300161b7a11 */ /* 0x000fe400000f0c17 */
[----:B------:R-:W-:Y:S02]  /*7680*/  MOV R23, c[0x0][0x3a4] ;  /* 0x0000e90000177a02 */ /* 0x000fe40000000f00 */
[----:B------:R-:W-:-:S02]  /*7690*/  LEA R22, P1, R0, R24, 0x7 ;  /* 0x0000001800167211 */ /* 0x000fc400078238ff */
[----:B------:R-:W-:Y:S02]  /*76a0*/  MOV R2, c[0x0][0x3ac] ;  /* 0x0000eb0000027a02 */ /* 0x000fe40000000f00 */
[C---:B------:R-:W-:Y:S02]  /*76b0*/  LEA R20, P0, R21.reuse, R26, 0x7 ;  /* 0x0000001a15147211 */ /* 0x040fe400078038ff */
[----:B------:R-:W-:Y:S02]  /*76c0*/  LEA.HI.X R23, R0, R25, R23, 0x7, P1 ;  /* 0x0000001900177211 */ /* 0x000fe400008f3c17 */
[----:B------:R-:W-:-:S03]  /*76d0*/  LEA.HI.X R21, R21, R27, R2, 0x7, P0 ;  /* 0x0000001b15157211 */ /* 0x000fc600000f3c02 */
[----:B---3--:R2:W-:Y:S04]  /*76e0*/  STG.E.128 [R22.64], R12 ;  /* 0x0000000c16007986 */ /* 0x0085e8000c101d22 */
[----:B-1----:R2:W-:Y:S04]  /*76f0*/  STG.E.128 [R26.64], R8 ;  /* 0x000000081a007986 */ /* 0x0025e8000c101d22 */
[----:B----4-:R2:W-:Y:S02]  /*7700*/  STG.E.128 [R20.64], R4 ;  /* 0x0000000414007986 */ /* 0x0105e4000c101d22 */
.L_x_1046:
        /* <DEDUP_REMOVED lines=11> */
.L_x_1053:
[----:B------:R-:W-:Y:S05]  /*77c0*/  EXIT ;  /* 0x000000000000794d */ /* 0x000fea0003800000 */
.L_x_1055:
        /* <DEDUP_REMOVED lines=11> */
.L_x_1355:


//--------------------- .text._ZN5flash44flash_bwd_dq_dk_dv_loop_seqk_parallel_kernelI23Flash_bwd_kernel_traitsILi32ELi128ELi128ELi8ELi4ELi4ELi4ELb0ELb0EN7cutlass6half_tE19Flash_kernel_traitsILi32ELi128ELi128ELi8ES3_EELb0ELb0ELb0ELb0ELb1ELb1ELb1EEEvNS_16Flash_bwd_paramsE --------------------------
	.section	.text._ZN5flash44flash_bwd_dq_dk_dv_loop_seqk_parallel_kernelI23Flash_bwd_kernel_traitsILi32ELi128ELi128ELi8ELi4ELi4ELi4ELb0ELb0EN7cutlass6half_tE19Flash_kernel_traitsILi32ELi128ELi128ELi8ES3_EELb0ELb0ELb0ELb0ELb1ELb1ELb1EEEvNS_16Flash_bwd_paramsE,"ax",@progbits
	.sectioninfo	@"SHI_REGISTERS=255"
	.align	128
        .global         _ZN5flash44flash_bwd_dq_dk_dv_loop_seqk_parallel_kernelI23Flash_bwd_kernel_traitsILi32ELi128ELi128ELi8ELi4ELi4ELi4ELb0ELb0EN7cutlass6half_tE19Flash_kernel_traitsILi32ELi128ELi128ELi8ES3_EELb0ELb0ELb0ELb0ELb1ELb1ELb1EEEvNS_16Flash_bwd_paramsE
        .type           _ZN5flash44flash_bwd_dq_dk_dv_loop_seqk_parallel_kernelI23Flash_bwd_kernel_traitsILi32ELi128ELi128ELi8ELi4ELi4ELi4ELb0ELb0EN7cutlass6half_tE19Flash_kernel_traitsILi32ELi128ELi128ELi8ES3_EELb0ELb0ELb0ELb0ELb1ELb1ELb1EEEvNS_16Flash_bwd_paramsE,@function
        .size           _ZN5flash44flash_bwd_dq_dk_dv_loop_seqk_parallel_kernelI23Flash_bwd_kernel_traitsILi32ELi128ELi128ELi8ELi4ELi4ELi4ELb0ELb0EN7cutlass6half_tE19Flash_kernel_traitsILi32ELi128ELi128ELi8ES3_EELb0ELb0ELb0ELb0ELb1ELb1ELb1EEEvNS_16Flash_bwd_paramsE,(.L_x_1356 - _ZN5flash44flash_bwd_dq_dk_dv_loop_seqk_parallel_kernelI23Flash_bwd_kernel_traitsILi32ELi128ELi128ELi8ELi4ELi4ELi4ELb0ELb0EN7cutlass6half_tE19Flash_kernel_traitsILi32ELi128ELi128ELi8ES3_EELb0ELb0ELb0ELb0ELb1ELb1ELb1EEEvNS_16Flash_bwd_paramsE)
        .other          _ZN5flash44flash_bwd_dq_dk_dv_loop_seqk_parallel_kernelI23Flash_bwd_kernel_traitsILi32ELi128ELi128ELi8ELi4ELi4ELi4ELb0ELb0EN7cutlass6half_tE19Flash_kernel_traitsILi32ELi128ELi128ELi8ES3_EELb0ELb0ELb0ELb0ELb1ELb1ELb1EEEvNS_16Flash_bwd_paramsE,@"STO_CUDA_ENTRY STV_DEFAULT"
_ZN5flash44flash_bwd_dq_dk_dv_loop_seqk_parallel_kernelI23Flash_bwd_kernel_traitsILi32ELi128ELi128ELi8ELi4ELi4ELi4ELb0ELb0EN7cutlass6half_tE19Flash_kernel_traitsILi32ELi128ELi128ELi8ES3_EELb0ELb0ELb0ELb0ELb1ELb1ELb1EEEvNS_16Flash_bwd_paramsE:
.text._ZN5flash44flash_bwd_dq_dk_dv_loop_seqk_parallel_kernelI23Flash_bwd_kernel_traitsILi32ELi128ELi128ELi8ELi4ELi4ELi4ELb0ELb0EN7cutlass6half_tE19Flash_kernel_traitsILi32ELi128ELi128ELi8ES3_EELb0ELb0ELb0ELb0ELb1ELb1ELb1EEEvNS_16Flash_bwd_paramsE:
        /* <DEDUP_REMOVED lines=30> */
[----:B------:R-:W-:Y:S01]  /*01e0*/  ULDC.64 UR4, c[0x0][0x118] ;  /* 0x0000460000047ab9 */ /* 0x000fe20000000a00 */
[CC--:B------:R-:W-:Y:S01]  /*01f0*/  LEA.HI R0, R3.reuse, R8.reuse, RZ, 0x5 ;  /* 0x0000000803007211 */ /* 0x0c0fe200078f28ff */
[----:B------:R-:W-:Y:S01]  /*0200*/  UMOV UR48, 0xffffe000 ;  /* 0xffffe00000307882 */ /* 0x000fe20000000000 */
[CC--:B------:R-:W-:Y:S01]  /*0210*/  LEA.HI R117, R3.reuse, R8.reuse, RZ, 0x3 ;  /* 0x0000000803757211 */ /* 0x0c0fe200078f18ff */
[----:B------:R-:W-:Y:S01]  /*0220*/  UIADD3 UR54, UR54, UR7, URZ ;  /* 0x0000000736367290 */ /* 0x000fe2000fffe03f */
[----:B------:R-:W-:Y:S01]  /*0230*/  LOP3.LUT R7, R2, 0xfffffffc, RZ, 0xc0, !PT ;  /* 0xfffffffc02077812 */ /* 0x000fe200078ec0ff */
[----:B------:R-:W-:Y:S01]  /*0240*/  UIMAD UR52, UR6, UR52, URZ ;  /* 0x00000034063472a4 */ /* 0x000fe2000f8e023f */
[----:B------:R-:W-:Y:S01]  /*0250*/  LOP3.LUT R5, R0, 0xffffffe0, RZ, 0xc0, !PT ;  /* 0xffffffe000057812 */ /* 0x000fe200078ec0ff */
[----:B------:R-:W-:Y:S01]  /*0260*/  USHF.L.U32 UR26, UR49, 0x3, URZ ;  /* 0x00000003311a7899 */ /* 0x000fe2000800063f */
[CC--:B------:R-:W-:Y:S01]  /*0270*/  LEA.HI R4, R3.reuse, R8.reuse, RZ, 0x4 ;  /* 0x0000000803047211 */ /* 0x0c0fe200078f20ff */
[C---:B------:R-:W-:Y:S01]  /*0280*/  IMAD.IADD R17, R8.reuse, 0x1, -R7 ;  /* 0x0000000108117824 */ /* 0x040fe200078e0a07 */
[----:B------:R-:W-:Y:S01]  /*0290*/  LEA.HI R15, R3, R8, RZ, 0x7 ;  /* 0x00000008030f7211 */ /* 0x000fe200078f38ff */
[----:B------:R-:W-:Y:S01]  /*02a0*/  IMAD.IADD R11, R8, 0x1, -R5 ;  /* 0x00000001080b7824 */ /* 0x000fe200078e0a05 */
[----:B------:R-:W-:Y:S01]  /*02b0*/  LOP3.LUT R3, R117, 0xfffffff8, RZ, 0xc0, !PT ;  /* 0xfffffff875037812 */ /* 0x000fe200078ec0ff */
[----:B------:R-:W-:Y:S01]  /*02c0*/  USHF.L.U32 UR25, UR49, 0x4, URZ ;  /* 0x0000000431197899 */ /* 0x000fe2000800063f */
[----:B------:R-:W-:Y:S01]  /*02d0*/  SHF.R.S32.HI R9, RZ, 0x3, R117 ;  /* 0x00000003ff097819 */ /* 0x000fe20000011475 */
[----:B------:R-:W-:Y:S01]  /*02e0*/  UIMAD UR24, UR49, 0x18, URZ ;  /* 0x00000018311878a4 */ /* 0x000fe2000f8e023f */
[----:B------:R-:W-:Y:S01]  /*02f0*/  LOP3.LUT R6, R4, 0xfffffff0, RZ, 0xc0, !PT ;  /* 0xfffffff004067812 */ /* 0x000fe200078ec0ff */
[C---:B------:R-:W-:Y:S01]  /*0300*/  IMAD.IADD R13, R8.reuse, 0x1, -R3 ;  /* 0x00000001080d7824 */ /* 0x040fe200078e0a03 */
[--C-:B------:R-:W-:Y:S01]  /*0310*/  SHF.R.S32.HI R7, RZ, 0x5, R0.reuse ;  /* 0x00000005ff077819 */ /* 0x100fe20000011400 */
[----:B------:R-:W-:Y:S01]  /*0320*/  IMAD.SHL.U32 R9, R9, 0x40, RZ ;  /* 0x0000004009097824 */ /* 0x000fe200078e00ff */
[----:B------:R-:W-:Y:S01]  /*0330*/  SHF.R.S32.HI R5, RZ, 0x1f, R0 ;  /* 0x0000001fff057819 */ /* 0x000fe20000011400 */
[----:B------:R-:W-:Y:S01]  /*0340*/  IMAD.IADD R6, R8, 0x1, -R6 ;  /* 0x0000000108067824 */ /* 0x000fe200078e0a06 */
[--C-:B------:R-:W-:Y:S01]  /*0350*/  SHF.R.S32.HI R0, RZ, 0x2, R2.reuse ;  /* 0x00000002ff007819 */ /* 0x100fe20000011402 */
[----:B------:R-:W-:Y:S01]  /*0360*/  USHF.L.U32 UR23, UR49, 0x5, URZ ;  /* 0x0000000531177899 */ /* 0x000fe2000800063f */
[----:B------:R-:W-:Y:S01]  /*0370*/  SHF.R.S32.HI R3, RZ, 0x1f, R2 ;  /* 0x0000001fff037819 */ /* 0x000fe20000011402 */
[----:B------:R-:W-:Y:S01]  /*0380*/  UIMAD UR22, UR49, 0x28, URZ ;  /* 0x00000028311678a4 */ /* 0x000fe2000f8e023f */
[----:B------:R-:W-:Y:S01]  /*0390*/  SHF.R.S32.HI R10, RZ, 0x4, R4 ;  /* 0x00000004ff0a7819 */ /* 0x000fe20000011404 */
[----:B------:R-:W-:Y:S01]  /*03a0*/  UIMAD UR21, UR49, 0x30, URZ ;  /* 0x00000030311578a4 */ /* 0x000fe2000f8e023f */
[-C--:B------:R-:W-:Y:S01]  /*03b0*/  LEA.HI R8, R2, R0.reuse, RZ, 0x1 ;  /* 0x0000000002087211 */ /* 0x080fe200078f08ff */
[----:B------:R-:W-:Y:S01]  /*03c0*/  UIMAD UR20, UR49, 0x38, URZ ;  /* 0x00000038311478a4 */ /* 0x000fe2000f8e023f */
[----:B------:R-:W-:Y:S01]  /*03d0*/  LEA.HI R3, R3, R0, RZ, 0x3 ;  /* 0x0000000003037211 */ /* 0x000fe200078f18ff */
[----:B------:R-:W-:Y:S01]  /*03e0*/  USHF.L.U32 UR19, UR49, 0x6, URZ ;  /* 0x0000000631137899 */ /* 0x000fe2000800063f */
        /* <DEDUP_REMOVED lines=29> */
[----:B------:R-:W-:Y:S01]  /*05c0*/  UIMAD UR12, UR49, 0x78, URZ ;  /* 0x00000078310c78a4 */ /* 0x000fe2000f8e023f */
[----:B------:R-:W-:Y:S01]  /*05d0*/  SHF.R.S32.HI R9, RZ, 0x1f, R6 ;  /* 0x0000001fff097819 */ /* 0x000fe20000011406 */
[----:B------:R1:W-:Y:S01]  /*05e0*/  STL [R1+0x10], R2 ;  /* 0x0000100201007387 */ /* 0x0003e20000100800 */
[----:B------:R-:W-:Y:S01]  /*05f0*/  IMAD.IADD R3, R13, 0x1, -R0 ;  /* 0x000000010d037824 */ /* 0x000fe200078e0a00 */
[-C--:B------:R-:W-:Y:S01]  /*0600*/  LEA.HI R0, R6, R6.reuse, RZ, 0x1 ;  /* 0x0000000606007211 */ /* 0x080fe200078f08ff */
[----:B------:R-:W-:Y:S01]  /*0610*/  IMAD R192, R11, 0x2000, R7 ;  /* 0x000020000bc07824 */ /* 0x000fe200078e0207 */
[----:B------:R-:W-:Y:S01]  /*0620*/  LEA.HI R9, R9, R6, RZ, 0x3 ;  /* 0x0000000609097211 */ /* 0x000fe200078f18ff */
[----:B------:R-:W-:Y:S01]  /*0630*/  USHF.R.S32.HI UR53, URZ, 0x1f, UR51 ;  /* 0x0000001f3f357899 */ /* 0x000fe20008011433 */
[----:B------:R-:W-:Y:S01]  /*0640*/  SHF.R.S32.HI R5, RZ, 0x1, R0 ;  /* 0x00000001ff057819 */ /* 0x000fe20000011400 */
[----:B------:R-:W-:Y:S01]  /*0650*/  ULDC.64 UR58, c[0x0][0x118] ;  /* 0x00004600003a7ab9 */ /* 0x000fe20000000a00 */
[----:B------:R-:W-:-:S02]  /*0660*/  LEA.HI R10, R4, R4, RZ, 0x1 ;  /* 0x00000004040a7211 */ /* 0x000fc400078f08ff */
        /* <DEDUP_REMOVED lines=23> */
[----:B------:R-:W-:Y:S01]  /*07e0*/  IMAD.IADD R12, R4, 0x1, -R2 ;  /* 0x00000001040c7824 */ /* 0x000fe200078e0a02 */
        /* <DEDUP_REMOVED lines=27> */
[----:B------:R-:W-:Y:S01]  /*09a0*/  IMAD.IADD R191, R192, 0x1, R187 ;  /* 0x00000001c0bf7824 */ /* 0x000fe200078e02bb */
        /* <DEDUP_REMOVED lines=55> */
.L_x_1064:
        /* <DEDUP_REMOVED lines=40> */
[----:B------:R-:W-:Y:S01]  /*0fa0*/  ULDC.U8 UR32, c[0x0][0x328] ;  /* 0x0000ca0000207ab9 */ /* 0x000fe20000000000 */
[----:B------:R-:W4:Y:S01]  /*0fb0*/  S2UR UR10, SR_CTAID.Y ;  /* 0x00000000000a79c3 */ /* 0x000f220000002600 */
[----:B------:R-:W-:-:S02]  /*0fc0*/  ULDC UR56, c[0x0][0x214] ;  /* 0x0000850000387ab9 */ /* 0x000fc40000000800 */
[----:B------:R-:W-:Y:S02]  /*0fd0*/  UISETP.NE.AND UP0, UPT, UR32, URZ, UPT ;  /* 0x0000003f2000728c */ /* 0x000fe4000bf05270 */
[----:B------:R-:W-:Y:S02]  /*0fe0*/  UISETP.NE.AND.EX UP1, UPT, URZ, UR9, UPT, UP1 ;  /* 0x000000093f00728c */ /* 0x000fe4000bf25310 */
[----:B------:R-:W-:Y:S02]  /*0ff0*/  UIADD3 UR9, UR56, 0x7f, URZ ;  /* 0x0000007f38097890 */ /* 0x000fe4000fffe03f */
[----:B------:R-:W-:Y:S01]  /*1000*/  ULDC UR11, c[0x0][0x214] ;  /* 0x00008500000b7ab9 */ /* 0x000fe20000000800 */
[----:B---3--:R-:W3:Y:S01]  /*1010*/  MUFU.RCP R4, R4 ;  /* 0x0000000400047308 */ /* 0x008ee20000001000 */
[----:B------:R-:W-:Y:S02]  /*1020*/  USHF.R.S32.HI UR8, URZ, 0x1f, UR9 ;  /* 0x0000001f3f087899 */ /* 0x000fe40008011409 */
[----:B------:R-:W-:Y:S01]  /*1030*/  ULDC UR38, c[0x0][0x234] ;  /* 0x00008d0000267ab9 */ /* 0x000fe20000000800 */
[----:B-1----:R-:W-:Y:S01]  /*1040*/  IABS R3, R3 ;  /* 0x0000000300037213 */ /* 0x002fe20000000000 */
[----:B--2---:R-:W-:-:S02]  /*1050*/  ULOP3.LUT UR7, UR46, UR7, URZ, 0x3c, !UPT ;  /* 0x000000072e077292 */ /* 0x004fc4000f8e3c3f */
[----:B------:R-:W-:Y:S02]  /*1060*/  ULEA.HI UR37, UR8, UR9, URZ, 0x7 ;  /* 0x0000000908257291 */ /* 0x000fe4000f8f383f */
[----:B------:R-:W-:Y:S02]  /*1070*/  ULDC UR34, c[0x0][0x22c] ;  /* 0x00008b0000227ab9 */ /* 0x000fe40000000800 */
[----:B------:R-:W-:Y:S01]  /*1080*/  ISETP.LE.AND P0, PT, RZ, UR7, PT ;  /* 0x00000007ff007c0c */ /* 0x000fe2000bf03270 */
[----:B------:R-:W-:Y:S02]  /*1090*/  ULDC UR9, c[0x0][0x1c0] ;  /* 0x0000700000097ab9 */ /* 0x000fe40000000800 */
[----:B----4-:R-:W-:Y:S01]  /*10a0*/  @UP0 UIMAD UR8, UR10, UR11, URZ ;  /* 0x0000000b0a0802a4 */ /* 0x010fe2000f8e023f */
[----:B---3--:R-:W-:Y:S01]  /*10b0*/  IADD3 R4, R4, 0xffffffe, RZ ;  /* 0x0ffffffe04047810 */ /* 0x008fe20007ffe0ff */
[----:B------:R-:W-:Y:S02]  /*10c0*/  @!UP0 UIMAD UR9, UR10, UR9, UR46 ;  /* 0x000000090a0982a4 */ /* 0x000fe4000f8e022e */
[----:B------:R-:W-:Y:S01]  /*10d0*/  @UP0 UIMAD UR38, UR46, UR38, UR8 ;  /* 0x000000262e2602a4 */ /* 0x000fe2000f8e0208 */
[----:B------:R-:W1:Y:S01]  /*10e0*/  F2I.FTZ.U32.TRUNC.NTZ R5, R4 ;  /* 0x0000000400057305 */ /* 0x000e62000021f000 */
[----:B------:R-:W-:-:S02]  /*10f0*/  ULOP3.LUT UR8, UR37, 0xffffff80, URZ, 0xc0, !UPT ;  /* 0xffffff8025087892 */ /* 0x000fc4000f8ec03f */
[----:B------:R-:W-:Y:S02]  /*1100*/  UIMAD.WIDE UR30, UR10, 0x80, URZ ;  /* 0x000000800a1e78a5 */ /* 0x000fe4000f8e023f */
[----:B------:R-:W-:Y:S02]  /*1110*/  UIMAD UR7, UR46, UR34, URZ ;  /* 0x000000222e0772a4 */ /* 0x000fe4000f8e023f */
[----:B------:R-:W-:Y:S02]  /*1120*/  UIADD3 UR8, UR8, -0x80, URZ ;  /* 0xffffff8008087890 */ /* 0x000fe4000fffe03f */
[----:B------:R-:W-:Y:S02]  /*1130*/  ULDC.U8 UR33, c[0x0][0x3d0] ;  /* 0x0000f40000217ab9 */ /* 0x000fe40000000000 */
[----:B------:R-:W-:Y:S01]  /*1140*/  ULDC UR47, c[0x0][0x1c0] ;  /* 0x00007000002f7ab9 */ /* 0x000fe20000000800 */
[----:B------:R-:W-:Y:S01]  /*1150*/  ISETP.NE.AND P3, PT, RZ, UR33, PT ;  /* 0x00000021ff007c0c */ /* 0x000fe2000bf65270 */
[----:B------:R-:W-:-:S02]  /*1160*/  @!UP0 UIMAD UR38, UR9, UR11, URZ ;  /* 0x0000000b092682a4 */ /* 0x000fc4000f8e023f */
[----:B------:R-:W-:Y:S01]  /*1170*/  USHF.R.S32.HI UR43, URZ, 0x1f, UR27 ;  /* 0x0000001f3f2b7899 */ /* 0x000fe2000801141b */
[--C-:B-1----:R-:W-:Y:S01]  /*1180*/  IMAD.MOV R0, RZ, RZ, -R5.reuse ;  /* 0x000000ffff007224 */ /* 0x102fe200078e0a05 */
[----:B------:R-:W-:Y:S01]  /*1190*/  USHF.R.S32.HI UR42, URZ, 0x1f, UR6 ;  /* 0x0000001f3f2a7899 */ /* 0x000fe20008011406 */
[----:B------:R-:W-:Y:S01]  /*11a0*/  IMAD.MOV.U32 R4, RZ, RZ, RZ ;  /* 0x000000ffff047224 */ /* 0x000fe200078e00ff */
[----:B------:R-:W-:Y:S01]  /*11b0*/  USEL UR35, UR30, URZ, UP1 ;  /* 0x0000003f1e237287 */ /* 0x000fe20008800000 */
[----:B------:R-:W-:Y:S01]  /*11c0*/  IMAD R0, R0, R6, RZ ;  /* 0x0000000600007224 */ /* 0x000fe200078e02ff */
[----:B------:R-:W-:Y:S02]  /*11d0*/  USEL UR39, UR31, URZ, UP1 ;  /* 0x0000003f1f277287 */ /* 0x000fe40008800000 */
[----:B------:R-:W-:Y:S01]  /*11e0*/  USHF.R.S32.HI UR41, URZ, 0x1f, UR10 ;  /* 0x0000001f3f297899 */ /* 0x000fe2000801140a */
[----:B------:R-:W-:Y:S01]  /*11f0*/  IMAD.HI.U32 R0, R5, R0, R4 ;  /* 0x0000000005007227 */ /* 0x000fe200078e0004 */
[----:B------:R-:W-:-:S02]  /*1200*/  USHF.R.S32.HI UR50, URZ, 0x1f, UR46 ;  /* 0x0000001f3f327899 */ /* 0x000fc4000801142e */
[----:B------:R-:W-:Y:S01]  /*1210*/  USHF.R.S32.HI UR47, URZ, 0x1f, UR47 ;  /* 0x0000001f3f2f7899 */ /* 0x000fe2000801142f */
        /* <DEDUP_REMOVED lines=25> */
.L_x_1057:
[----:B------:R-:W-:Y:S02]  /*13b0*/  ULDC UR11, c[0x0][0x1c0] ;  /* 0x00007000000b7ab9 */ /* 0x000fe40000000800 */
[----:B------:R-:W-:Y:S02]  /*13c0*/  UIMAD UR11, UR10, UR11, UR46 ;  /* 0x0000000b0a0b72a4 */ /* 0x000fe4000f8e022e */
[----:B------:R-:W-:Y:S02]  /*13d0*/  ULDC UR30, c[0x0][0x224] ;  /* 0x00008900001e7ab9 */ /* 0x000fe40000000800 */
[----:B------:R-:W-:Y:S02]  /*13e0*/  UIMAD UR36, UR11, UR30, URZ ;  /* 0x0000001e0b2472a4 */ /* 0x000fe4000f8e023f */
.L_x_1058:
[----:B------:R-:W2:Y:S01]  /*13f0*/  LDL R28, [R1+0x10] ;  /* 0x00001000011c7983 */ /* 0x000ea20000100800 */
[----:B------:R-:W-:-:S03]  /*1400*/  ULDC.64 UR30, c[0x0][0x368] ;  /* 0x0000da00001e7ab9 */ /* 0x000fc60000000a00 */
[----:B------:R-:W3:Y:S01]  /*1410*/  LDL R27, [R1+0x2c] ;  /* 0x00002c00011b7983 */ /* 0x000ee20000100800 */
[----:B------:R-:W-:Y:S01]  /*1420*/  IMAD.U32 R19, RZ, RZ, UR7 ;  /* 0x00000007ff137e24 */ /* 0x000fe2000f8e00ff */
[----:B------:R-:W-:Y:S01]  /*1430*/  UIMAD UR11, UR41, UR30, URZ ;  /* 0x0000001e290b72a4 */ /* 0x000fe2000f8e023f */
[----:B------:R-:W-:Y:S01]  /*1440*/  IMAD.U32 R25, RZ, RZ, UR34 ;  /* 0x00000022ff197e24 */ /* 0x000fe2000f8e00ff */
[----:B------:R-:W1:Y:S01]  /*1450*/  S2R R8, SR_TID.X ;  /* 0x0000000000087919 */ /* 0x000e620000002100 */
[----:B------:R-:W-:Y:S01]  /*1460*/  UIADD3 UR27, UP0, UR6, UR27, URZ ;  /* 0x0000001b061b7290 */ /* 0x000fe2000ff1e03f */
[----:B------:R-:W-:Y:S01]  /*1470*/  CS2R R94, SRZ ;  /* 0x00000000005e7805 */ /* 0x000fe2000001ff00 */
[----:B------:R-:W-:Y:S01]  /*1480*/  UIMAD UR33, UR10, UR31, UR11 ;  /* 0x0000001f0a2172a4 */ /* 0x000fe2000f8e020b */
[----:B------:R-:W4:Y:S01]  /*1490*/  S2R R26, SR_CTAID.Y ;  /* 0x00000000001a7919 */ /* 0x000f220000002600 */
[----:B------:R-:W-:Y:S01]  /*14a0*/  ULDC UR6, c[0x0][0x224] ;  /* 0x0000890000067ab9 */ /* 0x000fe20000000800 */
[----:B------:R-:W-:Y:S01]  /*14b0*/  CS2R R92, SRZ ;  /* 0x00000000005c7805 */ /* 0x000fe2000001ff00 */
[----:B------:R-:W-:Y:S01]  /*14c0*/  ULDC.64 UR30, c[0x0][0x180] ;  /* 0x00006000001e7ab9 */ /* 0x000fe20000000a00 */
[----:B------:R-:W-:Y:S01]  /*14d0*/  CS2R R98, SRZ ;  /* 0x0000000000627805 */ /* 0x000fe2000001ff00 */
[----:B------:R-:W-:Y:S01]  /*14e0*/  UIMAD UR11, UR41, UR30, URZ ;  /* 0x0000001e290b72a4 */ /* 0x000fe2000f8e023f */
[----:B------:R-:W-:Y:S01]  /*14f0*/  CS2R R96, SRZ ;  /* 0x0000000000607805 */ /* 0x000fe2000001ff00 */
[----:B------:R-:W-:Y:S01]  /*1500*/  UIMAD.WIDE UR6, UR10, UR6, UR8 ;  /* 0x000000060a0672a5 */ /* 0x000fe2000f8e0208 */
[----:B------:R-:W-:Y:S01]  /*1510*/  CS2R R90, SRZ ;  /* 0x00000000005a7805 */ /* 0x000fe2000001ff00 */
[----:B------:R-:W-:Y:S01]  /*1520*/  UIMAD UR32, UR10, UR31, UR11 ;  /* 0x0000001f0a2072a4 */ /* 0x000fe2000f8e020b */
[----:B------:R-:W-:Y:S01]  /*1530*/  CS2R R88, SRZ ;  /* 0x0000000000587805 */ /* 0x000fe2000001ff00 */
[----:B------:R-:W-:Y:S01]  /*1540*/  ULDC UR34, c[0x0][0x22c] ;  /* 0x00008b0000227ab9 */ /* 0x000fe20000000800 */
[----:B------:R-:W-:Y:S01]  /*1550*/  CS2R R86, SRZ ;  /* 0x0000000000567805 */ /* 0x000fe2000001ff00 */
[----:B------:R-:W-:Y:S01]  /*1560*/  ULDC.64 UR30, c[0x0][0x188] ;  /* 0x00006200001e7ab9 */ /* 0x000fe20000000a00 */
[----:B------:R-:W-:Y:S01]  /*1570*/  CS2R R84, SRZ ;  /* 0x0000000000547805 */ /* 0x000fe2000001ff00 */
[----:B------:R-:W-:Y:S01]  /*1580*/  UIMAD UR11, UR41, UR30, URZ ;  /* 0x0000001e290b72a4 */ /* 0x000fe2000f8e023f */
[----:B------:R-:W-:Y:S01]  /*1590*/  CS2R R78, SRZ ;  /* 0x00000000004e7805 */ /* 0x000fe2000001ff00 */
[----:B------:R-:W-:Y:S01]  /*15a0*/  UIADD3 UR6, UP1, UR6, UR35, URZ ;  /* 0x0000002306067290 */ /* 0x000fe2000ff3e03f */
[----:B------:R-:W-:Y:S01]  /*15b0*/  CS2R R76, SRZ ;  /* 0x00000000004c7805 */ /* 0x000fe2000001ff00 */
[----:B------:R-:W-:Y:S01]  /*15c0*/  UIMAD UR11, UR10, UR31, UR11 ;  /* 0x0000001f0a0b72a4 */ /* 0x000fe2000f8e020b */
[----:B-1----:R-:W-:Y:S01]  /*15d0*/  SHF.R.S32.HI R6, RZ, 0x1f, R8 ;  /* 0x0000001fff067819 */ /* 0x002fe20000011408 */
[----:B------:R-:W-:Y:S01]  /*15e0*/  CS2R R82, SRZ ;  /* 0x0000000000527805 */ /* 0x000fe2000001ff00 */
[----:B------:R-:W-:Y:S01]  /*15f0*/  ULDC.64 UR30, c[0x0][0x178] ;  /* 0x00005e00001e7ab9 */ /* 0x000fe20000000a00 */
[----:B------:R-:W-:Y:S01]  /*1600*/  CS2R R80, SRZ ;  /* 0x0000000000507805 */ /* 0x000fe2000001ff00 */
[CC--:B------:R-:W-:Y:S01]  /*1610*/  LEA.HI R4, R6.reuse, R8.reuse, RZ, 0x2 ;  /* 0x0000000806047211 */ /* 0x0c0fe200078f10ff */
[----:B------:R-:W-:Y:S01]  /*1620*/  UIMAD UR30, UR41, UR30, URZ ;  /* 0x0000001e291e72a4 */ /* 0x000fe2000f8e023f */
[----:B------:R-:W-:Y:S01]  /*1630*/  LEA.HI R6, R6, R8, RZ, 0x5 ;  /* 0x0000000806067211 */ /* 0x000fe200078f28ff */
[----:B------:R-:W-:Y:S01]  /*1640*/  CS2R R74, SRZ ;  /* 0x00000000004a7805 */ /* 0x000fe2000001ff00 */
[----:B------:R-:W-:Y:S01]  /*1650*/  SHF.R.S32.HI R3, RZ, 0x2, R4 ;  /* 0x00000002ff037819 */ /* 0x000fe20000011404 */
[----:B------:R-:W-:Y:S01]  /*1660*/  UIMAD UR31, UR10, UR31, UR30 ;  /* 0x0000001f0a1f72a4 */ /* 0x000fe2000f8e021e */
[----:B------:R-:W-:Y:S01]  /*1670*/  LOP3.LUT R7, R6, 0xffffffe0, RZ, 0xc0, !PT ;  /* 0xffffffe006077812 */ /* 0x000fe200078ec0ff */
[----:B------:R-:W-:Y:S01]  /*1680*/  UIADD3.X UR30, UR43, UR42, URZ, UP0, !UPT ;  /* 0x0000002a2b1e7290 */ /* 0x000fe200087fe43f */
[----:B------:R-:W-:Y:S01]  /*1690*/  SHF.R.S32.HI R6, RZ, 0x5, R6 ;  /* 0x00000005ff067819 */ /* 0x000fe20000011406 */
[----:B------:R-:W-:Y:S01]  /*16a0*/  CS2R R72, SRZ ;  /* 0x0000000000487805 */ /* 0x000fe2000001ff00 */
[----:B------:R-:W-:Y:S01]  /*16b0*/  SHF.R.S32.HI R18, RZ, 0x1f, R3 ;  /* 0x0000001fff127819 */ /* 0x000fe20000011403 */
[----:B------:R-:W-:Y:S01]  /*16c0*/  IMAD.IADD R7, R8, 0x1, -R7 ;  /* 0x0000000108077824 */ /* 0x000fe200078e0a07 */
[----:B------:R-:W-:Y:S01]  /*16d0*/  @P3 BAR.SYNC.DEFER_BLOCKING 0x0 ;  /* 0x0000000000003b1d */ /* 0x000fe20000010000 */
[C---:B------:R-:W-:Y:S01]  /*16e0*/  IADD3 R16, P0, R3.reuse, UR8, RZ ;  /* 0x0000000803107c10 */ /* 0x040fe2000ff1e0ff */
[----:B------:R-:W-:Y:S01]  /*16f0*/  CS2R R70, SRZ ;  /* 0x0000000000467805 */ /* 0x000fe2000001ff00 */
[----:B------:R-:W-:Y:S01]  /*1700*/  LOP3.LUT R4, R4, 0xfffffffc, RZ, 0xc0, !PT ;  /* 0xfffffffc04047812 */ /* 0x000fe200078ec0ff */
[----:B------:R-:W-:Y:S01]  /*1710*/  IMAD R6, R6, UR49, R7 ;  /* 0x0000003106067c24 */ /* 0x000fe2000f8e0207 */
[C---:B------:R-:W-:Y:S01]  /*1720*/  IADD3.X R22, R18.reuse, UR9, RZ, P0, !PT ;  /* 0x0000000912167c10 */ /* 0x040fe200087fe4ff */
[C---:B------:R-:W-:Y:S01]  /*1730*/  IMAD R7, R18.reuse, c[0x0][0x1a0], RZ ;  /* 0x0000680012077a24 */ /* 0x040fe200078e02ff */
[----:B------:R-:W-:Y:S01]  /*1740*/  UIMAD UR9, UR47, UR34, UR52 ;  /* 0x000000222f0972a4 */ /* 0x000fe2000f8e0234 */
[----:B------:R-:W-:Y:S01]  /*1750*/  IMAD R17, R18, c[0x0][0x198], RZ ;  /* 0x0000660012117a24 */ /* 0x000fe200078e02ff */
[----:B------:R-:W-:Y:S01]  /*1760*/  IADD3 R19, P1, P0, R6, UR51, R19 ;  /* 0x0000003306137c10 */ /* 0x000fe2000f83e013 */
[----:B------:R-:W-:Y:S01]  /*1770*/  IMAD.IADD R4, R8, 0x1, -R4 ;  /* 0x0000000108047824 */ /* 0x000fe200078e0a04 */
[----:B------:R-:W-:Y:S01]  /*1780*/  SHF.R.S32.HI R18, RZ, 0x1f, R6 ;  /* 0x0000001fff127819 */ /* 0x000fe20000011406 */
[C---:B------:R-:W-:Y:S01]  /*1790*/  IMAD R20, R3.reuse, c[0x0][0x1a4], R7 ;  /* 0x0000690003147a24 */ /* 0x040fe200078e0207 */
[----:B------:R-:W-:Y:S01]  /*17a0*/  ULDC.64 UR34, c[0x0][0x198] ;  /* 0x0000660000227ab9 */ /* 0x000fe20000000a00 */
[C---:B------:R-:W-:Y:S01]  /*17b0*/  IMAD.WIDE.U32 R8, R3.reuse, c[0x0][0x198], RZ ;  /* 0x0000660003087a25 */ /* 0x040fe200078e00ff */
[----:B------:R-:W-:Y:S01]  /*17c0*/  UIMAD UR10, UR30, UR34, URZ ;  /* 0x000000221e0a72a4 */ /* 0x000fe2000f8e023f */
[----:B------:R-:W-:Y:S01]  /*17d0*/  CS2R R68, SRZ ;  /* 0x0000000000447805 */ /* 0x000fe2000001ff00 */
[----:B------:R-:W-:Y:S01]  /*17e0*/  ULDC.64 UR42, c[0x0][0x200] ;  /* 0x00008000002a7ab9 */ /* 0x000fe20000000a00 */
[----:B------:R-:W-:-:S02]  /*17f0*/  IMAD R17, R3, c[0x0][0x19c], R17 ;  /* 0x0000670003117a24 */ /* 0x000fc400078e0211 */
[----:B------:R-:W-:Y:S01]  /*1800*/  IMAD.WIDE.U32 R6, R3, c[0x0][0x1a0], RZ ;  /* 0x0000680003067a25 */ /* 0x000fe200078e00ff */
[----:B------:R-:W-:Y:S02]  /*1810*/  IADD3.X R3, R18, UR53, R25, P1, P0 ;  /* 0x0000003512037c10 */ /* 0x000fe40008fe0419 */
[----:B------:R-:W-:Y:S01]  /*1820*/  IADD3 R18, P0, R19, R24, RZ ;  /* 0x0000001813127210 */ /* 0x000fe20007f1e0ff */
[----:B------:R-:W-:Y:S02]  /*1830*/  IMAD.SHL.U32 R4, R4, 0x8, RZ ;  /* 0x0000000804047824 */ /* 0x000fe400078e00ff */
[----:B------:R-:W-:Y:S01]  /*1840*/  IMAD.IADD R9, R9, 0x1, R17 ;  /* 0x0000000109097824 */ /* 0x000fe200078e0211 */
[----:B------:R-:W-:Y:S01]  /*1850*/  MOV R17, UR27 ;  /* 0x0000001b00117c02 */ /* 0x000fe20008000f00 */
[----:B------:R-:W-:Y:S01]  /*1860*/  IMAD.X R19, R3, 0x1, R21, P0 ;  /* 0x0000000103137824 */ /* 0x000fe200000e0615 */
[----:B------:R-:W-:Y:S01]  /*1870*/  SHF.R.S32.HI R5, RZ, 0x1f, R4 ;  /* 0x0000001fff057819 */ /* 0x000fe20000011404 */
[----:B------:R-:W-:-:S02]  /*1880*/  IMAD R3, R22, c[0x0][0x190], RZ ;  /* 0x0000640016037a24 */ /* 0x000fc400078e02ff */
[----:B------:R-:W-:Y:S02]  /*1890*/  IMAD.IADD R7, R7, 0x1, R20 ;  /* 0x0000000107077824 */ /* 0x000fe400078e0214 */
[----:B----4-:R-:W-:-:S04]  /*18a0*/  IMAD.WIDE.U32 R12, R26, c[0x0][0x368], R4 ;  /* 0x0000da001a0c7a25 */ /* 0x010fc800078e0004 */
[----:B------:R-:W-:Y:S01]  /*18b0*/  IMAD.WIDE.U32 R10, R26, c[0x0][0x180], R4 ;  /* 0x000060001a0a7a25 */ /* 0x000fe200078e0004 */
[----:B------:R-:W-:-:S03]  /*18c0*/  IADD3 R13, R13, UR33, RZ ;  /* 0x000000210d0d7c10 */ /* 0x000fc6000fffe0ff */
[----:B------:R-:W-:Y:S01]  /*18d0*/  IMAD.WIDE.U32 R14, R26, c[0x0][0x188], R4 ;  /* 0x000062001a0e7a25 */ /* 0x000fe200078e0004 */
[----:B------:R-:W-:Y:S01]  /*18e0*/  IADD3 R11, R11, UR32, RZ ;  /* 0x000000200b0b7c10 */ /* 0x000fe2000fffe0ff */
[----:B------:R-:W-:Y:S02]  /*18f0*/  ULDC.64 UR32, c[0x0][0x1a0] ;  /* 0x0000680000207ab9 */ /* 0x000fe40000000a00 */
[C---:B------:R-:W-:Y:S01]  /*1900*/  IMAD R3, R16.reuse, c[0x0][0x194], R3 ;  /* 0x0000650010037a24 */ /* 0x040fe200078e0203 */
[----:B------:R-:W-:Y:S01]  /*1910*/  IADD3 R15, R15, UR11, RZ ;  /* 0x0000000b0f0f7c10 */ /* 0x000fe2000fffe0ff */
[----:B------:R-:W-:Y:S01]  /*1920*/  IMAD.WIDE.U32 R4, R16, c[0x0][0x190], R4 ;  /* 0x0000640010047a25 */ /* 0x000fe200078e0004 */
[----:B------:R-:W-:Y:S02]  /*1930*/  UIADD3.X UR11, UR7, UR39, URZ, UP1, !UPT ;  /* 0x00000027070b7290 */ /* 0x000fe40008ffe43f */
[----:B------:R-:W-:Y:S01]  /*1940*/  UIADD3 UR7, UR45, UR9, URZ ;  /* 0x000000092d077290 */ /* 0x000fe2000fffe03f */
[----:B------:R-:W-:-:S02]  /*1950*/  IMAD.IADD R5, R5, 0x1, R3 ;  /* 0x0000000105057824 */ /* 0x000fc400078e0203 */
[----:B------:R-:W-:Y:S01]  /*1960*/  IMAD.U32 R20, RZ, RZ, UR27 ;  /* 0x0000001bff147e24 */ /* 0x000fe2000f8e00ff */
[----:B------:R-:W-:Y:S01]  /*1970*/  UIMAD UR7, UR7, UR6, URZ ;  /* 0x00000006070772a4 */ /* 0x000fe2000f8e023f */
[----:B------:R-:W-:Y:S02]  /*1980*/  IMAD R3, R22, c[0x0][0x370], RZ ;  /* 0x0000dc0016037a24 */ /* 0x000fe400078e02ff */
[----:B------:R-:W-:Y:S01]  /*1990*/  IMAD.WIDE.U32 R6, R17, c[0x0][0x1a0], R6 ;  /* 0x0000680011067a25 */ /* 0x000fe200078e0006 */
[----:B------:R-:W1:Y:S01]  /*19a0*/  S2R R22, SR_CTAID.Z ;  /* 0x0000000000167919 */ /* 0x000e620000002700 */
[----:B------:R-:W-:Y:S02]  /*19b0*/  UIMAD UR9, UR11, UR44, UR7 ;  /* 0x0000002c0b0972a4 */ /* 0x000fe4000f8e0207 */
[----:B------:R-:W-:Y:S01]  /*19c0*/  IMAD.WIDE.U32 R20, R20, c[0x0][0x198], R8 ;  /* 0x0000660014147a25 */ /* 0x000fe200078e0008 */
[----:B------:R-:W-:-:S03]  /*19d0*/  UIMAD UR7, UR27, UR35, UR10 ;  /* 0x000000231b0772a4 */ /* 0x000fc6000f8e020a */
[----:B------:R-:W-:Y:S01]  /*19e0*/  IMAD R17, R16, c[0x0][0x374], R3 ;  /* 0x0000dd0010117a24 */ /* 0x000fe200078e0203 */
[----:B------:R-:W-:Y:S01]  /*19f0*/  ULDC.64 UR10, c[0x0][0x1a8] ;  /* 0x00006a00000a7ab9 */ /* 0x000fe20000000a00 */
[----:B------:R-:W-:Y:S02]  /*1a00*/  IMAD.U32 R24, RZ, RZ, UR44 ;  /* 0x0000002cff187e24 */ /* 0x000fe4000f8e00ff */
[----:B------:R-:W-:-:S04]  /*1a10*/  IMAD.WIDE.U32 R8, R26, c[0x0][0x178], R4 ;  /* 0x00005e001a087a25 */ /* 0x000fc800078e0004 */
[----:B------:R-:W-:Y:S01]  /*1a20*/  IMAD R3, R23, c[0x0][0x1b0], RZ ;  /* 0x00006c0017037a24 */ /* 0x000fe200078e02ff */
[----:B------:R-:W-:Y:S01]  /*1a30*/  IADD3 R9, R9, UR31, RZ ;  /* 0x0000001f09097c10 */ /* 0x000fe2000fffe0ff */
[----:B------:R-:W-:Y:S02]  /*1a40*/  IMAD R4, R23, c[0x0][0x1b8], RZ ;  /* 0x00006e0017047a24 */ /* 0x000fe400078e02ff */
[----:B------:R-:W-:-:S04]  /*1a50*/  IMAD.WIDE.U32 R12, R16, c[0x0][0x370], R12 ;  /* 0x0000dc00100c7a25 */ /* 0x000fc800078e000c */
[----:B------:R-:W-:Y:S01]  /*1a60*/  IMAD.WIDE.U32 R18, R24, UR6, R18 ;  /* 0x0000000618127c25 */ /* 0x000fe2000f8e0012 */
[----:B------:R-:W-:-:S03]  /*1a70*/  UIMAD UR6, UR30, UR32, URZ ;  /* 0x000000201e0672a4 */ /* 0x000fc6000f8e023f */
[C---:B------:R-:W-:Y:S01]  /*1a80*/  IMAD R16, R0.reuse, c[0x0][0x1b4], R3 ;  /* 0x00006d0000107a24 */ /* 0x040fe200078e0203 */
[----:B------:R-:W-:Y:S01]  /*1a90*/  UIMAD UR6, UR27, UR33, UR6 ;  /* 0x000000211b0672a4 */ /* 0x000fe2000f8e0206 */
[----:B------:R-:W-:Y:S01]  /*1aa0*/  IMAD.WIDE.U32 R10, R0, c[0x0][0x1b0], R10 ;  /* 0x00006c00000a7a25 */ /* 0x000fe200078e000a */
[----:B------:R-:W-:-:S03]  /*1ab0*/  LEA R132, P2, R18, c[0x0][0x350], 0x2 ;  /* 0x0000d40012847a11 */ /* 0x000fc600078410ff */
[C---:B------:R-:W-:Y:S02]  /*1ac0*/  IMAD R3, R0.reuse, c[0x0][0x1bc], R4 ;  /* 0x00006f0000037a24 */ /* 0x040fe400078e0204 */
[----:B------:R-:W-:Y:S01]  /*1ad0*/  IMAD.WIDE.U32 R4, R0, c[0x0][0x1b8], R14 ;  /* 0x00006e0000047a25 */ /* 0x000fe200078e000e */
[----:B------:R-:W-:Y:S02]  /*1ae0*/  IADD3 R0, P1, R10, R20, RZ ;  /* 0x000000140a007210 */ /* 0x000fe40007f3e0ff */
[----:B------:R-:W-:Y:S01]  /*1af0*/  IADD3 R10, R19, UR9, RZ ;  /* 0x00000009130a7c10 */ /* 0x000fe2000fffe0ff */
[----:B------:R-:W-:Y:S02]  /*1b00*/  IMAD.IADD R16, R11, 0x1, R16 ;  /* 0x000000010b107824 */ /* 0x000fe400078e0210 */
[----:B------:R-:W-:Y:S01]  /*1b10*/  IMAD.IADD R11, R5, 0x1, R3 ;  /* 0x00000001050b7824 */ /* 0x000fe200078e0203 */
[----:B------:R-:W-:Y:S01]  /*1b20*/  IADD3 R3, P0, R4, R6, RZ ;  /* 0x0000000604037210 */ /* 0x000fe20007f1e0ff */
[----:B------:R-:W-:Y:S01]  /*1b30*/  IMAD.IADD R5, R13, 0x1, R17 ;  /* 0x000000010d057824 */ /* 0x000fe200078e0211 */
[----:B------:R-:W-:Y:S01]  /*1b40*/  IADD3.X R20, R16, UR7, R21, P1, !PT ;  /* 0x0000000710147c10 */ /* 0x000fe20008ffe415 */
[----:B------:R-:W-:Y:S01]  /*1b50*/  IMAD.MOV.U32 R16, RZ, RZ, c[0x0][0x1a4] ;  /* 0x00006900ff107624 */ /* 0x000fe200078e00ff */
[----:B------:R-:W-:Y:S01]  /*1b60*/  IADD3.X R13, R11, UR6, R7, P0, !PT ;  /* 0x000000060b0d7c10 */ /* 0x000fe200087fe407 */
[----:B------:R-:W-:Y:S01]  /*1b70*/  ULDC.64 UR6, c[0x0][0x378] ;  /* 0x0000de0000067ab9 */ /* 0x000fe20000000a00 */
[C---:B------:R-:W-:Y:S01]  /*1b80*/  LEA R6, P0, R0.reuse, c[0x0][0x168], 0x1 ;  /* 0x00005a0000067a11 */ /* 0x040fe200078008ff */
[----:B------:R-:W-:Y:S01]  /*1b90*/  UIMAD UR6, UR50, UR6, URZ ;  /* 0x00000006320672a4 */ /* 0x000fe2000f8e023f */
[----:B------:R-:W-:Y:S01]  /*1ba0*/  MOV R4, R12 ;  /* 0x0000000c00047202 */ /* 0x000fe20000000f00 */
[----:B------:R-:W-:Y:S01]  /*1bb0*/  IMAD.MOV.U32 R12, RZ, RZ, c[0x0][0x19c] ;  /* 0x00006700ff0c7624 */ /* 0x000fe200078e00ff */
[----:B------:R-:W-:Y:S01]  /*1bc0*/  LEA.HI.X R7, R0, c[0x0][0x16c], R20, 0x1, P0 ;  /* 0x00005b0000077a11 */ /* 0x000fe200000f0c14 */
[----:B------:R-:W-:Y:S01]  /*1bd0*/  UIMAD UR31, UR46, UR7, UR6 ;  /* 0x000000072e1f72a4 */ /* 0x000fe2000f8e0206 */
[----:B------:R-:W-:Y:S01]  /*1be0*/  IMAD.MOV.U32 R0, RZ, RZ, c[0x0][0x198] ;  /* 0x00006600ff007624 */ /* 0x000fe200078e00ff */
[----:B------:R-:W-:Y:S01]  /*1bf0*/  ULEA.HI.SX32 UR6, UR37, 0xffffffff, 0x19 ;  /* 0xffffffff25067891 */ /* 0x000fe2000f8fca3f */
[----:B------:R-:W-:Y:S01]  /*1c00*/  LEA.HI.X R133, R18, c[0x0][0x354], R10, 0x2, P2 ;  /* 0x0000d50012857a11 */ /* 0x000fe200010f140a */
[----:B------:R-:W-:Y:S01]  /*1c10*/  UIMAD UR7, UR50, UR10, URZ ;  /* 0x0000000a320772a4 */ /* 0x000fe2000f8e023f */
[----:B-1----:R-:W-:Y:S01]  /*1c20*/  IMAD.WIDE.U32 R10, R22, c[0x0][0x1a8], R8 ;  /* 0x00006a00160a7a25 */ /* 0x002fe200078e0008 */
[----:B------:R-:W-:Y:S01]  /*1c30*/  ULEA.HI UR9, UR6, UR6, URZ, 0x1 ;  /* 0x0000000606097291 */ /* 0x000fe2000f8f083f */
[----:B------:R-:W-:Y:S01]  /*1c40*/  LEA R14, P1, R0, R6, 0x7 ;  /* 0x00000006000e7211 */ /* 0x000fe200078238ff */
[----:B------:R-:W-:Y:S01]  /*1c50*/  UIMAD UR7, UR46, UR11, UR7 ;  /* 0x0000000b2e0772a4 */ /* 0x000fe2000f8e0207 */
[----:B------:R-:W-:Y:S01]  /*1c60*/  IMAD.WIDE.U32 R8, R22, c[0x0][0x378], R4 ;  /* 0x0000de0016087a25 */ /* 0x000fe200078e0004 */
[C---:B------:R-:W-:Y:S01]  /*1c70*/  LEA R4, P0, R3.reuse, c[0x0][0x170], 0x1 ;  /* 0x00005c0003047a11 */ /* 0x040fe200078008ff */
[----:B------:R-:W-:Y:S01]  /*1c80*/  ULOP3.LUT UR9, UR9, 0xfffffffe, URZ, 0xc0, !UPT ;  /* 0xfffffffe09097892 */ /* 0x000fe2000f8ec03f */
[----:B------:R-:W-:Y:S01]  /*1c90*/  LEA.HI.X R15, R0, R7, R12, 0x7, P1 ;  /* 0x00000007000f7211 */ /* 0x000fe200008f3c0c */
[----:B------:R-:W-:Y:S01]  /*1ca0*/  IMAD.MOV.U32 R17, RZ, RZ, c[0x0][0x374] ;  /* 0x0000dd00ff117624 */ /* 0x000fe200078e00ff */
[----:B------:R-:W-:Y:S01]  /*1cb0*/  LEA.HI.X R5, R3, c[0x0][0x174], R13, 0x1, P0 ;  /* 0x00005d0003057a11 */ /* 0x000fe200000f0c0d */
[----:B------:R-:W-:Y:S01]  /*1cc0*/  IMAD.MOV.U32 R13, RZ, RZ, c[0x0][0x1a0] ;  /* 0x00006800ff0d7624 */ /* 0x000fe200078e00ff */
[----:B------:R-:W-:Y:S01]  /*1cd0*/  IADD3 R0, R11, UR7, RZ ;  /* 0x000000070b007c10 */ /* 0x000fe2000fffe0ff */
[----:B------:R-:W-:Y:S01]  /*1ce0*/  UIADD3 UR7, UR6, -UR9, URZ ;  /* 0x8000000906077290 */ /* 0x000fe2000fffe03f */
[----:B------:R-:W-:Y:S01]  /*1cf0*/  IADD3 R3, R9, UR31, RZ ;  /* 0x0000001f09037c10 */ /* 0x000fe2000fffe0ff */
[----:B------:R-:W-:Y:S01]  /*1d00*/  IMAD.MOV.U32 R11, RZ, RZ, c[0x0][0x370] ;  /* 0x0000dc00ff0b7624 */ /* 0x000fe200078e00ff */
[C---:B------:R-:W-:Y:S01]  /*1d10*/  LEA R12, P0, R13.reuse, R4, 0x7 ;  /* 0x000000040d0c7211 */ /* 0x040fe200078038ff */
[----:B------:R-:W-:Y:S01]  /*1d20*/  UISETP.NE.AND UP0, UPT, UR7, 0x1, UPT ;  /* 0x000000010700788c */ /* 0x000fe2000bf05270 */
[----:B------:R-:W-:Y:S01]  /*1d30*/  LEA R206, P1, R8, c[0x0][0x330], 0x1 ;  /* 0x0000cc0008ce7a11 */ /* 0x000fe200078208ff */
[----:B------:R-:W-:Y:S01]  /*1d40*/  UIADD3 UR10, UR8, UR36, URZ ;  /* 0x00000024080a7290 */ /* 0x000fe2000fffe03f */
[----:B------:R-:W-:Y:S01]  /*1d50*/  LEA R208, P2, R10, c[0x0][0x160], 0x1 ;  /* 0x000058000ad07a11 */ /* 0x000fe200078408ff */
[----:B------:R-:W-:Y:S01]  /*1d60*/  UIADD3 UR8, UR8, UR38, URZ ;  /* 0x0000002608087290 */ /* 0x000fe2000fffe03f */
[----:B------:R-:W-:Y:S01]  /*1d70*/  LEA.HI.X R13, R13, R5, R16, 0x7, P0 ;  /* 0x000000050d0d7211 */ /* 0x000fe200000f3c10 */
[----:B------:R-:W-:Y:S01]  /*1d80*/  IMAD.MOV.U32 R16, RZ, RZ, c[0x0][0x194] ;  /* 0x00006500ff107624 */ /* 0x000fe200078e00ff */
[----:B------:R-:W-:Y:S01]  /*1d90*/  LEA.HI.X R207, R8, c[0x0][0x334], R3, 0x1, P1 ;  /* 0x0000cd0008cf7a11 */ /* 0x000fe200008f0c03 */
[----:B------:R-:W-:Y:S01]  /*1da0*/  UIMAD.WIDE UR8, UR8, UR57, UR42 ;  /* 0x00000039080872a5 */ /* 0x000fe2000f8e022a */
[----:B------:R-:W-:Y:S01]  /*1db0*/  PLOP3.LUT P0, PT, PT, PT, UP0, 0x80, 0x0 ;  /* 0x000000000000781c */ /* 0x000fe20003f0f008 */
[----:B------:R-:W-:Y:S01]  /*1dc0*/  UISETP.GE.AND UP0, UPT, UR56, 0x1, UPT ;  /* 0x000000013800788c */ /* 0x000fe2000bf06270 */
[----:B------:R-:W-:Y:S01]  /*1dd0*/  MOV R9, c[0x0][0x190] ;  /* 0x0000640000097a02 */ /* 0x000fe20000000f00 */
[----:B------:R-:W-:Y:S01]  /*1de0*/  IMAD.U32 R25, RZ, RZ, UR45 ;  /* 0x0000002dff197e24 */ /* 0x000fe2000f8e00ff */
[----:B------:R-:W-:Y:S01]  /*1df0*/  LEA.HI.X R209, R10, c[0x0][0x164], R0, 0x1, P2 ;  /* 0x000059000ad17a11 */ /* 0x000fe200010f0c00 */
[----:B------:R-:W-:Y:S01]  /*1e00*/  UIMAD.WIDE UR10, UR10, UR57, UR60 ;  /* 0x000000390a0a72a5 */ /* 0x000fe2000f8e023c */
[----:B------:R-:W-:Y:S01]  /*1e10*/  LEA R10, P2, R11, R206, 0x7 ;  /* 0x000000ce0b0a7211 */ /* 0x000fe200078438ff */
[----:B------:R-:W-:Y:S01]  /*1e20*/  UMOV UR7, UR9 ;  /* 0x0000000900077c82 */ /* 0x000fe20008000000 */
[----:B------:R-:W-:-:S02]  /*1e30*/  LEA R8, P1, R9, R208, 0x7 ;  /* 0x000000d009087211 */ /* 0x000fc400078238ff */
[----:B------:R-:W-:Y:S02]  /*1e40*/  LEA.HI.X R11, R11, R207, R17, 0x7, P2 ;  /* 0x000000cf0b0b7211 */ /* 0x000fe400010f3c11 */
[----:B------:R-:W-:Y:S02]  /*1e50*/  LEA.HI.X R9, R9, R209, R16, 0x7, P1 ;  /* 0x000000d109097211 */ /* 0x000fe400008f3c10 */
[----:B------:R-:W-:Y:S02]  /*1e60*/  PLOP3.LUT P1, PT, PT, PT, UP0, 0x80, 0x0 ;  /* 0x000000000000781c */ /* 0x000fe40003f2f008 */
[C---:B--2---:R-:W-:Y:S01]  /*1e70*/  IADD3 R3, R28.reuse, 0x1000, RZ ;  /* 0x000010001c037810 */ /* 0x044fe20007ffe0ff */
[----:B------:R-:W-:-:S03]  /*1e80*/  IMAD.SHL.U32 R0, R28, 0x2, RZ ;  /* 0x000000021c007824 */ /* 0x000fc600078e00ff */
[----:B------:R-:W-:Y:S02]  /*1e90*/  SEL R3, R3, R28, !P0 ;  /* 0x0000001c03037207 */ /* 0x000fe40004000000 */
[----:B------:R-:W-:Y:S01]  /*1ea0*/  @!PT LDS RZ, [RZ] ;  /* 0x00000000fffff984 */ /* 0x000fe20000000800 */
[----:B------:R-:W-:Y:S01]  /*1eb0*/  @!PT LDS RZ, [RZ] ;  /* 0x00000000fffff984 */ /* 0x000fe20000000800 */
[----:B------:R-:W-:Y:S01]  /*1ec0*/  @!PT LDS RZ, [RZ] ;  /* 0x00000000fffff984 */ /* 0x000fe20000000800 */
[----:B------:R1:W-:Y:S03]  /*1ed0*/  LDGSTS.E.BYPASS.LTC128B.128 [R0+0x4000], [R206.64] ;  /* 0x04000000ce007fae */ /* 0x0003e6000b901d5c */
[----:B------:R-:W-:Y:S01]  /*1ee0*/  IMAD.SHL.U32 R3, R3, 0x2, RZ ;  /* 0x0000000203037824 */ /* 0x000fe200078e00ff */
        /* <DEDUP_REMOVED lines=8> */
[----:B---3--:R-:W-:Y:S01]  /*1f70*/  IMAD.SHL.U32 R4, R27, 0x4, RZ ;  /* 0x000000041b047824 */ /* 0x008fe200078e00ff */
[----:B-1----:R-:W-:-:S04]  /*1f80*/  SHF.R.S32.HI R0, RZ, 0x1f, R27 ;  /* 0x0000001fff007819 */ /* 0x002fc8000001141b */
[----:B------:R-:W-:Y:S02]  /*1f90*/  IADD3 R4, P2, R4, UR8, RZ ;  /* 0x0000000804047c10 */ /* 0x000fe4000ff5e0ff */
[----:B------:R-:W-:-:S04]  /*1fa0*/  SHF.L.U64.HI R5, R27, 0x2, R0 ;  /* 0x000000021b057819 */ /* 0x000fc80000010200 */
[----:B------:R-:W-:Y:S01]  /*1fb0*/  IADD3.X R5, R5, UR7, RZ, P2, !PT ;  /* 0x0000000705057c10 */ /* 0x000fe200097fe4ff */
[----:B------:R-:W-:Y:S05]  /*1fc0*/  @!P1 BRA `(.L_x_1059) ;  /* 0x00004c3000009947 */ /* 0x000fea0003800000 */
[----:B--2---:R1:W2:Y:S04]  /*1fd0*/  LDG.E R6, [R4.64+0x120] ;  /* 0x0001201c04067981 */ /* 0x0042a8000c1e1900 */
[----:B------:R1:W3:Y:S04]  /*1fe0*/  LDG.E R7, [R4.64+0x100] ;  /* 0x0001001c04077981 */ /* 0x0002e8000c1e1900 */
[----:B------:R1:W4:Y:S04]  /*1ff0*/  LDG.E R8, [R4.64+0x20] ;  /* 0x0000201c04087981 */ /* 0x000328000c1e1900 */
[----:B------:R1:W5:Y:S01]  /*2000*/  LDG.E R9, [R4.64] ;  /* 0x0000001c04097981 */ /* 0x000362000c1e1900 */
[----:B------:R-:W-:-:S02]  /*2010*/  IMAD.MOV.U32 R226, RZ, RZ, R3 ;  /* 0x000000ffffe27224 */ /* 0x000fc400078e0003 */
[----:B------:R-:W-:Y:S01]  /*2020*/  IMAD.MOV.U32 R95, RZ, RZ, RZ ;  /* 0x000000ffff5f7224 */ /* 0x000fe200078e00ff */
[----:B------:R-:W-:Y:S01]  /*2030*/  UMOV UR9, UR11 ;  /* 0x0000000b00097c82 */ /* 0x000fe20008000000 */
[----:B-1----:R-:W-:Y:S02]  /*2040*/  IADD3 R5, R124, 0x1000, RZ ;  /* 0x000010007c057810 */ /* 0x002fe40007ffe0ff */
[----:B------:R-:W-:Y:S02]  /*2050*/  IADD3 R4, R130, 0x1000, RZ ;  /* 0x0000100082047810 */ /* 0x000fe40007ffe0ff */
[----:B------:R-:W-:Y:S02]  /*2060*/  SEL R5, R5, R124, !P0 ;  /* 0x0000007c05057207 */ /* 0x000fe40004000000 */
[----:B------:R-:W-:-:S03]  /*2070*/  SEL R4, R4, R130, !P0 ;  /* 0x0000008204047207 */ /* 0x000fc60004000000 */
[----:B------:R-:W-:Y:S02]  /*2080*/  IMAD.SHL.U32 R3, R5, 0x2, RZ ;  /* 0x0000000205037824 */ /* 0x000fe400078e00ff */
[----:B------:R-:W-:Y:S01]  /*2090*/  IMAD.SHL.U32 R118, R4, 0x2, RZ ;  /* 0x0000000204767824 */ /* 0x000fe200078e00ff */
[----:B--2---:R1:W-:Y:S04]  /*20a0*/  STL [R1], R6 ;  /* 0x0000000601007387 */ /* 0x0043e80000100800 */
[----:B---3--:R1:W-:Y:S04]  /*20b0*/  STL [R1+0x4], R7 ;  /* 0x0000040701007387 */ /* 0x0083e80000100800 */
[----:B----4-:R1:W-:Y:S04]  /*20c0*/  STL [R1+0x8], R8 ;  /* 0x0000080801007387 */ /* 0x0103e80000100800 */
[----:B-----5:R1:W-:Y:S02]  /*20d0*/  STL [R1+0xc], R9 ;  /* 0x00000c0901007387 */ /* 0x0203e40000100800 */
[C---:B------:R-:W-:Y:S01]  /*20e0*/  IADD3 R4, R27.reuse, -0x80, RZ ;  /* 0xffffff801b047810 */ /* 0x040fe20007ffe0ff */
[C---:B------:R-:W-:Y:S01]  /*20f0*/  IMAD.SHL.U32 R5, R27.reuse, 0x4, RZ ;  /* 0x000000041b057824 */ /* 0x040fe200078e00ff */
[----:B-1----:R-:W-:Y:S01]  /*2100*/  SHF.L.U64.HI R6, R27, 0x2, R0 ;  /* 0x000000021b067819 */ /* 0x002fe20000010200 */
[----:B------:R-:W-:Y:S01]  /*2110*/  IMAD.SHL.U32 R122, R130, 0x2, RZ ;  /* 0x00000002827a7824 */ /* 0x000fe200078e00ff */
[----:B------:R-:W-:-:S03]  /*2120*/  SHF.L.U32 R0, R4, 0x2, RZ ;  /* 0x0000000204007819 */ /* 0x000fc600000006ff */
[----:B------:R1:W-:Y:S01]  /*2130*/  STL [R1+0x1c], R6 ;  /* 0x00001c0601007387 */ /* 0x0003e20000100800 */
[----:B------:R-:W-:-:S03]  /*2140*/  IMAD.IADD R123, R122, 0x1, R125 ;  /* 0x000000017a7b7824 */ /* 0x000fc600078e027d */
[----:B------:R1:W-:Y:S04]  /*2150*/  STL [R1+0x18], R5 ;  /* 0x0000180501007387 */ /* 0x0003e80000100800 */
[----:B------:R1:W-:Y:S02]  /*2160*/  STL [R1+0x14], R0 ;  /* 0x0000140001007387 */ /* 0x0003e40000100800 */
.L_x_1062:
[----:B-1----:R-:W2:Y:S01]  /*2170*/  LDL R0, [R1+0xc] ;  /* 0x00000c0001007983 */ /* 0x002ea20000100800 */
[----:B------:R-:W-:Y:S01]  /*2180*/  IADD3 R112, R125, R118, RZ ;  /* 0x000000767d707210 */ /* 0x000fe20007ffe0ff */
[----:B------:R-:W-:Y:S02]  /*2190*/  UISETP.GE.AND UP2, UPT, UR6, 0x1, UPT ;  /* 0x000000010600788c */ /* 0x000fe4000bf46270 */
[----:B------:R-:W0:Y:S04]  /*21a0*/  LDGDEPBAR ;  /* 0x00000000000079af */ /* 0x000e280000000000 */
[----:B------:R-:W-:Y:S04]  /*21b0*/  PLOP3.LUT P2, PT, PT, PT, UP2, 0x80, 0x0 ;  /* 0x000000000000781c */ /* 0x000fe80003f4f028 */
[----:B------:R-:W3:Y:S04]  /*21c0*/  LDL R134, [R1+0x8] ;  /* 0x0000080001867983 */ /* 0x000ee80000100800 */
        /* <DEDUP_REMOVED lines=23> */
[----:B-1----:R-:W4:Y:S01]  /*2340*/  LDL R2, [R1] ;  /* 0x0000000001027983 */ /* 0x002f220000100800 */
        /* <DEDUP_REMOVED lines=22> */
[C---:B------:R-:W-:Y:S02]  /*24b0*/  HMMA.16816.F32 R48, R64.reuse, R50, RZ ;  /* 0x000000324030723c */ /* 0x040fe400000018ff */
[----:B--2---:R-:W-:Y:S06]  /*24c0*/  FSETP.NEU.FTZ.AND P0, PT, R0, -INF , PT ;  /* 0xff8000000000780b */ /* 0x004fec0003f1d000 */
[-C--:B------:R-:W-:Y:S08]  /*24d0*/  HMMA.16816.F32 R52, R64, R100.reuse, RZ ;  /* 0x000000644034723c */ /* 0x080ff000000018ff */
        /* <DEDUP_REMOVED lines=25> */
[----:B------:R-:W4:Y:S01]  /*2670*/  MUFU.TANH R236, R5 ;  /* 0x0000000500ec7308 */ /* 0x000f220000002400 */
[----:B------:R-:W-:Y:S02]  /*2680*/  FMUL.FTZ R11, R11, c[0x0][0x2ec] ;  /* 0x0000bb000b0b7a20 */ /* 0x000fe40000410000 */
[----:B--2---:R-:W-:Y:S05]  /*2690*/  FMUL.FTZ R10, R0, 1.4426950216293334961 ;  /* 0x3fb8aa3b000a7820 */ /* 0x004fea0000410000 */
[----:B------:R-:W-:Y:S02]  /*26a0*/  FSEL R10, R10, RZ, P0 ;  /* 0x000000ff0a0a7208 */ /* 0x000fe40000000000 */
[----:B------:R2:W-:Y:S01]  /*26b0*/  MUFU.TANH R87, R8 ;  /* 0x0000000800577308 */ /* 0x0005e20000002400 */
[----:B---3--:R-:W-:Y:S02]  /*26c0*/  FSETP.NEU.FTZ.AND P0, PT, R134, -INF , PT ;  /* 0xff8000008600780b */ /* 0x008fe40003f1d000 */
[--C-:B-1----:R-:W-:Y:S02]  /*26d0*/  FFMA.FTZ R0, R238, c[0x0][0x23c], -R10.reuse ;  /* 0x00008f00ee007a23 */ /* 0x102fe4000001080a */
[----:B------:R-:W-:Y:S05]  /*26e0*/  FMUL.FTZ R9, R134, 1.4426950216293334961 ;  /* 0x3fb8aa3b86097820 */ /* 0x000fea0000410000 */
[----:B------:R1:W-:Y:S01]  /*26f0*/  MUFU.EX2 R165, R0 ;  /* 0x0000000000a57308 */ /* 0x0003e20000000800 */
[----:B------:R-:W-:Y:S02]  /*2700*/  FSEL R9, R9, RZ, P0 ;  /* 0x000000ff09097208 */ /* 0x000fe40000000000 */
[C---:B----4-:R-:W-:Y:S07]  /*2710*/  FSETP.NEU.FTZ.AND P0, PT, R131.reuse, -INF , PT ;  /* 0xff8000008300780b */ /* 0x050fee0003f1d000 */
[----:B------:R3:W-:Y:S01]  /*2720*/  MUFU.TANH R85, R12 ;  /* 0x0000000c00557308 */ /* 0x0007e20000002400 */
[----:B--2---:R-:W-:Y:S05]  /*2730*/  FMUL.FTZ R8, R131, 1.4426950216293334961 ;  /* 0x3fb8aa3b83087820 */ /* 0x004fea0000410000 */
[----:B------:R-:W-:Y:S04]  /*2740*/  FSEL R8, R8, RZ, P0 ;  /* 0x000000ff08087208 */ /* 0x000fe80000000000 */
[----:B------:R-:W2:Y:S01]  /*2750*/  MUFU.TANH R252, R6 ;  /* 0x0000000600fc7308 */ /* 0x000ea20000002400 */
[----:B------:R-:W-:Y:S01]  /*2760*/  FSETP.NEU.FTZ.AND P0, PT, R2, -INF , PT ;  /* 0xff8000000200780b */ /* 0x000fe20003f1d000 */
[----:B-1----:R-:W-:Y:S08]  /*2770*/  FFMA.FTZ R0, R236, c[0x0][0x23c], -R10 ;  /* 0x00008f00ec007a23 */ /* 0x002ff0000001080a */
[----:B------:R1:W-:Y:S01]  /*2780*/  MUFU.TANH R84, R13 ;  /* 0x0000000d00547308 */ /* 0x0003e20000002400 */
[----:B---3--:R-:W3:Y:S09]  /*2790*/  LDL R12, [R1+0x1c] ;  /* 0x00001c00010c7983 */ /* 0x008ef20000100800 */
[----:B------:R4:W2:Y:S10]  /*27a0*/  MUFU.TANH R251, R7 ;  /* 0x0000000700fb7308 */ /* 0x0008b40000002400 */
[----:B------:R2:W-:Y:S01]  /*27b0*/  MUFU.TANH R78, R11 ;  /* 0x0000000b004e7308 */ /* 0x0005e20000002400 */
[----:B-1----:R-:W3:Y:S09]  /*27c0*/  LDL R13, [R1+0x18] ;  /* 0x00001800010d7983 */ /* 0x002ef20000100800 */
[----:B------:R1:W-:Y:S01]  /*27d0*/  MUFU.EX2 R162, R0 ;  /* 0x0000000000a27308 */ /* 0x0003e20000000800 */
[----:B----4-:R-:W4:Y:S09]  /*27e0*/  LDSM.16.M88.4 R4, [R116+0x6400] ;  /* 0x006400007404783b */ /* 0x010f320000000200 */
[----:B------:R-:W4:Y:S01]  /*27f0*/  MUFU.TANH R77, R14 ;  /* 0x0000000e004d7308 */ /* 0x000f220000002400 */
[--C-:B--2---:R-:W-:Y:S09]  /*2800*/  FFMA.FTZ R11, R86, c[0x0][0x23c], -R8.reuse ;  /* 0x00008f00560b7a23 */ /* 0x104ff20000010808 */
[----:B------:R-:W2:Y:S01]  /*2810*/  MUFU.TANH R76, R15 ;  /* 0x0000000f004c7308 */ /* 0x000ea20000002400 */
[--C-:B-1----:R-:W-:Y:S09]  /*2820*/  FFMA.FTZ R0, R252, c[0x0][0x23c], -R9.reuse ;  /* 0x00008f00fc007a23 */ /* 0x102ff20000010809 */
[----:B------:R1:W-:Y:S10]  /*2830*/  MUFU.EX2 R179, R0 ;  /* 0x0000000000b37308 */ /* 0x0003f40000000800 */
[----:B------:R-:W2:Y:S01]  /*2840*/  MUFU.TANH R230, R16 ;  /* 0x0000001000e67308 */ /* 0x000ea20000002400 */
[-C--:B----4-:R-:W-:Y:S09]  /*2850*/  HMMA.16816.F32 R20, R104, R4.reuse, R20 ;  /* 0x000000046814723c */ /* 0x090ff20000001814 */
[----:B------:R-:W4:Y:S01]  /*2860*/  MUFU.TANH R229, R17 ;  /* 0x0000001100e57308 */ /* 0x000f220000002400 */
[C---:B------:R-:W-:Y:S04]  /*2870*/  HMMA.16816.F32 R24, R112.reuse, R4, R24 ;  /* 0x000000047018723c */ /* 0x040fe80000001818 */
[--C-:B-1----:R-:W-:Y:S03]  /*2880*/  FFMA.FTZ R0, R251, c[0x0][0x23c], -R9.reuse ;  /* 0x00008f00fb007a23 */ /* 0x102fe60000010809 */
[--C-:B------:R-:W-:Y:S02]  /*2890*/  FFMA.FTZ R4, R85, c[0x0][0x23c], -R8.reuse ;  /* 0x00008f0055047a23 */ /* 0x100fe40000010808 */
        /* <DEDUP_REMOVED lines=8> */
[----:B------:R-:W4:Y:S01]  /*2920*/  MUFU.TANH R246, R18 ;  /* 0x0000001200f67308 */ /* 0x000f220000002400 */
        /* <DEDUP_REMOVED lines=8> */
[----:B--2---:R-:W-:Y:S02]  /*29b0*/  FFMA.FTZ R4, R84, c[0x0][0x23c], -R8 ;  /* 0x00008f0054047a23 */ /* 0x004fe40000010808 */
[----:B------:R-:W-:Y:S02]  /*29c0*/  FMUL.FTZ R33, R33, c[0x0][0x2ec] ;  /* 0x0000bb0021217a20 */ /* 0x000fe40000410000 */
[----:B------:R-:W-:Y:S01]  /*29d0*/  FMUL.FTZ R34, R34, c[0x0][0x2ec] ;  /* 0x0000bb0022227a20 */ /* 0x000fe20000410000 */
[----:B------:R2:W-:Y:S01]  /*29e0*/  MUFU.EX2 R194, R4 ;  /* 0x0000000400c27308 */ /* 0x0005e20000000800 */
[----:B------:R-:W-:Y:S02]  /*29f0*/  FMUL.FTZ R35, R35, c[0x0][0x2ec] ;  /* 0x0000bb0023237a20 */ /* 0x000fe40000410000 */
[----:B------:R-:W-:Y:S02]  /*2a00*/  FMUL.FTZ R27, R27, c[0x0][0x2ec] ;  /* 0x0000bb001b1b7a20 */ /* 0x000fe40000410000 */
[----:B------:R-:W-:Y:S05]  /*2a10*/  FMUL.FTZ R23, R23, c[0x0][0x2ec] ;  /* 0x0000bb0017177a20 */ /* 0x000fea0000410000 */
[----:B------:R-:W-:Y:S01]  /*2a20*/  MUFU.TANH R245, R19 ;  /* 0x0000001300f57308 */ /* 0x000fe20000002400 */
[----:B-1----:R-:W-:Y:S05]  /*2a30*/  FMUL.FTZ R0, R2, 1.4426950216293334961 ;  /* 0x3fb8aa3b02007820 */ /* 0x002fea0000410000 */
[----:B------:R-:W-:Y:S04]  /*2a40*/  FSEL R0, R0, RZ, P0 ;  /* 0x000000ff00007208 */ /* 0x000fe80000000000 */
[----:B------:R1:W-:Y:S01]  /*2a50*/  MUFU.EX2 R196, R11 ;  /* 0x0000000b00c47308 */ /* 0x0003e20000000800 */
[--C-:B--2---:R-:W-:Y:S09]  /*2a60*/  FFMA.FTZ R4, R77, c[0x0][0x23c], -R0.reuse ;  /* 0x00008f004d047a23 */ /* 0x104ff20000010800 */
[----:B------:R2:W-:Y:S10]  /*2a70*/  MUFU.EX2 R203, R4 ;  /* 0x0000000400cb7308 */ /* 0x0005f40000000800 */
[----:B------:R-:W-:Y:S01]  /*2a80*/  MUFU.TANH R228, R20 ;  /* 0x0000001400e47308 */ /* 0x000fe20000002400 */
[--C-:B-1----:R-:W-:Y:S09]  /*2a90*/  FFMA.FTZ R11, R79, c[0x0][0x23c], -R0.reuse ;  /* 0x00008f004f0b7a23 */ /* 0x102ff20000010800 */
[----:B------:R1:W-:Y:S01]  /*2aa0*/  MUFU.EX2 R205, R11 ;  /* 0x0000000b00cd7308 */ /* 0x0003e20000000800 */
[--C-:B--2---:R-:W-:Y:S09]  /*2ab0*/  FFMA.FTZ R4, R76, c[0x0][0x23c], -R0.reuse ;  /* 0x00008f004c047a23 */ /* 0x104ff20000010800 */
[----:B------:R2:W-:Y:S10]  /*2ac0*/  MUFU.EX2 R202, R4 ;  /* 0x0000000400ca7308 */ /* 0x0005f40000000800 */
[----:B------:R-:W-:Y:S01]  /*2ad0*/  MUFU.TANH R83, R5 ;  /* 0x0000000500537308 */ /* 0x000fe20000002400 */
[----:B-1----:R-:W-:Y:S09]  /*2ae0*/  FFMA.FTZ R11, R78, c[0x0][0x23c], -R0 ;  /* 0x00008f004e0b7a23 */ /* 0x002ff20000010800 */
[----:B------:R1:W-:Y:S01]  /*2af0*/  MUFU.EX2 R204, R11 ;  /* 0x0000000b00cc7308 */ /* 0x0003e20000000800 */
[--C-:B--2---:R-:W-:Y:S09]  /*2b00*/  FFMA.FTZ R4, R230, c[0x0][0x23c], -R10.reuse ;  /* 0x00008f00e6047a23 */ /* 0x104ff2000001080a */
[----:B------:R4:W-:Y:S10]  /*2b10*/  MUFU.EX2 R155, R4 ;  /* 0x00000004009b7308 */ /* 0x0009f40000000800 */
[----:B------:R-:W-:Y:S01]  /*2b20*/  MUFU.TANH R80, R29 ;  /* 0x0000001d00507308 */ /* 0x000fe20000002400 */
[----:B-1----:R-:W-:Y:S09]  /*2b30*/  FMUL.FTZ R11, R28, c[0x0][0x2ec] ;  /* 0x0000bb001c0b7a20 */ /* 0x002ff20000410000 */
[----:B------:R-:W-:Y:S01]  /*2b40*/  MUFU.TANH R81, R11 ;  /* 0x0000000b00517308 */ /* 0x000fe20000002400 */
[--C-:B----4-:R-:W-:Y:S09]  /*2b50*/  FFMA.FTZ R4, R229, c[0x0][0x23c], -R10.reuse ;  /* 0x00008f00e5047a23 */ /* 0x110ff2000001080a */
[----:B------:R1:W-:Y:S10]  /*2b60*/  MUFU.EX2 R154, R4 ;  /* 0x00000004009a7308 */ /* 0x0003f40000000800 */
[----:B------:R-:W-:Y:S10]  /*2b70*/  MUFU.TANH R73, R30 ;  /* 0x0000001e00497308 */ /* 0x000ff40000002400 */
[----:B------:R-:W2:Y:S01]  /*2b80*/  MUFU.TANH R227, R21 ;  /* 0x0000001500e37308 */ /* 0x000ea20000002400 */
[--C-:B-1----:R-:W-:Y:S09]  /*2b90*/  FFMA.FTZ R4, R246, c[0x0][0x23c], -R9.reuse ;  /* 0x00008f00f6047a23 */ /* 0x102ff20000010809 */
[----:B------:R1:W-:Y:S10]  /*2ba0*/  MUFU.EX2 R169, R4 ;  /* 0x0000000400a97308 */ /* 0x0003f40000000800 */
[----:B------:R-:W-:Y:S01]  /*2bb0*/  MUFU.TANH R72, R31 ;  /* 0x0000001f00487308 */ /* 0x000fe20000002400 */
[--C-:B--2---:R-:W-:Y:S09]  /*2bc0*/  FFMA.FTZ R11, R227, c[0x0][0x23c], -R10.reuse ;  /* 0x00008f00e30b7a23 */ /* 0x104ff2000001080a */
[----:B------:R-:W2:Y:S01]  /*2bd0*/  MUFU.TANH R242, R22 ;  /* 0x0000001600f27308 */ /* 0x000ea20000002400 */
[--C-:B-1----:R-:W-:Y:S09]  /*2be0*/  FFMA.FTZ R4, R245, c[0x0][0x23c], -R9.reuse ;  /* 0x00008f00f5047a23 */ /* 0x102ff20000010809 */
[----:B------:R1:W-:Y:S10]  /*2bf0*/  MUFU.EX2 R168, R4 ;  /* 0x0000000400a87308 */ /* 0x0003f40000000800 */
[----:B------:R2:W-:Y:S01]  /*2c00*/  MUFU.EX2 R150, R11 ;  /* 0x0000000b00967308 */ /* 0x0005e20000000800 */
[----:B---3--:R-:W-:Y:S04]  /*2c10*/  IADD3 R134, P0, R13, UR10, RZ ;  /* 0x0000000a0d867c10 */ /* 0x008fe8000ff1e0ff */
[----:B------:R-:W-:Y:S05]  /*2c20*/  IADD3.X R135, R12, UR9, RZ, P0, !PT ;  /* 0x000000090c877c10 */ /* 0x000fea00087fe4ff */
[----:B------:R-:W-:Y:S01]  /*2c30*/  MUFU.TANH R221, R32 ;  /* 0x0000002000dd7308 */ /* 0x000fe20000002400 */
[----:B-1----:R-:W-:Y:S09]  /*2c40*/  FFMA.FTZ R4, R228, c[0x0][0x23c], -R10 ;  /* 0x00008f00e4047a23 */ /* 0x002ff2000001080a */
[----:B------:R1:W-:Y:S01]  /*2c50*/  MUFU.EX2 R151, R4 ;  /* 0x0000000400977308 */ /* 0x0003e20000000800 */
[--C-:B--2---:R-:W-:Y:S09]  /*2c60*/  FFMA.FTZ R11, R242, c[0x0][0x23c], -R9.reuse ;  /* 0x00008f00f20b7a23 */ /* 0x104ff20000010809 */
[----:B------:R-:W2:Y:S10]  /*2c70*/  MUFU.TANH R241, R23 ;  /* 0x0000001700f17308 */ /* 0x000eb40000002400 */
[----:B------:R2:W-:Y:S01]  /*2c80*/  MUFU.EX2 R164, R11 ;  /* 0x0000000b00a47308 */ /* 0x0005e20000000800 */
[----:B-1----:R-:W1:Y:S09]  /*2c90*/  LDSM.16.M88.4 R4, [R116+0x6800] ;  /* 0x006800007404783b */ /* 0x002e720000000200 */
[----:B------:R-:W-:Y:S10]  /*2ca0*/  MUFU.TANH R220, R33 ;  /* 0x0000002100dc7308 */ /* 0x000ff40000002400 */
[----:B------:R-:W-:Y:S01]  /*2cb0*/  MUFU.TANH R237, R34 ;  /* 0x0000002200ed7308 */ /* 0x000fe20000002400 */
[--C-:B--2---:R-:W-:Y:S09]  /*2cc0*/  FFMA.FTZ R11, R241, c[0x0][0x23c], -R9.reuse ;  /* 0x00008f00f10b7a23 */ /* 0x104ff20000010809 */
[----:B------:R2:W-:Y:S10]  /*2cd0*/  MUFU.EX2 R163, R11 ;  /* 0x0000000b00a37308 */ /* 0x0005f40000000800 */
[----:B------:R-:W3:Y:S01]  /*2ce0*/  MUFU.TANH R82, R25 ;  /* 0x0000001900527308 */ /* 0x000ee20000002400 */
[-C--:B-1----:R-:W-:Y:S09]  /*2cf0*/  HMMA.16816.F32 R36, R104, R4.reuse, R36 ;  /* 0x000000046824723c */ /* 0x082ff20000001824 */
[----:B------:R-:W-:Y:S01]  /*2d00*/  MUFU.TANH R235, R35 ;  /* 0x0000002300eb7308 */ /* 0x000fe20000002400 */
[C---:B------:R-:W-:Y:S04]  /*2d10*/  HMMA.16816.F32 R40, R112.reuse, R4, R40 ;  /* 0x000000047028723c */ /* 0x040fe80000001828 */
[--C-:B--2---:R-:W-:Y:S03]  /*2d20*/  FFMA.FTZ R11, R83, c[0x0][0x23c], -R8.reuse ;  /* 0x00008f00530b7a23 */ /* 0x104fe60000010808 */
        /* <DEDUP_REMOVED lines=9> */
[----:B------:R-:W2:Y:S01]  /*2dc0*/  MUFU.TANH R75, R26 ;  /* 0x0000001a004b7308 */ /* 0x000ea20000002400 */
[----:B------:R-:W-:Y:S02]  /*2dd0*/  FMUL.FTZ R39, R39, c[0x0][0x2ec] ;  /* 0x0000bb0027277a20 */ /* 0x000fe40000410000 */
[----:B------:R-:W-:Y:S02]  /*2de0*/  FMUL.FTZ R41, R41, c[0x0][0x2ec] ;  /* 0x0000bb0029297a20 */ /* 0x000fe40000410000 */
[--C-:B---3--:R-:W-:Y:S02]  /*2df0*/  FFMA.FTZ R11, R82, c[0x0][0x23c], -R8.reuse ;  /* 0x00008f00520b7a23 */ /* 0x108fe40000010808 */
[----:B------:R-:W-:Y:S02]  /*2e00*/  FMUL.FTZ R45, R45, c[0x0][0x2ec] ;  /* 0x0000bb002d2d7a20 */ /* 0x000fe40000410000 */
[----:B------:R-:W-:Y:S01]  /*2e10*/  FMUL.FTZ R46, R46, c[0x0][0x2ec] ;  /* 0x0000bb002e2e7a20 */ /* 0x000fe20000410000 */
[----:B------:R-:W3:Y:S01]  /*2e20*/  MUFU.TANH R74, R27 ;  /* 0x0000001b004a7308 */ /* 0x000ee20000002400 */
[----:B------:R-:W-:Y:S02]  /*2e30*/  FMUL.FTZ R47, R47, c[0x0][0x2ec] ;  /* 0x0000bb002f2f7a20 */ /* 0x000fe40000410000 */
[----:B------:R-:W-:Y:S02]  /*2e40*/  FMUL.FTZ R48, R48, c[0x0][0x2ec] ;  /* 0x0000bb0030307a20 */ /* 0x000fe40000410000 */
[----:B-1----:R-:W-:Y:S02]  /*2e50*/  FFMA.FTZ R4, R80, c[0x0][0x23c], -R8 ;  /* 0x00008f0050047a23 */ /* 0x002fe40000010808 */
[----:B------:R-:W-:Y:S02]  /*2e60*/  FMUL.FTZ R49, R49, c[0x0][0x2ec] ;  /* 0x0000bb0031317a20 */ /* 0x000fe40000410000 */
[----:B------:R-:W-:Y:S01]  /*2e70*/  FMUL.FTZ R50, R50, c[0x0][0x2ec] ;  /* 0x0000bb0032327a20 */ /* 0x000fe20000410000 */
[----:B------:R1:W-:Y:S01]  /*2e80*/  MUFU.EX2 R176, R4 ;  /* 0x0000000400b07308 */ /* 0x0003e20000000800 */
[----:B------:R-:W-:Y:S02]  /*2e90*/  FMUL.FTZ R51, R51, c[0x0][0x2ec] ;  /* 0x0000bb0033337a20 */ /* 0x000fe40000410000 */
[----:B------:R-:W-:Y:S02]  /*2ea0*/  FMUL.FTZ R42, R42, c[0x0][0x2ec] ;  /* 0x0000bb002a2a7a20 */ /* 0x000fe40000410000 */
[----:B------:R-:W-:Y:S05]  /*2eb0*/  FMUL.FTZ R43, R43, c[0x0][0x2ec] ;  /* 0x0000bb002b2b7a20 */ /* 0x000fea0000410000 */
[----:B------:R-:W-:Y:S10]  /*2ec0*/  MUFU.TANH R248, R5 ;  /* 0x0000000500f87308 */ /* 0x000ff40000002400 */
[----:B------:R-:W-:Y:S01]  /*2ed0*/  MUFU.TANH R69, R46 ;  /* 0x0000002e00457308 */ /* 0x000fe20000002400 */
[--C-:B-1----:R-:W-:Y:S09]  /*2ee0*/  FFMA.FTZ R4, R73, c[0x0][0x23c], -R0.reuse ;  /* 0x00008f0049047a23 */ /* 0x102ff20000010800 */
        /* <DEDUP_REMOVED lines=14> */
[----:B------:R2:W-:Y:S01]  /*2fd0*/  MUFU.EX2 R180, R11 ;  /* 0x0000000b00b47308 */ /* 0x0005e20000000800 */
[--C-:B-1----:R-:W-:Y:S09]  /*2fe0*/  FFMA.FTZ R4, R237, c[0x0][0x23c], -R9.reuse ;  /* 0x00008f00ed047a23 */ /* 0x102ff20000010809 */
[----:B------:R1:W-:Y:S10]  /*2ff0*/  MUFU.EX2 R157, R4 ;  /* 0x00000004009d7308 */ /* 0x0003f40000000800 */
[----:B------:R-:W4:Y:S01]  /*3000*/  MUFU.TANH R219, R36 ;  /* 0x0000002400db7308 */ /* 0x000f220000002400 */
[--C-:B--2---:R-:W-:Y:S09]  /*3010*/  FFMA.FTZ R11, R75, c[0x0][0x23c], -R0.reuse ;  /* 0x00008f004b0b7a23 */ /* 0x104ff20000010800 */
[----:B------:R3:W-:Y:S01]  /*3020*/  MUFU.EX2 R201, R11 ;  /* 0x0000000b00c97308 */ /* 0x0007e20000000800 */
[--C-:B-1----:R-:W-:Y:S09]  /*3030*/  FFMA.FTZ R4, R235, c[0x0][0x23c], -R9.reuse ;  /* 0x00008f00eb047a23 */ /* 0x102ff20000010809 */
[----:B------:R4:W-:Y:S10]  /*3040*/  MUFU.EX2 R156, R4 ;  /* 0x00000004009c7308 */ /* 0x0009f40000000800 */
[----:B------:R-:W-:Y:S01]  /*3050*/  MUFU.TANH R243, R45 ;  /* 0x0000002d00f37308 */ /* 0x000fe20000002400 */
[----:B---3--:R-:W-:Y:S09]  /*3060*/  FFMA.FTZ R11, R74, c[0x0][0x23c], -R0 ;  /* 0x00008f004a0b7a23 */ /* 0x008ff20000010800 */
[----:B------:R1:W-:Y:S01]  /*3070*/  MUFU.EX2 R200, R11 ;  /* 0x0000000b00c87308 */ /* 0x0003e20000000800 */
[--C-:B----4-:R-:W-:Y:S09]  /*3080*/  FFMA.FTZ R4, R219, c[0x0][0x23c], -R10.reuse ;  /* 0x00008f00db047a23 */ /* 0x110ff2000001080a */
[----:B------:R2:W-:Y:S10]  /*3090*/  MUFU.EX2 R143, R4 ;  /* 0x00000004008f7308 */ /* 0x0005f40000000800 */
[----:B------:R-:W3:Y:S01]  /*30a0*/  MUFU.TANH R218, R37 ;  /* 0x0000002500da7308 */ /* 0x000ee20000002400 */
[----:B-1----:R-:W-:Y:S09]  /*30b0*/  FMUL.FTZ R11, R44, c[0x0][0x2ec] ;  /* 0x0000bb002c0b7a20 */ /* 0x002ff20000410000 */
[----:B------:R3:W-:Y:S01]  /*30c0*/  MUFU.TANH R244, R11 ;  /* 0x0000000b00f47308 */ /* 0x0007e20000002400 */
[----:B--2---:R-:W1:Y:S09]  /*30d0*/  LDSM.16.M88.4 R4, [R116+0x6c00] ;  /* 0x006c00007404783b */ /* 0x004e720000000200 */
[----:B------:R-:W2:Y:S10]  /*30e0*/  MUFU.TANH R232, R38 ;  /* 0x0000002600e87308 */ /* 0x000eb40000002400 */
[----:B------:R-:W4:Y:S01]  /*30f0*/  MUFU.TANH R231, R39 ;  /* 0x0000002700e77308 */ /* 0x000f220000002400 */
[----:B---3--:R-:W-:Y:S09]  /*3100*/  FFMA.FTZ R11, R218, c[0x0][0x23c], -R10 ;  /* 0x00008f00da0b7a23 */ /* 0x008ff2000001080a */
[----:B------:R2:W-:Y:S10]  /*3110*/  MUFU.EX2 R142, R11 ;  /* 0x0000000b008e7308 */ /* 0x0005f40000000800 */
[----:B------:R-:W-:Y:S01]  /*3120*/  MUFU.TANH R247, R41 ;  /* 0x0000002900f77308 */ /* 0x000fe20000002400 */
[-C--:B-1----:R-:W-:Y:S08]  /*3130*/  HMMA.16816.F32 R52, R104, R4.reuse, R52 ;  /* 0x000000046834723c */ /* 0x082ff00000001834 */
[C---:B------:R-:W-:Y:S04]  /*3140*/  HMMA.16816.F32 R56, R112.reuse, R4, R56 ;  /* 0x000000047038723c */ /* 0x040fe80000001838 */
[--C-:B--2---:R-:W-:Y:S03]  /*3150*/  FFMA.FTZ R11, R232, c[0x0][0x23c], -R9.reuse ;  /* 0x00008f00e80b7a23 */ /* 0x104fe60000010809 */
[--C-:B------:R-:W-:Y:S01]  /*3160*/  FFMA.FTZ R4, R244, c[0x0][0x23c], -R8.reuse ;  /* 0x00008f00f4047a23 */ /* 0x100fe20000010808 */
[-C--:B------:R-:W-:Y:S01]  /*3170*/  HMMA.16816.F32 R60, R112, R6.reuse, R60 ;  /* 0x00000006703c723c */ /* 0x080fe2000000183c */
[----:B------:R1:W2:Y:S01]  /*3180*/  LDG.E R114, [R134.64] ;  /* 0x0000001c86727981 */ /* 0x0002a2000c1e1900 */
[----:B------:R4:W-:Y:S03]  /*3190*/  MUFU.EX2 R153, R11 ;  /* 0x0000000b00997308 */ /* 0x0009e60000000800 */
[----:B------:R1:W3:Y:S03]  /*31a0*/  LDG.E R113, [R134.64+0x20] ;  /* 0x0000201c86717981 */ /* 0x0002e6000c1e1900 */
[----:B------:R-:W-:Y:S01]  /*31b0*/  FMUL.FTZ R52, R52, c[0x0][0x2ec] ;  /* 0x0000bb0034347a20 */ /* 0x000fe20000410000 */
[----:B------:R1:W2:Y:S01]  /*31c0*/  LDG.E R112, [R134.64+0x100] ;  /* 0x0001001c86707981 */ /* 0x0002a2000c1e1900 */
[----:B------:R-:W-:Y:S02]  /*31d0*/  HMMA.16816.F32 R64, R104, R6, R64 ;  /* 0x000000066840723c */ /* 0x000fe40000001840 */
[----:B------:R1:W-:Y:S02]  /*31e0*/  MUFU.EX2 R167, R4 ;  /* 0x0000000400a77308 */ /* 0x0003e40000000800 */
[----:B------:R-:W-:Y:S02]  /*31f0*/  FMUL.FTZ R53, R53, c[0x0][0x2ec] ;  /* 0x0000bb0035357a20 */ /* 0x000fe40000410000 */
[----:B------:R-:W-:Y:S01]  /*3200*/  FMUL.FTZ R54, R54, c[0x0][0x2ec] ;  /* 0x0000bb0036367a20 */ /* 0x000fe20000410000 */
[----:B------:R-:W-:Y:S01]  /*3210*/  F2FP.PACK_AB R7, R178, R179 ;  /* 0x000000b3b207723e */ /* 0x000fe200000000ff */
[----:B------:R-:W-:Y:S01]  /*3220*/  FMUL.FTZ R55, R55, c[0x0][0x2ec] ;  /* 0x0000bb0037377a20 */ /* 0x000fe20000410000 */
[----:B------:R-:W-:Y:S03]  /*3230*/  F2FP.PACK_AB R6, R196, R197 ;  /* 0x000000c5c406723e */ /* 0x000fe600000000ff */
[----:B------:R-:W-:Y:S01]  /*3240*/  FMUL.FTZ R5, R56, c[0x0][0x2ec] ;  /* 0x0000bb0038057a20 */ /* 0x000fe20000410000 */
[----:B------:R1:W-:Y:S01]  /*3250*/  STS [R192+0x12400], R7 ;  /* 0x01240007c0007388 */ /* 0x0003e20000000800 */
[----:B------:R-:W-:Y:S01]  /*3260*/  FMUL.FTZ R57, R57, c[0x0][0x2ec] ;  /* 0x0000bb0039397a20 */ /* 0x000fe20000410000 */
[----:B------:R-:W-:Y:S01]  /*3270*/  MUFU.TANH R213, R52 ;  /* 0x0000003400d57308 */ /* 0x000fe20000002400 */
[----:B------:R-:W-:Y:S02]  /*3280*/  FMUL.FTZ R58, R58, c[0x0][0x2ec] ;  /* 0x0000bb003a3a7a20 */ /* 0x000fe40000410000 */
[----:B------:R-:W-:Y:S02]  /*3290*/  FMUL.FTZ R59, R59, c[0x0][0x2ec] ;  /* 0x0000bb003b3b7a20 */ /* 0x000fe40000410000 */
[----:B------:R-:W-:Y:S02]  /*32a0*/  FMUL.FTZ R62, R62, c[0x0][0x2ec] ;  /* 0x0000bb003e3e7a20 */ /* 0x000fe40000410000 */
[--C-:B----4-:R-:W-:Y:S02]  /*32b0*/  FFMA.FTZ R11, R231, c[0x0][0x23c], -R9.reuse ;  /* 0x00008f00e70b7a23 */ /* 0x110fe40000010809 */
[----:B------:R-:W-:Y:S01]  /*32c0*/  FMUL.FTZ R66, R66, c[0x0][0x2ec] ;  /* 0x0000bb0042427a20 */ /* 0x000fe20000410000 */
[----:B------:R-:W-:Y:S01]  /*32d0*/  MUFU.TANH R3, R58 ;  /* 0x0000003a00037308 */ /* 0x000fe20000002400 */
[----:B-1----:R-:W-:Y:S02]  /*32e0*/  FFMA.FTZ R4, R243, c[0x0][0x23c], -R8 ;  /* 0x00008f00f3047a23 */ /* 0x002fe40000010808 */
[----:B------:R-:W-:Y:S02]  /*32f0*/  FMUL.FTZ R63, R63, c[0x0][0x2ec] ;  /* 0x0000bb003f3f7a20 */ /* 0x000fe40000410000 */
[----:B------:R-:W-:Y:S02]  /*3300*/  FMUL.FTZ R61, R61, c[0x0][0x2ec] ;  /* 0x0000bb003d3d7a20 */ /* 0x000fe40000410000 */
[----:B------:R-:W-:Y:S02]  /*3310*/  FMUL.FTZ R65, R65, c[0x0][0x2ec] ;  /* 0x0000bb0041417a20 */ /* 0x000fe40000410000 */
[----:B------:R-:W-:Y:S01]  /*3320*/  FMUL.FTZ R67, R67, c[0x0][0x2ec] ;  /* 0x0000bb0043437a20 */ /* 0x000fe20000410000 */
[----:B------:R1:W-:Y:S10]  /*3330*/  MUFU.EX2 R166, R4 ;  /* 0x0000000400a67308 */ /* 0x0003f40000000800 */
[----:B------:R-:W-:Y:S10]  /*3340*/  MUFU.TANH R2, R59 ;  /* 0x0000003b00027308 */ /* 0x000ff40000002400 */
[----:B------:R-:W-:Y:S01]  /*3350*/  MUFU.TANH R250, R62 ;  /* 0x0000003e00fa7308 */ /* 0x000fe20000002400 */
[--C-:B-1----:R-:W-:Y:S09]  /*3360*/  FFMA.FTZ R4, R69, c[0x0][0x23c], -R0.reuse ;  /* 0x00008f0045047a23 */ /* 0x102ff20000010800 */
[----:B------:R1:W-:Y:S10]  /*3370*/  MUFU.EX2 R183, R4 ;  /* 0x0000000400b77308 */ /* 0x0003f40000000800 */
[----:B------:R-:W4:Y:S10]  /*3380*/  MUFU.TANH R217, R66 ;  /* 0x0000004200d97308 */ /* 0x000f340000002400 */
[----:B------:R-:W-:Y:S01]  /*3390*/  MUFU.TANH R249, R63 ;  /* 0x0000003f00f97308 */ /* 0x000fe20000002400 */
[----:B-1----:R-:W-:Y:S09]  /*33a0*/  FFMA.FTZ R4, R68, c[0x0][0x23c], -R0 ;  /* 0x00008f0044047a23 */ /* 0x002ff20000010800 */
[----:B------:R1:W-:Y:S01]  /*33b0*/  MUFU.EX2 R182, R4 ;  /* 0x0000000400b67308 */ /* 0x0003e20000000800 */
[--C-:B----4-:R-:W-:Y:S09]  /*33c0*/  FFMA.FTZ R7, R217, c[0x0][0x23c], -R9.reuse ;  /* 0x00008f00d9077a23 */ /* 0x110ff20000010809 */
[----:B------:R-:W-:Y:S10]  /*33d0*/  MUFU.TANH R233, R61 ;  /* 0x0000003d00e97308 */ /* 0x000ff40000002400 */
[----:B------:R-:W-:Y:S01]  /*33e0*/  MUFU.TANH R210, R65 ;  /* 0x0000004100d27308 */ /* 0x000fe20000002400 */
[--C-:B-1----:R-:W-:Y:S09]  /*33f0*/  FFMA.FTZ R4, R215, c[0x0][0x23c], -R10.reuse ;  /* 0x00008f00d7047a23 */ /* 0x102ff2000001080a */
[----:B------:R1:W-:Y:S10]  /*3400*/  MUFU.EX2 R139, R4 ;  /* 0x00000004008b7308 */ /* 0x0003f40000000800 */
[----:B------:R-:W-:Y:S10]  /*3410*/  MUFU.TANH R216, R67 ;  /* 0x0000004300d87308 */ /* 0x000ff40000002400 */
[----:B------:R-:W4:Y:S01]  /*3420*/  MUFU.TANH R212, R53 ;  /* 0x0000003500d47308 */ /* 0x000f220000002400 */
[--C-:B-1----:R-:W-:Y:S09]  /*3430*/  FFMA.FTZ R4, R214, c[0x0][0x23c], -R10.reuse ;  /* 0x00008f00d6047a23 */ /* 0x102ff2000001080a */
[----:B------:R1:W-:Y:S10]  /*3440*/  MUFU.EX2 R138, R4 ;  /* 0x00000004008a7308 */ /* 0x0003f40000000800 */
[----:B------:R-:W2:Y:S10]  /*3450*/  MUFU.TANH R223, R54 ;  /* 0x0000003600df7308 */ /* 0x000eb40000002400 */
[----:B------:R-:W2:Y:S01]  /*3460*/  MUFU.TANH R222, R55 ;  /* 0x0000003700de7308 */ /* 0x000ea20000002400 */
[--C-:B-1----:R-:W-:Y:S09]  /*3470*/  FFMA.FTZ R4, R225, c[0x0][0x23c], -R9.reuse ;  /* 0x00008f00e1047a23 */ /* 0x102ff20000010809 */
[----:B------:R1:W-:Y:S10]  /*3480*/  MUFU.EX2 R149, R4 ;  /* 0x0000000400957308 */ /* 0x0003f40000000800 */
[----:B------:R4:W2:Y:S10]  /*3490*/  MUFU.TANH R240, R5 ;  /* 0x0000000500f07308 */ /* 0x0008b40000002400 */
[----:B------:R-:W2:Y:S01]  /*34a0*/  MUFU.TANH R239, R57 ;  /* 0x0000003900ef7308 */ /* 0x000ea20000002400 */
[--C-:B-1----:R-:W-:Y:S09]  /*34b0*/  FFMA.FTZ R4, R224, c[0x0][0x23c], -R9.reuse ;  /* 0x00008f00e0047a23 */ /* 0x102ff20000010809 */
[----:B------:R1:W-:Y:S01]  /*34c0*/  MUFU.EX2 R148, R4 ;  /* 0x0000000400947308 */ /* 0x0003e20000000800 */
[----:B----4-:R-:W-:Y:S09]  /*34d0*/  FMUL.FTZ R5, R60, c[0x0][0x2ec] ;  /* 0x0000bb003c057a20 */ /* 0x010ff20000410000 */
[----:B------:R4:W2:Y:S10]  /*34e0*/  MUFU.TANH R234, R5 ;  /* 0x0000000500ea7308 */ /* 0x0008b40000002400 */
[----:B------:R4:W-:Y:S01]  /*34f0*/  MUFU.EX2 R152, R11 ;  /* 0x0000000b00987308 */ /* 0x0009e20000000800 */
[----:B-1----:R-:W-:Y:S09]  /*3500*/  FFMA.FTZ R4, R213, c[0x0][0x23c], -R10 ;  /* 0x00008f00d5047a23 */ /* 0x002ff2000001080a */
[----:B------:R1:W-:Y:S01]  /*3510*/  MUFU.EX2 R137, R4 ;  /* 0x0000000400897308 */ /* 0x0003e20000000800 */
[----:B----4-:R-:W-:Y:S09]  /*3520*/  FMUL.FTZ R5, R64, c[0x0][0x2ec] ;  /* 0x0000bb0040057a20 */ /* 0x010ff20000410000 */
[----:B------:R4:W-:Y:S01]  /*3530*/  MUFU.EX2 R141, R7 ;  /* 0x00000007008d7308 */ /* 0x0009e20000000800 */
[----:B------:R-:W-:Y:S09]  /*3540*/  FFMA.FTZ R11, R248, c[0x0][0x23c], -R8 ;  /* 0x00008f00f80b7a23 */ /* 0x000ff20000010808 */
[----:B------:R3:W-:Y:S01]  /*3550*/  MUFU.EX2 R172, R11 ;  /* 0x0000000b00ac7308 */ /* 0x0007e20000000800 */
[----:B-1----:R-:W-:Y:S09]  /*3560*/  FFMA.FTZ R4, R212, c[0x0][0x23c], -R10 ;  /* 0x00008f00d4047a23 */ /* 0x002ff2000001080a */
[----:B------:R2:W-:Y:S01]  /*3570*/  MUFU.EX2 R136, R4 ;  /* 0x0000000400887308 */ /* 0x0005e20000000800 */
[----:B----4-:R-:W-:Y:S09]  /*3580*/  F2FP.PACK_AB R7, R200, R201 ;  /* 0x000000c9c807723e */ /* 0x010ff200000000ff */
[----:B------:R1:W4:Y:S01]  /*3590*/  MUFU.TANH R211, R5 ;  /* 0x0000000500d37308 */ /* 0x0003220000002400 */
[----:B---3--:R-:W-:Y:S09]  /*35a0*/  FFMA.FTZ R11, R247, c[0x0][0x23c], -R8 ;  /* 0x00008f00f70b7a23 */ /* 0x008ff20000010808 */
[----:B------:R3:W3:Y:S01]  /*35b0*/  MUFU.EX2 R171, R11 ;  /* 0x0000000b00ab7308 */ /* 0x0006e20000000800 */
[--C-:B--2---:R-:W-:Y:S09]  /*35c0*/  FFMA.FTZ R4, R223, c[0x0][0x23c], -R9.reuse ;  /* 0x00008f00df047a23 */ /* 0x104ff20000010809 */
[----:B------:R2:W-:Y:S01]  /*35d0*/  MUFU.EX2 R145, R4 ;  /* 0x0000000400917308 */ /* 0x0005e20000000800 */
[--C-:B-1----:R-:W-:Y:S09]  /*35e0*/  FFMA.FTZ R5, R250, c[0x0][0x23c], -R0.reuse ;  /* 0x00008f00fa057a23 */ /* 0x102ff20000010800 */
[----:B------:R1:W-:Y:S01]  /*35f0*/  MUFU.EX2 R173, R5 ;  /* 0x0000000500ad7308 */ /* 0x0003e20000000800 */
[--C-:B---3--:R-:W-:Y:S09]  /*3600*/  FFMA.FTZ R11, R71, c[0x0][0x23c], -R0.reuse ;  /* 0x00008f00470b7a23 */ /* 0x108ff20000010800 */
[----:B------:R3:W-:Y:S01]  /*3610*/  MUFU.EX2 R193, R11 ;  /* 0x0000000b00c17308 */ /* 0x0007e20000000800 */
[--C-:B--2---:R-:W-:Y:S02]  /*3620*/  FFMA.FTZ R4, R222, c[0x0][0x23c], -R9.reuse ;  /* 0x00008f00de047a23 */ /* 0x104fe40000010809 */
[----:B------:R-:W-:Y:S07]  /*3630*/  FFMA.FTZ R9, R216, c[0x0][0x23c], -R9 ;  /* 0x00008f00d8097a23 */ /* 0x000fee0000010809 */
[----:B------:R2:W-:Y:S01]  /*3640*/  MUFU.EX2 R144, R4 ;  /* 0x0000000400907308 */ /* 0x0005e20000000800 */
[----:B-1----:R-:W-:Y:S09]  /*3650*/  F2FP.PACK_AB R5, R154, R155 ;  /* 0x0000009b9a05723e */ /* 0x002ff200000000ff */
[----:B------:R-:W-:Y:S01]  /*3660*/  MUFU.EX2 R140, R9 ;  /* 0x00000009008c7308 */ /* 0x000fe20000000800 */
[----:B---3--:R-:W-:Y:S09]  /*3670*/  FFMA.FTZ R11, R70, c[0x0][0x23c], -R0 ;  /* 0x00008f00460b7a23 */ /* 0x008ff20000010800 */
[----:B------:R-:W1:Y:S01]  /*3680*/  MUFU.EX2 R184, R11 ;  /* 0x0000000b00b87308 */ /* 0x000e620000000800 */
[--C-:B--2---:R-:W-:Y:S09]  /*3690*/  FFMA.FTZ R4, R240, c[0x0][0x23c], -R8.reuse ;  /* 0x00008f00f0047a23 */ /* 0x104ff20000010808 */
[----:B------:R2:W-:Y:S02]  /*36a0*/  MUFU.EX2 R161, R4 ;  /* 0x0000000400a17308 */ /* 0x0005e40000000800 */
[----:B--2---:R-:W-:Y:S08]  /*36b0*/  FFMA.FTZ R4, R239, c[0x0][0x23c], -R8 ;  /* 0x00008f00ef047a23 */ /* 0x004ff00000010808 */
[----:B------:R2:W-:Y:S02]  /*36c0*/  MUFU.EX2 R160, R4 ;  /* 0x0000000400a07308 */ /* 0x0005e40000000800 */
[--C-:B--2---:R-:W-:Y:S08]  /*36d0*/  FFMA.FTZ R4, R3, c[0x0][0x23c], -R0.reuse ;  /* 0x00008f0003047a23 */ /* 0x104ff00000010800 */
[----:B------:R2:W-:Y:S02]  /*36e0*/  MUFU.EX2 R175, R4 ;  /* 0x0000000400af7308 */ /* 0x0005e40000000800 */
[--C-:B--2---:R-:W-:Y:S02]  /*36f0*/  FFMA.FTZ R4, R2, c[0x0][0x23c], -R0.reuse ;  /* 0x00008f0002047a23 */ /* 0x104fe40000010800 */
[----:B------:R-:W-:Y:S06]  /*3700*/  FFMA.FTZ R0, R249, c[0x0][0x23c], -R0 ;  /* 0x00008f00f9007a23 */ /* 0x000fec0000010800 */
[----:B------:R2:W-:Y:S10]  /*3710*/  MUFU.EX2 R174, R4 ;  /* 0x0000000400ae7308 */ /* 0x0005f40000000800 */
[----:B------:R3:W-:Y:S01]  /*3720*/  MUFU.EX2 R170, R0 ;  /* 0x0000000000aa7308 */ /* 0x0007e20000000800 */
[--C-:B--2---:R-:W-:Y:S02]  /*3730*/  FFMA.FTZ R4, R234, c[0x0][0x23c], -R8.reuse ;  /* 0x00008f00ea047a23 */ /* 0x104fe40000010808 */
[----:B------:R-:W-:Y:S07]  /*3740*/  FFMA.FTZ R8, R233, c[0x0][0x23c], -R8 ;  /* 0x00008f00e9087a23 */ /* 0x000fee0000010808 */
[----:B------:R2:W-:Y:S01]  /*3750*/  MUFU.EX2 R159, R4 ;  /* 0x00000004009f7308 */ /* 0x0005e20000000800 */
[----:B---3--:R-:W-:Y:S09]  /*3760*/  F2FP.PACK_AB R0, R148, R149 ;  /* 0x000000959400723e */ /* 0x008ff200000000ff */
[----:B------:R4:W-:Y:S01]  /*3770*/  MUFU.EX2 R158, R8 ;  /* 0x00000008009e7308 */ /* 0x0009e20000000800 */
[----:B--2---:R-:W-:Y:S05]  /*3780*/  F2FP.PACK_AB R4, R162, R165 ;  /* 0x000000a5a204723e */ /* 0x004fea00000000ff */
[----:B------:R2:W-:Y:S04]  /*3790*/  STS [R192+0x12000], R4 ;  /* 0x01200004c0007388 */ /* 0x0005e80000000800 */
[----:B------:R3:W-:Y:S01]  /*37a0*/  STS [R190+0x12000], R5 ;  /* 0x01200005be007388 */ /* 0x0007e20000000800 */
[--C-:B----4-:R-:W-:Y:S02]  /*37b0*/  FFMA.FTZ R8, R211, c[0x0][0x23c], -R10.reuse ;  /* 0x00008f00d3087a23 */ /* 0x110fe4000001080a */
[----:B------:R-:W-:Y:S02]  /*37c0*/  FFMA.FTZ R10, R210, c[0x0][0x23c], -R10 ;  /* 0x00008f00d20a7a23 */ /* 0x000fe4000001080a */
[----:B------:R-:W-:Y:S10]  /*37d0*/  MUFU.EX2 R131, R8 ;  /* 0x0000000800837308 */ /* 0x000ff40000000800 */
[----:B------:R-:W4:Y:S01]  /*37e0*/  MUFU.EX2 R115, R10 ;  /* 0x0000000a00737308 */ /* 0x000f220000000800 */
[----:B--2---:R-:W-:Y:S02]  /*37f0*/  F2FP.PACK_AB R4, R168, R169 ;  /* 0x000000a9a804723e */ /* 0x004fe400000000ff */
[----:B---3--:R-:W-:Y:S03]  /*3800*/  F2FP.PACK_AB R5, R204, R205 ;  /* 0x000000cdcc05723e */ /* 0x008fe600000000ff */
[----:B------:R2:W-:Y:S04]  /*3810*/  STS [R190+0x12400], R4 ;  /* 0x01240004be007388 */ /* 0x0005e80000000800 */
[----:B------:R3:W-:Y:S04]  /*3820*/  STS [R192+0x14000], R6 ;  /* 0x01400006c0007388 */ /* 0x0007e80000000800 */
[----:B------:R1:W-:Y:S01]  /*3830*/  STS [R192+0x14400], R5 ;  /* 0x01440005c0007388 */ /* 0x0003e20000000800 */
[----:B--2---:R-:W-:Y:S02]  /*3840*/  F2FP.PACK_AB R4, R194, R195 ;  /* 0x000000c3c204723e */ /* 0x004fe400000000ff */
[----:B---3--:R-:W-:Y:S03]  /*3850*/  F2FP.PACK_AB R6, R202, R203 ;  /* 0x000000cbca06723e */ /* 0x008fe600000000ff */
[----:B------:R2:W-:Y:S01]  /*3860*/  STS [R190+0x14000], R4 ;  /* 0x01400004be007388 */ /* 0x0005e20000000800 */
[----:B-1----:R-:W-:Y:S03]  /*3870*/  F2FP.PACK_AB R5, R146, R147 ;  /* 0x000000939205723e */ /* 0x002fe600000000ff */
[----:B------:R1:W-:Y:S01]  /*3880*/  STS [R190+0x14400], R6 ;  /* 0x01440006be007388 */ /* 0x0003e20000000800 */
[----:B--2---:R-:W-:Y:S02]  /*3890*/  F2FP.PACK_AB R4, R150, R151 ;  /* 0x000000979604723e */ /* 0x004fe400000000ff */
[----:B-1----:R-:W-:Y:S03]  /*38a0*/  F2FP.PACK_AB R6, R163, R164 ;  /* 0x000000a4a306723e */ /* 0x002fe600000000ff */
[----:B------:R1:W-:Y:S04]  /*38b0*/  STS [R191+0x12000], R4 ;  /* 0x01200004bf007388 */ /* 0x0003e80000000800 */
[----:B------:R2:W-:Y:S04]  /*38c0*/  STS [R191+0x12400], R6 ;  /* 0x01240006bf007388 */ /* 0x0005e80000000800 */
[----:B------:R3:W-:Y:S01]  /*38d0*/  STS [R189+0x12000], R5 ;  /* 0x01200005bd007388 */ /* 0x0007e20000000800 */
[----:B-1----:R-:W-:Y:S02]  /*38e0*/  F2FP.PACK_AB R4, R156, R157 ;  /* 0x0000009d9c04723e */ /* 0x002fe400000000ff */
        /* <DEDUP_REMOVED lines=13> */
[----:B------:R4:W-:Y:S01]  /*39c0*/  STS [R186+0x12400], R0 ;  /* 0x01240000ba007388 */ /* 0x0009e20000000800 */
[----:B-1----:R-:W-:Y:S02]  /*39d0*/  F2FP.PACK_AB R5, R184, R193 ;  /* 0x000000c1b805723e */ /* 0x002fe400000000ff */
        /* <DEDUP_REMOVED lines=33> */
[----:B------:R-:W-:Y:S01]  /*3bf0*/  LDSM.16.M88.4 R108, [R123+0x5000] ;  /* 0x005000007b6c783b */ /* 0x000fe20000000200 */
[-C--:B------:R-:W-:Y:S07]  /*3c00*/  HMMA.16816.F32 R12, R60, R18.reuse, RZ ;  /* 0x000000123c0c723c */ /* 0x080fee00000018ff */
[----:B------:R1:W2:Y:S01]  /*3c10*/  LDG.E R0, [R134.64+0x120] ;  /* 0x0001201c86007981 */ /* 0x0002a2000c1e1900 */
[C---:B------:R-:W-:Y:S08]  /*3c20*/  HMMA.16816.F32 R16, R64.reuse, R18, RZ ;  /* 0x000000124010723c */ /* 0x040ff000000018ff */
[-C--:B---3--:R-:W-:Y:S08]  /*3c30*/  HMMA.16816.F32 R20, R64, R32.reuse, RZ ;  /* 0x000000204014723c */ /* 0x088ff000000018ff */
[C---:B------:R-:W-:Y:S01]  /*3c40*/  HMMA.16816.F32 R24, R60.reuse, R32, RZ ;  /* 0x000000203c18723c */ /* 0x040fe200000018ff */
[----:B-1----:R-:W-:Y:S07]  /*3c50*/  MOV R135, c[0x0][0x22c] ;  /* 0x00008b0000877a02 */ /* 0x002fee0000000f00 */
[-C--:B------:R-:W-:Y:S01]  /*3c60*/  HMMA.16816.F32 R28, R60, R34.reuse, RZ ;  /* 0x000000223c1c723c */ /* 0x080fe200000018ff */
[----:B------:R-:W-:Y:S05]  /*3c70*/  IMAD R135, R135, c[0x0][0x1c0], RZ ;  /* 0x0000700087877a24 */ /* 0x000fea00078e02ff */
[----:B------:R-:W-:Y:S02]  /*3c80*/  LEA R135, -R135, RZ, 0x7 ;  /* 0x000000ff87877211 */ /* 0x000fe400078e39ff */
[C---:B------:R-:W-:Y:S04]  /*3c90*/  HMMA.16816.F32 R32, R64.reuse, R34, RZ ;  /* 0x000000224020723c */ /* 0x040fe800000018ff */
[C---:B------:R-:W-:Y:S04]  /*3ca0*/  LEA R132, P0, R135.reuse, R132, 0x2 ;  /* 0x0000008487847211 */ /* 0x040fe800078010ff */
[-C--:B----4-:R-:W-:Y:S01]  /*3cb0*/  HMMA.16816.F32 R36, R64, R48.reuse, RZ ;  /* 0x000000304024723c */ /* 0x090fe200000018ff */
[----:B------:R-:W-:Y:S07]  /*3cc0*/  LEA.HI.X.SX32 R133, R135, R133, 0x2, P0 ;  /* 0x0000008587857211 */ /* 0x000fee00000f16ff */
        /* <DEDUP_REMOVED lines=25> */
[C---:B------:R-:W-:Y:S02]  /*3e60*/  FADD.FTZ R33, -R114.reuse, R33 ;  /* 0x0000002172217221 */ /* 0x040fe40000010100 */
        /* <DEDUP_REMOVED lines=12> */
[----:B------:R-:W-:Y:S01]  /*3f30*/  FADD.FTZ R51, -R113, R51 ;  /* 0x0000003371337221 */ /* 0x000fe20000010100 */
[-C--:B-1----:R-:W-:Y:S08]  /*3f40*/  HMMA.16816.F32 R52, R100, R104.reuse, R52 ;  /* 0x000000686434723c */ /* 0x082ff00000001834 */
[C---:B------:R-:W-:Y:S08]  /*3f50*/  HMMA.16816.F32 R56, R108.reuse, R104, R56 ;  /* 0x000000686c38723c */ /* 0x040ff00000001838 */
[-C--:B------:R-:W-:Y:S08]  /*3f60*/  HMMA.16816.F32 R60, R108, R106.reuse, R60 ;  /* 0x0000006a6c3c723c */ /* 0x080ff0000000183c */
[----:B------:R-:W-:Y:S07]  /*3f70*/  HMMA.16816.F32 R64, R100, R106, R64 ;  /* 0x0000006a6440723c */ /* 0x000fee0000001840 */
[C---:B------:R-:W-:Y:S02]  /*3f80*/  FADD.FTZ R102, -R114.reuse, R4 ;  /* 0x0000000472667221 */ /* 0x040fe40000010100 */
        /* <DEDUP_REMOVED lines=11> */
[C---:B------:R-:W-:Y:S02]  /*4040*/  FADD.FTZ R5, -R114.reuse, R20 ;  /* 0x0000001472057221 */ /* 0x040fe40000010100 */
[----:B------:R-:W-:Y:S02]  /*4050*/  FADD.FTZ R4, -R114, R21 ;  /* 0x0000001572047221 */ /* 0x000fe40000010100 */
[----:B------:R-:W-:Y:S02]  /*4060*/  FFMA.FTZ R21, -R230, R230, 1 ;  /* 0x3f800000e6157423 */ /* 0x000fe400000101e6 */
[----:B------:R-:W-:Y:S02]  /*4070*/  FFMA.FTZ R20, -R229, R229, 1 ;  /* 0x3f800000e5147423 */ /* 0x000fe400000101e5 */
        /* <DEDUP_REMOVED lines=36> */
[----:B------:R-:W-:Y:S02]  /*42c0*/  FADD.FTZ R16, -R114, R53 ;  /* 0x0000003572107221 */ /* 0x000fe40000010100 */
[----:B------:R-:W-:Y:S02]  /*42d0*/  FMUL.FTZ R21, R21, c[0x0][0x2ec] ;  /* 0x0000bb0015157a20 */ /* 0x000fe40000410000 */
[----:B------:R-:W-:Y:S02]  /*42e0*/  FMUL.FTZ R20, R20, c[0x0][0x2ec] ;  /* 0x0000bb0014147a20 */ /* 0x000fe40000410000 */
[----:B------:R-:W-:Y:S02]  /*42f0*/  FMUL.FTZ R16, R136, R16 ;  /* 0x0000001088107220 */ /* 0x000fe40000410000 */
[C---:B------:R-:W-:Y:S02]  /*4300*/  FADD.FTZ R64, -R114.reuse, R64 ;  /* 0x0000004072407221 */ /* 0x040fe40000010100 */
[----:B------:R-:W-:Y:S02]  /*4310*/  FADD.FTZ R65, -R114, R65 ;  /* 0x0000004172417221 */ /* 0x000fe40000010100 */
[----:B------:R-:W-:Y:S02]  /*4320*/  FMUL.FTZ R136, R21, R5 ;  /* 0x0000000515887220 */ /* 0x000fe40000410000 */
[----:B------:R-:W-:Y:S02]  /*4330*/  FMUL.FTZ R135, R20, R4 ;  /* 0x0000000414877220 */ /* 0x000fe40000410000 */
[----:B------:R-:W-:Y:S02]  /*4340*/  FFMA.FTZ R21, -R211, R211, 1 ;  /* 0x3f800000d3157423 */ /* 0x000fe400000101d3 */
[----:B------:R-:W-:Y:S02]  /*4350*/  FFMA.FTZ R20, -R210, R210, 1 ;  /* 0x3f800000d2147423 */ /* 0x000fe400000101d2 */
[----:B------:R-:W-:Y:S02]  /*4360*/  FADD.FTZ R17, -R114, R52 ;  /* 0x0000003472117221 */ /* 0x000fe40000010100 */
[----:B------:R-:W-:Y:S02]  /*4370*/  FMUL.FTZ R5, R131, R64 ;  /* 0x0000004083057220 */ /* 0x000fe40000410000 */
[----:B------:R-:W-:Y:S02]  /*4380*/  FMUL.FTZ R4, R115, R65 ;  /* 0x0000004173047220 */ /* 0x000fe40000410000 */
[----:B------:R-:W-:Y:S02]  /*4390*/  FFMA.FTZ R33, -R213, R213, 1 ;  /* 0x3f800000d5217423 */ /* 0x000fe400000101d5 */
[----:B------:R-:W-:Y:S02]  /*43a0*/  FFMA.FTZ R32, -R212, R212, 1 ;  /* 0x3f800000d4207423 */ /* 0x000fe400000101d4 */
[----:B------:R-:W-:Y:S02]  /*43b0*/  FMUL.FTZ R21, R21, c[0x0][0x2ec] ;  /* 0x0000bb0015157a20 */ /* 0x000fe40000410000 */
[----:B------:R-:W-:Y:S02]  /*43c0*/  FMUL.FTZ R20, R20, c[0x0][0x2ec] ;  /* 0x0000bb0014147a20 */ /* 0x000fe40000410000 */
[----:B------:R-:W-:Y:S02]  /*43d0*/  FMUL.FTZ R17, R137, R17 ;  /* 0x0000001189117220 */ /* 0x000fe40000410000 */
        /* <DEDUP_REMOVED lines=59> */
[C---:B------:R-:W-:Y:S02]  /*4790*/  FADD.FTZ R66, -R113.reuse, R66 ;  /* 0x0000004271427221 */ /* 0x040fe40000010100 */
[----:B------:R-:W-:Y:S02]  /*47a0*/  FADD.FTZ R67, -R113, R67 ;  /* 0x0000004371437221 */ /* 0x000fe40000010100 */
[----:B------:R-:W-:Y:S02]  /*47b0*/  FMUL.FTZ R101, R17, R5 ;  /* 0x0000000511657220 */ /* 0x000fe40000410000 */
[----:B------:R-:W-:Y:S02]  /*47c0*/  FMUL.FTZ R100, R16, R4 ;  /* 0x0000000410647220 */ /* 0x000fe40000410000 */
[----:B------:R-:W-:Y:S02]  /*47d0*/  FFMA.FTZ R18, -R222, R222, 1 ;  /* 0x3f800000de127423 */ /* 0x000fe400000101de */
[----:B------:R-:W-:Y:S02]  /*47e0*/  FFMA.FTZ R17, -R217, R217, 1 ;  /* 0x3f800000d9117423 */ /* 0x000fe400000101d9 */
[----:B------:R-:W-:Y:S02]  /*47f0*/  FFMA.FTZ R16, -R216, R216, 1 ;  /* 0x3f800000d8107423 */ /* 0x000fe400000101d8 */
[----:B------:R-:W-:Y:S02]  /*4800*/  FADD.FTZ R7, -R113, R54 ;  /* 0x0000003671077221 */ /* 0x000fe40000010100 */
[----:B------:R-:W-:Y:S02]  /*4810*/  FMUL.FTZ R6, R144, R6 ;  /* 0x0000000690067220 */ /* 0x000fe40000410000 */
[----:B------:R-:W-:Y:S02]  /*4820*/  FMUL.FTZ R5, R141, R66 ;  /* 0x000000428d057220 */ /* 0x000fe40000410000 */
[----:B------:R-:W-:Y:S02]  /*4830*/  FMUL.FTZ R4, R140, R67 ;  /* 0x000000438c047220 */ /* 0x000fe40000410000 */
        /* <DEDUP_REMOVED lines=18> */
[----:B------:R-:W-:Y:S02]  /*4960*/  FMUL.FTZ R6, R196, R6 ;  /* 0x00000006c4067220 */ /* 0x000fe40000410000 */
[----:B------:R-:W-:Y:S02]  /*4970*/  FMUL.FTZ R12, R12, c[0x0][0x2ec] ;  /* 0x0000bb000c0c7a20 */ /* 0x000fe40000410000 */
[----:B------:R-:W-:Y:S02]  /*4980*/  FMUL.FTZ R7, R197, R7 ;  /* 0x00000007c5077220 */ /* 0x000fe40000410000 */
[----:B------:R-:W-:Y:S02]  /*4990*/  FFMA.FTZ R9, -R85, R85, 1 ;  /* 0x3f80000055097423 */ /* 0x000fe40000010155 */
[----:B------:R-:W-:Y:S01]  /*49a0*/  FFMA.FTZ R8, -R84, R84, 1 ;  /* 0x3f80000054087423 */ /* 0x000fe20000010154 */
[----:B------:R1:W5:Y:S01]  /*49b0*/  LDL.LU R85, [R1+0x7c] ;  /* 0x00007c0001557983 */ /* 0x0003620000300800 */
[----:B------:R-:W-:Y:S02]  /*49c0*/  FMUL.FTZ R13, R13, c[0x0][0x2ec] ;  /* 0x0000bb000d0d7a20 */ /* 0x000fe40000410000 */
[----:B------:R-:W-:Y:S01]  /*49d0*/  FMUL.FTZ R23, R12, R6 ;  /* 0x000000060c177220 */ /* 0x000fe20000410000 */
[----:B------:R1:W5:Y:S01]  /*49e0*/  LDL.LU R84, [R1+0x78] ;  /* 0x0000780001547983 */ /* 0x0003620000300800 */
[----:B------:R-:W-:Y:S02]  /*49f0*/  FADD.FTZ R6, -R112, R25 ;  /* 0x0000001970067221 */ /* 0x000fe40000010100 */
[----:B------:R-:W-:Y:S02]  /*4a00*/  FFMA.FTZ R12, -R82, R82, 1 ;  /* 0x3f800000520c7423 */ /* 0x000fe40000010152 */
[----:B------:R-:W-:Y:S02]  /*4a10*/  FMUL.FTZ R5, R195, R5 ;  /* 0x00000005c3057220 */ /* 0x000fe40000410000 */
[----:B------:R-:W-:Y:S02]  /*4a20*/  FMUL.FTZ R4, R194, R4 ;  /* 0x00000004c2047220 */ /* 0x000fe40000410000 */
[----:B------:R-:W-:Y:S02]  /*4a30*/  FMUL.FTZ R9, R9, c[0x0][0x2ec] ;  /* 0x0000bb0009097a20 */ /* 0x000fe40000410000 */
[----:B------:R-:W-:Y:S02]  /*4a40*/  FMUL.FTZ R8, R8, c[0x0][0x2ec] ;  /* 0x0000bb0008087a20 */ /* 0x000fe40000410000 */
[----:B------:R-:W-:Y:S02]  /*4a50*/  FMUL.FTZ R55, R13, R7 ;  /* 0x000000070d377220 */ /* 0x000fe40000410000 */
[----:B------:R-:W-:Y:S02]  /*4a60*/  FADD.FTZ R7, -R112, R24 ;  /* 0x0000001870077221 */ /* 0x000fe40000010100 */
[----:B------:R-:W-:Y:S02]  /*4a70*/  FMUL.FTZ R6, R180, R6 ;  /* 0x00000006b4067220 */ /* 0x000fe40000410000 */
[----:B------:R-:W-:Y:S02]  /*4a80*/  FFMA.FTZ R13, -R83, R83, 1 ;  /* 0x3f800000530d7423 */ /* 0x000fe40000010153 */
[----:B------:R-:W-:Y:S01]  /*4a90*/  FMUL.FTZ R12, R12, c[0x0][0x2ec] ;  /* 0x0000bb000c0c7a20 */ /* 0x000fe20000410000 */
[----:B------:R1:W5:Y:S01]  /*4aa0*/  LDL.LU R83, [R1+0x74] ;  /* 0x0000740001537983 */ /* 0x0003620000300800 */
[----:B------:R-:W-:Y:S02]  /*4ab0*/  FMUL.FTZ R20, R9, R5 ;  /* 0x0000000509147220 */ /* 0x000fe40000410000 */
[----:B------:R-:W-:Y:S01]  /*4ac0*/  FMUL.FTZ R19, R8, R4 ;  /* 0x0000000408137220 */ /* 0x000fe20000410000 */
[----:B------:R1:W5:Y:S01]  /*4ad0*/  LDL.LU R82, [R1+0x70] ;  /* 0x0000700001527983 */ /* 0x0003620000300800 */
[C---:B------:R-:W-:Y:S02]  /*4ae0*/  FADD.FTZ R5, -R112.reuse, R28 ;  /* 0x0000001c70057221 */ /* 0x040fe40000010100 */
[----:B------:R-:W-:Y:S02]  /*4af0*/  FADD.FTZ R4, -R112, R29 ;  /* 0x0000001d70047221 */ /* 0x000fe40000010100 */
        /* <DEDUP_REMOVED lines=17> */
[----:B------:R-:W-:Y:S02]  /*4c10*/  FMUL.FTZ R12, R12, c[0x0][0x2ec] ;  /* 0x0000bb000c0c7a20 */ /* 0x000fe40000410000 */
[----:B------:R-:W-:Y:S02]  /*4c20*/  FMUL.FTZ R53, R9, R5 ;  /* 0x0000000509357220 */ /* 0x000fe40000410000 */
[----:B------:R-:W-:Y:S02]  /*4c30*/  FMUL.FTZ R52, R8, R4 ;  /* 0x0000000408347220 */ /* 0x000fe40000410000 */
        /* <DEDUP_REMOVED lines=27> */
[----:B--2---:R-:W-:Y:S02]  /*4df0*/  FADD.FTZ R6, -R0, R11 ;  /* 0x0000000b00067221 */ /* 0x004fe40000010100 */
        /* <DEDUP_REMOVED lines=12> */
[----:B------:R-:W-:Y:S02]  /*4ec0*/  FADD.FTZ R4, -R0, R15 ;  /* 0x0000000f00047221 */ /* 0x000fe40000010100 */
[----:B------:R-:W-:Y:S02]  /*4ed0*/  FFMA.FTZ R9, -R77, R77, 1 ;  /* 0x3f8000004d097423 */ /* 0x000fe4000001014d */
[----:B------:R-:W-:Y:S01]  /*4ee0*/  FFMA.FTZ R8, -R76, R76, 1 ;  /* 0x3f8000004c087423 */ /* 0x000fe2000001014c */
[----:B------:R1:W5:Y:S01]  /*4ef0*/  LDL.LU R77, [R1+0x5c] ;  /* 0x00005c00014d7983 */ /* 0x0003620000300800 */
[----:B------:R-:W-:Y:S02]  /*4f00*/  FMUL.FTZ R4, R202, R4 ;  /* 0x00000004ca047220 */ /* 0x000fe40000410000 */
[----:B------:R-:W-:Y:S01]  /*4f10*/  FMUL.FTZ R8, R8, c[0x0][0x2ec] ;  /* 0x0000bb0008087a20 */ /* 0x000fe20000410000 */
[----:B------:R1:W5:Y:S01]  /*4f20*/  LDL.LU R76, [R1+0x58] ;  /* 0x00005800014c7983 */ /* 0x0003620000300800 */
[----:B------:R-:W-:Y:S02]  /*4f30*/  FADD.FTZ R5, -R0, R14 ;  /* 0x0000000e00057221 */ /* 0x000fe40000010100 */
        /* <DEDUP_REMOVED lines=22> */
[----:B------:R-:W-:Y:S02]  /*50a0*/  FMUL.FTZ R8, R12, c[0x0][0x2ec] ;  /* 0x0000bb000c087a20 */ /* 0x000fe40000410000 */
[C---:B------:R-:W-:Y:S02]  /*50b0*/  FADD.FTZ R7, -R0.reuse, R26 ;  /* 0x0000001a00077221 */ /* 0x040fe40000010100 */
[----:B------:R-:W-:Y:S02]  /*50c0*/  FADD.FTZ R5, -R0, R30 ;  /* 0x0000001e00057221 */ /* 0x000fe40000010100 */
[----:B------:R-:W-:Y:S02]  /*50d0*/  FMUL.FTZ R6, R200, R6 ;  /* 0x00000006c8067220 */ /* 0x000fe40000410000 */
[----:B------:R-:W-:Y:S02]  /*50e0*/  FMUL.FTZ R10, R10, c[0x0][0x2ec] ;  /* 0x0000bb000a0a7a20 */ /* 0x000fe40000410000 */
[----:B------:R-:W-:Y:S02]  /*50f0*/  FMUL.FTZ R17, R8, R4 ;  /* 0x0000000408117220 */ /* 0x000fe40000410000 */
[----:B------:R-:W-:Y:S02]  /*5100*/  FFMA.FTZ R8, -R71, R71, 1 ;  /* 0x3f80000047087423 */ /* 0x000fe40000010147 */
[----:B------:R-:W-:Y:S01]  /*5110*/  FMUL.FTZ R7, R201, R7 ;  /* 0x00000007c9077220 */ /* 0x000fe20000410000 */
[----:B------:R1:W5:Y:S01]  /*5120*/  LDL.LU R71, [R1+0x44] ;  /* 0x0000440001477983 */ /* 0x0003620000300800 */
[----:B------:R-:W-:Y:S02]  /*5130*/  FMUL.FTZ R5, R199, R5 ;  /* 0x00000005c7057220 */ /* 0x000fe40000410000 */
[----:B------:R-:W-:Y:S02]  /*5140*/  FMUL.FTZ R9, R9, c[0x0][0x2ec] ;  /* 0x0000bb0009097a20 */ /* 0x000fe40000410000 */
[----:B------:R-:W-:Y:S02]  /*5150*/  FMUL.FTZ R21, R10, R6 ;  /* 0x000000060a157220 */ /* 0x000fe40000410000 */
[----:B------:R-:W-:Y:S02]  /*5160*/  FFMA.FTZ R10, -R70, R70, 1 ;  /* 0x3f800000460a7423 */ /* 0x000fe40000010146 */
[----:B------:R-:W-:Y:S01]  /*5170*/  FMUL.FTZ R15, R11, R7 ;  /* 0x000000070b0f7220 */ /* 0x000fe20000410000 */
[----:B------:R1:W5:Y:S01]  /*5180*/  LDL.LU R70, [R1+0x40] ;  /* 0x0000400001467983 */ /* 0x0003620000300800 */
[----:B------:R-:W-:Y:S02]  /*5190*/  FMUL.FTZ R14, R9, R5 ;  /* 0x00000005090e7220 */ /* 0x000fe40000410000 */
[C---:B------:R-:W-:Y:S02]  /*51a0*/  FADD.FTZ R7, -R0.reuse, R42 ;  /* 0x0000002a00077221 */ /* 0x040fe40000010100 */
[----:B------:R-:W-:Y:S02]  /*51b0*/  FFMA.FTZ R9, -R69, R69, 1 ;  /* 0x3f80000045097423 */ /* 0x000fe40000010145 */
[----:B------:R-:W-:Y:S01]  /*51c0*/  FADD.FTZ R5, -R0, R46 ;  /* 0x0000002e00057221 */ /* 0x000fe20000010100 */
[----:B------:R1:W5:Y:S01]  /*51d0*/  LDL.LU R69, [R1+0x3c] ;  /* 0x00003c0001457983 */ /* 0x0003620000300800 */
[----:B------:R-:W-:Y:S02]  /*51e0*/  FMUL.FTZ R7, R193, R7 ;  /* 0x00000007c1077220 */ /* 0x000fe40000410000 */
        /* <DEDUP_REMOVED lines=14> */
[----:B------:R-:W-:Y:S02]  /*52d0*/  FMUL.FTZ R4, R182, R4 ;  /* 0x00000004b6047220 */ /* 0x000fe40000410000 */
[----:B------:R-:W-:Y:S02]  /*52e0*/  FMUL.FTZ R10, R10, c[0x0][0x2ec] ;  /* 0x0000bb000a0a7a20 */ /* 0x000fe40000410000 */
[----:B------:R-:W-:Y:S02]  /*52f0*/  FMUL.FTZ R8, R12, c[0x0][0x2ec] ;  /* 0x0000bb000c087a20 */ /* 0x000fe40000410000 */
        /* <DEDUP_REMOVED lines=41> */
.L_x_1060:
        /* <DEDUP_REMOVED lines=141> */
.L_x_1061:
[----:B------:R-:W2:Y:S01]  /*5e60*/  LDL R57, [R1+0x14] ;  /* 0x0000140001397983 */ /* 0x000ea20000100800 */
[----:B------:R-:W-:Y:S03]  /*5e70*/  ULOP3.LUT UR11, UR6, 0x1, URZ, 0xc0, !UPT ;  /* 0x00000001060b7892 */ /* 0x000fe6000f8ec03f */
[----:B------:R-:W3:Y:S01]  /*5e80*/  LDL R56, [R1+0x20] ;  /* 0x0000200001387983 */ /* 0x000ee20000100800 */
[----:B------:R-:W-:Y:S02]  /*5e90*/  UISETP.NE.U32.AND UP0, UPT, UR11, 0x1, UPT ;  /* 0x000000010b00788c */ /* 0x000fe4000bf05070 */
[----:B------:R-:W-:Y:S01]  /*5ea0*/  UIADD3 UR11, UR6, -0x1, URZ ;  /* 0xffffffff060b7890 */ /* 0x000fe2000fffe03f */
[----:B------:R4:W5:Y:S04]  /*5eb0*/  LDL R52, [R1] ;  /* 0x0000000001347983 */ /* 0x0009680000100800 */
        /* <DEDUP_REMOVED lines=98> */
[----:B--2---:R-:W-:Y:S04]  /*64e0*/  @P2 STL [R1], R52 ;  /* 0x0000003401002387 */ /* 0x004fe80000100800 */
        /* <DEDUP_REMOVED lines=113> */
.L_x_1059:
[----:B--2---:R-:W2:Y:S04]  /*6c00*/  LDL R13, [R1+0x24] ;  /* 0x00002400010d7983 */ /* 0x004ea80000100800 */
[----:B------:R-:W3:Y:S04]  /*6c10*/  LDL R16, [R1+0x28] ;  /* 0x0000280001107983 */ /* 0x000ee80000100800 */
[----:B------:R-:W4:Y:S04]  /*6c20*/  LDL R15, [R1+0x10] ;  /* 0x00001000010f7983 */ /* 0x000f280000100800 */
[----:B------:R-:W1:Y:S01]  /*6c30*/  S2R R11, SR_TID.X ;  /* 0x00000000000b7919 */ /* 0x000e620000002100 */
[----:B------:R-:W-:Y:S01]  /*6c40*/  FMUL.FTZ R84, R84, c[0x0][0x2e0] ;  /* 0x0000b80054547a20 */ /* 0x000fe20000410000 */
[----:B------:R-:W-:Y:S01]  /*6c50*/  F2FP.PACK_AB R68, R69, R68 ;  /* 0x000000444544723e */ /* 0x000fe200000000ff */
[----:B------:R-:W-:-:S02]  /*6c60*/  FMUL.FTZ R7, R85, c[0x0][0x2e0] ;  /* 0x0000b80055077a20 */ /* 0x000fc40000410000 */
[----:B------:R-:W-:Y:S02]  /*6c70*/  FMUL.FTZ R86, R86, c[0x0][0x2e0] ;  /* 0x0000b80056567a20 */ /* 0x000fe40000410000 */
[----:B------:R-:W-:Y:S02]  /*6c80*/  FMUL.FTZ R6, R87, c[0x0][0x2e0] ;  /* 0x0000b80057067a20 */ /* 0x000fe40000410000 */
[----:B------:R-:W-:Y:S02]  /*6c90*/  FMUL.FTZ R96, R96, c[0x0][0x2e0] ;  /* 0x0000b80060607a20 */ /* 0x000fe40000410000 */
[----:B------:R-:W-:Y:S01]  /*6ca0*/  FMUL.FTZ R3, R97, c[0x0][0x2e0] ;  /* 0x0000b80061037a20 */ /* 0x000fe20000410000 */
[----:B------:R-:W5:Y:S01]  /*6cb0*/  S2R R12, SR_CTAID.Y ;  /* 0x00000000000c7919 */ /* 0x000f620000002600 */
        /* <DEDUP_REMOVED lines=36> */
[----:B---3--:R2:W-:Y:S04]  /*6f00*/  STS [R16], R3 ;  /* 0x0000000310007388 */ /* 0x0085e80000000800 */
[----:B------:R3:W-:Y:S04]  /*6f10*/  STS [R16+0x200], R0 ;  /* 0x0002000010007388 */ /* 0x0007e80000000800 */
[----:B------:R1:W-:Y:S04]  /*6f20*/  STS [R13+0x1000], R5 ;  /* 0x001000050d007388 */ /* 0x0003e80000000800 */
[----:B------:R4:W-:Y:S04]  /*6f30*/  STS [R13+0x1200], R4 ;  /* 0x001200040d007388 */ /* 0x0009e80000000800 */
[----:B------:R-:W-:Y:S04]  /*6f40*/  STS [R16+0x1000], R9 ;  /* 0x0010000910007388 */ /* 0x000fe80000000800 */
[----:B------:R5:W-:Y:S01]  /*6f50*/  STS [R16+0x1200], R8 ;  /* 0x0012000810007388 */ /* 0x000be20000000800 */
[----:B--2---:R-:W-:-:S02]  /*6f60*/  LOP3.LUT R3, R10, 0xfffffffc, RZ, 0xc0, !PT ;  /* 0xfffffffc0a037812 */ /* 0x004fc400078ec0ff */
[----:B---3--:R-:W-:Y:S01]  /*6f70*/  SHF.R.S32.HI R0, RZ, 0x2, R10 ;  /* 0x00000002ff007819 */ /* 0x008fe2000001140a */
[----:B------:R-:W-:Y:S03]  /*6f80*/  STS [R13+0x2000], R68 ;  /* 0x002000440d007388 */ /* 0x000fe60000000800 */
[----:B-1----:R-:W-:Y:S01]  /*6f90*/  SHF.R.S32.HI R5, RZ, 0x1f, R0 ;  /* 0x0000001fff057819 */ /* 0x002fe20000011400 */
[----:B------:R-:W-:Y:S01]  /*6fa0*/  STS [R13+0x2200], R70 ;  /* 0x002200460d007388 */ /* 0x000fe20000000800 */
[----:B----4-:R-:W-:-:S03]  /*6fb0*/  IADD3 R4, -R3, R11, RZ ;  /* 0x0000000b03047210 */ /* 0x010fc60007ffe1ff */
[----:B------:R-:W-:Y:S01]  /*6fc0*/  STS [R16+0x2000], R80 ;  /* 0x0020005010007388 */ /* 0x000fe20000000800 */
[----:B------:R-:W-:-:S03]  /*6fd0*/  IMAD R3, R5, c[0x0][0x3a0], RZ ;  /* 0x0000e80005037a24 */ /* 0x000fc600078e02ff */
[----:B------:R-:W-:Y:S01]  /*6fe0*/  STS [R16+0x2200], R82 ;  /* 0x0022005210007388 */ /* 0x000fe20000000800 */
[----:B------:R-:W-:-:S03]  /*6ff0*/  IMAD R3, R0, c[0x0][0x3a4], R3 ;  /* 0x0000e90000037a24 */ /* 0x000fc600078e0203 */
[----:B------:R-:W-:Y:S01]  /*7000*/  STS [R13+0x3000], R72 ;  /* 0x003000480d007388 */ /* 0x000fe20000000800 */
[----:B-----5:R-:W-:-:S03]  /*7010*/  IMAD.WIDE.U32 R8, R0, c[0x0][0x3a0], RZ ;  /* 0x0000e80000087a25 */ /* 0x020fc600078e00ff */
        /* <DEDUP_REMOVED lines=32> */
[----:B------:R4:W5:Y:S01]  /*7220*/  LDS.128 R16, [R0+0x9000] ;  /* 0x0090000000107984 */ /* 0x0009620000000c00 */
        /* <DEDUP_REMOVED lines=25> */
[----:B-----5:R1:W-:Y:S02]  /*73c0*/  STG.E.128 [R8.64], R16 ;  /* 0x0000001008007986 */ /* 0x0203e4000c101d3a */
.L_x_1056:
        /* <DEDUP_REMOVED lines=11> */
.L_x_1063:
[----:B------:R-:W-:Y:S05]  /*7480*/  EXIT ;  /* 0x000000000000794d */ /* 0x000fea0003800000 */
.L_x_1065:
        /* <DEDUP_REMOVED lines=15> */
.L_x_1356:


//--------------------- .text._ZN5flash44flash_bwd_dq_dk_dv_loop_seqk_parallel_kernelI23Flash_bwd_kernel_traitsILi32ELi128ELi128ELi8ELi4ELi4ELi4ELb0ELb0EN7cutlass6half_tE19Flash_kernel_traitsILi32ELi128ELi128ELi8ES3_EELb1ELb0ELb0ELb1ELb0ELb0ELb0EEEvNS_16Flash_bwd_paramsE --------------------------
	.section	.text._ZN5flash44flash_bwd_dq_dk_dv_loop_seqk_parallel_kernelI23Flash_bwd_kernel_traitsILi32ELi128ELi128ELi8ELi4ELi4ELi4ELb0ELb0EN7cutlass6half_tE19Flash_kernel_traitsILi32ELi128ELi128ELi8ES3_EELb1ELb0ELb0ELb1ELb0ELb0ELb0EEEvNS_16Flash_bwd_paramsE,"ax",@progbits
	.sectioninfo	@"SHI_REGISTERS=255"
	.align	128
        .global         _ZN5flash44flash_bwd_dq_dk_dv_loop_seqk_parallel_kernelI23Flash_bwd_kernel_traitsILi32ELi128ELi128ELi8ELi4ELi4ELi4ELb0ELb0EN7cutlass6half_tE19Flash_kernel_traitsILi32ELi128ELi128ELi8ES3_EELb1ELb0ELb0ELb1ELb0ELb0ELb0EEEvNS_16Flash_bwd_paramsE
        .type           _ZN5flash44flash_bwd_dq_dk_dv_loop_seqk_parallel_kernelI23Flash_bwd_kernel_traitsILi32ELi128ELi128ELi8ELi4ELi4ELi4ELb0ELb0EN7cutlass6half_tE19Flash_kernel_traitsILi32ELi128ELi128ELi8ES3_EELb1ELb0ELb0ELb1ELb0ELb0ELb0EEEvNS_16Flash_bwd_paramsE,@function
        .size           _ZN5flash44flash_bwd_dq_dk_dv_loop_seqk_parallel_kernelI23Flash_bwd_kernel_traitsILi32ELi128ELi128ELi8ELi4ELi4ELi4ELb0ELb0EN7cutlass6half_tE19Flash_kernel_traitsILi32ELi128ELi128ELi8ES3_EELb1ELb0ELb0ELb1ELb0ELb0ELb0EEEvNS_16Flash_bwd_paramsE,(.L_x_1357 - _ZN5flash44flash_bwd_dq_dk_dv_loop_seqk_parallel_kernelI23Flash_bwd_kernel_traitsILi32ELi128ELi128ELi8ELi4ELi4ELi4ELb0ELb0EN7cutlass6half_tE19Flash_kernel_traitsILi32ELi128ELi128ELi8ES3_EELb1ELb0ELb0ELb1ELb0ELb0ELb0EEEvNS_16Flash_bwd_paramsE)
        .other          _ZN5flash44flash_bwd_dq_dk_dv_loop_seqk_parallel_kernelI23Flash_bwd_kernel_traitsILi32ELi128ELi128ELi8ELi4ELi4ELi4ELb0ELb0EN7cutlass6half_tE19Flash_kernel_traitsILi32ELi128ELi128ELi8ES3_EELb1ELb0ELb0ELb1ELb0ELb0ELb0EEEvNS_16Flash_bwd_paramsE,@"STO_CUDA_ENTRY STV_DEFAULT"
_ZN5flash44flash_bwd_dq_dk_dv_loop_seqk_parallel_kernelI23Flash_bwd_kernel_traitsILi32ELi128ELi128ELi8ELi4ELi4ELi4ELb0ELb0EN7cutlass6half_tE19Flash_kernel_traitsILi32ELi128ELi128ELi8ES3_EELb1ELb0ELb0ELb1ELb0ELb0ELb0EEEvNS_16Flash_bwd_paramsE:
.text._ZN5flash44flash_bwd_dq_dk_dv_loop_seqk_parallel_kernelI23Flash_bwd_kernel_traitsILi32ELi128ELi128ELi8ELi4ELi4ELi4ELb0ELb0EN7cutlass6half_tE19Flash_kernel_traitsILi32ELi128ELi128ELi8ES3_EELb1ELb0ELb0ELb1ELb0ELb0ELb0EEEvNS_16Flash_bwd_paramsE:
        /* <DEDUP_REMOVED lines=27> */
[----:B------:R-:W-:Y:S02]  /*01b0*/  ULDC UR15, c[0x0][0x1c8] ;  /* 0x00007200000f7ab9 */ /* 0x000fe40000000800 */
[----:B------:R-:W-:Y:S02]  /*01c0*/  ULDC.U8 UR9, c[0x0][0x328] ;  /* 0x0000ca0000097ab9 */ /* 0x000fe40000000000 */
[----:B------:R-:W-:Y:S01]  /*01d0*/  ULDC UR21, c[0x0][0x224] ;  /* 0x0000890000157ab9 */ /* 0x000fe20000000800 */
[----:B-1----:R-:W-:Y:S01]  /*01e0*/  SHF.R.S32.HI R6, RZ, 0x1f, R11 ;  /* 0x0000001fff067819 */ /* 0x002fe2000001140b */
[----:B------:R-:W-:-:S02]  /*01f0*/  UIMAD.WIDE UR54, UR60, UR54, URZ ;  /* 0x000000363c3672a5 */ /* 0x000fc4000f8e023f */
[----:B--2---:R-:W-:Y:S01]  /*0200*/  UIMAD UR20, UR52, UR60, URZ ;  /* 0x0000003c341472a4 */ /* 0x004fe2000f8e023f */
[CC--:B------:R-:W-:Y:S01]  /*0210*/  LEA.HI R7, R6.reuse, R11.reuse, RZ, 0x2 ;  /* 0x0000000b06077211 */ /* 0x0c0fe200078f10ff */
[----:B------:R-:W-:Y:S01]  /*0220*/  UIMAD UR60, UR60, UR14, URZ ;  /* 0x0000000e3c3c72a4 */ /* 0x000fe2000f8e023f */
[CC--:B------:R-:W-:Y:S01]  /*0230*/  LEA.HI R5, R6.reuse, R11.reuse, RZ, 0x5 ;  /* 0x0000000b06057211 */ /* 0x0c0fe200078f28ff */
[----:B------:R-:W-:Y:S01]  /*0240*/  ULOP3.LUT UR4, UR52, UR15, URZ, 0x3c, !UPT ;  /* 0x0000000f34047292 */ /* 0x000fe2000f8e3c3f */
[--C-:B------:R-:W-:Y:S01]  /*0250*/  SHF.R.S32.HI R2, RZ, 0x1f, R7.reuse ;  /* 0x0000001fff027819 */ /* 0x100fe20000011407 */
[----:B------:R-:W-:Y:S01]  /*0260*/  UISETP.NE.AND UP2, UPT, UR9, URZ, UPT ;  /* 0x0000003f0900728c */ /* 0x000fe2000bf45270 */
[CC--:B------:R-:W-:Y:S01]  /*0270*/  LEA.HI R240, R6.reuse, R11.reuse, RZ, 0x7 ;  /* 0x0000000b06f07211 */ /* 0x0c0fe200078f38ff */
[----:B---3--:R-:W-:Y:S01]  /*0280*/  UIMAD UR5, UR50, UR8, UR52 ;  /* 0x00000008320572a4 */ /* 0x008fe2000f8e0234 */
[CC--:B------:R-:W-:Y:S01]  /*0290*/  LEA.HI R128, R6.reuse, R11.reuse, RZ, 0x3 ;  /* 0x0000000b06807211 */ /* 0x0c0fe200078f18ff */
[----:B------:R-:W-:Y:S01]  /*02a0*/  USHF.R.S32.HI UR8, URZ, 0x1f, UR52 ;  /* 0x0000001f3f087899 */ /* 0x000fe20008011434 */
[----:B------:R-:W-:Y:S01]  /*02b0*/  LEA.HI R6, R6, R11, RZ, 0x4 ;  /* 0x0000000b06067211 */ /* 0x000fe200078f20ff */
[----:B------:R-:W-:Y:S01]  /*02c0*/  UIMAD.WIDE.U32 UR14, UR50, UR21, URZ ;  /* 0x00000015320e72a5 */ /* 0x000fe2000f8e003f */
[----:B------:R-:W-:Y:S01]  /*02d0*/  LOP3.LUT R3, R7, 0xfffffffc, RZ, 0xc0, !PT ;  /* 0xfffffffc07037812 */ /* 0x000fe200078ec0ff */
[----:B------:R-:W-:Y:S01]  /*02e0*/  USHF.L.U32 UR9, UR50, 0x7, URZ ;  /* 0x0000000732097899 */ /* 0x000fe2000800063f */
        /* <DEDUP_REMOVED lines=13> */
[----:B------:R-:W-:Y:S01]  /*03c0*/  UISETP.NE.AND UP3, UPT, UR13, URZ, UPT ;  /* 0x0000003f0d00728c */ /* 0x000fe2000bf65270 */
[----:B------:R-:W-:Y:S01]  /*03d0*/  LOP3.LUT R3, R7, 0x7fffffe, RZ, 0xc0, !PT ;  /* 0x07fffffe07037812 */ /* 0x000fe200078ec0ff */
[C---:B------:R-:W-:Y:S01]  /*03e0*/  IMAD.IADD R7, R0.reuse, 0x1, -R2 ;  /* 0x0000000100077824 */ /* 0x040fe200078e0a02 */
[----:B------:R-:W-:Y:S01]  /*03f0*/  SHF.R.S32.HI R2, RZ, 0x4, R6 ;  /* 0x00000004ff027819 */ /* 0x000fe20000011406 */
[----:B------:R-:W-:Y:S01]  /*0400*/  IMAD.IADD R11, R11, 0x1, -R9 ;  /* 0x000000010b0b7824 */ /* 0x000fe200078e0a09 */
[----:B------:R-:W-:Y:S01]  /*0410*/  SHF.R.S32.HI R10, RZ, 0x1f, R4 ;  /* 0x0000001fff0a7819 */ /* 0x000fe20000011404 */
[----:B------:R-:W-:Y:S01]  /*0420*/  IMAD.IADD R9, R0, 0x1, -R3 ;  /* 0x0000000100097824 */ /* 0x000fe200078e0a03 */
[--C-:B------:R-:W-:Y:S01]  /*0430*/  SHF.R.S32.HI R0, RZ, 0x5, R5.reuse ;  /* 0x00000005ff007819 */ /* 0x100fe20000011405 */
[----:B------:R-:W-:Y:S01]  /*0440*/  @UP2 UIMAD UR13, UR50, UR17, URZ ;  /* 0x00000011320d22a4 */ /* 0x000fe2000f8e023f */
[----:B------:R-:W-:Y:S01]  /*0450*/  SHF.R.S32.HI R3, RZ, 0x1f, R5 ;  /* 0x0000001fff037819 */ /* 0x000fe20000011405 */
[----:B------:R-:W-:Y:S01]  /*0460*/  USHF.R.S32.HI UR7, URZ, 0x1f, UR21 ;  /* 0x0000001f3f077899 */ /* 0x000fe20008011415 */
[----:B------:R-:W-:Y:S01]  /*0470*/  LEA.HI R5, R6, R2, RZ, 0x1 ;  /* 0x0000000206057211 */ /* 0x000fe200078f08ff */
[----:B------:R-:W-:Y:S01]  /*0480*/  IMAD.U32 R6, RZ, RZ, UR4 ;  /* 0x00000004ff067e24 */ /* 0x000fe2000f8e00ff */
[----:B------:R-:W-:Y:S01]  /*0490*/  LEA.HI R238, R10, R4, RZ, 0x2 ;  /* 0x000000040aee7211 */ /* 0x000fe200078f10ff */
[----:B------:R-:W-:Y:S01]  /*04a0*/  ULDC UR19, c[0x0][0x224] ;  /* 0x0000890000137ab9 */ /* 0x000fe20000000800 */
        /* <DEDUP_REMOVED lines=16> */
[----:B------:R-:W-:Y:S01]  /*05b0*/  LEA.HI R10, R10, R8, RZ, 0x3 ;  /* 0x000000080a0a7211 */ /* 0x000fe200078f18ff */
[----:B------:R-:W-:Y:S01]  /*05c0*/  USHF.L.U32 UR4, UR4, 0x5, URZ ;  /* 0x0000000504047899 */ /* 0x000fe2000800063f */
[----:B------:R-:W-:Y:S01]  /*05d0*/  LOP3.LUT P4, RZ, R7, 0x4, RZ, 0xc0, !PT ;  /* 0x0000000407ff7812 */ /* 0x000fe2000788c0ff */
[----:B------:R-:W-:Y:S01]  /*05e0*/  USHF.L.U32 UR61, UR60, 0x7, URZ ;  /* 0x000000073c3d7899 */ /* 0x000fe2000800063f */
[----:B------:R1:W-:Y:S01]  /*05f0*/  STL [R1+0x8], R0 ;  /* 0x0000080001007387 */ /* 0x0003e20000100800 */
[----:B------:R-:W-:Y:S01]  /*0600*/  SEL R217, R137, 0xffffffe0, !P5 ;  /* 0xffffffe089d97807 */ /* 0x000fe20006800000 */
[----:B------:R-:W-:Y:S01]  /*0610*/  ULDC.U8 UR6, c[0x0][0x2d8] ;  /* 0x0000b60000067ab9 */ /* 0x000fe20000000000 */
[----:B------:R-:W-:Y:S01]  /*0620*/  IMAD.U32 R247, RZ, RZ, UR4 ;  /* 0x00000004fff77e24 */ /* 0x000fe2000f8e00ff */
[----:B------:R2:W-:Y:S01]  /*0630*/  STL [R1+0x4], R6 ;  /* 0x0000040601007387 */ /* 0x0005e20000100800 */
[----:B------:R-:W-:-:S02]  /*0640*/  USHF.R.S32.HI UR4, URZ, 0x1f, UR4 ;  /* 0x0000001f3f047899 */ /* 0x000fc40008011404 */
[----:B------:R-:W-:Y:S02]  /*0650*/  ULDC.64 UR10, c[0x0][0x118] ;  /* 0x00004600000a7ab9 */ /* 0x000fe40000000a00 */
[----:B------:R-:W-:Y:S02]  /*0660*/  UIMAD.WIDE.U32 UR58, UR54, UR14, URZ ;  /* 0x0000000e363a72a5 */ /* 0x000fe4000f8e003f */
[----:B------:R-:W-:Y:S01]  /*0670*/  IMAD.U32 R249, RZ, RZ, UR4 ;  /* 0x00000004fff97e24 */ /* 0x000fe2000f8e00ff */
[----:B------:R-:W-:Y:S02]  /*0680*/  USHF.L.U32 UR44, UR60, 0x3, URZ ;  /* 0x000000033c2c7899 */ /* 0x000fe4000800063f */
[----:B------:R-:W-:Y:S02]  /*0690*/  USHF.L.U32 UR43, UR60, 0x4, URZ ;  /* 0x000000043c2b7899 */ /* 0x000fe4000800063f */
[----:B------:R-:W-:Y:S02]  /*06a0*/  UIMAD UR42, UR60, 0x18, URZ ;  /* 0x000000183c2a78a4 */ /* 0x000fe4000f8e023f */
[----:B------:R-:W-:-:S02]  /*06b0*/  USHF.L.U32 UR41, UR60, 0x5, URZ ;  /* 0x000000053c297899 */ /* 0x000fc4000800063f */
[----:B------:R-:W-:Y:S02]  /*06c0*/  UIMAD UR40, UR60, 0x28, URZ ;  /* 0x000000283c2878a4 */ /* 0x000fe4000f8e023f */
[----:B------:R-:W-:Y:S02]  /*06d0*/  UIMAD UR39, UR60, 0x30, URZ ;  /* 0x000000303c2778a4 */ /* 0x000fe4000f8e023f */
[----:B------:R-:W-:Y:S01]  /*06e0*/  UIMAD UR38, UR60, 0x38, URZ ;  /* 0x000000383c2678a4 */ /* 0x000fe2000f8e023f */
[----:B-1----:R-:W-:Y:S01]  /*06f0*/  LOP3.LUT R0, R2, 0xc0, RZ, 0xc0, !PT ;  /* 0x000000c002007812 */ /* 0x002fe200078ec0ff */
[----:B------:R-:W-:Y:S01]  /*0700*/  USHF.L.U32 UR37, UR60, 0x6, URZ ;  /* 0x000000063c257899 */ /* 0x000fe2000800063f */
        /* <DEDUP_REMOVED lines=14> */
[----:B------:R-:W-:Y:S01]  /*07f0*/  LOP3.LUT R2, R10, 0xfffffff8, RZ, 0xc0, !PT ;  /* 0xfffffff80a027812 */ /* 0x000fe200078ec0ff */
[----:B------:R-:W-:Y:S01]  /*0800*/  IMAD.U32 R5, RZ, RZ, UR8 ;  /* 0x00000008ff057e24 */ /* 0x000fe2000f8e00ff */
[----:B------:R-:W-:Y:S01]  /*0810*/  LOP3.LUT R4, R0, 0x7fffffe, RZ, 0xc0, !PT ;  /* 0x07fffffe00047812 */ /* 0x000fe200078ec0ff */
[----:B------:R-:W-:Y:S01]  /*0820*/  USHF.R.S32.HI UR8, URZ, 0x1f, UR50 ;  /* 0x0000001f3f087899 */ /* 0x000fe20008011432 */
[----:B------:R-:W-:Y:S01]  /*0830*/  SHF.R.S32.HI R3, RZ, 0x1, R0 ;  /* 0x00000001ff037819 */ /* 0x000fe20000011400 */
[C---:B------:R-:W-:Y:S01]  /*0840*/  IMAD.IADD R15, R8.reuse, 0x1, -R2 ;  /* 0x00000001080f7824 */ /* 0x040fe200078e0a02 */
[----:B------:R-:W-:Y:S01]  /*0850*/  SHF.R.S32.HI R0, RZ, 0x1f, R0 ;  /* 0x0000001fff007819 */ /* 0x000fe20000011400 */
[----:B------:R-:W-:Y:S01]  /*0860*/  IMAD.IADD R16, R8, 0x1, -R4 ;  /* 0x0000000108107824 */ /* 0x000fe200078e0a04 */
[----:B------:R-:W-:Y:S01]  /*0870*/  LOP3.LUT R2, R7, 0x1, RZ, 0xc0, !PT ;  /* 0x0000000107027812 */ /* 0x000fe200078ec0ff */
[----:B------:R-:W-:Y:S01]  /*0880*/  IMAD.U32 R4, RZ, RZ, UR14 ;  /* 0x0000000eff047e24 */ /* 0x000fe2000f8e00ff */
[----:B------:R-:W-:Y:S01]  /*0890*/  LEA.HI R0, R0, R3, RZ, 0x2 ;  /* 0x0000000300007211 */ /* 0x000fe200078f10ff */
[----:B------:R-:W-:Y:S01]  /*08a0*/  IMAD.U32 R4, RZ, RZ, UR9 ;  /* 0x00000009ff047e24 */ /* 0x000fe2000f8e00ff */
[----:B------:R-:W-:Y:S01]  /*08b0*/  USHF.R.S32.HI UR9, URZ, 0x1f, UR52 ;  /* 0x0000001f3f097899 */ /* 0x000fe20008011434 */
[----:B------:R-:W-:Y:S01]  /*08c0*/  ISETP.NE.U32.AND P6, PT, R2, 0x1, PT ;  /* 0x000000010200780c */ /* 0x000fe20003fc5070 */
[----:B------:R-:W-:Y:S01]  /*08d0*/  IMAD.U32 R5, RZ, RZ, UR15 ;  /* 0x0000000fff057e24 */ /* 0x000fe2000f8e00ff */
[----:B------:R-:W-:Y:S01]  /*08e0*/  LOP3.LUT R0, R0, 0xfffffffc, RZ, 0xc0, !PT ;  /* 0xfffffffc00007812 */ /* 0x000fe200078ec0ff */
[----:B------:R-:W-:Y:S01]  /*08f0*/  IMAD.U32 R4, RZ, RZ, UR8 ;  /* 0x00000008ff047e24 */ /* 0x000fe2000f8e00ff */
[----:B------:R-:W-:Y:S01]  /*0900*/  SEL R216, R216, 0x10, !P6 ;  /* 0x00000010d8d87807 */ /* 0x000fe20007000000 */
[----:B------:R-:W-:Y:S01]  /*0910*/  IMAD.U32 R2, RZ, RZ, UR9 ;  /* 0x00000009ff027e24 */ /* 0x000fe2000f8e00ff */
[----:B------:R-:W-:Y:S01]  /*0920*/  UIMAD UR33, UR60, 0x60, URZ ;  /* 0x000000603c2178a4 */ /* 0x000fe2000f8e023f */
[----:B------:R-:W-:Y:S01]  /*0930*/  IMAD.IADD R14, R3, 0x1, -R0 ;  /* 0x00000001030e7824 */ /* 0x000fe200078e0a00 */
[----:B------:R-:W-:Y:S01]  /*0940*/  UIMAD UR32, UR60, 0x68, URZ ;  /* 0x000000683c2078a4 */ /* 0x000fe2000f8e023f */
[----:B------:R-:W-:Y:S01]  /*0950*/  IMAD.U32 R0, RZ, RZ, UR8 ;  /* 0x00000008ff007e24 */ /* 0x000fe2000f8e00ff */
[----:B------:R-:W-:Y:S01]  /*0960*/  SHF.R.S32.HI R0, RZ, 0x1, R9 ;  /* 0x00000001ff007819 */ /* 0x000fe20000011409 */
[----:B------:R-:W-:Y:S01]  /*0970*/  IMAD.SHL.U32 R2, R11, 0x40, RZ ;  /* 0x000000400b027824 */ /* 0x000fe200078e00ff */
[C---:B------:R-:W-:Y:S01]  /*0980*/  LEA.HI R9, R7.reuse, R7, RZ, 0x1 ;  /* 0x0000000707097211 */ /* 0x040fe200078f08ff */
[----:B------:R-:W-:Y:S01]  /*0990*/  IMAD.SHL.U32 R4, R7, 0x40, RZ ;  /* 0x0000004007047824 */ /* 0x000fe200078e00ff */
[C---:B------:R-:W-:Y:S01]  /*09a0*/  LOP3.LUT P0, RZ, R0.reuse, 0x2, RZ, 0xc0, !PT ;  /* 0x0000000200ff7812 */ /* 0x040fe2000780c0ff */
[----:B------:R-:W-:Y:S01]  /*09b0*/  IMAD.SHL.U32 R11, R0, 0x40, RZ ;  /* 0x00000040000b7824 */ /* 0x000fe200078e00ff */
[----:B------:R-:W-:Y:S01]  /*09c0*/  LOP3.LUT R8, R2, 0x1c0, RZ, 0xc0, !PT ;  /* 0x000001c002087812 */ /* 0x000fe200078ec0ff */
[----:B------:R-:W-:Y:S01]  /*09d0*/  IMAD.SHL.U32 R0, R243, 0x10, RZ ;  /* 0x00000010f3007824 */ /* 0x000fe200078e00ff */
[----:B------:R-:W-:Y:S01]  /*09e0*/  LOP3.LUT R2, R9, 0x3fffffe, RZ, 0xc0, !PT ;  /* 0x03fffffe09027812 */ /* 0x000fe200078ec0ff */
[----:B------:R-:W-:Y:S01]  /*09f0*/  IMAD.U32 R3, RZ, RZ, UR9 ;  /* 0x00000009ff037e24 */ /* 0x000fe2000f8e00ff */
[----:B------:R-:W-:Y:S01]  /*0a00*/  LOP3.LUT R4, R4, 0x1c0, RZ, 0xc0, !PT ;  /* 0x000001c004047812 */ /* 0x000fe200078ec0ff */
[----:B------:R-:W-:Y:S01]  /*0a10*/  UIMAD UR9, UR5, UR19, URZ ;  /* 0x00000013050972a4 */ /* 0x000fe2000f8e023f */
[----:B------:R-:W-:Y:S01]  /*0a20*/  LEA.HI.SX32 R238, R238, R0, 0x1e ;  /* 0x00000000eeee7211 */ /* 0x000fe200078ff2ff */
[----:B------:R-:W-:Y:S01]  /*0a30*/  IMAD.IADD R13, R7, 0x1, -R2 ;  /* 0x00000001070d7824 */ /* 0x000fe200078e0a02 */
[----:B------:R-:W-:Y:S01]  /*0a40*/  LOP3.LUT R5, R8, 0x30, R0, 0xf8, !PT ;  /* 0x0000003008057812 */ /* 0x000fe200078ef800 */
[----:B------:R-:W-:Y:S01]  /*0a50*/  IMAD.SHL.U32 R2, R243, 0x400, RZ ;  /* 0x00000400f3027824 */ /* 0x000fe200078e00ff */
[----:B------:R-:W-:Y:S01]  /*0a60*/  LOP3.LUT R0, R11, 0xc0, RZ, 0xc0, !PT ;  /* 0x000000c00b007812 */ /* 0x000fe200078ec0ff */
[----:B------:R-:W-:Y:S01]  /*0a70*/  UIMAD UR5, UR7, UR50, URZ ;  /* 0x00000032070572a4 */ /* 0x000fe2000f8e023f */
[--C-:B------:R-:W-:Y:S01]  /*0a80*/  LOP3.LUT R5, R5, 0x8, R128.reuse, 0xf8, !PT ;  /* 0x0000000805057812 */ /* 0x100fe200078ef880 */
[----:B------:R-:W-:Y:S01]  /*0a90*/  @!UP2 UIMAD UR8, UR50, UR18, UR52 ;  /* 0x000000123208a2a4 */ /* 0x000fe2000f8e0234 */
[----:B------:R-:W-:Y:S01]  /*0aa0*/  LOP3.LUT R128, R0, 0x8, R128, 0xf8, !PT ;  /* 0x0000000800807812 */ /* 0x000fe200078ef880 */
[----:B------:R-:W-:Y:S01]  /*0ab0*/  IMAD.U32 R252, RZ, RZ, UR9 ;  /* 0x00000009fffc7e24 */ /* 0x000fe2000f8e00ff */
[----:B------:R-:W-:Y:S01]  /*0ac0*/  SHF.R.U32.HI R0, RZ, 0x3, R0 ;  /* 0x00000003ff007819 */ /* 0x000fe20000011600 */
[----:B------:R-:W-:Y:S01]  /*0ad0*/  IMAD.U32 R248, RZ, RZ, UR5 ;  /* 0x00000005fff87e24 */ /* 0x000fe2000f8e00ff */
[----:B------:R-:W-:Y:S01]  /*0ae0*/  SHF.R.S32.HI R3, RZ, 0x3, R10 ;  /* 0x00000003ff037819 */ /* 0x000fe2000001140a */
[----:B------:R-:W-:Y:S01]  /*0af0*/  UIMAD UR5, UR55, UR14, URZ ;  /* 0x0000000e370572a4 */ /* 0x000fe2000f8e023f */
[----:B------:R-:W-:Y:S01]  /*0b00*/  LOP3.LUT R128, R128, R0, RZ, 0x3c, !PT ;  /* 0x0000000080807212 */ /* 0x000fe200078e3cff */
[----:B------:R-:W-:Y:S01]  /*0b10*/  IMAD.U32 R0, RZ, RZ, UR13 ;  /* 0x0000000dff007e24 */ /* 0x000fe2000f8e00ff */
[----:B------:R-:W-:Y:S01]  /*0b20*/  LEA.HI R4, R4, R4, RZ, 0x1d ;  /* 0x0000000404047211 */ /* 0x000fe200078fe8ff */
[C---:B------:R-:W-:Y:S01]  /*0b30*/  IMAD R131, R3.reuse, 0x200, R2 ;  /* 0x0000020003837824 */ /* 0x040fe200078e0202 */
[----:B------:R-:W-:Y:S01]  /*0b40*/  @!UP2 UIMAD UR7, UR8, UR17, URZ ;  /* 0x000000110807a2a4 */ /* 0x000fe2000f8e023f */
[----:B------:R-:W-:Y:S01]  /*0b50*/  IMAD R16, R3, 0x8, R16 ;  /* 0x0000000803107824 */ /* 0x000fe200078e0210 */
[----:B------:R1:W-:Y:S01]  /*0b60*/  STL [R1], R0 ;  /* 0x0000000001007387 */ /* 0x0003e20000100800 */
[----:B------:R-:W-:Y:S01]  /*0b70*/  IADD3 R220, R4, R220, R2 ;  /* 0x000000dc04dc7210 */ /* 0x000fe20007ffe002 */
[----:B------:R-:W-:Y:S01]  /*0b80*/  IMAD.SHL.U32 R4, R12, 0x10, RZ ;  /* 0x000000100c047824 */ /* 0x000fe200078e00ff */
[----:B------:R-:W-:Y:S01]  /*0b90*/  SHF.R.U32.HI R2, RZ, 0x3, R8 ;  /* 0x00000003ff027819 */ /* 0x000fe20000011608 */
[----:B------:R-:W-:Y:S01]  /*0ba0*/  IMAD.U32 R246, RZ, RZ, UR5 ;  /* 0x00000005fff67e24 */ /* 0x000fe2000f8e00ff */
[----:B------:R-:W-:Y:S01]  /*0bb0*/  USHF.R.S32.HI UR5, URZ, 0x1f, UR20 ;  /* 0x0000001f3f057899 */ /* 0x000fe20008011414 */
[----:B------:R-:W-:Y:S01]  /*0bc0*/  IMAD.SHL.U32 R220, R220, 0x2, RZ ;  /* 0x00000002dcdc7824 */ /* 0x000fe200078e00ff */
[----:B------:R-:W-:Y:S01]  /*0bd0*/  LOP3.LUT R5, R5, R2, RZ, 0x3c, !PT ;  /* 0x0000000205057212 */ /* 0x000fe200078e3cff */
[----:B------:R-:W-:Y:S01]  /*0be0*/  IMAD.SHL.U32 R2, R240, 0x8, RZ ;  /* 0x00000008f0027824 */ /* 0x000fe200078e00ff */
[----:B------:R-:W-:Y:S01]  /*0bf0*/  SEL R129, R137, 0xffffffe0, !P0 ;  /* 0xffffffe089817807 */ /* 0x000fe20004000000 */
[----:B------:R-:W-:Y:S01]  /*0c00*/  IMAD.U32 R128, R17, 0x20, R128 ;  /* 0x0000002011807824 */ /* 0x000fe200078e0080 */
[----:B------:R-:W-:Y:S01]  /*0c10*/  IADD3 R215, R220, 0x40, RZ ;  /* 0x00000040dcd77810 */ /* 0x000fe20007ffe0ff */
[----:B------:R-:W-:Y:S01]  /*0c20*/  IMAD.U32 R251, RZ, RZ, UR5 ;  /* 0x00000005fffb7e24 */ /* 0x000fe2000f8e00ff */
[----:B------:R-:W-:Y:S01]  /*0c30*/  LOP3.LUT R2, R2, 0x8, RZ, 0xc0, !PT ;  /* 0x0000000802027812 */ /* 0x000fe200078ec0ff */
[----:B------:R-:W-:Y:S01]  /*0c40*/  USHF.R.S32.HI UR5, URZ, 0x1f, UR61 ;  /* 0x0000001f3f057899 */ /* 0x000fe2000801143d */
[C---:B------:R-:W-:Y:S01]  /*0c50*/  @P4 IADD3 R215, R220.reuse, -0x40, RZ ;  /* 0xffffffc0dcd74810 */ /* 0x040fe20007ffe0ff */
[----:B------:R-:W-:Y:S01]  /*0c60*/  IMAD.IADD R221, R220, 0x1, R216 ;  /* 0x00000001dcdd7824 */ /* 0x000fe200078e02d8 */
[----:B------:R-:W-:Y:S01]  /*0c70*/  LOP3.LUT R7, R2, 0x10, R4, 0xf8, !PT ;  /* 0x0000001002077812 */ /* 0x000fe200078ef804 */
[----:B------:R-:W-:Y:S01]  /*0c80*/  IMAD.SHL.U32 R128, R128, 0x2, RZ ;  /* 0x0000000280807824 */ /* 0x000fe200078e00ff */
[----:B------:R-:W-:Y:S01]  /*0c90*/  UIMAD UR31, UR60, 0x70, URZ ;  /* 0x000000703c1f78a4 */ /* 0x000fe2000f8e023f */
[----:B------:R-:W-:Y:S01]  /*0ca0*/  IMAD.IADD R216, R216, 0x1, R215 ;  /* 0x00000001d8d87824 */ /* 0x000fe200078e02d7 */
[----:B------:R-:W-:Y:S01]  /*0cb0*/  UIMAD UR30, UR60, 0x78, URZ ;  /* 0x000000783c1e78a4 */ /* 0x000fe2000f8e023f */
[--C-:B------:R-:W-:Y:S01]  /*0cc0*/  IMAD.IADD R222, R220, 0x1, R217.reuse ;  /* 0x00000001dcde7824 */ /* 0x100fe200078e02d9 */
[----:B------:R-:W-:Y:S01]  /*0cd0*/  UIADD3 UR29, -UR61, URZ, URZ ;  /* 0x0000003f3d1d7290 */ /* 0x000fe2000fffe13f */
[----:B------:R-:W-:Y:S01]  /*0ce0*/  IMAD.IADD R219, R221, 0x1, R217 ;  /* 0x00000001dddb7824 */ /* 0x000fe200078e02d9 */
[----:B------:R-:W-:Y:S01]  /*0cf0*/  UMOV UR57, 0xffffe000 ;  /* 0xffffe00000397882 */ /* 0x000fe20000000000 */
[----:B-1----:R-:W-:-:S02]  /*0d00*/  IMAD R0, R243, 0x200, R6 ;  /* 0x00000200f3007824 */ /* 0x002fc400078e0206 */
[----:B------:R-:W-:Y:S02]  /*0d10*/  IMAD.IADD R218, R217, 0x1, R215 ;  /* 0x00000001d9da7824 */ /* 0x000fe400078e02d7 */
[----:B------:R-:W-:Y:S01]  /*0d20*/  IMAD R13, R13, 0x20, R0 ;  /* 0x000000200d0d7824 */ /* 0x000fe200078e0200 */
[----:B------:R-:W-:Y:S01]  /*0d30*/  SHF.R.S32.HI R0, RZ, 0x1, R9 ;  /* 0x00000001ff007819 */ /* 0x000fe20000011409 */
[----:B------:R-:W-:Y:S02]  /*0d40*/  IMAD.U32 R250, RZ, RZ, UR7 ;  /* 0x00000007fffa7e24 */ /* 0x000fe4000f8e00ff */
[----:B------:R-:W-:Y:S01]  /*0d50*/  IMAD.IADD R129, R128, 0x1, R129 ;  /* 0x0000000180817824 */ /* 0x000fe200078e0281 */
[C---:B------:R-:W-:Y:S01]  /*0d60*/  LOP3.LUT P3, RZ, R0.reuse, 0x2, RZ, 0xc0, !PT ;  /* 0x0000000200ff7812 */ /* 0x040fe2000786c0ff */
[----:B------:R-:W-:Y:S02]  /*0d70*/  IMAD.SHL.U32 R0, R0, 0x40, RZ ;  /* 0x0000004000007824 */ /* 0x000fe400078e00ff */
[----:B------:R-:W-:Y:S01]  /*0d80*/  IMAD.IADD R217, R217, 0x1, R216 ;  /* 0x00000001d9d97824 */ /* 0x000fe200078e02d8 */
[----:B------:R-:W-:-:S02]  /*0d90*/  R2P PR, R15, 0x6 ;  /* 0x000000060f007804 */ /* 0x000fc40000000000 */
[----:B------:R-:W-:Y:S02]  /*0da0*/  LOP3.LUT R0, R0, 0xc0, RZ, 0xc0, !PT ;  /* 0x000000c000007812 */ /* 0x000fe400078ec0ff */
[----:B------:R-:W-:Y:S02]  /*0db0*/  LOP3.LUT P0, RZ, R14, 0x2, RZ, 0xc0, !PT ;  /* 0x000000020eff7812 */ /* 0x000fe4000780c0ff */
[----:B------:R-:W-:Y:S02]  /*0dc0*/  SHF.R.U32.HI R3, RZ, 0x3, R0 ;  /* 0x00000003ff037819 */ /* 0x000fe40000011600 */
[----:B------:R-:W-:Y:S02]  /*0dd0*/  SEL R132, R132, 0xffffffc0, !P2 ;  /* 0xffffffc084847807 */ /* 0x000fe40005000000 */
[----:B------:R-:W-:Y:S01]  /*0de0*/  LOP3.LUT R8, R3, R0, R2, 0x1e, !PT ;  /* 0x0000000003087212 */ /* 0x000fe200078e1e02 */
[----:B------:R-:W-:Y:S01]  /*0df0*/  IMAD.SHL.U32 R0, R15, 0x40, RZ ;  /* 0x000000400f007824 */ /* 0x000fe200078e00ff */
[----:B------:R-:W-:Y:S01]  /*0e00*/  SEL R137, R137, 0xffffffe0, !P0 ;  /* 0xffffffe089897807 */ /* 0x000fe20004000000 */
[----:B------:R-:W-:-:S02]  /*0e10*/  IMAD R3, R12, 0x200, R5 ;  /* 0x000002000c037824 */ /* 0x000fc400078e0205 */
[----:B------:R-:W-:Y:S01]  /*0e20*/  IMAD.SHL.U32 R5, R12, 0x8, RZ ;  /* 0x000000080c057824 */ /* 0x000fe200078e00ff */
[----:B------:R-:W-:Y:S01]  /*0e30*/  LOP3.LUT R0, R0, 0x1c0, RZ, 0xc0, !PT ;  /* 0x000001c000007812 */ /* 0x000fe200078ec0ff */
[----:B------:R-:W-:Y:S02]  /*0e40*/  IMAD.SHL.U32 R2, R14, 0x40, RZ ;  /* 0x000000400e027824 */ /* 0x000fe400078e00ff */
[----:B------:R-:W-:Y:S01]  /*0e50*/  IMAD.IADD R8, R8, 0x1, R13 ;  /* 0x0000000108087824 */ /* 0x000fe200078e020d */
[----:B------:R-:W-:Y:S02]  /*0e60*/  LOP3.LUT R5, R5, 0x8, RZ, 0xc0, !PT ;  /* 0x0000000805057812 */ /* 0x000fe400078ec0ff */
[----:B------:R-:W-:Y:S02]  /*0e70*/  SHF.R.U32.HI R6, RZ, 0x3, R0 ;  /* 0x00000003ff067819 */ /* 0x000fe40000011600 */
[----:B------:R-:W-:Y:S02]  /*0e80*/  LOP3.LUT R2, R2, 0xc0, RZ, 0xc0, !PT ;  /* 0x000000c002027812 */ /* 0x000fe400078ec0ff */
[----:B------:R-:W-:Y:S01]  /*0e90*/  LOP3.LUT R6, R6, R0, R5, 0x1e, !PT ;  /* 0x0000000006067212 */ /* 0x000fe200078e1e05 */
[----:B------:R-:W-:Y:S01]  /*0ea0*/  IMAD.SHL.U32 R0, R16, 0x20, RZ ;  /* 0x0000002010007824 */ /* 0x000fe200078e00ff */
[----:B------:R-:W-:-:S02]  /*0eb0*/  SHF.R.U32.HI R4, RZ, 0x3, R2 ;  /* 0x00000003ff047819 */ /* 0x000fc40000011602 */
[----:B------:R-:W-:Y:S01]  /*0ec0*/  LEA R244, R8, 0x6000, 0x1 ;  /* 0x0000600008f47811 */ /* 0x000fe200078e08ff */
[----:B------:R-:W-:Y:S01]  /*0ed0*/  IMAD.IADD R131, R131, 0x1, R6 ;  /* 0x0000000183837824 */ /* 0x000fe200078e0206 */
[C---:B------:R-:W-:Y:S01]  /*0ee0*/  LOP3.LUT R5, R4.reuse, R2, R5, 0x1e, !PT ;  /* 0x0000000204057212 */ /* 0x040fe200078e1e05 */
[----:B------:R-:W-:Y:S01]  /*0ef0*/  IMAD R142, R243, 0x200, R0 ;  /* 0x00000200f38e7824 */ /* 0x000fe200078e0200 */
[----:B------:R-:W-:Y:S02]  /*0f00*/  LOP3.LUT R2, R4, R7, R2, 0x1e, !PT ;  /* 0x0000000704027212 */ /* 0x000fe400078e1e02 */
[----:B------:R-:W-:Y:S01]  /*0f10*/  LEA R131, R131, 0xa000, 0x1 ;  /* 0x0000a00083837811 */ /* 0x000fe200078e08ff */
[----:B------:R-:W-:Y:S01]  /*0f20*/  IMAD.IADD R142, R142, 0x1, R5 ;  /* 0x000000018e8e7824 */ /* 0x000fe200078e0205 */
[----:B------:R-:W-:Y:S01]  /*0f30*/  IADD3 R245, R244, 0x20, RZ ;  /* 0x00000020f4f57810 */ /* 0x000fe20007ffe0ff */
[----:B------:R-:W-:Y:S01]  /*0f40*/  IMAD.IADD R136, R0, 0x1, R2 ;  /* 0x0000000100887824 */ /* 0x000fe200078e0202 */
[C---:B------:R-:W-:Y:S01]  /*0f50*/  IADD3 R138, R131.reuse, 0x20, RZ ;  /* 0x00000020838a7810 */ /* 0x040fe20007ffe0ff */
[C---:B------:R-:W-:Y:S01]  /*0f60*/  IMAD.IADD R133, R131.reuse, 0x1, R132 ;  /* 0x0000000183857824 */ /* 0x040fe200078e0284 */
[----:B------:R-:W-:Y:S01]  /*0f70*/  @P1 IADD3 R138, R131, -0x20, RZ ;  /* 0xffffffe0838a1810 */ /* 0x000fe20007ffe0ff */
[----:B------:R-:W-:Y:S01]  /*0f80*/  IMAD.U32 R0, RZ, RZ, UR5 ;  /* 0x00000005ff007e24 */ /* 0x000fe2000f8e00ff */
[----:B------:R-:W-:Y:S01]  /*0f90*/  @P3 IADD3 R245, R244, -0x20, RZ ;  /* 0xffffffe0f4f53810 */ /* 0x000fe20007ffe0ff */
[----:B------:R-:W-:Y:S01]  /*0fa0*/  IMAD.SHL.U32 R2, R3, 0x2, RZ ;  /* 0x0000000203027824 */ /* 0x000fe200078e00ff */
[----:B------:R-:W-:Y:S01]  /*0fb0*/  IADD3 R141, R138, 0x2000, RZ ;  /* 0x000020008a8d7810 */ /* 0x000fe20007ffe0ff */
[----:B------:R-:W-:Y:S01]  /*0fc0*/  IMAD.IADD R132, R132, 0x1, R138 ;  /* 0x0000000184847824 */ /* 0x000fe200078e028a */
[----:B------:R-:W-:-:S02]  /*0fd0*/  IADD3 R140, R138, 0x4000, RZ ;  /* 0x000040008a8c7810 */ /* 0x000fc40007ffe0ff */
[----:B------:R-:W-:Y:S02]  /*0fe0*/  IADD3 R139, R138, 0x6000, RZ ;  /* 0x000060008a8b7810 */ /* 0x000fe40007ffe0ff */
.L_x_1110:
        /* <DEDUP_REMOVED lines=54> */
.L_x_1066:
        /* <DEDUP_REMOVED lines=58> */
.L_x_1068:
        /* <DEDUP_REMOVED lines=18> */
.L_x_1069:
[----:B------:R-:W2:Y:S01]  /*1810*/  LDL R0, [R1] ;  /* 0x0000000001007983 */ /* 0x000ea20000100800 */
[----:B------:R-:W-:-:S03]  /*1820*/  ULDC.64 UR14, c[0x0][0x370] ;  /* 0x0000dc00000e7ab9 */ /* 0x000fc60000000a00 */
[----:B------:R-:W3:Y:S01]  /*1830*/  LDL R3, [R1+0x4] ;  /* 0x0000040001037983 */ /* 0x000ee20000100800 */
[----:B------:R-:W1:Y:S01]  /*1840*/  R2UR UR23, R248 ;  /* 0x00000000f81773c2 */ /* 0x000e6200000e0000 */
[----:B------:R-:W-:-:S04]  /*1850*/  @UP1 UIMAD.WIDE.U32 UR8, UR4, UR14, URZ ;  /* 0x0000000e040812a5 */ /* 0x000fc8000f8e003f */
[----:B------:R-:W-:-:S03]  /*1860*/  @UP1 UIMAD UR27, UR4, UR15, UR9 ;  /* 0x0000000f041b12a4 */ /* 0x000fc6000f8e0209 */
[----:B------:R-:W-:Y:S02]  /*1870*/  @UP1 UMOV UR25, UR8 ;  /* 0x0000000800191c82 */ /* 0x000fe40008000000 */
[----:B------:R-:W-:Y:S02]  /*1880*/  ULDC.64 UR8, c[0x0][0x368] ;  /* 0x0000da0000087ab9 */ /* 0x000fe40000000a00 */
[----:B------:R-:W-:Y:S01]  /*1890*/  @!UP1 UIMAD UR13, UR56, UR8, URZ ;  /* 0x00000008380d92a4 */ /* 0x000fe2000f8e023f */
[----:B------:R-:W4:Y:S03]  /*18a0*/  R2UR UR16, R246 ;  /* 0x00000000f61073c2 */ /* 0x000f2600000e0000 */
[----:B------:R-:W-:Y:S02]  /*18b0*/  @!UP1 UIMAD UR13, UR50, UR9, UR13 ;  /* 0x00000009320d92a4 */ /* 0x000fe4000f8e020d */
[----:B------:R-:W-:-:S02]  /*18c0*/  @!UP1 UIMAD.WIDE.U32 UR8, UR50, UR8, URZ ;  /* 0x00000008320892a5 */ /* 0x000fc4000f8e003f */
[----:B------:R-:W-:Y:S01]  /*18d0*/  ULDC UR17, c[0x0][0x224] ;  /* 0x0000890000117ab9 */ /* 0x000fe20000000800 */
[----:B------:R-:W-:Y:S01]  /*18e0*/  IABS R6, c[0x0][0x1c8] ;  /* 0x0000720000067a13 */ /* 0x000fe20000000000 */
[----:B------:R-:W-:-:S03]  /*18f0*/  UIMAD.WIDE.U32 UR14, UR50, UR17, URZ ;  /* 0x00000011320e72a5 */ /* 0x000fc6000f8e003f */
[----:B------:R-:W-:Y:S02]  /*1900*/  @!UP1 UMOV UR25, UR8 ;  /* 0x0000000800199c82 */ /* 0x000fe40008000000 */
[----:B-1----:R-:W-:Y:S01]  /*1910*/  UIMAD UR8, UR56, UR17, UR23 ;  /* 0x00000011380872a4 */ /* 0x002fe2000f8e0217 */
[----:B------:R-:W1:Y:S01]  /*1920*/  S2UR UR17, SR_CTAID.X ;  /* 0x00000000001179c3 */ /* 0x000e620000002500 */
[----:B------:R-:W5:Y:S02]  /*1930*/  I2F.RP R4, R6 ;  /* 0x0000000600047306 */ /* 0x000f640000209400 */
[----:B------:R-:W-:Y:S02]  /*1940*/  UIADD3 UR8, UR15, UR8, URZ ;  /* 0x000000080f087290 */ /* 0x000fe4000fffe03f */
[----:B------:R-:W-:Y:S02]  /*1950*/  @!UP1 UIADD3 UR27, UR9, UR13, URZ ;  /* 0x0000000d091b9290 */ /* 0x000fe4000fffe03f */
[----:B------:R-:W-:-:S02]  /*1960*/  ULDC.64 UR14, c[0x0][0x3d8] ;  /* 0x0000f600000e7ab9 */ /* 0x000fc40000000a00 */
[----:B----4-:R-:W-:Y:S02]  /*1970*/  UIMAD UR8, UR54, UR8, UR16 ;  /* 0x00000008360872a4 */ /* 0x010fe4000f8e0210 */
[----:B------:R-:W-:Y:S02]  /*1980*/  UIMAD UR13, UR55, UR4, URZ ;  /* 0x00000004370d72a4 */ /* 0x000fe4000f8e023f */
[----:B------:R-:W-:Y:S02]  /*1990*/  UIADD3 UR16, UR59, UR8, URZ ;  /* 0x000000083b107290 */ /* 0x000fe4000fffe03f */
[----:B------:R-:W-:Y:S01]  /*19a0*/  UIMAD.WIDE.U32 UR8, UR54, UR4, URZ ;  /* 0x00000004360872a5 */ /* 0x000fe2000f8e003f */
[----:B-----5:R-:W4:Y:S03]  /*19b0*/  MUFU.RCP R4, R4 ;  /* 0x0000000400047308 */ /* 0x020f260000001000 */
[----:B------:R-:W-:-:S02]  /*19c0*/  @UP1 UIADD3 UR16, UR9, UR13, URZ ;  /* 0x0000000d09101290 */ /* 0x000fc4000fffe03f */
[----:B------:R-:W-:Y:S02]  /*19d0*/  USEL UR26, UR58, UR8, !UP1 ;  /* 0x000000083a1a7287 */ /* 0x000fe4000c800000 */
[----:B-1----:R-:W-:-:S04]  /*19e0*/  UIMAD.WIDE.U32 UR8, UR17, UR14, URZ ;  /* 0x0000000e110872a5 */ /* 0x002fc8000f8e003f */
[----:B------:R-:W-:Y:S02]  /*19f0*/  USEL UR23, UR8, URZ, UP3 ;  /* 0x0000003f08177287 */ /* 0x000fe40009800000 */
[----:B------:R-:W-:Y:S02]  /*1a00*/  UIMAD UR15, UR17, UR15, UR9 ;  /* 0x0000000f110f72a4 */ /* 0x000fe4000f8e0209 */
[----:B------:R-:W-:Y:S02]  /*1a10*/  USHF.L.U64.HI UR8, UR50, 0x7, UR56 ;  /* 0x0000000732087899 */ /* 0x000fe40008010238 */
[----:B------:R-:W-:Y:S02]  /*1a20*/  USHF.L.U32 UR17, UR50, 0x7, URZ ;  /* 0x0000000732117899 */ /* 0x000fe4000800063f */
[----:B------:R-:W-:Y:S01]  /*1a30*/  USEL UR9, UR8, URZ, UP6 ;  /* 0x0000003f08097287 */ /* 0x000fe2000b000000 */
[----:B----4-:R-:W-:Y:S01]  /*1a40*/  IADD3 R4, R4, 0xffffffe, RZ ;  /* 0x0ffffffe04047810 */ /* 0x010fe20007ffe0ff */
[----:B------:R-:W-:-:S03]  /*1a50*/  USEL UR8, UR17, URZ, UP6 ;  /* 0x0000003f11087287 */ /* 0x000fc6000b000000 */
[----:B------:R1:W4:Y:S01]  /*1a60*/  F2I.FTZ.U32.TRUNC.NTZ R5, R4 ;  /* 0x0000000400057305 */ /* 0x000322000021f000 */
[----:B------:R-:W-:-:S04]  /*1a70*/  UIADD3 UR8, UP0, UR7, UR8, URZ ;  /* 0x0000000807087290 */ /* 0x000fc8000ff1e03f */
[----:B------:R-:W-:Y:S02]  /*1a80*/  UIADD3.X UR13, UR28, UR9, URZ, UP0, !UPT ;  /* 0x000000091c0d7290 */ /* 0x000fe400087fe43f */
[----:B------:R-:W-:-:S04]  /*1a90*/  UIMAD UR9, UR55, UR8, URZ ;  /* 0x00000008370972a4 */ /* 0x000fc8000f8e023f */
[----:B------:R-:W-:Y:S01]  /*1aa0*/  UIMAD UR13, UR54, UR13, UR9 ;  /* 0x0000000d360d72a4 */ /* 0x000fe2000f8e0209 */
[----:B-1----:R-:W-:Y:S01]  /*1ab0*/  IMAD.MOV.U32 R4, RZ, RZ, RZ ;  /* 0x000000ffff047224 */ /* 0x002fe200078e00ff */
[----:B------:R-:W1:Y:S01]  /*1ac0*/  R2UR UR17, R250 ;  /* 0x00000000fa1173c2 */ /* 0x000e6200000e0000 */
[----:B------:R-:W-:-:S07]  /*1ad0*/  ISETP.NE.AND P1, PT, RZ, c[0x0][0x1c8], PT ;  /* 0x00007200ff007a0c */ /* 0x000fce0003f25270 */
[----:B--2---:R4:W2:Y:S08]  /*1ae0*/  R2UR UR9, R0 ;  /* 0x00000000000973c2 */ /* 0x0048b000000e0000 */
[----:B---3--:R3:W5:Y:S01]  /*1af0*/  R2UR UR14, R3 ;  /* 0x00000000030e73c2 */ /* 0x00876200000e0000 */
[----:B----4-:R-:W-:-:S04]  /*1b00*/  IMAD.MOV R0, RZ, RZ, -R5 ;  /* 0x000000ffff007224 */ /* 0x010fc800078e0a05 */
[----:B------:R-:W-:-:S04]  /*1b10*/  IMAD R0, R0, R6, RZ ;  /* 0x0000000600007224 */ /* 0x000fc800078e02ff */
[----:B------:R-:W-:Y:S01]  /*1b20*/  IMAD.HI.U32 R0, R5, R0, R4 ;  /* 0x0000000005007227 */ /* 0x000fe200078e0004 */
[----:B---3--:R-:W-:-:S05]  /*1b30*/  IABS R3, UR52 ;  /* 0x0000003400037c13 */ /* 0x008fca0008000000 */
[----:B------:R-:W-:-:S04]  /*1b40*/  IMAD.HI.U32 R0, R0, R3, RZ ;  /* 0x0000000300007227 */ /* 0x000fc800078e00ff */
[----:B------:R-:W-:-:S04]  /*1b50*/  IMAD.MOV R4, RZ, RZ, -R0 ;  /* 0x000000ffff047224 */ /* 0x000fc800078e0a00 */
[----:B------:R-:W-:-:S05]  /*1b60*/  IMAD R3, R6, R4, R3 ;  /* 0x0000000406037224 */ /* 0x000fca00078e0203 */
[----:B------:R-:W-:-:S13]  /*1b70*/  ISETP.GT.U32.AND P0, PT, R6, R3, PT ;  /* 0x000000030600720c */ /* 0x000fda0003f04070 */
[----:B------:R-:W-:-:S05]  /*1b80*/  @!P0 IMAD.IADD R3, R3, 0x1, -R6 ;  /* 0x0000000103038824 */ /* 0x000fca00078e0a06 */
[----:B------:R-:W-:Y:S02]  /*1b90*/  ISETP.GE.U32.AND P2, PT, R3, R6, PT ;  /* 0x000000060300720c */ /* 0x000fe40003f46070 */
[----:B------:R-:W-:Y:S02]  /*1ba0*/  @!P0 IADD3 R0, R0, 0x1, RZ ;  /* 0x0000000100008810 */ /* 0x000fe40007ffe0ff */
[----:B-----5:R-:W-:Y:S01]  /*1bb0*/  ISETP.LE.AND P0, PT, RZ, UR14, PT ;  /* 0x0000000eff007c0c */ /* 0x020fe2000bf03270 */
[----:B--2---:R-:W-:-:S08]  /*1bc0*/  @UP2 USEL UR9, UR9, UR4, !UP1 ;  /* 0x0000000409092287 */ /* 0x004fd0000c800000 */
[----:B------:R-:W-:-:S05]  /*1bd0*/  @P2 IADD3 R0, R0, 0x1, RZ ;  /* 0x0000000100002810 */ /* 0x000fca0007ffe0ff */
[----:B------:R-:W-:Y:S01]  /*1be0*/  IMAD.MOV.U32 R10, RZ, RZ, R0 ;  /* 0x000000ffff0a7224 */ /* 0x000fe200078e0000 */
[----:B------:R-:W-:-:S03]  /*1bf0*/  ULDC UR14, c[0x0][0x234] ;  /* 0x00008d00000e7ab9 */ /* 0x000fc60000000800 */
[----:B------:R-:W-:Y:S01]  /*1c00*/  @!P0 IMAD.MOV R10, RZ, RZ, -R10 ;  /* 0x000000ffff0a8224 */ /* 0x000fe200078e0a0a */
[----:B------:R-:W-:Y:S01]  /*1c10*/  PLOP3.LUT P0, PT, PT, PT, UP2, 0x80, 0x0 ;  /* 0x000000000000781c */ /* 0x000fe20003f0f028 */
[----:B------:R-:W-:Y:S02]  /*1c20*/  @UP2 UIMAD UR14, UR52, UR14, UR9 ;  /* 0x0000000e340e22a4 */ /* 0x000fe4000f8e0209 */
[----:B------:R-:W-:Y:S01]  /*1c30*/  UIMAD.WIDE.U32 UR8, UR54, UR8, URZ ;  /* 0x00000008360872a5 */ /* 0x000fe2000f8e003f */
[----:B------:R-:W-:-:S04]  /*1c40*/  @!P1 LOP3.LUT R10, RZ, c[0x0][0x1c8], RZ, 0x33, !PT ;  /* 0x00007200ff0a9a12 */ /* 0x000fc800078e33ff */
[----:B-1----:R-:W-:Y:S02]  /*1c50*/  @!UP2 UMOV UR14, UR17 ;  /* 0x00000011000eac82 */ /* 0x002fe40008000000 */
[----:B------:R-:W-:Y:S02]  /*1c60*/  USEL UR17, UR15, URZ, UP3 ;  /* 0x0000003f0f117287 */ /* 0x000fe40009800000 */
[----:B------:R-:W-:Y:S02]  /*1c70*/  UIADD3 UR15, UR9, UR13, URZ ;  /* 0x0000000d090f7290 */ /* 0x000fe4000fffe03f */
[----:B------:R-:W-:Y:S01]  /*1c80*/  USHF.R.S32.HI UR13, URZ, 0x1f, UR18 ;  /* 0x0000001f3f0d7899 */ /* 0x000fe20008011412 */
[----:B------:R-:W-:Y:S01]  /*1c90*/  SHF.R.S32.HI R16, RZ, 0x1f, R10 ;  /* 0x0000001fff107819 */ /* 0x000fe2000001140a */
[----:B------:R-:W-:Y:S05]  /*1ca0*/  @!P0 BRA `(.L_x_1070) ;  /* 0x0000009000008947 */ /* 0x000fea0003800000 */
[----:B------:R-:W2:Y:S01]  /*1cb0*/  LDL R7, [R1+0xc] ;  /* 0x00000c0001077983 */ /* 0x000ea20000100800 */
[----:B------:R-:W-:Y:S02]  /*1cc0*/  ULDC UR52, c[0x0][0x224] ;  /* 0x0000890000347ab9 */ /* 0x000fe40000000800 */
[----:B------:R-:W-:-:S02]  /*1cd0*/  @!UP1 UIMAD UR4, UR50, UR52, URZ ;  /* 0x00000034320492a4 */ /* 0x000fc4000f8e023f */
[----:B------:R-:W1:Y:S02]  /*1ce0*/  S2UR UR52, SR_CTAID.Z ;  /* 0x00000000003479c3 */ /* 0x000e640000002700 */
[----:B------:R-:W-:-:S06]  /*1cf0*/  ULEA UR4, UR50, UR4, 0x7 ;  /* 0x0000000432047291 */ /* 0x000fcc000f8e383f */
[----:B--2---:R-:W1:Y:S02]  /*1d00*/  R2UR UR6, R7 ;  /* 0x00000000070673c2 */ /* 0x004e6400000e0000 */
[----:B-1----:R-:W-:-:S03]  /*1d10*/  UIMAD UR4, UR6, UR52, UR4 ;  /* 0x00000034060472a4 */ /* 0x002fc6000f8e0204 */
[----:B------:R-:W-:Y:S01]  /*1d20*/  ULDC.U8 UR6, c[0x0][0x2d8] ;  /* 0x0000b60000067ab9 */ /* 0x000fe20000000000 */
[----:B------:R-:W-:Y:S05]  /*1d30*/  BRA `(.L_x_1071) ;  /* 0x0000002000007947 */ /* 0x000fea0003800000 */
.L_x_1070:
[----:B------:R1:W2:Y:S01]  /*1d40*/  R2UR UR4, R252 ;  /* 0x00000000fc0473c2 */ /* 0x0002a200000e0000 */
[----:B------:R-:W-:-:S07]  /*1d50*/  DEPBAR.LE SB1, 0x0, {2} ;  /* 0x000090040000791a */ /* 0x000fce0000000000 */
.L_x_1071:
[----:B------:R-:W2:Y:S01]  /*1d60*/  LDL R0, [R1+0x8] ;  /* 0x0000080001007983 */ /* 0x000ea20000100800 */
[----:B------:R-:W-:Y:S01]  /*1d70*/  USHF.R.S32.HI UR9, URZ, 0x1f, UR61 ;  /* 0x0000001f3f097899 */ /* 0x000fe2000801143d */
[----:B------:R-:W-:Y:S01]  /*1d80*/  SHF.R.S32.HI R231, RZ, 0x1f, R230 ;  /* 0x0000001fffe77819 */ /* 0x000fe200000114e6 */
[----:B------:R-:W-:Y:S01]  /*1d90*/  IMAD.U32 R8, RZ, RZ, UR7 ;  /* 0x00000007ff087e24 */ /* 0x000fe2000f8e00ff */
[----:B------:R-:W1:Y:S01]  /*1da0*/  S2R R15, SR_TID.X ;  /* 0x00000000000f7919 */ /* 0x000e620000002100 */
[----:B------:R-:W-:Y:S01]  /*1db0*/  BSSY B1, `(.L_x_1067) ;  /* 0x0000969000017945 */ /* 0x000fe20003800000 */
[----:B-1----:R-:W-:-:S04]  /*1dc0*/  SHF.R.S32.HI R9, RZ, 0x1f, R15 ;  /* 0x0000001fff097819 */ /* 0x002fc8000001140f */
[----:B------:R-:W-:-:S04]  /*1dd0*/  LEA.HI R3, R9, R15, RZ, 0x2 ;  /* 0x0000000f09037211 */ /* 0x000fc800078f10ff */
[----:B------:R-:W-:-:S04]  /*1de0*/  SHF.R.S32.HI R3, RZ, 0x2, R3 ;  /* 0x00000002ff037819 */ /* 0x000fc80000011403 */
[----:B------:R-:W-:Y:S01]  /*1df0*/  SHF.R.S32.HI R17, RZ, 0x1f, R3 ;  /* 0x0000001fff117819 */ /* 0x000fe20000011403 */
[----:B--2---:R1:W2:Y:S02]  /*1e00*/  R2UR UR6, R0 ;  /* 0x00000000000673c2 */ /* 0x0042a400000e0000 */
[----:B-1----:R-:W-:Y:S01]  /*1e10*/  IADD3 R0, P0, R3, UR7, RZ ;  /* 0x0000000703007c10 */ /* 0x002fe2000ff1e0ff */
[----:B--2---:R-:W-:-:S03]  /*1e20*/  UIADD3 UR8, UP5, UP4, UR8, UR61, UR6 ;  /* 0x0000003d08087290 */ /* 0x004fc6000fcbe006 */
[----:B------:R-:W-:Y:S01]  /*1e30*/  IADD3.X R7, R17, UR28, RZ, P0, !PT ;  /* 0x0000001c11077c10 */ /* 0x000fe200087fe4ff */
[----:B------:R-:W-:Y:S01]  /*1e40*/  UIADD3 UR23, UP1, UP0, UR23, UR8, UR26 ;  /* 0x0000000817177290 */ /* 0x000fe2000f83e01a */
[----:B------:R-:W-:Y:S01]  /*1e50*/  IMAD.WIDE.U32 R4, R0, c[0x0][0x190], R230 ;  /* 0x0000640000047a25 */ /* 0x000fe200078e00e6 */
[----:B------:R-:W-:Y:S02]  /*1e60*/  USHF.R.S32.HI UR26, URZ, 0x1f, UR52 ;  /* 0x0000001f3f1a7899 */ /* 0x000fe40008011434 */
[----:B------:R-:W-:Y:S01]  /*1e70*/  ULDC.U8 UR6, c[0x0][0x2d8] ;  /* 0x0000b60000067ab9 */ /* 0x000fe20000000000 */
[----:B------:R-:W-:Y:S01]  /*1e80*/  IMAD R7, R7, c[0x0][0x190], RZ ;  /* 0x0000640007077a24 */ /* 0x000fe200078e02ff */
[----:B------:R-:W-:Y:S01]  /*1e90*/  IADD3 R6, P0, R4, UR53, RZ ;  /* 0x0000003504067c10 */ /* 0x000fe2000ff1e0ff */
[----:B------:R-:W1:Y:S02]  /*1ea0*/  R2UR UR8, R251 ;  /* 0x00000000fb0873c2 */ /* 0x000e6400000e0000 */
[----:B------:R-:W-:-:S05]  /*1eb0*/  IMAD R0, R0, c[0x0][0x194], R7 ;  /* 0x0000650000007a24 */ /* 0x000fca00078e0207 */
[----:B------:R-:W-:Y:S02]  /*1ec0*/  IADD3.X R7, R5, UR51, R0, P0, !PT ;  /* 0x0000003305077c10 */ /* 0x000fe400087fe400 */
[----:B------:R-:W-:Y:S02]  /*1ed0*/  LEA.HI R0, R9, R15, RZ, 0x5 ;  /* 0x0000000f09007211 */ /* 0x000fe400078f28ff */
[----:B------:R-:W-:Y:S02]  /*1ee0*/  IADD3 R4, P0, R230, UR25, RZ ;  /* 0x00000019e6047c10 */ /* 0x000fe4000ff1e0ff */
[----:B------:R-:W-:Y:S02]  /*1ef0*/  LOP3.LUT R9, R0, 0xffffffe0, RZ, 0xc0, !PT ;  /* 0xffffffe000097812 */ /* 0x000fe400078ec0ff */
[----:B------:R-:W-:Y:S02]  /*1f00*/  SHF.R.S32.HI R0, RZ, 0x5, R0 ;  /* 0x00000005ff007819 */ /* 0x000fe40000011400 */
[----:B------:R-:W-:Y:S01]  /*1f10*/  IADD3.X R5, R231, UR27, RZ, P0, !PT ;  /* 0x0000001be7057c10 */ /* 0x000fe200087fe4ff */
[----:B------:R-:W-:-:S04]  /*1f20*/  IMAD.IADD R15, R15, 0x1, -R9 ;  /* 0x000000010f0f7824 */ /* 0x000fc800078e0a09 */
[----:B------:R-:W-:Y:S01]  /*1f30*/  IMAD R0, R0, UR60, R15 ;  /* 0x0000003c00007c24 */ /* 0x000fe2000f8e020f */
[----:B-1----:R-:W-:Y:S01]  /*1f40*/  UIADD3.X UR8, UR15, UR9, UR8, UP5, UP4 ;  /* 0x000000090f087290 */ /* 0x002fe2000afe8408 */
[----:B------:R-:W-:-:S03]  /*1f50*/  IMAD.WIDE.U32 R4, R8, c[0x0][0x370], R4 ;  /* 0x0000dc0008047a25 */ /* 0x000fc600078e0004 */
[C---:B------:R-:W-:Y:S01]  /*1f60*/  IADD3 R11, P0, R0.reuse, UR23, RZ ;  /* 0x00000017000b7c10 */ /* 0x040fe2000ff1e0ff */
[----:B------:R-:W-:Y:S02]  /*1f70*/  UIADD3.X UR17, UR17, UR8, UR16, UP1, UP0 ;  /* 0x0000000811117290 */ /* 0x000fe40008fe0410 */
[----:B------:R-:W-:Y:S02]  /*1f80*/  UISETP.GE.AND UP0, UPT, UR20, 0x1, UPT ;  /* 0x000000011400788c */ /* 0x000fe4000bf06270 */
[----:B------:R-:W-:Y:S02]  /*1f90*/  ULDC.64 UR8, c[0x0][0x1a8] ;  /* 0x00006a0000087ab9 */ /* 0x000fe40000000a00 */
[----:B------:R-:W-:Y:S01]  /*1fa0*/  UIMAD UR8, UR26, UR8, URZ ;  /* 0x000000081a0872a4 */ /* 0x000fe2000f8e023f */
[----:B------:R-:W-:Y:S01]  /*1fb0*/  LEA.HI.X.SX32 R14, R0, UR17, 0x1, P0 ;  /* 0x00000011000e7c11 */ /* 0x000fe200080f0eff */
[----:B------:R-:W-:Y:S02]  /*1fc0*/  IMAD.U32 R0, RZ, RZ, UR52 ;  /* 0x00000034ff007e24 */ /* 0x000fe4000f8e00ff */
[----:B------:R-:W-:-:S02]  /*1fd0*/  UIMAD UR16, UR52, UR9, UR8 ;  /* 0x00000009341072a4 */ /* 0x000fc4000f8e0208 */
[----:B------:R-:W-:Y:S01]  /*1fe0*/  IMAD.WIDE.U32 R6, R0, c[0x0][0x1a8], R6 ;  /* 0x00006a0000067a25 */ /* 0x000fe200078e0006 */
[----:B------:R-:W-:Y:S02]  /*1ff0*/  ULDC.64 UR8, c[0x0][0x378] ;  /* 0x0000de0000087ab9 */ /* 0x000fe40000000a00 */
[----:B------:R-:W-:Y:S02]  /*2000*/  UIMAD UR8, UR26, UR8, URZ ;  /* 0x000000081a0872a4 */ /* 0x000fe4000f8e023f */
[----:B------:R-:W-:Y:S01]  /*2010*/  IADD3 R7, R7, UR16, RZ ;  /* 0x0000001007077c10 */ /* 0x000fe2000fffe0ff */
[----:B------:R-:W-:Y:S01]  /*2020*/  UMOV UR26, 0x4 ;  /* 0x00000004001a7882 */ /* 0x000fe20000000000 */
[C---:B------:R-:W-:Y:S01]  /*2030*/  LEA R12, P2, R6.reuse, c[0x0][0x160], 0x1 ;  /* 0x00005800060c7a11 */ /* 0x040fe200078408ff */
[----:B------:R-:W-:Y:S02]  /*2040*/  UIMAD UR15, UR52, UR9, UR8 ;  /* 0x00000009340f72a4 */ /* 0x000fe4000f8e0208 */
[----:B------:R-:W-:Y:S01]  /*2050*/  ULDC.64 UR16, c[0x0][0x3c8] ;  /* 0x0000f20000107ab9 */ /* 0x000fe20000000a00 */
[----:B------:R-:W-:Y:S01]  /*2060*/  LEA.HI.X R13, R6, c[0x0][0x164], R7, 0x1, P2 ;  /* 0x00005900060d7a11 */ /* 0x000fe200010f0c07 */
[----:B------:R-:W-:-:S02]  /*2070*/  ULDC.64 UR8, c[0x0][0x370] ;  /* 0x0000dc0000087ab9 */ /* 0x000fc40000000a00 */
[----:B------:R-:W-:-:S04]  /*2080*/  UIMAD UR8, UR28, UR8, URZ ;  /* 0x000000081c0872a4 */ /* 0x000fc8000f8e023f */
[----:B------:R-:W-:Y:S02]  /*2090*/  UIMAD UR9, UR7, UR9, UR8 ;  /* 0x00000009070972a4 */ /* 0x000fe4000f8e0208 */
[----:B------:R-:W-:Y:S02]  /*20a0*/  UIADD3 UR8, UR7, UR4, URZ ;  /* 0x0000000407087290 */ /* 0x000fe4000fffe03f */
[----:B------:R-:W-:Y:S02]  /*20b0*/  UIADD3 UR4, UR7, UR14, URZ ;  /* 0x0000000e07047290 */ /* 0x000fe4000fffe03f */
[----:B------:R-:W-:Y:S01]  /*20c0*/  IADD3 R5, R5, UR9, RZ ;  /* 0x0000000905057c10 */ /* 0x000fe2000fffe0ff */
[----:B------:R-:W-:Y:S02]  /*20d0*/  ULEA.HI.SX32 UR7, UR46, 0xffffffff, 0x19 ;  /* 0xffffffff2e077891 */ /* 0x000fe4000f8fca3f */
[----:B------:R-:W-:Y:S02]  /*20e0*/  UIMAD.WIDE UR8, UR8, UR26, UR16 ;  /* 0x0000001a080872a5 */ /* 0x000fe4000f8e0210 */
[----:B------:R-:W-:-:S04]  /*20f0*/  IMAD.WIDE.U32 R4, R0, c[0x0][0x378], R4 ;  /* 0x0000de0000047a25 */ /* 0x000fc800078e0004 */
[----:B------:R-:W-:Y:S01]  /*2100*/  IMAD R0, R17, c[0x0][0x370], RZ ;  /* 0x0000dc0011007a24 */ /* 0x000fe200078e02ff */
[----:B------:R-:W-:Y:S01]  /*2110*/  IADD3 R5, R5, UR15, RZ ;  /* 0x0000000f05057c10 */ /* 0x000fe2000fffe0ff */
[----:B------:R-:W-:Y:S02]  /*2120*/  ULDC.64 UR14, c[0x0][0x200] ;  /* 0x00008000000e7ab9 */ /* 0x000fe40000000a00 */
[C---:B------:R-:W-:Y:S01]  /*2130*/  IMAD R0, R3.reuse, c[0x0][0x374], R0 ;  /* 0x0000dd0003007a24 */ /* 0x040fe200078e0200 */
[----:B------:R-:W-:Y:S01]  /*2140*/  UIMAD.WIDE UR14, UR4, UR26, UR14 ;  /* 0x0000001a040e72a5 */ /* 0x000fe2000f8e020e */
        /* <DEDUP_REMOVED lines=9> */
[----:B------:R-:W-:Y:S01]  /*21e0*/  ULEA.HI UR4, UR7, UR7, URZ, 0x1 ;  /* 0x0000000707047291 */ /* 0x000fe2000f8f083f */
[----:B------:R-:W-:Y:S01]  /*21f0*/  IMAD.SHL.U32 R0, R242, 0x2, RZ ;  /* 0x00000002f2007824 */ /* 0x000fe200078e00ff */
[----:B------:R-:W-:Y:S01]  /*2200*/  UMOV UR26, UR8 ;  /* 0x00000008001a7c82 */ /* 0x000fe20008000000 */
[----:B------:R-:W-:Y:S01]  /*2210*/  BSSY B0, `(.L_x_1073) ;  /* 0x000001d000007945 */ /* 0x000fe20003800000 */
[----:B------:R-:W-:Y:S01]  /*2220*/  ULOP3.LUT UR4, UR4, 0xfffffffe, URZ, 0xc0, !UPT ;  /* 0xfffffffe04047892 */ /* 0x000fe2000f8ec03f */
[----:B------:R-:W-:Y:S01]  /*2230*/  MOV R226, R12 ;  /* 0x0000000c00e27202 */ /* 0x000fe20000000f00 */
[----:B------:R-:W-:Y:S01]  /*2240*/  UMOV UR25, UR9 ;  /* 0x0000000900197c82 */ /* 0x000fe20008000000 */
[----:B------:R-:W-:Y:S01]  /*2250*/  IMAD.MOV.U32 R227, RZ, RZ, R13 ;  /* 0x000000ffffe37224 */ /* 0x000fe200078e000d */
[----:B------:R-:W-:Y:S01]  /*2260*/  UIADD3 UR4, UR7, -UR4, URZ ;  /* 0x8000000407047290 */ /* 0x000fe2000fffe03f */
[----:B------:R-:W-:Y:S01]  /*2270*/  MOV R224, R8 ;  /* 0x0000000800e07202 */ /* 0x000fe20000000f00 */
[----:B------:R-:W-:Y:S01]  /*2280*/  UMOV UR8, UR14 ;  /* 0x0000000e00087c82 */ /* 0x000fe20008000000 */
[----:B------:R-:W-:Y:S01]  /*2290*/  IMAD.MOV.U32 R225, RZ, RZ, R9 ;  /* 0x000000ffffe17224 */ /* 0x000fe200078e0009 */
[----:B------:R-:W-:Y:S01]  /*22a0*/  @P0 BAR.SYNC.DEFER_BLOCKING 0x0 ;  /* 0x0000000000000b1d */ /* 0x000fe20000010000 */
[----:B------:R-:W-:Y:S01]  /*22b0*/  UISETP.NE.AND UP0, UPT, UR4, 0x1, UPT ;  /* 0x000000010400788c */ /* 0x000fe2000bf05270 */
[----:B------:R-:W-:Y:S01]  /*22c0*/  MOV R228, R5 ;  /* 0x0000000500e47202 */ /* 0x000fe20000000f00 */
[----:B------:R-:W-:Y:S01]  /*22d0*/  UIMAD UR4, UR7, -0x80, UR20 ;  /* 0xffffff80070478a4 */ /* 0x000fe2000f8e0214 */
[----:B------:R-:W-:-:S02]  /*22e0*/  IMAD.MOV.U32 R223, RZ, RZ, R4 ;  /* 0x000000ffffdf7224 */ /* 0x000fc400078e0004 */
[----:B------:R-:W-:-:S03]  /*22f0*/  UMOV UR9, UR15 ;  /* 0x0000000f00097c82 */ /* 0x000fc60008000000 */
        /* <DEDUP_REMOVED lines=14> */
.L_x_1074:
[----:B------:R-:W-:Y:S05]  /*23e0*/  BSYNC B0 ;  /* 0x0000000000007941 */ /* 0x000fea0003800000 */
.L_x_1073:
        /* <DEDUP_REMOVED lines=16> */
.L_x_1076:
[----:B------:R-:W-:Y:S05]  /*24f0*/  BSYNC B0 ;  /* 0x0000000000007941 */ /* 0x000fea0003800000 */
.L_x_1075:
        /* <DEDUP_REMOVED lines=20> */
.L_x_1078:
[----:B------:R-:W-:Y:S05]  /*2640*/  BSYNC B0 ;  /* 0x0000000000007941 */ /* 0x000fea0003800000 */
.L_x_1077:
        /* <DEDUP_REMOVED lines=20> */
.L_x_1080:
[----:B------:R-:W-:Y:S05]  /*2790*/  BSYNC B0 ;  /* 0x0000000000007941 */ /* 0x000fea0003800000 */
.L_x_1079:
        /* <DEDUP_REMOVED lines=55> */
.L_x_1082:
[----:B------:R-:W-:Y:S05]  /*2b10*/  BSYNC B0 ;  /* 0x0000000000007941 */ /* 0x000fea0003800000 */
.L_x_1081:
        /* <DEDUP_REMOVED lines=21> */
.L_x_1084:
[----:B------:R-:W-:Y:S05]  /*2c70*/  BSYNC B0 ;  /* 0x0000000000007941 */ /* 0x000fea0003800000 */
.L_x_1083:
        /* <DEDUP_REMOVED lines=33> */
.L_x_1086:
[----:B------:R-:W-:Y:S05]  /*2e90*/  BSYNC B0 ;  /* 0x0000000000007941 */ /* 0x000fea0003800000 */
.L_x_1085:
        /* <DEDUP_REMOVED lines=19> */
.L_x_1088:
[----:B------:R-:W-:Y:S05]  /*2fd0*/  BSYNC B0 ;  /* 0x0000000000007941 */ /* 0x000fea0003800000 */
.L_x_1087:
[----:B------:R-:W-:Y:S01]  /*2fe0*/  ULDC.64 UR16, c[0x0][0x318] ;  /* 0x0000c60000107ab9 */ /* 0x000fe20000000a00 */
[----:B------:R-:W1:Y:S01]  /*2ff0*/  S2R R3, SR_TID.X ;  /* 0x0000000000037919 */ /* 0x000e620000002100 */
[----:B------:R-:W-:Y:S01]  /*3000*/  UISETP.NE.U32.AND UP1, UPT, URZ, UR16, UPT ;  /* 0x000000103f00728c */ /* 0x000fe2000bf25070 */
[----:B-1234-:R-:W-:Y:S01]  /*3010*/  IMAD.U32 R0, RZ, RZ, UR12 ;  /* 0x0000000cff007e24 */ /* 0x01efe2000f8e00ff */
[----:B------:R-:W-:Y:S01]  /*3020*/  USHF.R.S32.HI UR13, URZ, 0x1f, UR52 ;  /* 0x0000001f3f0d7899 */ /* 0x000fe20008011434 */
[----:B------:R-:W1:Y:S01]  /*3030*/  R2UR UR22, R247 ;  /* 0x00000000f71673c2 */ /* 0x000e6200000e0000 */
[----:B------:R-:W-:Y:S02]  /*3040*/  UISETP.NE.AND.EX UP1, UPT, URZ, UR17, UPT, UP1 ;  /* 0x000000113f00728c */ /* 0x000fe4000bf25310 */
[----:B------:R-:W-:Y:S01]  /*3050*/  ULDC.64 UR18, c[0x0][0x320] ;  /* 0x0000c80000127ab9 */ /* 0x000fe20000000a00 */
[----:B------:R-:W-:Y:S01]  /*3060*/  IMAD.MOV.U32 R6, RZ, RZ, c[0x0][0x308] ;  /* 0x0000c200ff067624 */ /* 0x000fe200078e00ff */
[----:B------:R-:W0:Y:S02]  /*3070*/  LDGDEPBAR ;  /* 0x00000000000079af */ /* 0x000e240000000000 */
[----:B------:R-:W-:Y:S01]  /*3080*/  PLOP3.LUT P1, PT, PT, PT, UP1, 0x80, 0x0 ;  /* 0x000000000000781c */ /* 0x000fe20003f2f018 */
[----:B------:R-:W2:Y:S04]  /*3090*/  R2UR UR21, R249 ;  /* 0x00000000f91573c2 */ /* 0x000ea800000e0000 */
[----:B------:R-:W-:-:S02]  /*30a0*/  @UP1 UIMAD UR4, UR56, UR18, URZ ;  /* 0x00000012380412a4 */ /* 0x000fc4000f8e023f */
[----:B------:R-:W-:Y:S02]  /*30b0*/  @UP1 UMOV UR14, UR52 ;  /* 0x00000034000e1c82 */ /* 0x000fe40008000000 */
[----:B------:R-:W-:Y:S02]  /*30c0*/  @UP1 UMOV UR15, UR13 ;  /* 0x0000000d000f1c82 */ /* 0x000fe40008000000 */
[----:B------:R-:W-:Y:S02]  /*30d0*/  @UP1 UIMAD.WIDE.U32 UR14, UR50, UR18, UR14 ;  /* 0x00000012320e12a5 */ /* 0x000fe4000f8e000e */
[----:B------:R-:W-:Y:S01]  /*30e0*/  @UP1 UIMAD UR19, UR50, UR19, UR4 ;  /* 0x00000013321312a4 */ /* 0x000fe2000f8e0204 */
[----:B------:R-:W-:Y:S01]  /*30f0*/  IMAD.SHL.U32 R3, R3, 0x2, RZ ;  /* 0x0000000203037824 */ /* 0x000fe200078e00ff */
[----:B------:R-:W-:Y:S02]  /*3100*/  @UP1 ULEA UR16, UP0, UR14, UR16, 0x2 ;  /* 0x000000100e101291 */ /* 0x000fe4000f80103f */
[----:B------:R-:W-:-:S02]  /*3110*/  @UP1 UIADD3 UR19, UR15, UR19, URZ ;  /* 0x000000130f131290 */ /* 0x000fc4000fffe03f */
[----:B------:R-:W-:Y:S02]  /*3120*/  LOP3.LUT R3, R3, 0x6, RZ, 0xc0, !PT ;  /* 0x0000000603037812 */ /* 0x000fe400078ec0ff */
[----:B------:R-:W-:Y:S01]  /*3130*/  @UP1 ULEA.HI.X UR17, UR14, UR17, UR19, 0x2, UP0 ;  /* 0x000000110e111291 */ /* 0x000fe200080f1413 */
[----:B------:R-:W-:Y:S01]  /*3140*/  IMAD.U32 R4, RZ, RZ, UR16 ;  /* 0x00000010ff047e24 */ /* 0x000fe2000f8e00ff */
[----:B------:R-:W-:-:S04]  /*3150*/  LEA R3, R240, R3, 0x6 ;  /* 0x00000003f0037211 */ /* 0x000fc800078e30ff */
[----:B------:R-:W-:Y:S02]  /*3160*/  IMAD.U32 R5, RZ, RZ, UR17 ;  /* 0x00000011ff057e24 */ /* 0x000fe4000f8e00ff */
[----:B------:R-:W-:-:S03]  /*3170*/  IMAD R0, R0, 0x80, R3 ;  /* 0x0000008000007824 */ /* 0x000fc600078e0203 */
[----:B------:R-:W3:Y:S02]  /*3180*/  @P1 LDG.E R4, [R4.64] ;  /* 0x0000003004041981 */ /* 0x000ee4000c1e1900 */
[----:B------:R-:W-:Y:S02]  /*3190*/  IADD3 R8, R238, -UR20, -R0 ;  /* 0x80000014ee087c10 */ /* 0x000fe4000fffe800 */
[----:B------:R-:W3:Y:S01]  /*31a0*/  @P1 MUFU.RCP R0, c[0x0][0x238] ;  /* 0x00008e0000001b08 */ /* 0x000ee20000001000 */
[----:B------:R-:W-:Y:S02]  /*31b0*/  IMAD.MOV.U32 R7, RZ, RZ, c[0x0][0x30c] ;  /* 0x0000c300ff077624 */ /* 0x000fe400078e00ff */
[----:B---3--:R-:W-:-:S04]  /*31c0*/  @P1 FMUL.FTZ R4, R4, R0 ;  /* 0x0000000004041220 */ /* 0x008fc80000410000 */
[----:B------:R3:W4:Y:S02]  /*31d0*/  @P1 R2UR UR13, R4 ;  /* 0x00000000040d13c2 */ /* 0x00072400000e0000 */
[----:B---3--:R3:W1:Y:S04]  /*31e0*/  LDG.E.64 R4, [R6.64+0x8] ;  /* 0x0000083006047981 */ /* 0x008668000c1e1b00 */
[----:B---3--:R-:W3:Y:S01]  /*31f0*/  LDG.E.64 R6, [R6.64] ;  /* 0x0000003006067981 */ /* 0x008ee2000c1e1b00 */
[----:B------:R-:W-:Y:S02]  /*3200*/  SHF.R.S32.HI R0, RZ, 0x1f, R15 ;  /* 0x0000001fff007819 */ /* 0x000fe4000001140f */
[C---:B------:R-:W-:Y:S02]  /*3210*/  IADD3 R3, R142.reuse, 0x1000, RZ ;  /* 0x000010008e037810 */ /* 0x040fe40007ffe0ff */
[----:B------:R-:W-:-:S02]  /*3220*/  SHF.L.U32 R134, R142, 0x1, RZ ;  /* 0x000000018e867819 */ /* 0x000fc400000006ff */
[----:B------:R-:W-:Y:S01]  /*3230*/  SEL R130, R3, R142, !P0 ;  /* 0x0000008e03827207 */ /* 0x000fe20004000000 */
[----:B------:R-:W-:Y:S01]  /*3240*/  CS2R R94, SRZ ;  /* 0x00000000005e7805 */ /* 0x000fe2000001ff00 */
[----:B------:R-:W-:Y:S01]  /*3250*/  MOV R229, R212 ;  /* 0x000000d400e57202 */ /* 0x000fe20000000f00 */
        /* <DEDUP_REMOVED lines=16> */
[----:B------:R-:W-:Y:S01]  /*3360*/  IADD3 R241, R8, UR5, RZ ;  /* 0x0000000508f17c10 */ /* 0x000fe2000fffe0ff */
[----:B------:R-:W-:Y:S01]  /*3370*/  IMAD.IADD R135, R134, 0x1, R137 ;  /* 0x0000000186877824 */ /* 0x000fe200078e0289 */
[----:B------:R-:W-:-:S02]  /*3380*/  UMOV UR4, URZ ;  /* 0x0000003f00047c82 */ /* 0x000fc40008000000 */
[----:B----4-:R-:W-:Y:S01]  /*3390*/  @UP1 UMOV UR4, UR13 ;  /* 0x0000000d00041c82 */ /* 0x010fe20008000000 */
[----:B-1----:R-:W-:-:S04]  /*33a0*/  IADD3 R232, P2, P1, R4, UR22, R15 ;  /* 0x0000001604e87c10 */ /* 0x002fc8000f95e00f */
[----:B--2---:R-:W-:Y:S02]  /*33b0*/  IADD3.X R4, R5, UR21, R0, P2, P1 ;  /* 0x0000001505047c10 */ /* 0x004fe400097e2400 */
[----:B------:R-:W-:Y:S01]  /*33c0*/  IADD3 R0, R136, 0x1000, RZ ;  /* 0x0000100088007810 */ /* 0x000fe20007ffe0ff */
[----:B---3--:R-:W1:Y:S08]  /*33d0*/  R2UR UR14, R6 ;  /* 0x00000000060e73c2 */ /* 0x008e7000000e0000 */
[----:B------:R-:W2:Y:S01]  /*33e0*/  R2UR UR28, R7 ;  /* 0x00000000071c73c2 */ /* 0x000ea200000e0000 */
[----:B------:R-:W-:Y:S01]  /*33f0*/  SEL R0, R0, R136, !P0 ;  /* 0x0000008800007207 */ /* 0x000fe20004000000 */
[----:B------:R-:W-:-:S04]  /*3400*/  IMAD.WIDE.U32 R232, R232, -0x2daee0ad, RZ ;  /* 0xd2511f53e8e87825 */ /* 0x000fc800078e00ff */
        /* <DEDUP_REMOVED lines=14> */
.L_x_1091:
[----:B------:R-:W-:Y:S01]  /*34f0*/  LOP3.LUT R120, R232, UR46, RZ, 0x3c, !PT ;  /* 0x0000002ee8787c12 */ /* 0x000fe2000f8e3cff */
[----:B------:R-:W-:Y:S01]  /*3500*/  IMAD.U32 R0, RZ, RZ, UR7 ;  /* 0x00000007ff007e24 */ /* 0x000fe2000f8e00ff */
[----:B------:R-:W0:Y:S01]  /*3510*/  LDGDEPBAR ;  /* 0x00000000000079af */ /* 0x000e220000000000 */
[----:B------:R-:W-:Y:S01]  /*3520*/  IMAD.IADD R112, R137, 0x1, R130 ;  /* 0x0000000189707824 */ /* 0x000fe200078e0282 */
[----:B------:R-:W-:Y:S01]  /*3530*/  USHF.L.U32 UR24, UR12, 0x7, URZ ;  /* 0x000000070c187899 */ /* 0x000fe2000800063f */
[----:B------:R-:W-:Y:S01]  /*3540*/  IMAD R0, R0, 0x80, R241 ;  /* 0x0000008000007824 */ /* 0x000fe200078e02f1 */
[----:B------:R-:W-:Y:S02]  /*3550*/  UISETP.GE.AND UP1, UPT, UR7, 0x1, UPT ;  /* 0x000000010700788c */ /* 0x000fe4000bf26270 */
[----:B------:R-:W-:Y:S02]  /*3560*/  UIADD3 UR24, UR24, 0x80, URZ ;  /* 0x0000008018187890 */ /* 0x000fe4000fffe03f */
[----:B------:R-:W-:Y:S02]  /*3570*/  IADD3 R4, R0, 0x48, RZ ;  /* 0x0000004800047810 */ /* 0x000fe40007ffe0ff */
[----:B------:R-:W-:Y:S01]  /*3580*/  IABS R5, R0 ;  /* 0x0000000000057213 */ /* 0x000fe20000000000 */
[----:B------:R-:W-:Y:S01]  /*3590*/  UISETP.GE.AND UP0, UPT, UR24, UR5, UPT ;  /* 0x000000051800728c */ /* 0x000fe2000bf06270 */
[----:B------:R-:W-:Y:S02]  /*35a0*/  ISETP.GE.AND P0, PT, R4, RZ, PT ;  /* 0x000000ff0400720c */ /* 0x000fe40003f06270 */
[C---:B------:R-:W-:Y:S01]  /*35b0*/  IADD3 R8, R0.reuse, 0x47, RZ ;  /* 0x0000004700087810 */ /* 0x040fe20007ffe0ff */
[----:B------:R-:W-:Y:S01]  /*35c0*/  IMAD.MOV.U32 R6, RZ, RZ, R5 ;  /* 0x000000ffff067224 */ /* 0x000fe200078e0005 */
[C---:B------:R-:W-:Y:S02]  /*35d0*/  IADD3 R5, R0.reuse, 0x8, RZ ;  /* 0x0000000800057810 */ /* 0x040fe40007ffe0ff */
[C---:B------:R-:W-:Y:S01]  /*35e0*/  IADD3 R9, R0.reuse, 0x3f, RZ ;  /* 0x0000003f00097810 */ /* 0x040fe20007ffe0ff */
[----:B------:R1:W-:Y:S01]  /*35f0*/  I2F R164, R6 ;  /* 0x0000000600a47306 */ /* 0x0003e20000201400 */
[----:B------:R-:W-:Y:S02]  /*3600*/  ISETP.GE.AND P1, PT, R5, RZ, PT ;  /* 0x000000ff0500720c */ /* 0x000fe40003f26270 */
[----:B------:R-:W-:Y:S02]  /*3610*/  ISETP.GE.AND P2, PT, R9, RZ, PT ;  /* 0x000000ff0900720c */ /* 0x000fe40003f46270 */
[C---:B------:R-:W-:Y:S02]  /*3620*/  IADD3 R7, R0.reuse, 0x7, RZ ;  /* 0x0000000700077810 */ /* 0x040fe40007ffe0ff */
[C---:B------:R-:W-:Y:S02]  /*3630*/  IADD3 R12, R0.reuse, 0x38, RZ ;  /* 0x00000038000c7810 */ /* 0x040fe40007ffe0ff */
[C---:B------:R-:W-:Y:S02]  /*3640*/  @!P0 IADD3 R4, -R0.reuse, -0x48, RZ ;  /* 0xffffffb800048810 */ /* 0x040fe40007ffe1ff */
[C---:B------:R-:W-:Y:S02]  /*3650*/  IADD3 R20, R0.reuse, -0x8, RZ ;  /* 0xfffffff800147810 */ /* 0x040fe40007ffe0ff */
[C---:B------:R-:W-:Y:S01]  /*3660*/  IADD3 R24, R0.reuse, 0x37, RZ ;  /* 0x0000003700187810 */ /* 0x040fe20007ffe0ff */
[----:B------:R2:W-:Y:S01]  /*3670*/  I2F R161, R4 ;  /* 0x0000000400a17306 */ /* 0x0005e20000201400 */
[C---:B------:R-:W-:Y:S02]  /*3680*/  @!P1 IADD3 R5, -R0.reuse, -0x8, RZ ;  /* 0xfffffff800059810 */ /* 0x040fe40007ffe1ff */
[----:B------:R-:W-:Y:S02]  /*3690*/  @!P2 IADD3 R9, -R0, -0x3f, RZ ;  /* 0xffffffc10009a810 */ /* 0x000fe40007ffe1ff */
[----:B------:R-:W-:Y:S02]  /*36a0*/  ISETP.GE.AND P2, PT, R20, RZ, PT ;  /* 0x000000ff1400720c */ /* 0x000fe40003f46270 */
[C---:B------:R-:W-:Y:S02]  /*36b0*/  IADD3 R28, R0.reuse, -0x9, RZ ;  /* 0xfffffff7001c7810 */ /* 0x040fe40007ffe0ff */
[C---:B------:R-:W-:Y:S01]  /*36c0*/  IADD3 R36, R0.reuse, -0x10, RZ ;  /* 0xfffffff000247810 */ /* 0x040fe20007ffe0ff */
[----:B------:R3:W2:Y:S01]  /*36d0*/  I2F R213, R5 ;  /* 0x0000000500d57306 */ /* 0x0006a20000201400 */
[C---:B-1----:R-:W-:Y:S02]  /*36e0*/  IADD3 R6, R0.reuse, -0x1, RZ ;  /* 0xffffffff00067810 */ /* 0x042fe40007ffe0ff */
[----:B------:R-:W-:Y:S02]  /*36f0*/  IADD3 R37, R0, 0x30, RZ ;  /* 0x0000003000257810 */ /* 0x000fe40007ffe0ff */
[----:B------:R-:W-:Y:S02]  /*3700*/  ISETP.GE.AND P1, PT, R6, RZ, PT ;  /* 0x000000ff0600720c */ /* 0x000fe40003f26270 */
[----:B------:R-:W-:Y:S02]  /*3710*/  ISETP.GE.AND P5, PT, R37, RZ, PT ;  /* 0x000000ff2500720c */ /* 0x000fe40003fa6270 */
[----:B------:R-:W-:Y:S01]  /*3720*/  @!P2 IADD3 R20, -R0, 0x8, RZ ;  /* 0x000000080014a810 */ /* 0x000fe20007ffe1ff */
[----:B------:R-:W-:Y:S01]  /*3730*/  I2F R162, R9 ;  /* 0x0000000900a27306 */ /* 0x000fe20000201400 */
[----:B------:R-:W-:Y:S02]  /*3740*/  ISETP.GE.AND P2, PT, R36, RZ, PT ;  /* 0x000000ff2400720c */ /* 0x000fe40003f46270 */
[C---:B------:R-:W-:Y:S02]  /*3750*/  IADD3 R44, R0.reuse, -0x11, RZ ;  /* 0xffffffef002c7810 */ /* 0x040fe40007ffe0ff */
[----:B--2---:R-:W-:Y:S02]  /*3760*/  IADD3 R4, R0, 0x40, RZ ;  /* 0x0000004000047810 */ /* 0x004fe40007ffe0ff */
[----:B------:R-:W-:Y:S02]  /*3770*/  ISETP.GE.AND P4, PT, R44, RZ, PT ;  /* 0x000000ff2c00720c */ /* 0x000fe40003f86270 */
[----:B------:R-:W-:Y:S01]  /*3780*/  ISETP.GE.AND P0, PT, R4, RZ, PT ;  /* 0x000000ff0400720c */ /* 0x000fe20003f06270 */
[----:B------:R-:W-:Y:S01]  /*3790*/  I2F R165, R20 ;  /* 0x0000001400a57306 */ /* 0x000fe20000201400 */
[----:B------:R-:W-:Y:S02]  /*37a0*/  @!P1 IADD3 R6, -R0, 0x1, RZ ;  /* 0x0000000100069810 */ /* 0x000fe40007ffe1ff */
[----:B------:R-:W-:Y:S01]  /*37b0*/  ISETP.GE.AND P1, PT, R8, RZ, PT ;  /* 0x000000ff0800720c */ /* 0x000fe20003f26270 */
[----:B---3--:R-:W-:Y:S01]  /*37c0*/  IMAD.U32 R5, RZ, RZ, UR25 ;  /* 0x00000019ff057e24 */ /* 0x008fe2000f8e00ff */
[C---:B------:R-:W-:Y:S02]  /*37d0*/  @!P2 IADD3 R36, -R0.reuse, 0x10, RZ ;  /* 0x000000100024a810 */ /* 0x040fe40007ffe1ff */
[C---:B------:R-:W-:Y:S02]  /*37e0*/  @!P5 IADD3 R37, -R0.reuse, -0x30, RZ ;  /* 0xffffffd00025d810 */ /* 0x040fe40007ffe1ff */
[C---:B------:R-:W-:Y:S01]  /*37f0*/  IADD3 R52, R0.reuse, 0x2f, RZ ;  /* 0x0000002f00347810 */ /* 0x040fe20007ffe0ff */
[----:B------:R-:W-:Y:S01]  /*3800*/  I2F R174, R36 ;  /* 0x0000002400ae7306 */ /* 0x000fe20000201400 */
[C---:B------:R-:W-:Y:S02]  /*3810*/  @!P4 IADD3 R44, -R0.reuse, 0x11, RZ ;  /* 0x00000011002cc810 */ /* 0x040fe40007ffe1ff */
[C---:B------:R-:W-:Y:S02]  /*3820*/  @!P0 IADD3 R4, -R0.reuse, -0x40, RZ ;  /* 0xffffffc000048810 */ /* 0x040fe40007ffe1ff */
[C---:B------:R-:W-:Y:S02]  /*3830*/  IADD3 R113, R0.reuse, 0x27, RZ ;  /* 0x0000002700717810 */ /* 0x040fe40007ffe0ff */
[----:B------:R-:W-:Y:S02]  /*3840*/  ISETP.GE.AND P0, PT, R7, RZ, PT ;  /* 0x000000ff0700720c */ /* 0x000fe40003f06270 */
[----:B------:R-:W-:Y:S01]  /*3850*/  @!P1 IADD3 R8, -R0, -0x47, RZ ;  /* 0xffffffb900089810 */ /* 0x000fe20007ffe1ff */
[----:B------:R1:W2:Y:S01]  /*3860*/  I2F R163, R4 ;  /* 0x0000000400a37306 */ /* 0x0002a20000201400 */
[----:B------:R-:W-:Y:S02]  /*3870*/  ISETP.GE.AND P1, PT, R24, RZ, PT ;  /* 0x000000ff1800720c */ /* 0x000fe40003f26270 */
[C---:B------:R-:W-:Y:S02]  /*3880*/  IADD3 R56, R0.reuse, 0x28, RZ ;  /* 0x0000002800387810 */ /* 0x040fe40007ffe0ff */
[----:B------:R-:W-:Y:S02]  /*3890*/  IADD3 R126, R0, 0x18, RZ ;  /* 0x00000018007e7810 */ /* 0x000fe40007ffe0ff */
[----:B------:R-:W-:Y:S02]  /*38a0*/  ISETP.GE.AND P3, PT, R56, RZ, PT ;  /* 0x000000ff3800720c */ /* 0x000fe40003f66270 */
[C---:B------:R-:W-:Y:S01]  /*38b0*/  IADD3 R116, R0.reuse, -0x18, RZ ;  /* 0xffffffe800747810 */ /* 0x040fe20007ffe0ff */
[----:B------:R-:W3:Y:S01]  /*38c0*/  I2F R166, R6 ;  /* 0x0000000600a67306 */ /* 0x000ee20000201400 */
[C---:B------:R-:W-:Y:S02]  /*38d0*/  @!P0 IADD3 R7, -R0.reuse, -0x7, RZ ;  /* 0xfffffff900078810 */ /* 0x040fe40007ffe1ff */
[C---:B------:R-:W-:Y:S02]  /*38e0*/  IADD3 R117, R0.reuse, -0x19, RZ ;  /* 0xffffffe700757810 */ /* 0x040fe40007ffe0ff */
[----:B------:R-:W-:Y:S02]  /*38f0*/  @!P1 IADD3 R24, -R0, -0x37, RZ ;  /* 0xffffffc900189810 */ /* 0x000fe40007ffe1ff */
[----:B------:R-:W-:Y:S02]  /*3900*/  ISETP.GE.AND P1, PT, R52, RZ, PT ;  /* 0x000000ff3400720c */ /* 0x000fe40003f26270 */
[----:B------:R-:W-:Y:S01]  /*3910*/  ISETP.GE.AND P6, PT, R116, RZ, PT ;  /* 0x000000ff7400720c */ /* 0x000fe20003fc6270 */
[----:B------:R-:W2:Y:S01]  /*3920*/  I2F R214, R7 ;  /* 0x0000000700d67306 */ /* 0x000ea20000201400 */
[----:B------:R-:W-:Y:S02]  /*3930*/  ISETP.GE.AND P2, PT, R117, RZ, PT ;  /* 0x000000ff7500720c */ /* 0x000fe40003f46270 */
[C---:B------:R-:W-:Y:S01]  /*3940*/  @!P3 IADD3 R56, -R0.reuse, -0x28, RZ ;  /* 0xffffffd80038b810 */ /* 0x040fe20007ffe1ff */
[----:B-1----:R-:W-:Y:S01]  /*3950*/  IMAD.U32 R4, RZ, RZ, UR26 ;  /* 0x0000001aff047e24 */ /* 0x002fe2000f8e00ff */
[C---:B------:R-:W-:Y:S02]  /*3960*/  IADD3 R152, R0.reuse, 0xf, RZ ;  /* 0x0000000f00987810 */ /* 0x040fe40007ffe0ff */
[----:B------:R-:W-:Y:S02]  /*3970*/  IADD3 R118, R0, -0x20, RZ ;  /* 0xffffffe000767810 */ /* 0x000fe40007ffe0ff */
[----:B------:R-:W-:Y:S01]  /*3980*/  LEA R114, P0, R238, R4, 0x2 ;  /* 0x00000004ee727211 */ /* 0x000fe200078010ff */
[----:B------:R-:W1:Y:S01]  /*3990*/  I2F R182, R8 ;  /* 0x0000000800b67306 */ /* 0x000e620000201400 */
[----:B------:R-:W-:Y:S02]  /*39a0*/  @!P1 IADD3 R52, -R0, -0x2f, RZ ;  /* 0xffffffd100349810 */ /* 0x000fe40007ffe1ff */
[----:B------:R-:W-:Y:S02]  /*39b0*/  LEA.HI.X.SX32 R115, R238, R5, 0x2, P0 ;  /* 0x00000005ee737211 */ /* 0x000fe400000f16ff */
[----:B------:R-:W-:Y:S02]  /*39c0*/  ISETP.GE.AND P0, PT, R12, RZ, PT ;  /* 0x000000ff0c00720c */ /* 0x000fe40003f06270 */
[C---:B------:R-:W-:Y:S02]  /*39d0*/  IADD3 R119, R0.reuse, -0x21, RZ ;  /* 0xffffffdf00777810 */ /* 0x040fe40007ffe0ff */
[C---:B------:R-:W-:Y:S01]  /*39e0*/  IADD3 R125, R0.reuse, 0x20, RZ ;  /* 0x00000020007d7810 */ /* 0x040fe20007ffe0ff */
[----:B------:R-:W-:Y:S01]  /*39f0*/  I2F R172, R52 ;  /* 0x0000003400ac7306 */ /* 0x000fe20000201400 */
[C---:B------:R-:W-:Y:S02]  /*3a00*/  IADD3 R124, R0.reuse, 0x1f, RZ ;  /* 0x0000001f007c7810 */ /* 0x040fe40007ffe0ff */
[C---:B------:R-:W-:Y:S02]  /*3a10*/  IADD3 R147, R0.reuse, -0x28, RZ ;  /* 0xffffffd800937810 */ /* 0x040fe40007ffe0ff */
[----:B------:R-:W-:Y:S02]  /*3a20*/  IADD3 R148, R0, 0x17, RZ ;  /* 0x0000001700947810 */ /* 0x000fe40007ffe0ff */
[----:B------:R-:W-:Y:S02]  /*3a30*/  ISETP.GE.AND P5, PT, R118, RZ, PT ;  /* 0x000000ff7600720c */ /* 0x000fe40003fa6270 */
[----:B------:R-:W-:Y:S01]  /*3a40*/  @!P0 IADD3 R12, -R0, -0x38, RZ ;  /* 0xffffffc8000c8810 */ /* 0x000fe20007ffe1ff */
[----:B------:R-:W-:Y:S01]  /*3a50*/  I2F R171, R24 ;  /* 0x0000001800ab7306 */ /* 0x000fe20000201400 */
[----:B------:R-:W-:Y:S02]  /*3a60*/  ISETP.GE.AND P0, PT, R28, RZ, PT ;  /* 0x000000ff1c00720c */ /* 0x000fe40003f06270 */
[----:B------:R-:W-:Y:S02]  /*3a70*/  ISETP.GE.AND P4, PT, R119, RZ, PT ;  /* 0x000000ff7700720c */ /* 0x000fe40003f86270 */
[----:B------:R-:W-:Y:S02]  /*3a80*/  ISETP.GE.AND P1, PT, R125, RZ, PT ;  /* 0x000000ff7d00720c */ /* 0x000fe40003f26270 */
[----:B------:R-:W-:Y:S02]  /*3a90*/  ISETP.GE.AND P3, PT, R124, RZ, PT ;  /* 0x000000ff7c00720c */ /* 0x000fe40003f66270 */
[C---:B------:R-:W-:Y:S01]  /*3aa0*/  @!P6 IADD3 R116, -R0.reuse, 0x18, RZ ;  /* 0x000000180074e810 */ /* 0x040fe20007ffe1ff */
[----:B------:R-:W1:Y:S01]  /*3ab0*/  I2F R167, R12 ;  /* 0x0000000c00a77306 */ /* 0x000e620000201400 */
[----:B------:R-:W-:Y:S02]  /*3ac0*/  ISETP.GE.AND P6, PT, R147, RZ, PT ;  /* 0x000000ff9300720c */ /* 0x000fe40003fc6270 */
[C---:B------:R-:W-:Y:S02]  /*3ad0*/  @!P2 IADD3 R117, -R0.reuse, 0x19, RZ ;  /* 0x000000190075a810 */ /* 0x040fe40007ffe1ff */
[----:B------:R-:W-:Y:S02]  /*3ae0*/  @!P0 IADD3 R28, -R0, 0x9, RZ ;  /* 0x00000009001c8810 */ /* 0x000fe40007ffe1ff */
[----:B------:R-:W-:Y:S02]  /*3af0*/  ISETP.GE.AND P0, PT, R113, RZ, PT ;  /* 0x000000ff7100720c */ /* 0x000fe40003f06270 */
[----:B------:R-:W-:Y:S01]  /*3b00*/  ISETP.GE.AND P2, PT, R148, RZ, PT ;  /* 0x000000ff9400720c */ /* 0x000fe20003f46270 */
[----:B------:R-:W1:Y:S01]  /*3b10*/  I2F R168, R28 ;  /* 0x0000001c00a87306 */ /* 0x000e620000201400 */
[C---:B------:R-:W-:Y:S02]  /*3b20*/  IADD3 R127, R0.reuse, -0x29, RZ ;  /* 0xffffffd7007f7810 */ /* 0x040fe40007ffe0ff */
[C---:B------:R-:W-:Y:S02]  /*3b30*/  IADD3 R149, R0.reuse, -0x30, RZ ;  /* 0xffffffd000957810 */ /* 0x040fe40007ffe0ff */
[C---:B------:R-:W-:Y:S02]  /*3b40*/  IADD3 R150, R0.reuse, 0x10, RZ ;  /* 0x0000001000967810 */ /* 0x040fe40007ffe0ff */
[C---:B------:R-:W-:Y:S02]  /*3b50*/  IADD3 R151, R0.reuse, -0x31, RZ ;  /* 0xffffffcf00977810 */ /* 0x040fe40007ffe0ff */
[C---:B------:R-:W-:Y:S01]  /*3b60*/  IADD3 R153, R0.reuse, -0x38, RZ ;  /* 0xffffffc800997810 */ /* 0x040fe20007ffe0ff */
[----:B------:R-:W-:Y:S01]  /*3b70*/  I2F R173, R37 ;  /* 0x0000002500ad7306 */ /* 0x000fe20000201400 */
[----:B------:R-:W-:Y:S02]  /*3b80*/  @!P0 IADD3 R113, -R0, -0x27, RZ ;  /* 0xffffffd900718810 */ /* 0x000fe40007ffe1ff */
[----:B------:R-:W-:Y:S02]  /*3b90*/  ISETP.GE.AND P0, PT, R126, RZ, PT ;  /* 0x000000ff7e00720c */ /* 0x000fe40003f06270 */
[C---:B------:R-:W-:Y:S02]  /*3ba0*/  IADD3 R154, R0.reuse, -0x39, RZ ;  /* 0xffffffc7009a7810 */ /* 0x040fe40007ffe0ff */
[C---:B------:R-:W-:Y:S02]  /*3bb0*/  @!P5 IADD3 R118, -R0.reuse, 0x20, RZ ;  /* 0x000000200076d810 */ /* 0x040fe40007ffe1ff */
[----:B------:R-:W-:Y:S01]  /*3bc0*/  ISETP.GE.AND P5, PT, R127, RZ, PT ;  /* 0x000000ff7f00720c */ /* 0x000fe20003fa6270 */
[----:B------:R-:W1:Y:S01]  /*3bd0*/  I2F R175, R44 ;  /* 0x0000002c00af7306 */ /* 0x000e620000201400 */
[C---:B------:R-:W-:Y:S02]  /*3be0*/  @!P4 IADD3 R119, -R0.reuse, 0x21, RZ ;  /* 0x000000210077c810 */ /* 0x040fe40007ffe1ff */
[----:B------:R-:W-:Y:S02]  /*3bf0*/  ISETP.GE.AND P4, PT, R149, RZ, PT ;  /* 0x000000ff9500720c */ /* 0x000fe40003f86270 */
[C---:B------:R-:W-:Y:S02]  /*3c00*/  @!P1 IADD3 R125, -R0.reuse, -0x20, RZ ;  /* 0xffffffe0007d9810 */ /* 0x040fe40007ffe1ff */
[----:B------:R-:W-:Y:S02]  /*3c10*/  @!P0 IADD3 R126, -R0, -0x18, RZ ;  /* 0xffffffe8007e8810 */ /* 0x000fe40007ffe1ff */
[----:B------:R-:W-:Y:S01]  /*3c20*/  ISETP.GE.AND P0, PT, R152, RZ, PT ;  /* 0x000000ff9800720c */ /* 0x000fe20003f06270 */
[----:B------:R-:W-:Y:S01]  /*3c30*/  I2F R177, R56 ;  /* 0x0000003800b17306 */ /* 0x000fe20000201400 */
[----:B------:R-:W-:Y:S02]  /*3c40*/  ISETP.GE.AND P1, PT, R150, RZ, PT ;  /* 0x000000ff9600720c */ /* 0x000fe40003f26270 */
[C---:B------:R-:W-:Y:S02]  /*3c50*/  @!P3 IADD3 R124, -R0.reuse, -0x1f, RZ ;  /* 0xffffffe1007cb810 */ /* 0x040fe40007ffe1ff */
[----:B------:R-:W-:Y:S02]  /*3c60*/  ISETP.GE.AND P3, PT, R151, RZ, PT ;  /* 0x000000ff9700720c */ /* 0x000fe40003f66270 */
[C---:B------:R-:W-:Y:S02]  /*3c70*/  @!P6 IADD3 R147, -R0.reuse, 0x28, RZ ;  /* 0x000000280093e810 */ /* 0x040fe40007ffe1ff */
[----:B------:R-:W-:Y:S01]  /*3c80*/  ISETP.GE.AND P6, PT, R153, RZ, PT ;  /* 0x000000ff9900720c */ /* 0x000fe20003fc6270 */
[----:B------:R-:W1:Y:S01]  /*3c90*/  I2F R176, R113 ;  /* 0x0000007100b07306 */ /* 0x000e620000201400 */
[C---:B------:R-:W-:Y:S02]  /*3ca0*/  @!P2 IADD3 R148, -R0.reuse, -0x17, RZ ;  /* 0xffffffe90094a810 */ /* 0x040fe40007ffe1ff */
[----:B------:R-:W-:Y:S02]  /*3cb0*/  @!P0 IADD3 R152, -R0, -0xf, RZ ;  /* 0xfffffff100988810 */ /* 0x000fe40007ffe1ff */
[----:B------:R-:W-:Y:S02]  /*3cc0*/  PLOP3.LUT P0, PT, PT, PT, UP0, 0x80, 0x0 ;  /* 0x000000000000781c */ /* 0x000fe40003f0f008 */
[----:B------:R-:W-:Y:S02]  /*3cd0*/  ISETP.GE.AND P2, PT, R154, RZ, PT ;  /* 0x000000ff9a00720c */ /* 0x000fe40003f46270 */
[C---:B------:R-:W-:Y:S01]  /*3ce0*/  @!P5 IADD3 R127, -R0.reuse, 0x29, RZ ;  /* 0x00000029007fd810 */ /* 0x040fe20007ffe1ff */
[----:B------:R1:W1:Y:S01]  /*3cf0*/  I2F R170, R116 ;  /* 0x0000007400aa7306 */ /* 0x0002620000201400 */
[C---:B------:R-:W-:Y:S02]  /*3d00*/  @!P4 IADD3 R149, -R0.reuse, 0x30, RZ ;  /* 0x000000300095c810 */ /* 0x040fe40007ffe1ff */
[C---:B------:R-:W-:Y:S02]  /*3d10*/  @!P1 IADD3 R150, -R0.reuse, -0x10, RZ ;  /* 0xfffffff000969810 */ /* 0x040fe40007ffe1ff */
[C---:B------:R-:W-:Y:S02]  /*3d20*/  @!P3 IADD3 R151, -R0.reuse, 0x31, RZ ;  /* 0x000000310097b810 */ /* 0x040fe40007ffe1ff */
[C---:B------:R-:W-:Y:S01]  /*3d30*/  @!P6 IADD3 R153, -R0.reuse, 0x38, RZ ;  /* 0x000000380099e810 */ /* 0x040fe20007ffe1ff */
[----:B------:R-:W2:Y:S01]  /*3d40*/  @P0 S2R R155, SR_TID.X ;  /* 0x00000000009b0919 */ /* 0x000ea20000002100 */
[----:B------:R-:W-:Y:S01]  /*3d50*/  PLOP3.LUT P3, PT, PT, PT, UP0, 0x80, 0x0 ;  /* 0x000000000000781c */ /* 0x000fe20003f6f008 */
[----:B------:R-:W-:Y:S01]  /*3d60*/  I2F R188, R126 ;  /* 0x0000007e00bc7306 */ /* 0x000fe20000201400 */
[----:B------:R-:W-:Y:S01]  /*3d70*/  @!P2 IADD3 R154, -R0, 0x39, RZ ;  /* 0x00000039009aa810 */ /* 0x000fe20007ffe1ff */
[----:B------:R-:W-:Y:S01]  /*3d80*/  IMAD.U32 R0, RZ, RZ, UR12 ;  /* 0x0000000cff007e24 */ /* 0x000fe2000f8e00ff */
[----:B------:R-:W-:Y:S02]  /*3d90*/  PLOP3.LUT P2, PT, PT, PT, UP0, 0x80, 0x0 ;  /* 0x000000000000781c */ /* 0x000fe40003f4f008 */
[----:B------:R-:W-:Y:S01]  /*3da0*/  PLOP3.LUT P1, PT, PT, PT, UP0, 0x80, 0x0 ;  /* 0x000000000000781c */ /* 0x000fe20003f2f008 */
[----:B------:R-:W-:Y:S01]  /*3db0*/  IMAD R0, R0, 0x2, R240 ;  /* 0x0000000200007824 */ /* 0x000fe200078e02f0 */
[----:B------:R-:W-:Y:S02]  /*3dc0*/  PLOP3.LUT P0, PT, PT, PT, UP0, 0x80, 0x0 ;  /* 0x000000000000781c */ /* 0x000fe40003f0f008 */
[----:B------:R-:W-:Y:S01]  /*3dd0*/  PLOP3.LUT P5, PT, PT, PT, UP0, 0x80, 0x0 ;  /* 0x000000000000781c */ /* 0x000fe20003faf008 */
[----:B------:R2:W2:Y:S01]  /*3de0*/  I2F R169, R117 ;  /* 0x0000007500a97306 */ /* 0x0004a20000201400 */
[----:B------:R-:W-:Y:S01]  /*3df0*/  PLOP3.LUT P6, PT, PT, PT, UP0, 0x80, 0x0 ;  /* 0x000000000000781c */ /* 0x000fe20003fcf008 */
[----:B------:R-:W-:Y:S01]  /*3e00*/  IMAD.SHL.U32 R0, R0, 0x2, RZ ;  /* 0x0000000200007824 */ /* 0x000fe200078e00ff */
[----:B------:R-:W-:Y:S04]  /*3e10*/  PLOP3.LUT P4, PT, PT, PT, UP0, 0x80, 0x0 ;  /* 0x000000000000781c */ /* 0x000fe80003f8f008 */
[----:B-1----:R-:W-:Y:S02]  /*3e20*/  IADD3 R116, R0, 0x1, RZ ;  /* 0x0000000100747810 */ /* 0x002fe40007ffe0ff */
[C---:B------:R-:W-:Y:S01]  /*3e30*/  LOP3.LUT R121, R233.reuse, UR28, R0, 0x96, !PT ;  /* 0x0000001ce9797c12 */ /* 0x040fe2000f8e9600 */
[----:B------:R1:W-:Y:S01]  /*3e40*/  I2F R183, R118 ;  /* 0x0000007600b77306 */ /* 0x0003e20000201400 */
[----:B------:R-:W-:Y:S03]  /*3e50*/  LOP3.LUT R0, R233, UR28, R116, 0x96, !PT ;  /* 0x0000001ce9007c12 */ /* 0x000fe6000f8e9674 */
[----:B------:R-:W-:Y:S04]  /*3e60*/  IMAD.WIDE.U32 R178, R121, -0x326172a9, RZ ;  /* 0xcd9e8d5779b27825 */ /* 0x000fe800078e00ff */
[----:B------:R-:W-:Y:S02]  /*3e70*/  IMAD.WIDE.U32 R180, R0, -0x326172a9, RZ ;  /* 0xcd9e8d5700b47825 */ /* 0x000fe400078e00ff */
[----:B------:R1:W-:Y:S10]  /*3e80*/  I2F R191, R119 ;  /* 0x0000007700bf7306 */ /* 0x0003f40000201400 */
[----:B------:R-:W1:Y:S10]  /*3e90*/  I2F R147, R147 ;  /* 0x0000009300937306 */ /* 0x000e740000201400 */
[----:B------:R-:W-:Y:S10]  /*3ea0*/  I2F R150, R150 ;  /* 0x0000009600967306 */ /* 0x000ff40000201400 */
[----:B------:R-:W-:Y:S10]  /*3eb0*/  I2F R152, R152 ;  /* 0x0000009800987306 */ /* 0x000ff40000201400 */
[----:B------:R-:W-:Y:S10]  /*3ec0*/  I2F R154, R154 ;  /* 0x0000009a009a7306 */ /* 0x000ff40000201400 */
[----:B------:R-:W-:Y:S10]  /*3ed0*/  I2F R211, R148 ;  /* 0x0000009400d37306 */ /* 0x000ff40000201400 */
[----:B------:R-:W-:Y:S10]  /*3ee0*/  I2F R151, R151 ;  /* 0x0000009700977306 */ /* 0x000ff40000201400 */
[----:B------:R-:W-:Y:S01]  /*3ef0*/  I2F R153, R153 ;  /* 0x0000009900997306 */ /* 0x000fe20000201400 */
[----:B------:R-:W-:Y:S04]  /*3f00*/  DEPBAR.LE SB0, 0x0 ;  /* 0x000080000000791a */ /* 0x000fe80000000000 */
[----:B------:R-:W-:Y:S01]  /*3f10*/  BAR.SYNC.DEFER_BLOCKING 0x0 ;  /* 0x0000000000007b1d */ /* 0x000fe20000010000 */
[----:B--2---:R-:W-:Y:S01]  /*3f20*/  @P3 IMAD.SHL.U32 R0, R155, 0x2, RZ ;  /* 0x000000029b003824 */ /* 0x004fe200078e00ff */
[----:B------:R-:W-:Y:S04]  /*3f30*/  PLOP3.LUT P3, PT, PT, PT, UP0, 0x80, 0x0 ;  /* 0x000000000000781c */ /* 0x000fe80003f6f008 */
[----:B------:R-:W-:Y:S02]  /*3f40*/  @P2 LOP3.LUT R0, R0, 0x6, RZ, 0xc0, !PT ;  /* 0x0000000600002812 */ /* 0x000fe400078ec0ff */
[----:B------:R-:W-:Y:S01]  /*3f50*/  PLOP3.LUT P2, PT, PT, PT, UP0, 0x80, 0x0 ;  /* 0x000000000000781c */ /* 0x000fe20003f4f008 */
[----:B------:R-:W-:Y:S01]  /*3f60*/  LDSM.16.M88.4 R64, [R130] ;  /* 0x000000008240783b */ /* 0x000fe20000000200 */
[----:B------:R-:W2:Y:S07]  /*3f70*/  I2F R155, R125 ;  /* 0x0000007d009b7306 */ /* 0x000eae0000201400 */
[----:B------:R-:W1:Y:S08]  /*3f80*/  LDSM.16.M88.4 R16, [R128+0x6000] ;  /* 0x006000008010783b */ /* 0x000e700000000200 */
[----:B------:R-:W2:Y:S08]  /*3f90*/  LDSM.16.M88.4 R60, [R130+0x1000] ;  /* 0x00100000823c783b */ /* 0x000eb00000000200 */
[----:B------:R-:W3:Y:S08]  /*3fa0*/  LDSM.16.M88.4 R32, [R128+0x6400] ;  /* 0x006400008020783b */ /* 0x000ef00000000200 */
[----:B------:R-:W3:Y:S08]  /*3fb0*/  LDSM.16.M88.4 R48, [R128+0x6800] ;  /* 0x006800008030783b */ /* 0x000ef00000000200 */
[----:B------:R-:W3:Y:S01]  /*3fc0*/  LDSM.16.M88.4 R100, [R128+0x6c00] ;  /* 0x006c00008064783b */ /* 0x000ee20000000200 */
[-C--:B-1----:R-:W-:Y:S07]  /*3fd0*/  HMMA.16816.F32 R4, R64, R16.reuse, RZ ;  /* 0x000000104004723c */ /* 0x082fee00000018ff */
[----:B------:R1:W4:Y:S04]  /*3fe0*/  LDG.E R146, [R114.64] ;  /* 0x0000003072927981 */ /* 0x000328000c1e1900 */
[----:B------:R1:W4:Y:S01]  /*3ff0*/  LDG.E R145, [R114.64+0x20] ;  /* 0x0000203072917981 */ /* 0x000322000c1e1900 */
[C---:B--2---:R-:W-:Y:S03]  /*4000*/  HMMA.16816.F32 R8, R60.reuse, R16, RZ ;  /* 0x000000103c08723c */ /* 0x044fe600000018ff */
[----:B------:R1:W2:Y:S04]  /*4010*/  LDG.E R144, [R114.64+0x100] ;  /* 0x0001003072907981 */ /* 0x0002a8000c1e1900 */
[----:B------:R1:W2:Y:S01]  /*4020*/  LDG.E R143, [R114.64+0x120] ;  /* 0x00012030728f7981 */ /* 0x0002a2000c1e1900 */
[-C--:B------:R-:W-:Y:S03]  /*4030*/  HMMA.16816.F32 R12, R60, R18.reuse, RZ ;  /* 0x000000123c0c723c */ /* 0x080fe600000018ff */
[----:B------:R-:W-:Y:S05]  /*4040*/  LDSM.16.M88.4 R104, [R112] ;  /* 0x000000007068783b */ /* 0x000fea0000000200 */
[C---:B------:R-:W-:Y:S03]  /*4050*/  HMMA.16816.F32 R16, R64.reuse, R18, RZ ;  /* 0x000000124010723c */ /* 0x040fe600000018ff */
[----:B------:R-:W1:Y:S05]  /*4060*/  LDSM.16.M88.4 R108, [R129+0x6000] ;  /* 0x00600000816c783b */ /* 0x000e6a0000000200 */
[-C--:B---3--:R-:W-:Y:S03]  /*4070*/  HMMA.16816.F32 R20, R64, R32.reuse, RZ ;  /* 0x000000204014723c */ /* 0x088fe600000018ff */
[----:B-1----:R-:W1:Y:S05]  /*4080*/  LDSM.16.M88.4 R112, [R112+0x1000] ;  /* 0x001000007070783b */ /* 0x002e6a0000000200 */
        /* <DEDUP_REMOVED lines=9> */
[----:B------:R-:W-:Y:S01]  /*4120*/  IMAD.U32 R100, RZ, RZ, UR7 ;  /* 0x00000007ff647e24 */ /* 0x000fe2000f8e00ff */
[-C--:B------:R-:W-:Y:S04]  /*4130*/  HMMA.16816.F32 R60, R60, R102.reuse, RZ ;  /* 0x000000663c3c723c */ /* 0x080fe800000018ff */
[----:B------:R-:W-:Y:S04]  /*4140*/  IMAD R100, R100, 0x8, R243 ;  /* 0x0000000864647824 */ /* 0x000fe800078e02f3 */
[----:B------:R-:W-:Y:S07]  /*4150*/  HMMA.16816.F32 R64, R64, R102, RZ ;  /* 0x000000664040723c */ /* 0x000fee00000018ff */
[C---:B------:R-:W-:Y:S01]  /*4160*/  IADD3 R102, R100.reuse, 0x4, RZ ;  /* 0x0000000464667810 */ /* 0x040fe20007ffe0ff */
[-C--:B------:R-:W-:Y:S01]  /*4170*/  HMMA.16816.F32 R4, R104, R108.reuse, R4 ;  /* 0x0000006c6804723c */ /* 0x080fe20000001804 */
[----:B------:R-:W-:Y:S04]  /*4180*/  IMAD.WIDE.U32 R100, R100, -0x326172a9, RZ ;  /* 0xcd9e8d5764647825 */ /* 0x000fe800078e00ff */
[----:B------:R-:W-:Y:S01]  /*4190*/  IMAD.WIDE.U32 R102, R102, -0x326172a9, RZ ;  /* 0xcd9e8d5766667825 */ /* 0x000fe200078e00ff */
[-C--:B------:R-:W-:Y:S02]  /*41a0*/  LOP3.LUT R122, R101, R239.reuse, RZ, 0x3c, !PT ;  /* 0x000000ef657a7212 */ /* 0x080fe400078e3cff */
[--C-:B------:R-:W-:Y:S01]  /*41b0*/  LOP3.LUT R101, R179, UR23, R100.reuse, 0x96, !PT ;  /* 0x00000017b3657c12 */ /* 0x100fe2000f8e9664 */
[C---:B-1----:R-:W-:Y:S03]  /*41c0*/  HMMA.16816.F32 R8, R112.reuse, R108, R8 ;  /* 0x0000006c7008723c */ /* 0x042fe60000001808 */
[----:B------:R-:W-:Y:S01]  /*41d0*/  LOP3.LUT R116, R103, R239, RZ, 0x3c, !PT ;  /* 0x000000ef67747212 */ /* 0x000fe200078e3cff */
[----:B------:R-:W-:Y:S01]  /*41e0*/  IMAD.WIDE.U32 R122, R122, -0x2daee0ad, RZ ;  /* 0xd2511f537a7a7825 */ /* 0x000fe200078e00ff */
[----:B------:R-:W-:Y:S02]  /*41f0*/  LOP3.LUT R156, R181, UR23, R100, 0x96, !PT ;  /* 0x00000017b59c7c12 */ /* 0x000fe4000f8e9664 */
[--C-:B------:R-:W-:Y:S01]  /*4200*/  LOP3.LUT R158, R179, UR23, R102.reuse, 0x96, !PT ;  /* 0x00000017b39e7c12 */ /* 0x100fe2000f8e9666 */
[----:B------:R-:W-:Y:S01]  /*4210*/  IMAD.WIDE.U32 R116, R116, -0x2daee0ad, RZ ;  /* 0xd2511f5374747825 */ /* 0x000fe200078e00ff */
[C---:B------:R-:W-:Y:S01]  /*4220*/  LOP3.LUT R121, R120.reuse, R123, RZ, 0x3c, !PT ;  /* 0x0000007b78797212 */ /* 0x040fe200078e3cff */
[-C--:B------:R-:W-:Y:S02]  /*4230*/  HMMA.16816.F32 R12, R112, R110.reuse, R12 ;  /* 0x0000006e700c723c */ /* 0x080fe4000000180c */
[----:B------:R-:W-:Y:S01]  /*4240*/  LOP3.LUT R123, R181, UR23, R102, 0x96, !PT ;  /* 0x00000017b57b7c12 */ /* 0x000fe2000f8e9666 */
[----:B------:R-:W-:Y:S01]  /*4250*/  IMAD.U32 R100, RZ, RZ, UR12 ;  /* 0x0000000cff647e24 */ /* 0x000fe2000f8e00ff */
[----:B------:R-:W-:Y:S01]  /*4260*/  LOP3.LUT R118, R120, R117, RZ, 0x3c, !PT ;  /* 0x0000007578767212 */ /* 0x000fe200078e3cff */
[----:B------:R-:W-:Y:S01]  /*4270*/  @P1 IMAD R117, R240, 0x40, R0 ;  /* 0x00000040f0751824 */ /* 0x000fe200078e0200 */
[----:B------:R-:W-:Y:S01]  /*4280*/  PLOP3.LUT P1, PT, PT, PT, UP0, 0x80, 0x0 ;  /* 0x000000000000781c */ /* 0x000fe20003f2f008 */
[----:B------:R-:W-:Y:S01]  /*4290*/  FFMA.FTZ R6, R213, -UR4, R6 ;  /* 0x80000004d5067c23 */ /* 0x000fe20008010006 */
[C---:B------:R-:W-:Y:S01]  /*42a0*/  HMMA.16816.F32 R16, R104.reuse, R110, R16 ;  /* 0x0000006e6810723c */ /* 0x040fe20000001810 */
[----:B------:R-:W-:Y:S01]  /*42b0*/  @P0 IMAD R117, R100, 0x80, R117 ;  /* 0x0000008064750824 */ /* 0x000fe200078e0275 */
[----:B------:R-:W-:Y:S01]  /*42c0*/  PLOP3.LUT P0, PT, PT, PT, UP0, 0x80, 0x0 ;  /* 0x000000000000781c */ /* 0x000fe20003f0f008 */
[----:B------:R1:W3:Y:S01]  /*42d0*/  I2F R181, R124 ;  /* 0x0000007c00b57306 */ /* 0x0002e20000201400 */
[----:B------:R-:W-:Y:S02]  /*42e0*/  IMAD.WIDE.U32 R108, R101, -0x2daee0ad, RZ ;  /* 0xd2511f53656c7825 */ /* 0x000fe400078e00ff */
[----:B------:R-:W-:Y:S01]  /*42f0*/  @P5 ISETP.GE.AND P5, PT, R117, UR5, PT ;  /* 0x0000000575005c0c */ /* 0x000fe2000bfa6270 */
[----:B------:R-:W1:Y:S01]  /*4300*/  LDSM.16.M88.4 R100, [R129+0x6400] ;  /* 0x006400008164783b */ /* 0x000e620000000200 */
[----:B------:R-:W-:Y:S01]  /*4310*/  FFMA.FTZ R8, R163, -UR4, R8 ;  /* 0x80000004a3087c23 */ /* 0x000fe20008010008 */
[----:B------:R-:W-:Y:S03]  /*4320*/  LOP3.LUT R179, R109, UR21, R122, 0x96, !PT ;  /* 0x000000156db37c12 */ /* 0x000fe6000f8e967a */
[----:B------:R-:W-:Y:S02]  /*4330*/  FFMA.FTZ R4, R164, -UR4, R4 ;  /* 0x80000004a4047c23 */ /* 0x000fe40008010004 */
[----:B------:R-:W-:Y:S01]  /*4340*/  IMAD.WIDE.U32 R120, R121, -0x326172a9, RZ ;  /* 0xcd9e8d5779787825 */ /* 0x000fe200078e00ff */
[----:B------:R-:W-:Y:S02]  /*4350*/  @P0 IADD3 R0, R117, 0x1, RZ ;  /* 0x0000000175000810 */ /* 0x000fe40007ffe0ff */
[----:B------:R-:W-:Y:S01]  /*4360*/  PLOP3.LUT P0, PT, PT, PT, UP0, 0x80, 0x0 ;  /* 0x000000000000781c */ /* 0x000fe20003f0f008 */
[----:B------:R-:W-:Y:S01]  /*4370*/  FFMA.FTZ R14, R163, -UR4, R14 ;  /* 0x80000004a30e7c23 */ /* 0x000fe2000801000e */
[----:B------:R-:W-:Y:S01]  /*4380*/  @P3 FSEL R6, R6, -INF , !P5 ;  /* 0xff80000006063808 */ /* 0x000fe20006800000 */
[----:B------:R-:W-:Y:S01]  /*4390*/  IMAD.WIDE.U32 R118, R118, -0x326172a9, RZ ;  /* 0xcd9e8d5776767825 */ /* 0x000fe200078e00ff */
[----:B------:R-:W-:Y:S02]  /*43a0*/  PLOP3.LUT P3, PT, PT, PT, UP0, 0x80, 0x0 ;  /* 0x000000000000781c */ /* 0x000fe40003f6f008 */
[----:B------:R-:W-:Y:S01]  /*43b0*/  @P6 ISETP.GE.AND P6, PT, R0, UR5, PT ;  /* 0x0000000500006c0c */ /* 0x000fe2000bfc6270 */
[----:B------:R-:W-:Y:S01]  /*43c0*/  FFMA.FTZ R10, R161, -UR4, R10 ;  /* 0x80000004a10a7c23 */ /* 0x000fe2000801000a */
[----:B------:R-:W-:Y:S01]  /*43d0*/  @P2 FSEL R8, R8, -INF , !P5 ;  /* 0xff80000008082808 */ /* 0x000fe20006800000 */
[----:B------:R-:W-:Y:S01]  /*43e0*/  FFMA.FTZ R18, R164, -UR4, R18 ;  /* 0x80000004a4127c23 */ /* 0x000fe20008010012 */
[----:B------:R-:W-:Y:S01]  /*43f0*/  PLOP3.LUT P2, PT, PT, PT, UP0, 0x80, 0x0 ;  /* 0x000000000000781c */ /* 0x000fe20003f4f008 */
[----:B------:R-:W-:Y:S01]  /*4400*/  IMAD.WIDE.U32 R156, R156, -0x2daee0ad, RZ ;  /* 0xd2511f539c9c7825 */ /* 0x000fe200078e00ff */
[----:B------:R-:W-:Y:S02]  /*4410*/  @P1 FSEL R4, R4, -INF , !P5 ;  /* 0xff80000004041808 */ /* 0x000fe40006800000 */
[----:B------:R-:W-:Y:S01]  /*4420*/  @P0 FSEL R10, R10, -INF , !P5 ;  /* 0xff8000000a0a0808 */ /* 0x000fe20006800000 */
[----:B------:R-:W-:Y:S01]  /*4430*/  IMAD.WIDE.U32 R158, R158, -0x2daee0ad, RZ ;  /* 0xd2511f539e9e7825 */ /* 0x000fe200078e00ff */
[----:B------:R-:W-:Y:S02]  /*4440*/  PLOP3.LUT P5, PT, PT, PT, UP0, 0x80, 0x0 ;  /* 0x000000000000781c */ /* 0x000fe40003faf008 */
[----:B------:R-:W-:Y:S01]  /*4450*/  PLOP3.LUT P0, PT, PT, PT, UP0, 0x80, 0x0 ;  /* 0x000000000000781c */ /* 0x000fe20003f0f008 */
[----:B------:R-:W-:Y:S01]  /*4460*/  FFMA.FTZ R5, R166, -UR4, R5 ;  /* 0x80000004a6057c23 */ /* 0x000fe20008010005 */
[C---:B------:R-:W-:Y:S01]  /*4470*/  @P3 IADD3 R109, R117.reuse, 0x10, RZ ;  /* 0x00000010756d3810 */ /* 0x040fe20007ffe0ff */
[----:B------:R-:W-:Y:S01]  /*4480*/  FFMA.FTZ R7, R214, -UR4, R7 ;  /* 0x80000004d6077c23 */ /* 0x000fe20008010007 */
[----:B------:R-:W-:Y:S01]  /*4490*/  PLOP3.LUT P3, PT, PT, PT, UP0, 0x80, 0x0 ;  /* 0x000000000000781c */ /* 0x000fe20003f6f008 */
[----:B------:R-:W-:Y:S01]  /*44a0*/  FFMA.FTZ R9, R162, -UR4, R9 ;  /* 0x80000004a2097c23 */ /* 0x000fe20008010009 */
[----:B------:R-:W-:Y:S01]  /*44b0*/  PLOP3.LUT P1, PT, PT, PT, UP0, 0x80, 0x0 ;  /* 0x000000000000781c */ /* 0x000fe20003f2f008 */
[----:B------:R-:W-:Y:S01]  /*44c0*/  FFMA.FTZ R11, R182, -UR4, R11 ;  /* 0x80000004b60b7c23 */ /* 0x000fe2000801000b */
[----:B------:R-:W-:Y:S01]  /*44d0*/  @P4 IADD3 R0, R117, 0x8, RZ ;  /* 0x0000000875004810 */ /* 0x000fe20007ffe0ff */
[----:B------:R3:W-:Y:S01]  /*44e0*/  I2F R182, R149 ;  /* 0x0000009500b67306 */ /* 0x0007e20000201400 */
[----:B------:R-:W-:Y:S01]  /*44f0*/  @P2 FSEL R5, R5, -INF , !P6 ;  /* 0xff80000005052808 */ /* 0x000fe20007000000 */
[----:B------:R-:W-:Y:S01]  /*4500*/  FFMA.FTZ R12, R167, -UR4, R12 ;  /* 0x80000004a70c7c23 */ /* 0x000fe2000801000c */
[----:B------:R-:W-:Y:S01]  /*4510*/  PLOP3.LUT P2, PT, PT, PT, UP0, 0x80, 0x0 ;  /* 0x000000000000781c */ /* 0x000fe20003f4f008 */
[-C--:B-1----:R-:W-:Y:S01]  /*4520*/  HMMA.16816.F32 R20, R104, R100.reuse, R20 ;  /* 0x000000646814723c */ /* 0x082fe20000001814 */
[----:B------:R-:W-:Y:S01]  /*4530*/  PLOP3.LUT P4, PT, PT, PT, UP0, 0x80, 0x0 ;  /* 0x000000000000781c */ /* 0x000fe20003f8f008 */
[----:B------:R-:W-:Y:S01]  /*4540*/  FFMA.FTZ R16, R165, -UR4, R16 ;  /* 0x80000004a5107c23 */ /* 0x000fe20008010010 */
[----:B------:R-:W-:Y:S01]  /*4550*/  @P5 ISETP.GE.AND P5, PT, R0, UR5, PT ;  /* 0x0000000500005c0c */ /* 0x000fe2000bfa6270 */
[----:B------:R-:W-:Y:S01]  /*4560*/  FFMA.FTZ R13, R171, -UR4, R13 ;  /* 0x80000004ab0d7c23 */ /* 0x000fe2000801000d */
[----:B------:R-:W-:Y:S01]  /*4570*/  @P0 FSEL R7, R7, -INF , !P6 ;  /* 0xff80000007070808 */ /* 0x000fe20007000000 */
[----:B------:R-:W-:Y:S01]  /*4580*/  FFMA.FTZ R15, R162, -UR4, R15 ;  /* 0x80000004a20f7c23 */ /* 0x000fe2000801000f */
[----:B------:R-:W-:Y:S01]  /*4590*/  PLOP3.LUT P0, PT, PT, PT, UP0, 0x80, 0x0 ;  /* 0x000000000000781c */ /* 0x000fe20003f0f008 */
[C---:B------:R-:W-:Y:S01]  /*45a0*/  HMMA.16816.F32 R24, R112.reuse, R100, R24 ;  /* 0x000000647018723c */ /* 0x040fe20000001818 */
[----:B------:R-:W-:Y:S02]  /*45b0*/  @P3 FSEL R9, R9, -INF , !P6 ;  /* 0xff80000009093808 */ /* 0x000fe40007000000 */
[----:B------:R-:W-:Y:S01]  /*45c0*/  PLOP3.LUT P3, PT, PT, PT, UP0, 0x80, 0x0 ;  /* 0x000000000000781c */ /* 0x000fe20003f6f008 */
[----:B------:R-:W-:Y:S01]  /*45d0*/  FFMA.FTZ R17, R168, -UR4, R17 ;  /* 0x80000004a8117c23 */ /* 0x000fe20008010011 */
[----:B------:R-:W-:Y:S01]  /*45e0*/  @P1 IADD3 R110, R117, 0x9, RZ ;  /* 0x00000009756e1810 */ /* 0x000fe20007ffe0ff */
[----:B------:R-:W-:Y:S01]  /*45f0*/  FFMA.FTZ R19, R166, -UR4, R19 ;  /* 0x80000004a6137c23 */ /* 0x000fe20008010013 */
[----:B------:R-:W-:Y:S01]  /*4600*/  @P2 FSEL R11, R11, -INF , !P6 ;  /* 0xff8000000b0b2808 */ /* 0x000fe20007000000 */
[-C--:B------:R-:W-:Y:S01]  /*4610*/  HMMA.16816.F32 R28, R112, R102.reuse, R28 ;  /* 0x00000066701c723c */ /* 0x080fe2000000181c */
[----:B------:R-:W-:Y:S02]  /*4620*/  PLOP3.LUT P6, PT, PT, PT, UP0, 0x80, 0x0 ;  /* 0x000000000000781c */ /* 0x000fe40003fcf008 */
[----:B------:R-:W-:Y:S02]  /*4630*/  @P4 ISETP.GE.AND P4, PT, R110, UR5, PT ;  /* 0x000000056e004c0c */ /* 0x000fe4000bf86270 */
[----:B------:R-:W-:Y:S02]  /*4640*/  @P0 FSEL R12, R12, -INF , !P5 ;  /* 0xff8000000c0c0808 */ /* 0x000fe40006800000 */
[----:B------:R-:W-:Y:S01]  /*4650*/  PLOP3.LUT P0, PT, PT, PT, UP0, 0x80, 0x0 ;  /* 0x000000000000781c */ /* 0x000fe20003f0f008 */
[C---:B------:R-:W-:Y:S01]  /*4660*/  HMMA.16816.F32 R32, R104.reuse, R102, R32 ;  /* 0x000000666820723c */ /* 0x040fe20000001820 */
[----:B------:R-:W-:Y:S02]  /*4670*/  PLOP3.LUT P2, PT, PT, PT, UP0, 0x80, 0x0 ;  /* 0x000000000000781c */ /* 0x000fe40003f4f008 */
[----:B------:R-:W-:Y:S01]  /*4680*/  PLOP3.LUT P1, PT, PT, PT, UP0, 0x80, 0x0 ;  /* 0x000000000000781c */ /* 0x000fe20003f2f008 */
[----:B------:R-:W-:Y:S01]  /*4690*/  FFMA.FTZ R20, R174, -UR4, R20 ;  /* 0x80000004ae147c23 */ /* 0x000fe20008010014 */
[----:B------:R-:W-:Y:S01]  /*46a0*/  @P3 FSEL R14, R14, -INF , !P5 ;  /* 0xff8000000e0e3808 */ /* 0x000fe20006800000 */
[----:B------:R-:W-:Y:S01]  /*46b0*/  FFMA.FTZ R21, R175, -UR4, R21 ;  /* 0x80000004af157c23 */ /* 0x000fe20008010015 */
[----:B------:R-:W-:Y:S01]  /*46c0*/  PLOP3.LUT P3, PT, PT, PT, UP0, 0x80, 0x0 ;  /* 0x000000000000781c */ /* 0x000fe20003f6f008 */
[----:B------:R-:W-:Y:S01]  /*46d0*/  FFMA.FTZ R25, R172, -UR4, R25 ;  /* 0x80000004ac197c23 */ /* 0x000fe20008010019 */
[----:B------:R-:W-:Y:S02]  /*46e0*/  @P6 FSEL R16, R16, -INF , !P5 ;  /* 0xff80000010106808 */ /* 0x000fe40006800000 */
        /* <DEDUP_REMOVED lines=24> */
[----:B------:R-:W-:Y:S01]  /*4870*/  LOP3.LUT R160, R121, UR22, R178, 0x96, !PT ;  /* 0x0000001679a07c12 */ /* 0x000fe2000f8e96b2 */
[----:B------:R-:W-:Y:S01]  /*4880*/  FFMA.FTZ R30, R173, -UR4, R30 ;  /* 0x80000004ad1e7c23 */ /* 0x000fe2000801001e */
[----:B------:R-:W-:Y:S01]  /*4890*/  LOP3.LUT R157, R157, UR21, R122, 0x96, !PT ;  /* 0x000000159d9d7c12 */ /* 0x000fe2000f8e967a */
[----:B------:R-:W-:Y:S01]  /*48a0*/  IMAD.WIDE.U32 R122, R123, -0x2daee0ad, RZ ;  /* 0xd2511f537b7a7825 */ /* 0x000fe200078e00ff */
[----:B------:R-:W-:Y:S02]  /*48b0*/  @P2 FSEL R19, R19, -INF , !P4 ;  /* 0xff80000013132808 */ /* 0x000fe40006000000 */
[----:B------:R-:W-:Y:S01]  /*48c0*/  PLOP3.LUT P4, PT, PT, PT, UP0, 0x80, 0x0 ;  /* 0x000000000000781c */ /* 0x000fe20003f8f008 */
[----:B------:R-:W-:Y:S01]  /*48d0*/  IMAD.WIDE.U32 R160, R160, -0x2daee0ad, RZ ;  /* 0xd2511f53a0a07825 */ /* 0x000fe200078e00ff */
[----:B------:R-:W-:Y:S02]  /*48e0*/  @P3 IADD3 R101, R117, 0x18, RZ ;  /* 0x0000001875653810 */ /* 0x000fe40007ffe0ff */
[----:B------:R-:W-:Y:S02]  /*48f0*/  PLOP3.LUT P3, PT, PT, PT, UP0, 0x80, 0x0 ;  /* 0x000000000000781c */ /* 0x000fe40003f6f008 */
[----:B------:R-:W-:Y:S02]  /*4900*/  LOP3.LUT R178, R119, UR22, R178, 0x96, !PT ;  /* 0x0000001677b27c12 */ /* 0x000fe4000f8e96b2 */
[--C-:B------:R-:W-:Y:S02]  /*4910*/  LOP3.LUT R121, R121, UR22, R180.reuse, 0x96, !PT ;  /* 0x0000001679797c12 */ /* 0x100fe4000f8e96b4 */
[----:B------:R-:W-:Y:S01]  /*4920*/  LOP3.LUT R119, R119, UR22, R180, 0x96, !PT ;  /* 0x0000001677777c12 */ /* 0x000fe2000f8e96b4 */
[----:B------:R-:W-:Y:S01]  /*4930*/  IMAD.WIDE.U32 R124, R178, -0x2daee0ad, RZ ;  /* 0xd2511f53b27c7825 */ /* 0x000fe200078e00ff */
[--C-:B------:R-:W-:Y:S02]  /*4940*/  LOP3.LUT R180, R159, UR21, R116.reuse, 0x96, !PT ;  /* 0x000000159fb47c12 */ /* 0x100fe4000f8e9674 */
[----:B------:R-:W-:Y:S01]  /*4950*/  LOP3.LUT R159, R123, UR21, R116, 0x96, !PT ;  /* 0x000000157b9f7c12 */ /* 0x000fe2000f8e9674 */
[C---:B-----5:R-:W-:Y:S01]  /*4960*/  FMUL.FTZ R116, R236.reuse, 1.4426950216293334961 ;  /* 0x3fb8aa3bec747820 */ /* 0x060fe20000410000 */
[----:B------:R-:W-:Y:S01]  /*4970*/  FSETP.NEU.FTZ.AND P5, PT, R236, -INF , PT ;  /* 0xff800000ec00780b */ /* 0x000fe20003fbd000 */
[----:B---3--:R-:W-:Y:S01]  /*4980*/  IMAD.WIDE.U32 R148, R121, -0x2daee0ad, RZ ;  /* 0xd2511f5379947825 */ /* 0x008fe200078e00ff */
[----:B------:R-:W-:Y:S02]  /*4990*/  PLOP3.LUT P2, PT, PT, PT, UP0, 0x80, 0x0 ;  /* 0x000000000000781c */ /* 0x000fe40003f4f008 */
[----:B------:R-:W-:Y:S01]  /*49a0*/  LOP3.LUT R184, R161, UR19, R108, 0x96, !PT ;  /* 0x00000013a1b87c12 */ /* 0x000fe2000f8e966c */
[----:B------:R-:W-:Y:S01]  /*49b0*/  IMAD.WIDE.U32 R102, R159, -0x326172a9, RZ ;  /* 0xcd9e8d579f667825 */ /* 0x000fe200078e00ff */
[----:B------:R-:W-:Y:S01]  /*49c0*/  FSEL R116, R116, RZ, P5 ;  /* 0x000000ff74747208 */ /* 0x000fe20002800000 */
[----:B------:R1:W3:Y:S01]  /*49d0*/  I2F R161, R127 ;  /* 0x0000007f00a17306 */ /* 0x0002e20000201400 */
        /* <DEDUP_REMOVED lines=9> */
[C---:B------:R-:W-:Y:S01]  /*4a70*/  @P4 IADD3 R109, R117.reuse, 0x21, RZ ;  /* 0x00000021756d4810 */ /* 0x040fe20007ffe0ff */
[----:B------:R-:W2:Y:S01]  /*4a80*/  MUFU.EX2 R203, R4 ;  /* 0x0000000400cb7308 */ /* 0x000ea20000000800 */
[----:B------:R-:W-:Y:S02]  /*4a90*/  PLOP3.LUT P4, PT, PT, PT, UP0, 0x80, 0x0 ;  /* 0x000000000000781c */ /* 0x000fe40003f8f008 */
[----:B------:R-:W-:Y:S02]  /*4aa0*/  @P3 FSEL R24, R24, -INF , !P1 ;  /* 0xff80000018183808 */ /* 0x000fe40004800000 */
[----:B------:R-:W-:Y:S02]  /*4ab0*/  PLOP3.LUT P3, PT, PT, PT, UP0, 0x80, 0x0 ;  /* 0x000000000000781c */ /* 0x000fe40003f6f008 */
[----:B------:R-:W-:Y:S02]  /*4ac0*/  @P2 IADD3 R0, R117, 0x20, RZ ;  /* 0x0000002075002810 */ /* 0x000fe40007ffe0ff */
[----:B------:R-:W-:Y:S01]  /*4ad0*/  PLOP3.LUT P2, PT, PT, PT, UP0, 0x80, 0x0 ;  /* 0x000000000000781c */ /* 0x000fe20003f4f008 */
[----:B------:R2:W-:Y:S01]  /*4ae0*/  MUFU.EX2 R200, R5 ;  /* 0x0000000500c87308 */ /* 0x0005e20000000800 */
[----:B------:R-:W-:Y:S01]  /*4af0*/  @P5 FSEL R20, R20, -INF , !P1 ;  /* 0xff80000014145808 */ /* 0x000fe20004800000 */
[----:B-1----:R-:W-:Y:S01]  /*4b00*/  IMAD.WIDE.U32 R126, R119, -0x2daee0ad, RZ ;  /* 0xd2511f53777e7825 */ /* 0x002fe200078e00ff */
[----:B------:R-:W-:Y:S02]  /*4b10*/  PLOP3.LUT P5, PT, PT, PT, UP0, 0x80, 0x0 ;  /* 0x000000000000781c */ /* 0x000fe40003faf008 */
[----:B------:R-:W-:Y:S01]  /*4b20*/  @P6 ISETP.GE.AND P6, PT, R100, UR5, PT ;  /* 0x0000000564006c0c */ /* 0x000fe2000bfc6270 */
[----:B------:R-:W-:Y:S01]  /*4b30*/  FMUL.FTZ R100, R234, 1.4426950216293334961 ;  /* 0x3fb8aa3bea647820 */ /* 0x000fe20000410000 */
[----:B------:R-:W-:Y:S01]  /*4b40*/  @P0 FSEL R26, R26, -INF , !P1 ;  /* 0xff8000001a1a0808 */ /* 0x000fe20004800000 */
[----:B------:R-:W-:Y:S01]  /*4b50*/  FFMA.FTZ R20, R20, c[0x0][0x23c], -R116 ;  /* 0x00008f0014147a23 */ /* 0x000fe20000010874 */
[----:B------:R-:W-:Y:S01]  /*4b60*/  FSETP.NEU.FTZ.AND P0, PT, R234, -INF , PT ;  /* 0xff800000ea00780b */ /* 0x000fe20003f1d000 */
[----:B------:R-:W-:Y:S01]  /*4b70*/  MUFU.EX2 R194, R16 ;  /* 0x0000001000c27308 */ /* 0x000fe20000000800 */
[----:B------:R-:W-:Y:S02]  /*4b80*/  @P4 ISETP.GE.AND P4, PT, R108, UR5, PT ;  /* 0x000000056c004c0c */ /* 0x000fe4000bf86270 */
[----:B------:R-:W-:Y:S02]  /*4b90*/  @P3 ISETP.GE.AND P3, PT, R109, UR5, PT ;  /* 0x000000056d003c0c */ /* 0x000fe4000bf66270 */
[----:B------:R-:W-:Y:S01]  /*4ba0*/  FSEL R100, R100, RZ, P0 ;  /* 0x000000ff64647208 */ /* 0x000fe20000000000 */
[----:B------:R-:W1:Y:S01]  /*4bb0*/  LDSM.16.M88.4 R108, [R129+0x6800] ;  /* 0x00680000816c783b */ /* 0x000e620000000200 */
        /* <DEDUP_REMOVED lines=20> */
[----:B--2---:R-:W-:Y:S01]  /*4d00*/  IMAD.WIDE.U32 R4, R179, -0x326172a9, RZ ;  /* 0xcd9e8d57b3047825 */ /* 0x004fe200078e00ff */
[----:B------:R-:W-:Y:S01]  /*4d10*/  LOP3.LUT R158, R125, UR19, R158, 0x96, !PT ;  /* 0x000000137d9e7c12 */ /* 0x000fe2000f8e969e */
[----:B------:R-:W-:Y:S01]  /*4d20*/  MUFU.EX2 R201, R12 ;  /* 0x0000000c00c97308 */ /* 0x000fe20000000800 */
[----:B------:R-:W-:Y:S01]  /*4d30*/  LOP3.LUT R156, R149, UR19, R156, 0x96, !PT ;  /* 0x00000013959c7c12 */ /* 0x000fe2000f8e969c */
[----:B------:R-:W-:Y:S01]  /*4d40*/  IMAD.WIDE.U32 R122, R157, -0x326172a9, RZ ;  /* 0xcd9e8d579d7a7825 */ /* 0x000fe200078e00ff */
[----:B------:R-:W-:Y:S03]  /*4d50*/  LOP3.LUT R125, R5, UR20, R120, 0x96, !PT ;  /* 0x00000014057d7c12 */ /* 0x000fe6000f8e9678 */
[----:B------:R-:W-:Y:S01]  /*4d60*/  @P1 FSEL R23, R23, -INF , !P6 ;  /* 0xff80000017171808 */ /* 0x000fe20007000000 */
[--C-:B------:R-:W-:Y:S01]  /*4d70*/  FFMA.FTZ R10, R10, c[0x0][0x23c], -R0.reuse ;  /* 0x00008f000a0a7a23 */ /* 0x100fe20000010800 */
[----:B------:R-:W-:Y:S01]  /*4d80*/  PLOP3.LUT P1, PT, PT, PT, UP0, 0x80, 0x0 ;  /* 0x000000000000781c */ /* 0x000fe20003f2f008 */
[----:B------:R-:W-:Y:S01]  /*4d90*/  FFMA.FTZ R11, R11, c[0x0][0x23c], -R0 ;  /* 0x00008f000b0b7a23 */ /* 0x000fe20000010800 */
[----:B------:R-:W-:Y:S01]  /*4da0*/  @P0 FSEL R25, R25, -INF , !P6 ;  /* 0xff80000019190808 */ /* 0x000fe20007000000 */
[----:B------:R2:W-:Y:S01]  /*4db0*/  MUFU.EX2 R199, R13 ;  /* 0x0000000d00c77308 */ /* 0x0005e20000000800 */
[----:B------:R-:W-:Y:S01]  /*4dc0*/  PLOP3.LUT P0, PT, PT, PT, UP0, 0x80, 0x0 ;  /* 0x000000000000781c */ /* 0x000fe20003f0f008 */
[--C-:B------:R-:W-:Y:S01]  /*4dd0*/  FFMA.FTZ R18, R18, c[0x0][0x23c], -R101.reuse ;  /* 0x00008f0012127a23 */ /* 0x100fe20000010865 */
[----:B------:R-:W-:Y:S01]  /*4de0*/  LOP3.LUT R123, R123, UR20, R120, 0x96, !PT ;  /* 0x000000147b7b7c12 */ /* 0x000fe2000f8e9678 */
[----:B------:R-:W-:Y:S01]  /*4df0*/  IMAD.WIDE.U32 R120, R180, -0x326172a9, RZ ;  /* 0xcd9e8d57b4787825 */ /* 0x000fe200078e00ff */
[-C--:B-1----:R-:W-:Y:S03]  /*4e00*/  HMMA.16816.F32 R36, R104, R108.reuse, R36 ;  /* 0x0000006c6824723c */ /* 0x082fe60000001824 */
[--C-:B------:R-:W-:Y:S01]  /*4e10*/  FFMA.FTZ R19, R19, c[0x0][0x23c], -R101.reuse ;  /* 0x00008f0013137a23 */ /* 0x100fe20000010865 */
[----:B------:R-:W-:Y:S01]  /*4e20*/  LOP3.LUT R119, R121, UR20, R118, 0x96, !PT ;  /* 0x0000001479777c12 */ /* 0x000fe2000f8e9676 */
[----:B------:R-:W-:Y:S01]  /*4e30*/  MUFU.EX2 R187, R20 ;  /* 0x0000001400bb7308 */ /* 0x000fe20000000800 */
[----:B------:R-:W-:Y:S01]  /*4e40*/  @P1 FSEL R27, R27, -INF , !P6 ;  /* 0xff8000001b1b1808 */ /* 0x000fe20007000000 */
[----:B------:R-:W-:Y:S01]  /*4e50*/  FFMA.FTZ R15, R15, c[0x0][0x23c], -R0 ;  /* 0x00008f000f0f7a23 */ /* 0x000fe20000010800 */
[----:B------:R-:W-:Y:S01]  /*4e60*/  PLOP3.LUT P1, PT, PT, PT, UP0, 0x80, 0x0 ;  /* 0x000000000000781c */ /* 0x000fe20003f2f008 */
[C---:B------:R-:W-:Y:S01]  /*4e70*/  HMMA.16816.F32 R40, R112.reuse, R108, R40 ;  /* 0x0000006c7028723c */ /* 0x040fe20000001828 */
[----:B------:R-:W-:Y:S02]  /*4e80*/  PLOP3.LUT P6, PT, PT, PT, UP0, 0x80, 0x0 ;  /* 0x000000000000781c */ /* 0x000fe40003fcf008 */
[----:B------:R-:W-:Y:S01]  /*4e90*/  @P0 FSEL R28, R28, -INF , !P2 ;  /* 0xff8000001c1c0808 */ /* 0x000fe20005000000 */
[--C-:B------:R-:W-:Y:S01]  /*4ea0*/  FFMA.FTZ R22, R22, c[0x0][0x23c], -R101.reuse ;  /* 0x00008f0016167a23 */ /* 0x100fe20000010865 */
[----:B------:R-:W-:Y:S01]  /*4eb0*/  PLOP3.LUT P0, PT, PT, PT, UP0, 0x80, 0x0 ;  /* 0x000000000000781c */ /* 0x000fe20003f0f008 */
[----:B------:R-:W-:Y:S01]  /*4ec0*/  FFMA.FTZ R24, R24, c[0x0][0x23c], -R100 ;  /* 0x00008f0018187a23 */ /* 0x000fe20000010864 */
[----:B------:R-:W-:Y:S01]  /*4ed0*/  LOP3.LUT R121, R103, UR20, R118, 0x96, !PT ;  /* 0x0000001467797c12 */ /* 0x000fe2000f8e9676 */
[-C--:B------:R-:W-:Y:S01]  /*4ee0*/  HMMA.16816.F32 R44, R112, R110.reuse, R44 ;  /* 0x0000006e702c723c */ /* 0x080fe2000000182c */
[----:B------:R-:W-:Y:S01]  /*4ef0*/  FFMA.FTZ R25, R25, c[0x0][0x23c], -R100 ;  /* 0x00008f0019197a23 */ /* 0x000fe20000010864 */
[----:B------:R1:W1:Y:S02]  /*4f00*/  MUFU.EX2 R202, R7 ;  /* 0x0000000700ca7308 */ /* 0x0002640000000800 */
[----:B------:R-:W-:Y:S01]  /*4f10*/  @P1 FSEL R30, R30, -INF , !P2 ;  /* 0xff8000001e1e1808 */ /* 0x000fe20005000000 */
[----:B--2---:R-:W-:Y:S01]  /*4f20*/  IMAD.WIDE.U32 R12, R125, -0x2daee0ad, RZ ;  /* 0xd2511f537d0c7825 */ /* 0x004fe200078e00ff */
[----:B------:R-:W-:Y:S02]  /*4f30*/  PLOP3.LUT P1, PT, PT, PT, UP0, 0x80, 0x0 ;  /* 0x000000000000781c */ /* 0x000fe40003f2f008 */
[----:B------:R-:W-:Y:S01]  /*4f40*/  @P6 FSEL R32, R32, -INF , !P2 ;  /* 0xff80000020206808 */ /* 0x000fe20005000000 */
[C---:B------:R-:W-:Y:S01]  /*4f50*/  HMMA.16816.F32 R48, R104.reuse, R110, R48 ;  /* 0x0000006e6830723c */ /* 0x040fe20000001830 */
[----:B------:R-:W-:Y:S02]  /*4f60*/  PLOP3.LUT P6, PT, PT, PT, UP0, 0x80, 0x0 ;  /* 0x000000000000781c */ /* 0x000fe40003fcf008 */
[----:B------:R-:W-:Y:S01]  /*4f70*/  @P0 FSEL R34, R34, -INF , !P2 ;  /* 0xff80000022220808 */ /* 0x000fe20005000000 */
[----:B------:R-:W-:Y:S01]  /*4f80*/  FFMA.FTZ R32, R32, c[0x0][0x23c], -R116 ;  /* 0x00008f0020207a23 */ /* 0x000fe20000010874 */
[----:B------:R-:W-:Y:S01]  /*4f90*/  PLOP3.LUT P2, PT, PT, PT, UP0, 0x80, 0x0 ;  /* 0x000000000000781c */ /* 0x000fe20003f4f008 */
[----:B------:R-:W-:Y:S01]  /*4fa0*/  IMAD.WIDE.U32 R108, R156, -0x326172a9, RZ ;  /* 0xcd9e8d579c6c7825 */ /* 0x000fe200078e00ff */
[----:B------:R-:W-:Y:S01]  /*4fb0*/  PLOP3.LUT P0, PT, PT, PT, UP0, 0x80, 0x0 ;  /* 0x000000000000781c */ /* 0x000fe20003f0f008 */
[----:B------:R-:W-:Y:S04]  /*4fc0*/  MUFU.EX2 R174, R32 ;  /* 0x0000002000ae7308 */ /* 0x000fe80000000800 */
[----:B------:R-:W-:Y:S01]  /*4fd0*/  @P1 FSEL R29, R29, -INF , !P4 ;  /* 0xff8000001d1d1808 */ /* 0x000fe20006000000 */
[----:B------:R-:W-:Y:S01]  /*4fe0*/  FFMA.FTZ R34, R34, c[0x0][0x23c], -R101 ;  /* 0x00008f0022227a23 */ /* 0x000fe20000010865 */
[----:B------:R-:W-:Y:S01]  /*4ff0*/  @P6 FSEL R31, R31, -INF , !P4 ;  /* 0xff8000001f1f6808 */ /* 0x000fe20006000000 */
[----:B------:R-:W-:Y:S01]  /*5000*/  FFMA.FTZ R43, R176, -UR4, R43 ;  /* 0x80000004b02b7c23 */ /* 0x000fe2000801002b */
[----:B------:R-:W-:Y:S01]  /*5010*/  PLOP3.LUT P1, PT, PT, PT, UP0, 0x80, 0x0 ;  /* 0x000000000000781c */ /* 0x000fe20003f2f008 */
[--C-:B------:R-:W-:Y:S01]  /*5020*/  FFMA.FTZ R23, R23, c[0x0][0x23c], -R101.reuse ;  /* 0x00008f0017177a23 */ /* 0x100fe20000010865 */
[----:B------:R-:W-:Y:S01]  /*5030*/  @P2 FSEL R33, R33, -INF , !P4 ;  /* 0xff80000021212808 */ /* 0x000fe20006000000 */
[----:B------:R-:W-:Y:S01]  /*5040*/  MUFU.EX2 R178, R34 ;  /* 0x0000002200b27308 */ /* 0x000fe20000000800 */
[----:B------:R-:W-:Y:S01]  /*5050*/  PLOP3.LUT P2, PT, PT, PT, UP0, 0x80, 0x0 ;  /* 0x000000000000781c */ /* 0x000fe20003f4f008 */
[----:B------:R-:W-:Y:S01]  /*5060*/  FFMA.FTZ R26, R26, c[0x0][0x23c], -R0 ;  /* 0x00008f001a1a7a23 */ /* 0x000fe20000010800 */
[----:B------:R-:W-:Y:S01]  /*5070*/  @P0 FSEL R35, R35, -INF , !P4 ;  /* 0xff80000023230808 */ /* 0x000fe20006000000 */
[----:B------:R-:W-:Y:S01]  /*5080*/  FFMA.FTZ R33, R33, c[0x0][0x23c], -R116 ;  /* 0x00008f0021217a23 */ /* 0x000fe20000010874 */
[----:B------:R-:W-:Y:S01]  /*5090*/  PLOP3.LUT P4, PT, PT, PT, UP0, 0x80, 0x0 ;  /* 0x000000000000781c */ /* 0x000fe20003f8f008 */
[----:B------:R-:W-:Y:S01]  /*50a0*/  FFMA.FTZ R48, R147, -UR4, R48 ;  /* 0x8000000493307c23 */ /* 0x000fe20008010030 */
[----:B------:R-:W-:Y:S01]  /*50b0*/  PLOP3.LUT P6, PT, PT, PT, UP0, 0x80, 0x0 ;  /* 0x000000000000781c */ /* 0x000fe20003fcf008 */
[----:B------:R-:W-:Y:S01]  /*50c0*/  FFMA.FTZ R40, R155, -UR4, R40 ;  /* 0x800000049b287c23 */ /* 0x000fe20008010028 */
[----:B------:R-:W-:Y:S01]  /*50d0*/  PLOP3.LUT P0, PT, PT, PT, UP0, 0x80, 0x0 ;  /* 0x000000000000781c */ /* 0x000fe20003f0f008 */
[----:B------:R-:W-:Y:S01]  /*50e0*/  FFMA.FTZ R42, R177, -UR4, R42 ;  /* 0x80000004b12a7c23 */ /* 0x000fe2000801002a */
[----:B------:R-:W-:Y:S01]  /*50f0*/  LOP3.LUT R122, R109, UR18, R122, 0x96, !PT ;  /* 0x000000126d7a7c12 */ /* 0x000fe2000f8e967a */
[----:B------:R2:W1:Y:S01]  /*5100*/  MUFU.EX2 R204, R6 ;  /* 0x0000000600cc7308 */ /* 0x0004620000000800 */
[----:B------:R-:W-:Y:S01]  /*5110*/  FFMA.FTZ R35, R35, c[0x0][0x23c], -R101 ;  /* 0x00008f0023237a23 */ /* 0x000fe20000010865 */
[----:B------:R-:W-:Y:S01]  /*5120*/  @P2 FSEL R40, R40, -INF , !P5 ;  /* 0xff80000028282808 */ /* 0x000fe20006800000 */
[----:B------:R-:W-:Y:S01]  /*5130*/  FFMA.FTZ R28, R28, c[0x0][0x23c], -R100 ;  /* 0x00008f001c1c7a23 */ /* 0x000fe20000010864 */
[----:B------:R-:W-:Y:S01]  /*5140*/  PLOP3.LUT P2, PT, PT, PT, UP0, 0x80, 0x0 ;  /* 0x000000000000781c */ /* 0x000fe20003f4f008 */
[----:B------:R-:W-:Y:S01]  /*5150*/  FFMA.FTZ R27, R27, c[0x0][0x23c], -R0 ;  /* 0x00008f001b1b7a23 */ /* 0x000fe20000010800 */
[----:B------:R-:W-:Y:S01]  /*5160*/  @P4 FSEL R42, R42, -INF , !P5 ;  /* 0xff8000002a2a4808 */ /* 0x000fe20006800000 */
[----:B------:R-:W-:Y:S01]  /*5170*/  FFMA.FTZ R29, R29, c[0x0][0x23c], -R100 ;  /* 0x00008f001d1d7a23 */ /* 0x000fe20000010864 */
[----:B------:R-:W-:Y:S01]  /*5180*/  PLOP3.LUT P4, PT, PT, PT, UP0, 0x80, 0x0 ;  /* 0x000000000000781c */ /* 0x000fe20003f8f008 */
[----:B------:R-:W-:Y:S01]  /*5190*/  FFMA.FTZ R38, R170, -UR4, R38 ;  /* 0x80000004aa267c23 */ /* 0x000fe20008010026 */
[----:B------:R-:W-:Y:S01]  /*51a0*/  MUFU.EX2 R172, R33 ;  /* 0x0000002100ac7308 */ /* 0x000fe20000000800 */
[----:B------:R-:W-:Y:S02]  /*51b0*/  FFMA.FTZ R36, R183, -UR4, R36 ;  /* 0x80000004b7247c23 */ /* 0x000fe40008010024 */
[----:B------:R-:W-:Y:S01]  /*51c0*/  FFMA.FTZ R37, R191, -UR4, R37 ;  /* 0x80000004bf257c23 */ /* 0x000fe20008010025 */
[----:B------:R-:W-:Y:S01]  /*51d0*/  @P6 FSEL R38, R38, -INF , !P5 ;  /* 0xff80000026266808 */ /* 0x000fe20006800000 */
[--C-:B------:R-:W-:Y:S01]  /*51e0*/  FFMA.FTZ R30, R30, c[0x0][0x23c], -R0.reuse ;  /* 0x00008f001e1e7a23 */ /* 0x100fe20000010800 */
[----:B------:R-:W-:Y:S01]  /*51f0*/  @P1 FSEL R36, R36, -INF , !P5 ;  /* 0xff80000024241808 */ /* 0x000fe20006800000 */
[----:B------:R-:W-:Y:S01]  /*5200*/  FFMA.FTZ R31, R31, c[0x0][0x23c], -R0 ;  /* 0x00008f001f1f7a23 */ /* 0x000fe20000010800 */
[----:B------:R-:W-:Y:S01]  /*5210*/  PLOP3.LUT P1, PT, PT, PT, UP0, 0x80, 0x0 ;  /* 0x000000000000781c */ /* 0x000fe20003f2f008 */
[----:B------:R-:W-:Y:S01]  /*5220*/  FFMA.FTZ R38, R38, c[0x0][0x23c], -R101 ;  /* 0x00008f0026267a23 */ /* 0x000fe20000010865 */
[----:B------:R-:W-:Y:S01]  /*5230*/  PLOP3.LUT P6, PT, PT, PT, UP0, 0x80, 0x0 ;  /* 0x000000000000781c */ /* 0x000fe20003fcf008 */
[----:B------:R-:W-:Y:S01]  /*5240*/  MUFU.EX2 R176, R35 ;  /* 0x0000002300b07308 */ /* 0x000fe20000000800 */
[----:B------:R-:W-:Y:S01]  /*5250*/  @P0 FSEL R37, R37, -INF , !P3 ;  /* 0xff80000025250808 */ /* 0x000fe20005800000 */
[----:B------:R-:W-:Y:S01]  /*5260*/  FFMA.FTZ R36, R36, c[0x0][0x23c], -R116 ;  /* 0x00008f0024247a23 */ /* 0x000fe20000010874 */
[----:B------:R-:W-:Y:S01]  /*5270*/  PLOP3.LUT P0, PT, PT, PT, UP0, 0x80, 0x0 ;  /* 0x000000000000781c */ /* 0x000fe20003f0f008 */
[----:B------:R-:W-:Y:S01]  /*5280*/  FFMA.FTZ R40, R40, c[0x0][0x23c], -R100 ;  /* 0x00008f0028287a23 */ /* 0x000fe20000010864 */
[----:B------:R-:W-:Y:S01]  /*5290*/  @P2 FSEL R43, R43, -INF , !P3 ;  /* 0xff8000002b2b2808 */ /* 0x000fe20005800000 */
[----:B------:R-:W-:Y:S01]  /*52a0*/  FFMA.FTZ R37, R37, c[0x0][0x23c], -R116 ;  /* 0x00008f0025257a23 */ /* 0x000fe20000010874 */
[----:B------:R-:W-:Y:S01]  /*52b0*/  PLOP3.LUT P2, PT, PT, PT, UP0, 0x80, 0x0 ;  /* 0x000000000000781c */ /* 0x000fe20003f4f008 */
[--C-:B------:R-:W-:Y:S01]  /*52c0*/  FFMA.FTZ R42, R42, c[0x0][0x23c], -R0.reuse ;  /* 0x00008f002a2a7a23 */ /* 0x100fe20000010800 */
[----:B-1----:R-:W-:Y:S01]  /*52d0*/  @P4 IADD3 R7, R117, 0x28, RZ ;  /* 0x0000002875074810 */ /* 0x002fe20007ffe0ff */
[----:B------:R1:W-:Y:S01]  /*52e0*/  MUFU.EX2 R207, R14 ;  /* 0x0000000e00cf7308 */ /* 0x0003e20000000800 */
[----:B------:R-:W-:Y:S01]  /*52f0*/  PLOP3.LUT P4, PT, PT, PT, UP0, 0x80, 0x0 ;  /* 0x000000000000781c */ /* 0x000fe20003f8f008 */
[----:B------:R-:W-:Y:S01]  /*5300*/  FFMA.FTZ R39, R169, -UR4, R39 ;  /* 0x80000004a9277c23 */ /* 0x000fe20008010027 */
[----:B------:R-:W-:Y:S01]  /*5310*/  PLOP3.LUT P5, PT, PT, PT, UP0, 0x80, 0x0 ;  /* 0x000000000000781c */ /* 0x000fe20003faf008 */
[----:B------:R-:W-:Y:S02]  /*5320*/  FFMA.FTZ R41, R181, -UR4, R41 ;  /* 0x80000004b5297c23 */ /* 0x000fe40008010029 */
[----:B--2---:R-:W-:Y:S01]  /*5330*/  @P0 IADD3 R6, R117, 0x30, RZ ;  /* 0x0000003075060810 */ /* 0x004fe20007ffe0ff */
[----:B------:R-:W-:Y:S01]  /*5340*/  FFMA.FTZ R43, R43, c[0x0][0x23c], -R0 ;  /* 0x00008f002b2b7a23 */ /* 0x000fe20000010800 */
[----:B------:R-:W-:Y:S01]  /*5350*/  @P1 FSEL R39, R39, -INF , !P3 ;  /* 0xff80000027271808 */ /* 0x000fe20005800000 */
[----:B------:R-:W-:Y:S01]  /*5360*/  FFMA.FTZ R46, R155, -UR4, R46 ;  /* 0x800000049b2e7c23 */ /* 0x000fe2000801002e */
[----:B------:R-:W-:Y:S01]  /*5370*/  @P6 FSEL R41, R41, -INF , !P3 ;  /* 0xff80000029296808 */ /* 0x000fe20005800000 */
[----:B------:R2:W-:Y:S01]  /*5380*/  MUFU.EX2 R205, R8 ;  /* 0x0000000800cd7308 */ /* 0x0005e20000000800 */
[----:B------:R-:W-:Y:S01]  /*5390*/  PLOP3.LUT P3, PT, PT, PT, UP0, 0x80, 0x0 ;  /* 0x000000000000781c */ /* 0x000fe20003f6f008 */
[----:B------:R-:W-:Y:S01]  /*53a0*/  FFMA.FTZ R39, R39, c[0x0][0x23c], -R101 ;  /* 0x00008f0027277a23 */ /* 0x000fe20000010865 */
[----:B------:R-:W-:Y:S01]  /*53b0*/  @P2 ISETP.GE.AND P2, PT, R7, UR5, PT ;  /* 0x0000000507002c0c */ /* 0x000fe2000bf46270 */
[----:B------:R-:W-:Y:S01]  /*53c0*/  FFMA.FTZ R41, R41, c[0x0][0x23c], -R100 ;  /* 0x00008f0029297a23 */ /* 0x000fe20000010864 */
[----:B------:R-:W-:Y:S01]  /*53d0*/  @P4 ISETP.GE.AND P4, PT, R6, UR5, PT ;  /* 0x0000000506004c0c */ /* 0x000fe2000bf86270 */
[----:B------:R-:W-:Y:S01]  /*53e0*/  IMAD.WIDE.U32 R6, R184, -0x326172a9, RZ ;  /* 0xcd9e8d57b8067825 */ /* 0x000fe200078e00ff */
[----:B------:R-:W-:Y:S02]  /*53f0*/  @P5 IADD3 R5, R117, 0x29, RZ ;  /* 0x0000002975055810 */ /* 0x000fe40007ffe0ff */
[----:B------:R-:W-:Y:S01]  /*5400*/  PLOP3.LUT P1, PT, PT, PT, UP0, 0x80, 0x0 ;  /* 0x000000000000781c */ /* 0x000fe20003f2f008 */
[----:B------:R4:W4:Y:S01]  /*5410*/  MUFU.EX2 R208, R9 ;  /* 0x0000000900d07308 */ /* 0x0009220000000800 */
[----:B------:R-:W-:Y:S01]  /*5420*/  PLOP3.LUT P6, PT, PT, PT, UP0, 0x80, 0x0 ;  /* 0x000000000000781c */ /* 0x000fe20003fcf008 */
[----:B------:R-:W-:Y:S01]  /*5430*/  FFMA.FTZ R50, R183, -UR4, R50 ;  /* 0x80000004b7327c23 */ /* 0x000fe20008010032 */
[----:B------:R-:W-:Y:S01]  /*5440*/  PLOP3.LUT P0, PT, PT, PT, UP0, 0x80, 0x0 ;  /* 0x000000000000781c */ /* 0x000fe20003f0f008 */
[----:B---3--:R-:W-:Y:S01]  /*5450*/  FFMA.FTZ R49, R161, -UR4, R49 ;  /* 0x80000004a1317c23 */ /* 0x008fe20008010031 */
[----:B------:R-:W-:Y:S01]  /*5460*/  @P3 ISETP.GE.AND P3, PT, R5, UR5, PT ;  /* 0x0000000505003c0c */ /* 0x000fe2000bf66270 */
[----:B------:R-:W-:Y:S01]  /*5470*/  FFMA.FTZ R51, R191, -UR4, R51 ;  /* 0x80000004bf337c23 */ /* 0x000fe20008010033 */
[----:B------:R-:W-:Y:S01]  /*5480*/  LOP3.LUT R103, R7, UR18, R4, 0x96, !PT ;  /* 0x0000001207677c12 */ /* 0x000fe2000f8e9604 */
[----:B------:R-:W-:Y:S01]  /*5490*/  IMAD.WIDE.U32 R4, R158, -0x326172a9, RZ ;  /* 0xcd9e8d579e047825 */ /* 0x000fe200078e00ff */
[----:B------:R-:W-:Y:S01]  /*54a0*/  PLOP3.LUT P5, PT, PT, PT, UP0, 0x80, 0x0 ;  /* 0x000000000000781c */ /* 0x000fe20003faf008 */
[----:B------:R3:W-:Y:S02]  /*54b0*/  MUFU.EX2 R193, R17 ;  /* 0x0000001100c17308 */ /* 0x0007e40000000800 */
[----:B------:R-:W-:Y:S01]  /*54c0*/  FFMA.FTZ R44, R188, -UR4, R44 ;  /* 0x80000004bc2c7c23 */ /* 0x000fe2000801002c */
[----:B-1----:R-:W-:Y:S01]  /*54d0*/  LOP3.LUT R14, R5, UR18, R120, 0x96, !PT ;  /* 0x00000012050e7c12 */ /* 0x002fe2000f8e9678 */
[----:B------:R-:W-:Y:S01]  /*54e0*/  FFMA.FTZ R5, R21, c[0x0][0x23c], -R116 ;  /* 0x00008f0015057a23 */ /* 0x000fe20000010874 */
[----:B--2---:R-:W-:Y:S01]  /*54f0*/  @P1 IADD3 R8, R117, 0x31, RZ ;  /* 0x0000003175081810 */ /* 0x004fe20007ffe0ff */
[----:B------:R-:W-:Y:S01]  /*5500*/  FFMA.FTZ R45, R211, -UR4, R45 ;  /* 0x80000004d32d7c23 */ /* 0x000fe2000801002d */
[----:B------:R-:W-:Y:S01]  /*5510*/  PLOP3.LUT P1, PT, PT, PT, UP0, 0x80, 0x0 ;  /* 0x000000000000781c */ /* 0x000fe20003f2f008 */
[----:B------:R-:W-:Y:S02]  /*5520*/  FFMA.FTZ R47, R181, -UR4, R47 ;  /* 0x80000004b52f7c23 */ /* 0x000fe4000801002f */
[----:B------:R1:W-:Y:S02]  /*5530*/  MUFU.EX2 R210, R10 ;  /* 0x0000000a00d27308 */ /* 0x0003e40000000800 */
[----:B------:R-:W-:Y:S02]  /*5540*/  @P5 ISETP.GE.AND P5, PT, R8, UR5, PT ;  /* 0x0000000508005c0c */ /* 0x000fe4000bfa6270 */
[C---:B----4-:R-:W-:Y:S02]  /*5550*/  @P6 IADD3 R9, R117.reuse, 0x38, RZ ;  /* 0x0000003875096810 */ /* 0x050fe40007ffe0ff */
[----:B------:R-:W-:Y:S02]  /*5560*/  @P0 IADD3 R117, R117, 0x39, RZ ;  /* 0x0000003975750810 */ /* 0x000fe40007ffe0ff */
[----:B------:R-:W-:Y:S02]  /*5570*/  PLOP3.LUT P0, PT, PT, PT, UP0, 0x80, 0x0 ;  /* 0x000000000000781c */ /* 0x000fe40003f0f008 */
[----:B------:R-:W-:Y:S01]  /*5580*/  @P1 ISETP.GE.AND P1, PT, R9, UR5, PT ;  /* 0x0000000509001c0c */ /* 0x000fe2000bf26270 */
[----:B------:R2:W4:Y:S01]  /*5590*/  MUFU.EX2 R209, R11 ;  /* 0x0000000b00d17308 */ /* 0x0005220000000800 */
[----:B------:R-:W-:Y:S01]  /*55a0*/  PLOP3.LUT P6, PT, PT, PT, UP0, 0x80, 0x0 ;  /* 0x000000000000781c */ /* 0x000fe20003fcf008 */
[----:B------:R-:W-:Y:S04]  /*55b0*/  IMAD.WIDE.U32 R8, R121, -0x2daee0ad, RZ ;  /* 0xd2511f5379087825 */ /* 0x000fe800078e00ff */
[----:B---3--:R-:W-:Y:S04]  /*55c0*/  IMAD.WIDE.U32 R16, R119, -0x2daee0ad, RZ ;  /* 0xd2511f5377107825 */ /* 0x008fe800078e00ff */
[----:B------:R-:W-:Y:S01]  /*55d0*/  @P0 FSEL R44, R44, -INF , !P2 ;  /* 0xff8000002c2c0808 */ /* 0x000fe20005000000 */
[----:B------:R-:W-:Y:S01]  /*55e0*/  MUFU.EX2 R198, R18 ;  /* 0x0000001200c67308 */ /* 0x000fe20000000800 */
[----:B------:R-:W-:Y:S01]  /*55f0*/  LOP3.LUT R124, R17, UR17, R124, 0x96, !PT ;  /* 0x00000011117c7c12 */ /* 0x000fe2000f8e967c */
[----:B------:R-:W-:Y:S01]  /*5600*/  IMAD.WIDE.U32 R118, R127, -0x326172a9, RZ ;  /* 0xcd9e8d577f767825 */ /* 0x000fe200078e00ff */
[----:B-1----:R-:W-:Y:S02]  /*5610*/  LOP3.LUT R10, R13, UR17, R160, 0x96, !PT ;  /* 0x000000110d0a7c12 */ /* 0x002fe4000f8e96a0 */
[----:B------:R-:W-:Y:S01]  /*5620*/  PLOP3.LUT P0, PT, PT, PT, UP0, 0x80, 0x0 ;  /* 0x000000000000781c */ /* 0x000fe20003f0f008 */
[----:B------:R-:W-:Y:S01]  /*5630*/  IMAD.WIDE.U32 R20, R124, -0x326172a9, RZ ;  /* 0xcd9e8d577c147825 */ /* 0x000fe200078e00ff */
[----:B------:R-:W-:Y:S02]  /*5640*/  LOP3.LUT R7, R119, UR18, R102, 0x96, !PT ;  /* 0x0000001277077c12 */ /* 0x000fe4000f8e9666 */
[----:B------:R-:W-:Y:S01]  /*5650*/  @P6 ISETP.GE.AND P6, PT, R117, UR5, PT ;  /* 0x0000000575006c0c */ /* 0x000fe2000bfc6270 */
[----:B------:R1:W-:Y:S01]  /*5660*/  MUFU.EX2 R196, R19 ;  /* 0x0000001300c47308 */ /* 0x0003e20000000800 */
[----:B------:R-:W-:Y:S04]  /*5670*/  IMAD.WIDE.U32 R102, R103, -0x2daee0ad, RZ ;  /* 0xd2511f5367667825 */ /* 0x000fe800078e00ff */
[----:B--2---:R-:W-:Y:S03]  /*5680*/  IMAD.WIDE.U32 R10, R10, -0x326172a9, RZ ;  /* 0xcd9e8d570a0a7825 */ /* 0x004fe600078e00ff */
[----:B------:R-:W-:Y:S01]  /*5690*/  @P0 FSEL R46, R46, -INF , !P2 ;  /* 0xff8000002e2e0808 */ /* 0x000fe20005000000 */
[----:B------:R-:W-:Y:S01]  /*56a0*/  IMAD.WIDE.U32 R110, R7, -0x2daee0ad, RZ ;  /* 0xd2511f53076e7825 */ /* 0x000fe200078e00ff */
[----:B------:R-:W-:Y:S01]  /*56b0*/  LOP3.LUT R11, R11, UR16, R6, 0x96, !PT ;  /* 0x000000100b0b7c12 */ /* 0x000fe2000f8e9606 */
[----:B------:R2:W-:Y:S01]  /*56c0*/  MUFU.EX2 R185, R5 ;  /* 0x0000000500b97308 */ /* 0x0005e20000000800 */
[----:B------:R-:W-:Y:S01]  /*56d0*/  PLOP3.LUT P0, PT, PT, PT, UP0, 0x80, 0x0 ;  /* 0x000000000000781c */ /* 0x000fe20003f0f008 */
[----:B------:R-:W-:Y:S01]  /*56e0*/  FFMA.FTZ R46, R46, c[0x0][0x23c], -R0 ;  /* 0x00008f002e2e7a23 */ /* 0x000fe20000010800 */
[----:B------:R-:W-:Y:S01]  /*56f0*/  LOP3.LUT R109, R111, UR15, R8, 0x96, !PT ;  /* 0x0000000f6f6d7c12 */ /* 0x000fe2000f8e9608 */
[----:B------:R-:W-:Y:S06]  /*5700*/  FFMA.FTZ R44, R44, c[0x0][0x23c], -R100 ;  /* 0x00008f002c2c7a23 */ /* 0x000fec0000010864 */
[----:B------:R3:W3:Y:S01]  /*5710*/  MUFU.EX2 R206, R15 ;  /* 0x0000000f00ce7308 */ /* 0x0006e20000000800 */
[----:B-1----:R-:W-:Y:S03]  /*5720*/  IMAD.WIDE.U32 R18, R123, -0x2daee0ad, RZ ;  /* 0xd2511f537b127825 */ /* 0x002fe600078e00ff */
[----:B------:R-:W-:Y:S02]  /*5730*/  @P0 FSEL R48, R48, -INF , !P2 ;  /* 0xff80000030300808 */ /* 0x000fe40005000000 */
[----:B------:R-:W-:Y:S01]  /*5740*/  PLOP3.LUT P0, PT, PT, PT, UP0, 0x80, 0x0 ;  /* 0x000000000000781c */ /* 0x000fe20003f0f008 */
[----:B------:R-:W-:Y:S01]  /*5750*/  IMAD.WIDE.U32 R122, R122, -0x2daee0ad, RZ ;  /* 0xd2511f537a7a7825 */ /* 0x000fe200078e00ff */
[----:B------:R-:W-:Y:S02]  /*5760*/  LOP3.LUT R17, R19, UR17, R148, 0x96, !PT ;  /* 0x0000001113117c12 */ /* 0x000fe4000f8e9694 */
[----:B------:R-:W-:Y:S01]  /*5770*/  LOP3.LUT R19, R9, UR17, R126, 0x96, !PT ;  /* 0x0000001109137c12 */ /* 0x000fe2000f8e967e */
[----:B------:R-:W-:Y:S01]  /*5780*/  FFMA.FTZ R48, R48, c[0x0][0x23c], -R116 ;  /* 0x00008f0030307a23 */ /* 0x000fe20000010874 */
[----:B------:R-:W-:Y:S01]  /*5790*/  LOP3.LUT R9, R103, UR15, R12, 0x96, !PT ;  /* 0x0000000f67097c12 */ /* 0x000fe2000f8e960c */
[----:B------:R1:W-:Y:S01]  /*57a0*/  MUFU.EX2 R189, R22 ;  /* 0x0000001600bd7308 */ /* 0x0003e20000000800 */
[----:B------:R-:W-:Y:S02]  /*57b0*/  LOP3.LUT R12, R21, UR16, R4, 0x96, !PT ;  /* 0x00000010150c7c12 */ /* 0x000fe4000f8e9604 */
[----:B------:R-:W-:Y:S01]  /*57c0*/  LOP3.LUT R21, R123, UR15, R18, 0x96, !PT ;  /* 0x0000000f7b157c12 */ /* 0x000fe2000f8e9612 */
[----:B--2---:R-:W2:Y:S01]  /*57d0*/  LDSM.16.M88.4 R4, [R129+0x6c00] ;  /* 0x006c00008104783b */ /* 0x004ea20000000200 */
[----:B------:R-:W-:Y:S01]  /*57e0*/  IMAD.WIDE.U32 R18, R19, -0x326172a9, RZ ;  /* 0xcd9e8d5713127825 */ /* 0x000fe200078e00ff */
[----:B------:R-:W-:Y:S02]  /*57f0*/  @P0 FSEL R50, R50, -INF , !P2 ;  /* 0xff80000032320808 */ /* 0x000fe40005000000 */
[----:B------:R-:W-:Y:S01]  /*5800*/  PLOP3.LUT P0, PT, PT, PT, UP0, 0x80, 0x0 ;  /* 0x000000000000781c */ /* 0x000fe20003f0f008 */
[----:B------:R-:W-:Y:S01]  /*5810*/  IMAD.WIDE.U32 R8, R9, -0x326172a9, RZ ;  /* 0xcd9e8d5709087825 */ /* 0x000fe200078e00ff */
[----:B------:R-:W-:Y:S01]  /*5820*/  PLOP3.LUT P2, PT, PT, PT, UP0, 0x80, 0x0 ;  /* 0x000000000000781c */ /* 0x000fe20003f4f008 */
[----:B------:R-:W-:Y:S01]  /*5830*/  MUFU.EX2 R159, R48 ;  /* 0x00000030009f7308 */ /* 0x000fe20000000800 */
[----:B------:R-:W-:Y:S01]  /*5840*/  LOP3.LUT R120, R19, UR16, R118, 0x96, !PT ;  /* 0x0000001013787c12 */ /* 0x000fe2000f8e9676 */
[--C-:B------:R-:W-:Y:S01]  /*5850*/  FFMA.FTZ R50, R50, c[0x0][0x23c], -R101.reuse ;  /* 0x00008f0032327a23 */ /* 0x100fe20000010865 */
[----:B------:R-:W-:Y:S01]  /*5860*/  LOP3.LUT R13, R9, UR14, R10, 0x96, !PT ;  /* 0x0000000e090d7c12 */ /* 0x000fe2000f8e960a */
[----:B------:R-:W-:Y:S01]  /*5870*/  IMAD.WIDE.U32 R10, R11, -0x2daee0ad, RZ ;  /* 0xd2511f530b0a7825 */ /* 0x000fe200078e00ff */
[----:B------:R-:W-:Y:S02]  /*5880*/  SHF.R.U32.HI R19, RZ, 0x18, R8 ;  /* 0x00000018ff137819 */ /* 0x000fe40000011608 */
[----:B------:R-:W-:Y:S01]  /*5890*/  LOP3.LUT R103, R8, 0xffff, RZ, 0xc0, !PT ;  /* 0x0000ffff08677812 */ /* 0x000fe200078ec0ff */
[----:B---3--:R-:W-:Y:S01]  /*58a0*/  IMAD.WIDE.U32 R14, R14, -0x2daee0ad, RZ ;  /* 0xd2511f530e0e7825 */ /* 0x008fe200078e00ff */
[----:B------:R-:W-:Y:S01]  /*58b0*/  LOP3.LUT R111, R10, 0xffff, RZ, 0xc0, !PT ;  /* 0x0000ffff0a6f7812 */ /* 0x000fe200078ec0ff */
[----:B------:R-:W-:Y:S01]  /*58c0*/  MUFU.EX2 R164, R50 ;  /* 0x0000003200a47308 */ /* 0x000fe20000000800 */
[----:B------:R-:W-:Y:S02]  /*58d0*/  @P0 FSEL R45, R45, -INF , !P3 ;  /* 0xff8000002d2d0808 */ /* 0x000fe40005800000 */
[----:B------:R-:W-:Y:S02]  /*58e0*/  PLOP3.LUT P0, PT, PT, PT, UP0, 0x80, 0x0 ;  /* 0x000000000000781c */ /* 0x000fe40003f0f008 */
[----:B------:R-:W-:Y:S01]  /*58f0*/  @P2 FSEL R47, R47, -INF , !P3 ;  /* 0xff8000002f2f2808 */ /* 0x000fe20005800000 */
[----:B------:R-:W-:Y:S01]  /*5900*/  FFMA.FTZ R45, R45, c[0x0][0x23c], -R100 ;  /* 0x00008f002d2d7a23 */ /* 0x000fe20000010864 */
[----:B------:R-:W-:Y:S02]  /*5910*/  PLOP3.LUT P2, PT, PT, PT, UP0, 0x80, 0x0 ;  /* 0x000000000000781c */ /* 0x000fe40003f4f008 */
[----:B-1----:R-:W-:Y:S01]  /*5920*/  LOP3.LUT R22, R15, UR15, R16, 0x96, !PT ;  /* 0x0000000f0f167c12 */ /* 0x002fe2000f8e9610 */
[----:B------:R-:W-:Y:S01]  /*5930*/  IMAD.WIDE.U32 R16, R17, -0x326172a9, RZ ;  /* 0xcd9e8d5711107825 */ /* 0x000fe200078e00ff */
[----:B------:R-:W-:Y:S01]  /*5940*/  SHF.R.U32.HI R118, RZ, 0x10, R10 ;  /* 0x00000010ff767819 */ /* 0x000fe2000001160a */
[----:B------:R1:W-:Y:S02]  /*5950*/  MUFU.EX2 R192, R24 ;  /* 0x0000001800c07308 */ /* 0x0003e40000000800 */
[----:B------:R-:W-:Y:S01]  /*5960*/  FFMA.FTZ R47, R47, c[0x0][0x23c], -R0 ;  /* 0x00008f002f2f7a23 */ /* 0x000fe20000010800 */
[----:B------:R-:W-:Y:S02]  /*5970*/  LOP3.LUT R119, R17, UR16, R108, 0x96, !PT ;  /* 0x0000001011777c12 */ /* 0x000fe4000f8e966c */
[----:B------:R-:W-:Y:S02]  /*5980*/  @P0 FSEL R49, R49, -INF , !P3 ;  /* 0xff80000031310808 */ /* 0x000fe40005800000 */
[----:B------:R-:W-:Y:S02]  /*5990*/  PLOP3.LUT P0, PT, PT, PT, UP0, 0x80, 0x0 ;  /* 0x000000000000781c */ /* 0x000fe40003f0f008 */
[----:B------:R-:W-:Y:S01]  /*59a0*/  @P2 FSEL R51, R51, -INF , !P3 ;  /* 0xff80000033332808 */ /* 0x000fe20005800000 */
[----:B------:R-:W-:Y:S01]  /*59b0*/  FFMA.FTZ R49, R49, c[0x0][0x23c], -R116 ;  /* 0x00008f0031317a23 */ /* 0x000fe20000010874 */
[----:B------:R-:W-:Y:S01]  /*59c0*/  PLOP3.LUT P2, PT, PT, PT, UP0, 0x80, 0x0 ;  /* 0x000000000000781c */ /* 0x000fe20003f4f008 */
[-C--:B--2---:R-:W-:Y:S01]  /*59d0*/  HMMA.16816.F32 R52, R104, R4.reuse, R52 ;  /* 0x000000046834723c */ /* 0x084fe20000001834 */
[----:B------:R-:W-:Y:S01]  /*59e0*/  PLOP3.LUT P3, PT, PT, PT, UP0, 0x80, 0x0 ;  /* 0x000000000000781c */ /* 0x000fe20003f6f008 */
[----:B------:R2:W-:Y:S01]  /*59f0*/  MUFU.EX2 R190, R25 ;  /* 0x0000001900be7308 */ /* 0x0005e20000000800 */
[----:B------:R-:W-:Y:S01]  /*5a00*/  LOP3.LUT R17, R8, 0xff, RZ, 0xc0, !PT ;  /* 0x000000ff08117812 */ /* 0x000fe200078ec0ff */
[----:B------:R-:W-:Y:S01]  /*5a10*/  FFMA.FTZ R51, R51, c[0x0][0x23c], -R101 ;  /* 0x00008f0033337a23 */ /* 0x000fe20000010865 */
[----:B------:R-:W-:Y:S01]  /*5a20*/  SHF.R.U32.HI R108, RZ, 0x10, R8 ;  /* 0x00000010ff6c7819 */ /* 0x000fe20000011608 */
[----:B------:R-:W-:Y:S01]  /*5a30*/  IMAD.WIDE.U32 R8, R12, -0x2daee0ad, RZ ;  /* 0xd2511f530c087825 */ /* 0x000fe200078e00ff */
[----:B------:R-:W-:Y:S01]  /*5a40*/  LOP3.LUT R12, R11, UR13, R102, 0x96, !PT ;  /* 0x0000000d0b0c7c12 */ /* 0x000fe2000f8e9666 */
[C---:B------:R-:W-:Y:S04]  /*5a50*/  HMMA.16816.F32 R56, R112.reuse, R4, R56 ;  /* 0x000000047038723c */ /* 0x040fe80000001838 */
[----:B------:R-:W-:Y:S01]  /*5a60*/  LOP3.LUT R14, R9, UR13, R14, 0x96, !PT ;  /* 0x0000000d090e7c12 */ /* 0x000fe2000f8e960e */
[----:B------:R3:W3:Y:S01]  /*5a70*/  MUFU.EX2 R186, R23 ;  /* 0x0000001700ba7308 */ /* 0x0006e20000000800 */
[----:B-1----:R-:W-:Y:S01]  /*5a80*/  LOP3.LUT R24, R8, 0xff, RZ, 0xc0, !PT ;  /* 0x000000ff08187812 */ /* 0x002fe200078ec0ff */
[----:B------:R-:W-:Y:S01]  /*5a90*/  IMAD.WIDE.U32 R4, R22, -0x326172a9, RZ ;  /* 0xcd9e8d5716047825 */ /* 0x000fe200078e00ff */
[----:B------:R-:W-:Y:S01]  /*5aa0*/  LOP3.LUT R102, R8, 0xffff, RZ, 0xc0, !PT ;  /* 0x0000ffff08667812 */ /* 0x000fe200078ec0ff */
[-C--:B------:R-:W-:Y:S03]  /*5ab0*/  HMMA.16816.F32 R60, R112, R6.reuse, R60 ;  /* 0x00000006703c723c */ /* 0x080fe6000000183c */
[----:B------:R-:W-:Y:S02]  /*5ac0*/  SHF.R.U32.HI R117, RZ, 0x10, R8 ;  /* 0x00000010ff757819 */ /* 0x000fe40000011608 */
[----:B------:R-:W-:Y:S01]  /*5ad0*/  SHF.R.U32.HI R11, RZ, 0x10, R4 ;  /* 0x00000010ff0b7819 */ /* 0x000fe20000011604 */
[----:B------:R1:W-:Y:S01]  /*5ae0*/  MUFU.EX2 R197, R26 ;  /* 0x0000001a00c57308 */ /* 0x0003e20000000800 */
[----:B------:R-:W-:Y:S01]  /*5af0*/  FFMA.FTZ R52, R182, -UR4, R52 ;  /* 0x80000004b6347c23 */ /* 0x000fe20008010034 */
[----:B------:R-:W-:Y:S01]  /*5b00*/  HMMA.16816.F32 R64, R104, R6, R64 ;  /* 0x000000066840723c */ /* 0x000fe20000001840 */
[----:B--2---:R-:W-:Y:S03]  /*5b10*/  SHF.R.U32.HI R25, RZ, 0x18, R8 ;  /* 0x00000018ff197819 */ /* 0x004fe60000011608 */
[----:B------:R-:W-:Y:S01]  /*5b20*/  @P0 FSEL R52, R52, -INF , !P4 ;  /* 0xff80000034340808 */ /* 0x000fe20006000000 */
[----:B------:R-:W-:Y:S01]  /*5b30*/  FFMA.FTZ R54, R147, -UR4, R54 ;  /* 0x8000000493367c23 */ /* 0x000fe20008010036 */
[----:B------:R-:W-:Y:S01]  /*5b40*/  PLOP3.LUT P0, PT, PT, PT, UP0, 0x80, 0x0 ;  /* 0x000000000000781c */ /* 0x000fe20003f0f008 */
[----:B------:R-:W-:Y:S01]  /*5b50*/  FFMA.FTZ R56, R150, -UR4, R56 ;  /* 0x8000000496387c23 */ /* 0x000fe20008010038 */
[----:B------:R-:W-:Y:S01]  /*5b60*/  MUFU.EX2 R157, R49 ;  /* 0x00000031009d7308 */ /* 0x000fe20000000800 */
[----:B------:R-:W-:Y:S03]  /*5b70*/  FFMA.FTZ R58, R188, -UR4, R58 ;  /* 0x80000004bc3a7c23 */ /* 0x000fe6000801003a */
[----:B------:R-:W-:Y:S01]  /*5b80*/  @P2 FSEL R54, R54, -INF , !P4 ;  /* 0xff80000036362808 */ /* 0x000fe20006000000 */
[----:B------:R-:W-:Y:S01]  /*5b90*/  FFMA.FTZ R57, R152, -UR4, R57 ;  /* 0x8000000498397c23 */ /* 0x000fe20008010039 */
[----:B------:R-:W-:Y:S01]  /*5ba0*/  PLOP3.LUT P2, PT, PT, PT, UP0, 0x80, 0x0 ;  /* 0x000000000000781c */ /* 0x000fe20003f4f008 */
[----:B------:R-:W-:Y:S01]  /*5bb0*/  IMAD.WIDE.U32 R8, R21, -0x326172a9, RZ ;  /* 0xcd9e8d5715087825 */ /* 0x000fe200078e00ff */
[----:B------:R-:W-:Y:S02]  /*5bc0*/  @P3 FSEL R56, R56, -INF , !P4 ;  /* 0xff80000038383808 */ /* 0x000fe40006000000 */
        /* <DEDUP_REMOVED lines=8> */
[----:B---3--:R-:W-:Y:S01]  /*5c50*/  LOP3.LUT R23, R10, 0xff, RZ, 0xc0, !PT ;  /* 0x000000ff0a177812 */ /* 0x008fe200078ec0ff */
[----:B------:R-:W-:Y:S01]  /*5c60*/  FFMA.FTZ R55, R161, -UR4, R55 ;  /* 0x80000004a1377c23 */ /* 0x000fe20008010037 */
[----:B-1----:R-:W-:Y:S01]  /*5c70*/  SHF.R.U32.HI R26, RZ, 0x18, R10 ;  /* 0x00000018ff1a7819 */ /* 0x002fe2000001160a */
[----:B------:R-:W-:Y:S01]  /*5c80*/  FFMA.FTZ R59, R211, -UR4, R59 ;  /* 0x80000004d33b7c23 */ /* 0x000fe2000801003b */
[----:B------:R-:W-:Y:S01]  /*5c90*/  @P2 FSEL R53, R53, -INF , !P5 ;  /* 0xff80000035352808 */ /* 0x000fe20006800000 */
[----:B------:R1:W2:Y:S01]  /*5ca0*/  MUFU.EX2 R184, R28 ;  /* 0x0000001c00b87308 */ /* 0x0002a20000000800 */
[----:B------:R-:W-:Y:S01]  /*5cb0*/  PLOP3.LUT P2, PT, PT, PT, UP0, 0x80, 0x0 ;  /* 0x000000000000781c */ /* 0x000fe20003f4f008 */
[----:B------:R-:W-:Y:S01]  /*5cc0*/  FFMA.FTZ R61, R214, -UR4, R61 ;  /* 0x80000004d63d7c23 */ /* 0x000fe2000801003d */
[----:B------:R-:W-:Y:S01]  /*5cd0*/  @P3 FSEL R55, R55, -INF , !P5 ;  /* 0xff80000037373808 */ /* 0x000fe20006800000 */
[----:B------:R-:W-:Y:S01]  /*5ce0*/  FFMA.FTZ R65, R154, -UR4, R65 ;  /* 0x800000049a417c23 */ /* 0x000fe20008010041 */
[----:B------:R-:W-:Y:S01]  /*5cf0*/  @P4 FSEL R57, R57, -INF , !P5 ;  /* 0xff80000039394808 */ /* 0x000fe20006800000 */
[----:B------:R-:W-:Y:S01]  /*5d00*/  FFMA.FTZ R67, R151, -UR4, R67 ;  /* 0x8000000497437c23 */ /* 0x000fe20008010043 */
[----:B------:R-:W-:Y:S01]  /*5d10*/  PLOP3.LUT P4, PT, PT, PT, UP0, 0x80, 0x0 ;  /* 0x000000000000781c */ /* 0x000fe20003f8f008 */
[--C-:B------:R-:W-:Y:S01]  /*5d20*/  FFMA.FTZ R52, R52, c[0x0][0x23c], -R116.reuse ;  /* 0x00008f0034347a23 */ /* 0x100fe20000010874 */
[----:B------:R-:W-:Y:S01]  /*5d30*/  @P0 FSEL R59, R59, -INF , !P5 ;  /* 0xff8000003b3b0808 */ /* 0x000fe20006800000 */
[----:B------:R-:W-:Y:S01]  /*5d40*/  FFMA.FTZ R53, R53, c[0x0][0x23c], -R116 ;  /* 0x00008f0035357a23 */ /* 0x000fe20000010874 */
[----:B------:R-:W-:Y:S01]  /*5d50*/  PLOP3.LUT P5, PT, PT, PT, UP0, 0x80, 0x0 ;  /* 0x000000000000781c */ /* 0x000fe20003faf008 */
[--C-:B------:R-:W-:Y:S01]  /*5d60*/  FFMA.FTZ R54, R54, c[0x0][0x23c], -R101.reuse ;  /* 0x00008f0036367a23 */ /* 0x100fe20000010865 */
[----:B------:R-:W-:Y:S01]  /*5d70*/  PLOP3.LUT P0, PT, PT, PT, UP0, 0x80, 0x0 ;  /* 0x000000000000781c */ /* 0x000fe20003f0f008 */
[----:B------:R3:W2:Y:S01]  /*5d80*/  MUFU.EX2 R195, R27 ;  /* 0x0000001b00c37308 */ /* 0x0006a20000000800 */
[----:B------:R-:W-:Y:S01]  /*5d90*/  LOP3.LUT R15, R9, UR14, R16, 0x96, !PT ;  /* 0x0000000e090f7c12 */ /* 0x000fe2000f8e9610 */
[----:B------:R-:W-:Y:S01]  /*5da0*/  FFMA.FTZ R60, R213, -UR4, R60 ;  /* 0x80000004d53c7c23 */ /* 0x000fe2000801003c */
[----:B------:R-:W-:Y:S01]  /*5db0*/  LOP3.LUT R16, R4, 0xff, RZ, 0xc0, !PT ;  /* 0x000000ff04107812 */ /* 0x000fe200078ec0ff */
[----:B------:R-:W-:Y:S01]  /*5dc0*/  FFMA.FTZ R64, R153, -UR4, R64 ;  /* 0x8000000499407c23 */ /* 0x000fe20008010040 */
[----:B------:R-:W-:Y:S01]  /*5dd0*/  SHF.R.U32.HI R10, RZ, 0x18, R4 ;  /* 0x00000018ff0a7819 */ /* 0x000fe20000011604 */
[----:B------:R-:W-:Y:S01]  /*5de0*/  FFMA.FTZ R66, R182, -UR4, R66 ;  /* 0x80000004b6427c23 */ /* 0x000fe20008010042 */
[----:B------:R-:W-:Y:S01]  /*5df0*/  @P2 FSEL R60, R60, -INF , !P1 ;  /* 0xff8000003c3c2808 */ /* 0x000fe20004800000 */
[----:B------:R-:W-:Y:S01]  /*5e00*/  FFMA.FTZ R56, R56, c[0x0][0x23c], -R100 ;  /* 0x00008f0038387a23 */ /* 0x000fe20000010864 */
[----:B------:R-:W-:Y:S01]  /*5e10*/  @P4 FSEL R62, R62, -INF , !P1 ;  /* 0xff8000003e3e4808 */ /* 0x000fe20004800000 */
[----:B------:R-:W-:Y:S01]  /*5e20*/  FFMA.FTZ R58, R58, c[0x0][0x23c], -R0 ;  /* 0x00008f003a3a7a23 */ /* 0x000fe20000010800 */
[----:B------:R-:W-:Y:S01]  /*5e30*/  @P5 FSEL R64, R64, -INF , !P1 ;  /* 0xff80000040405808 */ /* 0x000fe20004800000 */
[----:B------:R-:W-:Y:S01]  /*5e40*/  FFMA.FTZ R60, R60, c[0x0][0x23c], -R100 ;  /* 0x00008f003c3c7a23 */ /* 0x000fe20000010864 */
[----:B------:R-:W-:Y:S01]  /*5e50*/  @P0 FSEL R66, R66, -INF , !P1 ;  /* 0xff80000042420808 */ /* 0x000fe20004800000 */
[----:B------:R-:W-:Y:S01]  /*5e60*/  FFMA.FTZ R62, R62, c[0x0][0x23c], -R0 ;  /* 0x00008f003e3e7a23 */ /* 0x000fe20000010800 */
[----:B------:R-:W-:Y:S01]  /*5e70*/  PLOP3.LUT P1, PT, PT, PT, UP0, 0x80, 0x0 ;  /* 0x000000000000781c */ /* 0x000fe20003f2f008 */
[----:B------:R-:W-:Y:S01]  /*5e80*/  FFMA.FTZ R64, R64, c[0x0][0x23c], -R116 ;  /* 0x00008f0040407a23 */ /* 0x000fe20000010874 */
[----:B------:R-:W-:Y:S01]  /*5e90*/  PLOP3.LUT P4, PT, PT, PT, UP0, 0x80, 0x0 ;  /* 0x000000000000781c */ /* 0x000fe20003f8f008 */
[--C-:B------:R-:W-:Y:S01]  /*5ea0*/  FFMA.FTZ R66, R66, c[0x0][0x23c], -R101.reuse ;  /* 0x00008f0042427a23 */ /* 0x100fe20000010865 */
[----:B-1----:R-:W-:Y:S01]  /*5eb0*/  LOP3.LUT R28, R8, 0xffff, RZ, 0xc0, !PT ;  /* 0x0000ffff081c7812 */ /* 0x002fe200078ec0ff */
[----:B------:R-:W-:Y:S01]  /*5ec0*/  MUFU.EX2 R150, R64 ;  /* 0x0000004000967308 */ /* 0x000fe20000000800 */
[----:B------:R-:W-:Y:S01]  /*5ed0*/  LOP3.LUT R9, R4, 0xffff, RZ, 0xc0, !PT ;  /* 0x0000ffff04097812 */ /* 0x000fe200078ec0ff */
[----:B------:R-:W-:Y:S01]  /*5ee0*/  FFMA.FTZ R57, R57, c[0x0][0x23c], -R100 ;  /* 0x00008f0039397a23 */ /* 0x000fe20000010864 */
[----:B------:R-:W-:Y:S01]  /*5ef0*/  LOP3.LUT R4, R13, 0xff, RZ, 0xc0, !PT ;  /* 0x000000ff0d047812 */ /* 0x000fe200078ec0ff */
[--C-:B------:R-:W-:Y:S01]  /*5f00*/  FFMA.FTZ R59, R59, c[0x0][0x23c], -R0.reuse ;  /* 0x00008f003b3b7a23 */ /* 0x100fe20000010800 */
[----:B------:R-:W-:Y:S01]  /*5f10*/  PLOP3.LUT P0, PT, PT, PT, UP0, 0x80, 0x0 ;  /* 0x000000000000781c */ /* 0x000fe20003f0f008 */
[----:B------:R-:W-:Y:S01]  /*5f20*/  FFMA.FTZ R55, R55, c[0x0][0x23c], -R101 ;  /* 0x00008f0037377a23 */ /* 0x000fe20000010865 */
[----:B------:R-:W-:Y:S02]  /*5f30*/  ISETP.LE.U32.AND P5, PT, R4, UR6, PT ;  /* 0x0000000604007c0c */ /* 0x000fe4000bfa3070 */
[----:B------:R-:W-:Y:S01]  /*5f40*/  LOP3.LUT R4, R13, 0xffff, RZ, 0xc0, !PT ;  /* 0x0000ffff0d047812 */ /* 0x000fe200078ec0ff */
[----:B------:R-:W-:Y:S01]  /*5f50*/  MUFU.EX2 R148, R66 ;  /* 0x0000004200947308 */ /* 0x000fe20000000800 */
[----:B------:R-:W-:Y:S02]  /*5f60*/  @P1 FSEL R63, R63, -INF , !P6 ;  /* 0xff8000003f3f1808 */ /* 0x000fe40007000000 */
[----:B------:R-:W-:Y:S02]  /*5f70*/  PLOP3.LUT P1, PT, PT, PT, UP0, 0x80, 0x0 ;  /* 0x000000000000781c */ /* 0x000fe40003f2f008 */
[----:B------:R-:W-:Y:S01]  /*5f80*/  LOP3.LUT R21, R8, 0xff, RZ, 0xc0, !PT ;  /* 0x000000ff08157812 */ /* 0x000fe200078ec0ff */
[----:B------:R-:W-:Y:S01]  /*5f90*/  FFMA.FTZ R0, R63, c[0x0][0x23c], -R0 ;  /* 0x00008f003f007a23 */ /* 0x000fe20000010800 */
[--C-:B---3--:R-:W-:Y:S02]  /*5fa0*/  SHF.R.U32.HI R27, RZ, 0x18, R8.reuse ;  /* 0x00000018ff1b7819 */ /* 0x108fe40000011608 */
[----:B------:R-:W-:Y:S01]  /*5fb0*/  SHF.R.U32.HI R121, RZ, 0x10, R8 ;  /* 0x00000010ff797819 */ /* 0x000fe20000011608 */
[----:B------:R-:W-:Y:S01]  /*5fc0*/  MUFU.EX2 R154, R60 ;  /* 0x0000003c009a7308 */ /* 0x000fe20000000800 */
[----:B------:R-:W-:Y:S01]  /*5fd0*/  LOP3.LUT R8, R5, UR14, R20, 0x96, !PT ;  /* 0x0000000e05087c12 */ /* 0x000fe2000f8e9614 */
[----:B------:R-:W-:Y:S01]  /*5fe0*/  @!P5 FADD.FTZ R203, -R203, -RZ ;  /* 0x800000ffcbcbd221 */ /* 0x000fe20000010100 */
[--C-:B------:R-:W-:Y:S02]  /*5ff0*/  SHF.R.U32.HI R5, RZ, 0x18, R13.reuse ;  /* 0x00000018ff057819 */ /* 0x100fe4000001160d */
[----:B------:R-:W-:Y:S02]  /*6000*/  SHF.R.U32.HI R4, RZ, 0x8, R4 ;  /* 0x00000008ff047819 */ /* 0x000fe40000011604 */
[----:B------:R-:W-:Y:S02]  /*6010*/  @P4 FSEL R61, R61, -INF , !P6 ;  /* 0xff8000003d3d4808 */ /* 0x000fe40007000000 */
[----:B------:R-:W-:Y:S01]  /*6020*/  ISETP.LE.U32.AND P4, PT, R5, UR6, PT ;  /* 0x0000000605007c0c */ /* 0x000fe2000bf83070 */
[----:B------:R-:W-:Y:S01]  /*6030*/  MUFU.EX2 R160, R62 ;  /* 0x0000003e00a07308 */ /* 0x000fe20000000800 */
[----:B------:R-:W-:Y:S01]  /*6040*/  SHF.R.U32.HI R5, RZ, 0x10, R13 ;  /* 0x00000010ff057819 */ /* 0x000fe2000001160d */
[----:B------:R-:W-:Y:S01]  /*6050*/  FFMA.FTZ R100, R61, c[0x0][0x23c], -R100 ;  /* 0x00008f003d647a23 */ /* 0x000fe20000010864 */
[----:B------:R-:W-:Y:S02]  /*6060*/  LOP3.LUT R4, R4, 0xffff, RZ, 0xc0, !PT ;  /* 0x0000ffff04047812 */ /* 0x000fe400078ec0ff */
[----:B------:R-:W-:Y:S02]  /*6070*/  LOP3.LUT R5, R5, 0xff, RZ, 0xc0, !PT ;  /* 0x000000ff05057812 */ /* 0x000fe400078ec0ff */
[----:B------:R-:W-:Y:S02]  /*6080*/  @P0 FSEL R65, R65, -INF , !P6 ;  /* 0xff80000041410808 */ /* 0x000fe40007000000 */
[----:B------:R-:W-:Y:S01]  /*6090*/  ISETP.LE.U32.AND P0, PT, R4, UR6, PT ;  /* 0x0000000604007c0c */ /* 0x000fe2000bf03070 */
[----:B------:R-:W-:Y:S01]  /*60a0*/  MUFU.EX2 R152, R100 ;  /* 0x0000006400987308 */ /* 0x000fe20000000800 */
        /* <DEDUP_REMOVED lines=8> */
[----:B------:R-:W-:Y:S01]  /*6130*/  MUFU.EX2 R149, R116 ;  /* 0x0000007400957308 */ /* 0x000fe20000000800 */
[----:B------:R-:W-:Y:S01]  /*6140*/  LOP3.LUT R4, R4, 0xffff, RZ, 0xc0, !PT ;  /* 0x0000ffff04047812 */ /* 0x000fe200078ec0ff */
[----:B------:R-:W-:Y:S01]  /*6150*/  @!P0 FADD.FTZ R200, -R200, -RZ ;  /* 0x800000ffc8c88221 */ /* 0x000fe20000010100 */
[--C-:B------:R-:W-:Y:S02]  /*6160*/  SHF.R.U32.HI R6, RZ, 0x10, R8.reuse ;  /* 0x00000010ff067819 */ /* 0x100fe40000011608 */
[----:B------:R-:W-:Y:S02]  /*6170*/  SHF.R.U32.HI R8, RZ, 0x18, R8 ;  /* 0x00000018ff087819 */ /* 0x000fe40000011608 */
[----:B------:R-:W-:Y:S01]  /*6180*/  ISETP.LE.U32.AND P0, PT, R4, UR6, PT ;  /* 0x0000000604007c0c */ /* 0x000fe2000bf03070 */
[----:B------:R-:W-:Y:S01]  /*6190*/  @!P6 FADD.FTZ R204, -R204, -RZ ;  /* 0x800000ffcccce221 */ /* 0x000fe20000010100 */
[----:B------:R-:W-:Y:S01]  /*61a0*/  ISETP.LE.U32.AND P6, PT, R8, UR6, PT ;  /* 0x0000000608007c0c */ /* 0x000fe2000bfc3070 */
[----:B------:R-:W-:Y:S01]  /*61b0*/  MUFU.EX2 R147, R101 ;  /* 0x0000006500937308 */ /* 0x000fe20000000800 */
[----:B------:R-:W-:Y:S02]  /*61c0*/  ISETP.LE.U32.AND P1, PT, R7, UR6, PT ;  /* 0x0000000607007c0c */ /* 0x000fe4000bf23070 */
[----:B------:R-:W-:Y:S02]  /*61d0*/  LOP3.LUT R5, R6, 0xff, RZ, 0xc0, !PT ;  /* 0x000000ff06057812 */ /* 0x000fe400078ec0ff */
[----:B------:R-:W-:Y:S02]  /*61e0*/  SHF.R.U32.HI R4, RZ, 0x8, R9 ;  /* 0x00000008ff047819 */ /* 0x000fe40000011609 */
[----:B------:R-:W-:Y:S02]  /*61f0*/  ISETP.LE.U32.AND P5, PT, R5, UR6, PT ;  /* 0x0000000605007c0c */ /* 0x000fe4000bfa3070 */
[----:B------:R-:W-:Y:S01]  /*6200*/  LOP3.LUT R5, R11, 0xff, RZ, 0xc0, !PT ;  /* 0x000000ff0b057812 */ /* 0x000fe200078ec0ff */
[----:B------:R-:W-:Y:S01]  /*6210*/  @!P0 FADD.FTZ R208, -R208, -RZ ;  /* 0x800000ffd0d08221 */ /* 0x000fe20000010100 */
[----:B------:R-:W-:Y:S01]  /*6220*/  LOP3.LUT R4, R4, 0xffff, RZ, 0xc0, !PT ;  /* 0x0000ffff04047812 */ /* 0x000fe200078ec0ff */
[----:B----4-:R-:W-:Y:S01]  /*6230*/  @!P6 FADD.FTZ R209, -R209, -RZ ;  /* 0x800000ffd1d1e221 */ /* 0x010fe20000010100 */
[----:B------:R-:W-:Y:S01]  /*6240*/  ISETP.LE.U32.AND P0, PT, R5, UR6, PT ;  /* 0x0000000605007c0c */ /* 0x000fe2000bf03070 */
[----:B------:R-:W-:Y:S01]  /*6250*/  @!P1 FADD.FTZ R205, -R205, -RZ ;  /* 0x800000ffcdcd9221 */ /* 0x000fe20000010100 */
[----:B------:R-:W-:Y:S01]  /*6260*/  ISETP.LE.U32.AND P6, PT, R10, UR6, PT ;  /* 0x000000060a007c0c */ /* 0x000fe2000bfc3070 */
[----:B------:R-:W-:Y:S01]  /*6270*/  MUFU.EX2 R155, R0 ;  /* 0x00000000009b7308 */ /* 0x000fe20000000800 */
[----:B------:R-:W-:Y:S02]  /*6280*/  ISETP.LE.U32.AND P1, PT, R4, UR6, PT ;  /* 0x0000000604007c0c */ /* 0x000fe4000bf23070 */
[----:B------:R-:W-:Y:S01]  /*6290*/  SHF.R.U32.HI R4, RZ, 0x8, R103 ;  /* 0x00000008ff047819 */ /* 0x000fe20000011667 */
[----:B------:R-:W-:Y:S01]  /*62a0*/  @!P5 FADD.FTZ R210, -R210, -RZ ;  /* 0x800000ffd2d2d221 */ /* 0x000fe20000010100 */
[----:B------:R-:W-:Y:S02]  /*62b0*/  LOP3.LUT R6, R108, 0xff, RZ, 0xc0, !PT ;  /* 0x000000ff6c067812 */ /* 0x000fe400078ec0ff */
[----:B------:R-:W-:Y:S02]  /*62c0*/  LOP3.LUT R4, R4, 0xffff, RZ, 0xc0, !PT ;  /* 0x0000ffff04047812 */ /* 0x000fe400078ec0ff */
[----:B------:R-:W-:Y:S01]  /*62d0*/  ISETP.LE.U32.AND P3, PT, R17, UR6, PT ;  /* 0x0000000611007c0c */ /* 0x000fe2000bf63070 */
[----:B------:R-:W-:Y:S01]  /*62e0*/  @!P0 FADD.FTZ R207, -R207, -RZ ;  /* 0x800000ffcfcf8221 */ /* 0x000fe20000010100 */
[----:B------:R-:W-:Y:S01]  /*62f0*/  ISETP.LE.U32.AND P0, PT, R4, UR6, PT ;  /* 0x0000000604007c0c */ /* 0x000fe2000bf03070 */
[----:B------:R-:W-:Y:S01]  /*6300*/  @!P6 FADD.FTZ R206, -R206, -RZ ;  /* 0x800000ffcecee221 */ /* 0x000fe20000010100 */
[----:B------:R-:W-:Y:S01]  /*6310*/  ISETP.LE.U32.AND P6, PT, R6, UR6, PT ;  /* 0x0000000606007c0c */ /* 0x000fe2000bfc3070 */
[----:B------:R-:W-:Y:S01]  /*6320*/  IMAD.WIDE.U32 R4, R109, -0x326172a9, RZ ;  /* 0xcd9e8d576d047825 */ /* 0x000fe200078e00ff */
[----:B------:R-:W-:Y:S01]  /*6330*/  LOP3.LUT R6, R12, 0xffff, RZ, 0xc0, !PT ;  /* 0x0000ffff0c067812 */ /* 0x000fe200078ec0ff */
[----:B------:R-:W1:Y:S01]  /*6340*/  MUFU.EX2 R183, R29 ;  /* 0x0000001d00b77308 */ /* 0x000e620000000800 */
[----:B------:R-:W-:Y:S01]  /*6350*/  LOP3.LUT R8, R14, 0xff, RZ, 0xc0, !PT ;  /* 0x000000ff0e087812 */ /* 0x000fe200078ec0ff */
[----:B------:R-:W-:Y:S01]  /*6360*/  @!P1 FADD.FTZ R199, -R199, -RZ ;  /* 0x800000ffc7c79221 */ /* 0x000fe20000010100 */
[----:B------:R-:W-:Y:S02]  /*6370*/  SHF.R.U32.HI R6, RZ, 0x8, R6 ;  /* 0x00000008ff067819 */ /* 0x000fe40000011606 */
[----:B------:R-:W-:Y:S01]  /*6380*/  ISETP.LE.U32.AND P2, PT, R19, UR6, PT ;  /* 0x0000000613007c0c */ /* 0x000fe2000bf43070 */
[----:B------:R-:W-:Y:S01]  /*6390*/  @!P3 FADD.FTZ R194, -R194, -RZ ;  /* 0x800000ffc2c2b221 */ /* 0x000fe20000010100 */
[----:B------:R-:W-:Y:S01]  /*63a0*/  LOP3.LUT R6, R6, 0xffff, RZ, 0xc0, !PT ;  /* 0x0000ffff06067812 */ /* 0x000fe200078ec0ff */
[----:B------:R-:W-:Y:S01]  /*63b0*/  @!P0 FADD.FTZ R193, -R193, -RZ ;  /* 0x800000ffc1c18221 */ /* 0x000fe20000010100 */
[----:B------:R-:W-:Y:S01]  /*63c0*/  LOP3.LUT R7, R12, 0xff, RZ, 0xc0, !PT ;  /* 0x000000ff0c077812 */ /* 0x000fe200078ec0ff */
[----:B------:R-:W-:Y:S01]  /*63d0*/  @!P6 FADD.FTZ R198, -R198, -RZ ;  /* 0x800000ffc6c6e221 */ /* 0x000fe20000010100 */
[----:B------:R-:W-:Y:S01]  /*63e0*/  ISETP.LE.U32.AND P0, PT, R6, UR6, PT ;  /* 0x0000000606007c0c */ /* 0x000fe2000bf03070 */
[----:B------:R-:W3:Y:S01]  /*63f0*/  MUFU.EX2 R191, R30 ;  /* 0x0000001e00bf7308 */ /* 0x000ee20000000800 */
[----:B------:R-:W-:Y:S02]  /*6400*/  ISETP.LE.U32.AND P3, PT, R7, UR6, PT ;  /* 0x0000000607007c0c */ /* 0x000fe4000bf63070 */
[--C-:B------:R-:W-:Y:S02]  /*6410*/  SHF.R.U32.HI R7, RZ, 0x10, R12.reuse ;  /* 0x00000010ff077819 */ /* 0x100fe4000001160c */
[----:B------:R-:W-:Y:S01]  /*6420*/  SHF.R.U32.HI R12, RZ, 0x18, R12 ;  /* 0x00000018ff0c7819 */ /* 0x000fe2000001160c */
[----:B------:R-:W-:Y:S01]  /*6430*/  @!P2 FADD.FTZ R196, -R196, -RZ ;  /* 0x800000ffc4c4a221 */ /* 0x000fe20000010100 */
[----:B------:R-:W-:Y:S02]  /*6440*/  LOP3.LUT R6, R7, 0xff, RZ, 0xc0, !PT ;  /* 0x000000ff07067812 */ /* 0x000fe400078ec0ff */
[----:B------:R-:W-:Y:S01]  /*6450*/  ISETP.LE.U32.AND P6, PT, R12, UR6, PT ;  /* 0x000000060c007c0c */ /* 0x000fe2000bfc3070 */
[----:B------:R-:W4:Y:S01]  /*6460*/  MUFU.EX2 R188, R31 ;  /* 0x0000001f00bc7308 */ /* 0x000f220000000800 */
[----:B------:R-:W-:Y:S01]  /*6470*/  ISETP.LE.U32.AND P2, PT, R6, UR6, PT ;  /* 0x0000000606007c0c */ /* 0x000fe2000bf43070 */
[----:B------:R-:W-:Y:S01]  /*6480*/  @!P0 FADD.FTZ R185, -R185, -RZ ;  /* 0x800000ffb9b98221 */ /* 0x000fe20000010100 */
[----:B------:R-:W-:Y:S01]  /*6490*/  ISETP.LE.U32.AND P0, PT, R8, UR6, PT ;  /* 0x0000000608007c0c */ /* 0x000fe2000bf03070 */
[----:B------:R-:W-:Y:S01]  /*64a0*/  @!P3 FADD.FTZ R187, -R187, -RZ ;  /* 0x800000ffbbbbb221 */ /* 0x000fe20000010100 */
[----:B------:R-:W-:Y:S02]  /*64b0*/  SHF.R.U32.HI R8, RZ, 0x18, R14 ;  /* 0x00000018ff087819 */ /* 0x000fe4000001160e */
[----:B------:R-:W-:Y:S02]  /*64c0*/  LOP3.LUT R6, R14, 0xffff, RZ, 0xc0, !PT ;  /* 0x0000ffff0e067812 */ /* 0x000fe400078ec0ff */
[----:B------:R-:W-:Y:S01]  /*64d0*/  ISETP.LE.U32.AND P5, PT, R24, UR6, PT ;  /* 0x0000000618007c0c */ /* 0x000fe2000bfa3070 */
[----:B------:R-:W-:Y:S01]  /*64e0*/  MUFU.EX2 R173, R38 ;  /* 0x0000002600ad7308 */ /* 0x000fe20000000800 */
[----:B------:R-:W-:Y:S01]  /*64f0*/  SHF.R.U32.HI R6, RZ, 0x8, R6 ;  /* 0x00000008ff067819 */ /* 0x000fe20000011606 */
[----:B------:R-:W-:Y:S01]  /*6500*/  @!P6 FADD.FTZ R186, -R186, -RZ ;  /* 0x800000ffbabae221 */ /* 0x000fe20000010100 */
[----:B------:R-:W-:Y:S01]  /*6510*/  SHF.R.U32.HI R7, RZ, 0x10, R14 ;  /* 0x00000010ff077819 */ /* 0x000fe2000001160e */
[----:B------:R-:W-:Y:S01]  /*6520*/  @!P2 FADD.FTZ R189, -R189, -RZ ;  /* 0x800000ffbdbda221 */ /* 0x000fe20000010100 */
[----:B------:R-:W-:Y:S01]  /*6530*/  LOP3.LUT R6, R6, 0xffff, RZ, 0xc0, !PT ;  /* 0x0000ffff06067812 */ /* 0x000fe200078ec0ff */
[----:B------:R-:W-:Y:S01]  /*6540*/  @!P0 FADD.FTZ R192, -R192, -RZ ;  /* 0x800000ffc0c08221 */ /* 0x000fe20000010100 */
[----:B------:R-:W-:Y:S02]  /*6550*/  ISETP.LE.U32.AND P0, PT, R8, UR6, PT ;  /* 0x0000000608007c0c */ /* 0x000fe4000bf03070 */
[----:B------:R-:W-:Y:S01]  /*6560*/  SHF.R.U32.HI R11, RZ, 0x8, R102 ;  /* 0x00000008ff0b7819 */ /* 0x000fe20000011666 */
[----:B------:R-:W-:Y:S01]  /*6570*/  MUFU.EX2 R167, R37 ;  /* 0x0000002500a77308 */ /* 0x000fe20000000800 */
[----:B------:R-:W-:Y:S01]  /*6580*/  ISETP.LE.U32.AND P4, PT, R16, UR6, PT ;  /* 0x0000000610007c0c */ /* 0x000fe2000bf83070 */
[----:B--2---:R-:W-:Y:S01]  /*6590*/  @!P5 FADD.FTZ R184, -R184, -RZ ;  /* 0x800000ffb8b8d221 */ /* 0x004fe20000010100 */
[----:B------:R-:W-:Y:S02]  /*65a0*/  LOP3.LUT R7, R7, 0xff, RZ, 0xc0, !PT ;  /* 0x000000ff07077812 */ /* 0x000fe400078ec0ff */
[----:B------:R-:W-:Y:S02]  /*65b0*/  ISETP.LE.U32.AND P6, PT, R6, UR6, PT ;  /* 0x0000000606007c0c */ /* 0x000fe4000bfc3070 */
[----:B------:R-:W-:Y:S02]  /*65c0*/  LOP3.LUT R11, R11, 0xffff, RZ, 0xc0, !PT ;  /* 0x0000ffff0b0b7812 */ /* 0x000fe400078ec0ff */
[----:B------:R-:W-:Y:S01]  /*65d0*/  ISETP.LE.U32.AND P2, PT, R7, UR6, PT ;  /* 0x0000000607007c0c */ /* 0x000fe2000bf43070 */
[----:B------:R-:W-:Y:S01]  /*65e0*/  IMAD.WIDE.U32 R6, R119, -0x2daee0ad, RZ ;  /* 0xd2511f5377067825 */ /* 0x000fe200078e00ff */
[----:B------:R-:W-:Y:S01]  /*65f0*/  LOP3.LUT R10, R5, UR14, R18, 0x96, !PT ;  /* 0x0000000e050a7c12 */ /* 0x000fe2000f8e9612 */
[----:B------:R-:W2:Y:S01]  /*6600*/  MUFU.EX2 R168, R36 ;  /* 0x0000002400a87308 */ /* 0x000ea20000000800 */
[----:B------:R-:W-:Y:S01]  /*6610*/  LOP3.LUT R14, R4, 0xffff, RZ, 0xc0, !PT ;  /* 0x0000ffff040e7812 */ /* 0x000fe200078ec0ff */
[----:B------:R-:W-:Y:S01]  /*6620*/  @!P0 FADD.FTZ R195, -R195, -RZ ;  /* 0x800000ffc3c38221 */ /* 0x000fe20000010100 */
[----:B------:R-:W-:Y:S01]  /*6630*/  ISETP.LE.U32.AND P0, PT, R11, UR6, PT ;  /* 0x000000060b007c0c */ /* 0x000fe2000bf03070 */
[----:B------:R-:W-:Y:S01]  /*6640*/  @!P4 FADD.FTZ R201, -R201, -RZ ;  /* 0x800000ffc9c9c221 */ /* 0x000fe20000010100 */
[----:B------:R-:W-:Y:S01]  /*6650*/  LOP3.LUT R11, R117, 0xff, RZ, 0xc0, !PT ;  /* 0x000000ff750b7812 */ /* 0x000fe200078ec0ff */
[----:B------:R-:W-:Y:S01]  /*6660*/  @!P6 FADD.FTZ R190, -R190, -RZ ;  /* 0x800000ffbebee221 */ /* 0x000fe20000010100 */
[----:B------:R-:W-:Y:S02]  /*6670*/  LOP3.LUT R17, R4, 0xff, RZ, 0xc0, !PT ;  /* 0x000000ff04117812 */ /* 0x000fe400078ec0ff */
[--C-:B------:R-:W-:Y:S01]  /*6680*/  SHF.R.U32.HI R16, RZ, 0x10, R4.reuse ;  /* 0x00000010ff107819 */ /* 0x100fe20000011604 */
[----:B------:R-:W-:Y:S01]  /*6690*/  @!P2 FADD.FTZ R197, -R197, -RZ ;  /* 0x800000ffc5c5a221 */ /* 0x000fe20000010100 */
[----:B------:R-:W-:Y:S01]  /*66a0*/  SHF.R.U32.HI R18, RZ, 0x18, R4 ;  /* 0x00000018ff127819 */ /* 0x000fe20000011604 */
[----:B------:R-:W-:Y:S01]  /*66b0*/  IMAD.WIDE.U32 R4, R120, -0x2daee0ad, RZ ;  /* 0xd2511f5378047825 */ /* 0x000fe200078e00ff */
[----:B------:R-:W-:Y:S01]  /*66c0*/  ISETP.LE.U32.AND P5, PT, R11, UR6, PT ;  /* 0x000000060b007c0c */ /* 0x000fe2000bfa3070 */
[----:B------:R-:W2:Y:S01]  /*66d0*/  MUFU.EX2 R177, R40 ;  /* 0x0000002800b17308 */ /* 0x000ea20000000800 */
[C---:B------:R-:W-:Y:S01]  /*66e0*/  LOP3.LUT R12, R6.reuse, 0xff, RZ, 0xc0, !PT ;  /* 0x000000ff060c7812 */ /* 0x040fe200078ec0ff */
[----:B-1----:R-:W-:Y:S01]  /*66f0*/  @!P0 FADD.FTZ R183, -R183, -RZ ;  /* 0x800000ffb7b78221 */ /* 0x002fe20000010100 */
[--C-:B------:R-:W-:Y:S02]  /*6700*/  SHF.R.U32.HI R13, RZ, 0x18, R6.reuse ;  /* 0x00000018ff0d7819 */ /* 0x100fe40000011606 */
[----:B------:R-:W-:Y:S02]  /*6710*/  LOP3.LUT R19, R6, 0xffff, RZ, 0xc0, !PT ;  /* 0x0000ffff06137812 */ /* 0x000fe400078ec0ff */
[----:B------:R-:W-:Y:S02]  /*6720*/  SHF.R.U32.HI R22, RZ, 0x10, R6 ;  /* 0x00000010ff167819 */ /* 0x000fe40000011606 */
[----:B------:R-:W-:Y:S01]  /*6730*/  SHF.R.U32.HI R6, RZ, 0x8, R111 ;  /* 0x00000008ff067819 */ /* 0x000fe2000001166f */
[----:B------:R-:W-:Y:S01]  /*6740*/  MUFU.EX2 R182, R42 ;  /* 0x0000002a00b67308 */ /* 0x000fe20000000800 */
[----:B------:R-:W-:Y:S01]  /*6750*/  ISETP.LE.U32.AND P4, PT, R25, UR6, PT ;  /* 0x0000000619007c0c */ /* 0x000fe2000bf83070 */
[----:B---3--:R-:W-:Y:S01]  /*6760*/  @!P5 FADD.FTZ R191, -R191, -RZ ;  /* 0x800000ffbfbfd221 */ /* 0x008fe20000010100 */
[----:B------:R-:W-:Y:S02]  /*6770*/  ISETP.LE.U32.AND P6, PT, R21, UR6, PT ;  /* 0x0000000615007c0c */ /* 0x000fe4000bfc3070 */
[----:B------:R-:W-:Y:S02]  /*6780*/  LOP3.LUT R8, R5, UR13, R110, 0x96, !PT ;  /* 0x0000000d05087c12 */ /* 0x000fe4000f8e966e */
[----:B------:R-:W-:Y:S02]  /*6790*/  LOP3.LUT R21, R4, 0xffff, RZ, 0xc0, !PT ;  /* 0x0000ffff04157812 */ /* 0x000fe400078ec0ff */
[----:B------:R-:W-:Y:S01]  /*67a0*/  LOP3.LUT R5, R6, 0xffff, RZ, 0xc0, !PT ;  /* 0x0000ffff06057812 */ /* 0x000fe200078ec0ff */
[----:B------:R-:W-:Y:S01]  /*67b0*/  MUFU.EX2 R175, R41 ;  /* 0x0000002900af7308 */ /* 0x000fe20000000800 */
[----:B------:R-:W-:Y:S02]  /*67c0*/  ISETP.LE.U32.AND P1, PT, R23, UR6, PT ;  /* 0x0000000617007c0c */ /* 0x000fe4000bf23070 */
[----:B------:R-:W-:Y:S01]  /*67d0*/  ISETP.LE.U32.AND P0, PT, R5, UR6, PT ;  /* 0x0000000605007c0c */ /* 0x000fe2000bf03070 */
[----:B----4-:R-:W-:Y:S01]  /*67e0*/  @!P4 FADD.FTZ R188, -R188, -RZ ;  /* 0x800000ffbcbcc221 */ /* 0x010fe20000010100 */
[----:B------:R-:W-:Y:S01]  /*67f0*/  LOP3.LUT R5, R118, 0xff, RZ, 0xc0, !PT ;  /* 0x000000ff76057812 */ /* 0x000fe200078ec0ff */
[----:B------:R-:W-:Y:S01]  /*6800*/  @!P6 FADD.FTZ R159, -R159, -RZ ;  /* 0x800000ff9f9fe221 */ /* 0x000fe20000010100 */
[----:B------:R-:W-:Y:S02]  /*6810*/  LOP3.LUT R9, R7, UR13, R122, 0x96, !PT ;  /* 0x0000000d07097c12 */ /* 0x000fe4000f8e967a */
[----:B------:R-:W-:Y:S01]  /*6820*/  ISETP.LE.U32.AND P5, PT, R5, UR6, PT ;  /* 0x0000000605007c0c */ /* 0x000fe2000bfa3070 */
[----:B------:R-:W-:Y:S01]  /*6830*/  MUFU.EX2 R181, R43 ;  /* 0x0000002b00b57308 */ /* 0x000fe20000000800 */
[----:B------:R-:W-:Y:S02]  /*6840*/  LOP3.LUT R5, R15, 0xff, RZ, 0xc0, !PT ;  /* 0x000000ff0f057812 */ /* 0x000fe400078ec0ff */
[----:B------:R-:W-:Y:S01]  /*6850*/  LOP3.LUT R7, R4, 0xff, RZ, 0xc0, !PT ;  /* 0x000000ff04077812 */ /* 0x000fe200078ec0ff */
[----:B------:R-:W-:Y:S01]  /*6860*/  @!P1 FADD.FTZ R174, -R174, -RZ ;  /* 0x800000ffaeae9221 */ /* 0x000fe20000010100 */
[----:B------:R-:W-:Y:S01]  /*6870*/  ISETP.LE.U32.AND P4, PT, R5, UR6, PT ;  /* 0x0000000605007c0c */ /* 0x000fe2000bf83070 */
[----:B------:R-:W-:Y:S01]  /*6880*/  @!P0 FADD.FTZ R172, -R172, -RZ ;  /* 0x800000ffacac8221 */ /* 0x000fe20000010100 */
[--C-:B------:R-:W-:Y:S02]  /*6890*/  SHF.R.U32.HI R5, RZ, 0x18, R15.reuse ;  /* 0x00000018ff057819 */ /* 0x100fe4000001160f */
[--C-:B------:R-:W-:Y:S01]  /*68a0*/  SHF.R.U32.HI R11, RZ, 0x18, R4.reuse ;  /* 0x00000018ff0b7819 */ /* 0x100fe20000011604 */
[----:B------:R-:W-:Y:S01]  /*68b0*/  MUFU.EX2 R179, R46 ;  /* 0x0000002e00b37308 */ /* 0x000fe20000000800 */
[----:B------:R-:W-:Y:S01]  /*68c0*/  SHF.R.U32.HI R20, RZ, 0x10, R4 ;  /* 0x00000010ff147819 */ /* 0x000fe20000011604 */
[----:B------:R-:W-:Y:S01]  /*68d0*/  @!P5 FADD.FTZ R178, -R178, -RZ ;  /* 0x800000ffb2b2d221 */ /* 0x000fe20000010100 */
[----:B------:R-:W-:Y:S02]  /*68e0*/  LOP3.LUT R4, R15, 0xffff, RZ, 0xc0, !PT ;  /* 0x0000ffff0f047812 */ /* 0x000fe400078ec0ff */
[----:B------:R-:W-:Y:S02]  /*68f0*/  ISETP.LE.U32.AND P3, PT, R26, UR6, PT ;  /* 0x000000061a007c0c */ /* 0x000fe4000bf63070 */
[----:B------:R-:W-:Y:S01]  /*6900*/  ISETP.LE.U32.AND P1, PT, R5, UR6, PT ;  /* 0x0000000605007c0c */ /* 0x000fe2000bf23070 */
[----:B--2---:R-:W-:Y:S01]  /*6910*/  @!P4 FADD.FTZ R168, -R168, -RZ ;  /* 0x800000ffa8a8c221 */ /* 0x004fe20000010100 */
[----:B------:R-:W-:Y:S01]  /*6920*/  SHF.R.U32.HI R5, RZ, 0x10, R15 ;  /* 0x00000010ff057819 */ /* 0x000fe2000001160f */
[----:B------:R-:W-:Y:S01]  /*6930*/  MUFU.EX2 R180, R47 ;  /* 0x0000002f00b47308 */ /* 0x000fe20000000800 */
[----:B------:R-:W-:Y:S02]  /*6940*/  SHF.R.U32.HI R4, RZ, 0x8, R4 ;  /* 0x00000008ff047819 */ /* 0x000fe40000011604 */
[----:B------:R-:W-:Y:S02]  /*6950*/  LOP3.LUT R6, R5, 0xff, RZ, 0xc0, !PT ;  /* 0x000000ff05067812 */ /* 0x000fe400078ec0ff */
[----:B------:R-:W-:Y:S02]  /*6960*/  LOP3.LUT R4, R4, 0xffff, RZ, 0xc0, !PT ;  /* 0x0000ffff04047812 */ /* 0x000fe400078ec0ff */
[----:B------:R-:W-:Y:S01]  /*6970*/  ISETP.LE.U32.AND P5, PT, R6, UR6, PT ;  /* 0x0000000606007c0c */ /* 0x000fe2000bfa3070 */
[----:B------:R-:W-:Y:S01]  /*6980*/  @!P3 FADD.FTZ R176, -R176, -RZ ;  /* 0x800000ffb0b0b221 */ /* 0x000fe20000010100 */
[----:B------:R-:W-:Y:S01]  /*6990*/  ISETP.LE.U32.AND P0, PT, R4, UR6, PT ;  /* 0x0000000604007c0c */ /* 0x000fe2000bf03070 */
[----:B------:R-:W1:Y:S01]  /*69a0*/  MUFU.EX2 R169, R39 ;  /* 0x0000002700a97308 */ /* 0x000e620000000800 */
[C---:B------:R-:W-:Y:S02]  /*69b0*/  LOP3.LUT R5, R10.reuse, 0xff, RZ, 0xc0, !PT ;  /* 0x000000ff0a057812 */ /* 0x040fe400078ec0ff */
[----:B------:R-:W-:Y:S02]  /*69c0*/  LOP3.LUT R4, R10, 0xffff, RZ, 0xc0, !PT ;  /* 0x0000ffff0a047812 */ /* 0x000fe400078ec0ff */
[----:B------:R-:W-:Y:S02]  /*69d0*/  ISETP.LE.U32.AND P3, PT, R5, UR6, PT ;  /* 0x0000000605007c0c */ /* 0x000fe4000bf63070 */
[----:B------:R-:W-:Y:S02]  /*69e0*/  SHF.R.U32.HI R5, RZ, 0x8, R4 ;  /* 0x00000008ff057819 */ /* 0x000fe40000011604 */
[--C-:B------:R-:W-:Y:S01]  /*69f0*/  SHF.R.U32.HI R4, RZ, 0x10, R10.reuse ;  /* 0x00000010ff047819 */ /* 0x100fe2000001160a */
[----:B------:R-:W-:Y:S01]  /*6a00*/  @!P5 FADD.FTZ R173, -R173, -RZ ;  /* 0x800000ffadadd221 */ /* 0x000fe20000010100 */
[----:B------:R-:W-:Y:S01]  /*6a10*/  LOP3.LUT R5, R5, 0xffff, RZ, 0xc0, !PT ;  /* 0x0000ffff05057812 */ /* 0x000fe200078ec0ff */
[----:B------:R-:W-:Y:S01]  /*6a20*/  @!P0 FADD.FTZ R167, -R167, -RZ ;  /* 0x800000ffa7a78221 */ /* 0x000fe20000010100 */
[----:B------:R-:W-:Y:S01]  /*6a30*/  LOP3.LUT R4, R4, 0xff, RZ, 0xc0, !PT ;  /* 0x000000ff04047812 */ /* 0x000fe200078ec0ff */
[----:B------:R-:W2:Y:S01]  /*6a40*/  MUFU.EX2 R153, R52 ;  /* 0x0000003400997308 */ /* 0x000ea20000000800 */
[----:B------:R-:W-:Y:S02]  /*6a50*/  SHF.R.U32.HI R6, RZ, 0x18, R10 ;  /* 0x00000018ff067819 */ /* 0x000fe4000001160a */
[----:B------:R-:W-:Y:S01]  /*6a60*/  ISETP.LE.U32.AND P5, PT, R4, UR6, PT ;  /* 0x0000000604007c0c */ /* 0x000fe2000bfa3070 */
[----:B------:R-:W-:Y:S01]  /*6a70*/  @!P3 FADD.FTZ R177, -R177, -RZ ;  /* 0x800000ffb1b1b221 */ /* 0x000fe20000010100 */
[----:B------:R-:W-:Y:S02]  /*6a80*/  ISETP.LE.U32.AND P0, PT, R5, UR6, PT ;  /* 0x0000000605007c0c */ /* 0x000fe4000bf03070 */
[----:B------:R-:W-:Y:S02]  /*6a90*/  ISETP.LE.U32.AND P4, PT, R6, UR6, PT ;  /* 0x0000000606007c0c */ /* 0x000fe4000bf83070 */
[----:B------:R-:W-:Y:S01]  /*6aa0*/  SHF.R.U32.HI R4, RZ, 0x8, R14 ;  /* 0x00000008ff047819 */ /* 0x000fe2000001160e */
[----:B-1----:R-:W-:Y:S01]  /*6ab0*/  @!P1 FADD.FTZ R169, -R169, -RZ ;  /* 0x800000ffa9a99221 */ /* 0x002fe20000010100 */
[----:B------:R-:W-:Y:S01]  /*6ac0*/  LOP3.LUT R5, R16, 0xff, RZ, 0xc0, !PT ;  /* 0x000000ff10057812 */ /* 0x000fe200078ec0ff */
[----:B------:R-:W-:Y:S01]  /*6ad0*/  MUFU.EX2 R151, R53 ;  /* 0x0000003500977308 */ /* 0x000fe20000000800 */
[----:B------:R-:W-:Y:S02]  /*6ae0*/  LOP3.LUT R4, R4, 0xffff, RZ, 0xc0, !PT ;  /* 0x0000ffff04047812 */ /* 0x000fe400078ec0ff */
[----:B------:R-:W-:Y:S01]  /*6af0*/  ISETP.LE.U32.AND P3, PT, R5, UR6, PT ;  /* 0x0000000605007c0c */ /* 0x000fe2000bf63070 */
[----:B------:R-:W-:Y:S01]  /*6b00*/  @!P5 FADD.FTZ R182, -R182, -RZ ;  /* 0x800000ffb6b6d221 */ /* 0x000fe20000010100 */
[----:B------:R-:W-:Y:S01]  /*6b10*/  ISETP.LE.U32.AND P5, PT, R18, UR6, PT ;  /* 0x0000000612007c0c */ /* 0x000fe2000bfa3070 */
[----:B------:R-:W-:Y:S01]  /*6b20*/  @!P0 FADD.FTZ R175, -R175, -RZ ;  /* 0x800000ffafaf8221 */ /* 0x000fe20000010100 */
[----:B------:R-:W-:Y:S01]  /*6b30*/  ISETP.LE.U32.AND P0, PT, R4, UR6, PT ;  /* 0x0000000604007c0c */ /* 0x000fe2000bf03070 */
[----:B------:R-:W-:Y:S01]  /*6b40*/  @!P4 FADD.FTZ R181, -R181, -RZ ;  /* 0x800000ffb5b5c221 */ /* 0x000fe20000010100 */
[----:B------:R-:W-:Y:S01]  /*6b50*/  LOP3.LUT R4, R121, 0xff, RZ, 0xc0, !PT ;  /* 0x000000ff79047812 */ /* 0x000fe200078ec0ff */
[----:B------:R-:W-:Y:S01]  /*6b60*/  MUFU.EX2 R158, R54 ;  /* 0x00000036009e7308 */ /* 0x000fe20000000800 */
[----:B------:R-:W-:Y:S02]  /*6b70*/  LOP3.LUT R5, R9, 0xffff, RZ, 0xc0, !PT ;  /* 0x0000ffff09057812 */ /* 0x000fe400078ec0ff */
[----:B------:R-:W-:Y:S02]  /*6b80*/  ISETP.LE.U32.AND P4, PT, R4, UR6, PT ;  /* 0x0000000604007c0c */ /* 0x000fe4000bf83070 */
[----:B------:R-:W-:Y:S01]  /*6b90*/  SHF.R.U32.HI R4, RZ, 0x8, R28 ;  /* 0x00000008ff047819 */ /* 0x000fe2000001161c */
[----:B------:R-:W-:Y:S01]  /*6ba0*/  @!P3 FADD.FTZ R179, -R179, -RZ ;  /* 0x800000ffb3b3b221 */ /* 0x000fe20000010100 */
[----:B------:R-:W-:Y:S01]  /*6bb0*/  SHF.R.U32.HI R6, RZ, 0x8, R5 ;  /* 0x00000008ff067819 */ /* 0x000fe20000011605 */
[----:B------:R-:W-:Y:S01]  /*6bc0*/  @!P5 FADD.FTZ R180, -R180, -RZ ;  /* 0x800000ffb4b4d221 */ /* 0x000fe20000010100 */
[----:B------:R-:W-:Y:S01]  /*6bd0*/  LOP3.LUT R4, R4, 0xffff, RZ, 0xc0, !PT ;  /* 0x0000ffff04047812 */ /* 0x000fe200078ec0ff */
[----:B------:R-:W1:Y:S01]  /*6be0*/  MUFU.EX2 R171, R44 ;  /* 0x0000002c00ab7308 */ /* 0x000e620000000800 */
[----:B------:R-:W-:Y:S02]  /*6bf0*/  ISETP.LE.U32.AND P5, PT, R7, UR6, PT ;  /* 0x0000000607007c0c */ /* 0x000fe4000bfa3070 */
[----:B------:R-:W-:Y:S02]  /*6c00*/  ISETP.LE.U32.AND P3, PT, R4, UR6, PT ;  /* 0x0000000604007c0c */ /* 0x000fe4000bf63070 */
[----:B------:R-:W-:Y:S01]  /*6c10*/  LOP3.LUT R7, R9, 0xff, RZ, 0xc0, !PT ;  /* 0x000000ff09077812 */ /* 0x000fe200078ec0ff */
[----:B------:R-:W-:Y:S01]  /*6c20*/  @!P4 FADD.FTZ R164, -R164, -RZ ;  /* 0x800000ffa4a4c221 */ /* 0x000fe20000010100 */
[----:B------:R-:W-:Y:S02]  /*6c30*/  SHF.R.U32.HI R4, RZ, 0x10, R9 ;  /* 0x00000010ff047819 */ /* 0x000fe40000011609 */
[----:B------:R-:W-:Y:S01]  /*6c40*/  ISETP.LE.U32.AND P6, PT, R7, UR6, PT ;  /* 0x0000000607007c0c */ /* 0x000fe2000bfc3070 */
[----:B------:R-:W3:Y:S01]  /*6c50*/  MUFU.EX2 R162, R56 ;  /* 0x0000003800a27308 */ /* 0x000ee20000000800 */
[----:B------:R-:W-:Y:S02]  /*6c60*/  LOP3.LUT R5, R4, 0xff, RZ, 0xc0, !PT ;  /* 0x000000ff04057812 */ /* 0x000fe400078ec0ff */
[----:B------:R-:W-:Y:S01]  /*6c70*/  LOP3.LUT R4, R6, 0xffff, RZ, 0xc0, !PT ;  /* 0x0000ffff06047812 */ /* 0x000fe200078ec0ff */
[----:B------:R-:W-:Y:S01]  /*6c80*/  @!P5 FADD.FTZ R154, -R154, -RZ ;  /* 0x800000ff9a9ad221 */ /* 0x000fe20000010100 */
[----:B------:R-:W-:Y:S01]  /*6c90*/  ISETP.LE.U32.AND P1, PT, R17, UR6, PT ;  /* 0x0000000611007c0c */ /* 0x000fe2000bf23070 */
[----:B------:R-:W-:Y:S01]  /*6ca0*/  @!P3 FADD.FTZ R157, -R157, -RZ ;  /* 0x800000ff9d9db221 */ /* 0x000fe20000010100 */
[----:B------:R-:W-:Y:S02]  /*6cb0*/  ISETP.LE.U32.AND P4, PT, R4, UR6, PT ;  /* 0x0000000604007c0c */ /* 0x000fe4000bf83070 */
[C---:B------:R-:W-:Y:S01]  /*6cc0*/  LOP3.LUT R4, R8.reuse, 0xffff, RZ, 0xc0, !PT ;  /* 0x0000ffff08047812 */ /* 0x040fe200078ec0ff */
[----:B------:R-:W4:Y:S01]  /*6cd0*/  MUFU.EX2 R166, R58 ;  /* 0x0000003a00a67308 */ /* 0x000f220000000800 */
[----:B------:R-:W-:Y:S01]  /*6ce0*/  ISETP.LE.U32.AND P3, PT, R5, UR6, PT ;  /* 0x0000000605007c0c */ /* 0x000fe2000bf63070 */
[----:B--2---:R-:W-:Y:S01]  /*6cf0*/  @!P6 FADD.FTZ R153, -R153, -RZ ;  /* 0x800000ff9999e221 */ /* 0x004fe20000010100 */
[----:B------:R-:W-:Y:S02]  /*6d00*/  LOP3.LUT R5, R8, 0xff, RZ, 0xc0, !PT ;  /* 0x000000ff08057812 */ /* 0x000fe400078ec0ff */
[----:B------:R-:W-:Y:S02]  /*6d10*/  SHF.R.U32.HI R4, RZ, 0x8, R4 ;  /* 0x00000008ff047819 */ /* 0x000fe40000011604 */
[----:B------:R-:W-:Y:S01]  /*6d20*/  ISETP.LE.U32.AND P6, PT, R5, UR6, PT ;  /* 0x0000000605007c0c */ /* 0x000fe2000bfc3070 */
[----:B-1----:R-:W-:Y:S01]  /*6d30*/  @!P1 FADD.FTZ R171, -R171, -RZ ;  /* 0x800000ffabab9221 */ /* 0x002fe20000010100 */
[----:B------:R-:W-:Y:S01]  /*6d40*/  LOP3.LUT R4, R4, 0xffff, RZ, 0xc0, !PT ;  /* 0x0000ffff04047812 */ /* 0x000fe200078ec0ff */
[----:B------:R-:W-:Y:S01]  /*6d50*/  @!P4 FADD.FTZ R151, -R151, -RZ ;  /* 0x800000ff9797c221 */ /* 0x000fe20000010100 */
[--C-:B------:R-:W-:Y:S01]  /*6d60*/  SHF.R.U32.HI R5, RZ, 0x10, R8.reuse ;  /* 0x00000010ff057819 */ /* 0x100fe20000011608 */
[----:B------:R-:W1:Y:S01]  /*6d70*/  MUFU.EX2 R161, R57 ;  /* 0x0000003900a17308 */ /* 0x000e620000000800 */
[----:B------:R-:W-:Y:S01]  /*6d80*/  ISETP.LE.U32.AND P4, PT, R4, UR6, PT ;  /* 0x0000000604007c0c */ /* 0x000fe2000bf83070 */
[----:B------:R-:W-:Y:S01]  /*6d90*/  @!P3 FADD.FTZ R158, -R158, -RZ ;  /* 0x800000ff9e9eb221 */ /* 0x000fe20000010100 */
[----:B------:R-:W-:Y:S02]  /*6da0*/  LOP3.LUT R4, R5, 0xff, RZ, 0xc0, !PT ;  /* 0x000000ff05047812 */ /* 0x000fe400078ec0ff */
[----:B------:R-:W-:Y:S02]  /*6db0*/  SHF.R.U32.HI R5, RZ, 0x8, R19 ;  /* 0x00000008ff057819 */ /* 0x000fe40000011613 */
[----:B------:R-:W-:Y:S01]  /*6dc0*/  ISETP.LE.U32.AND P3, PT, R4, UR6, PT ;  /* 0x0000000604007c0c */ /* 0x000fe2000bf63070 */
[----:B---3--:R-:W-:Y:S01]  /*6dd0*/  @!P6 FADD.FTZ R162, -R162, -RZ ;  /* 0x800000ffa2a2e221 */ /* 0x008fe20000010100 */
[----:B------:R-:W-:Y:S01]  /*6de0*/  LOP3.LUT R4, R5, 0xffff, RZ, 0xc0, !PT ;  /* 0x0000ffff05047812 */ /* 0x000fe200078ec0ff */
[----:B------:R-:W2:Y:S01]  /*6df0*/  MUFU.EX2 R170, R45 ;  /* 0x0000002d00aa7308 */ /* 0x000ea20000000800 */
[----:B------:R-:W-:Y:S02]  /*6e00*/  ISETP.LE.U32.AND P1, PT, R12, UR6, PT ;  /* 0x000000060c007c0c */ /* 0x000fe4000bf23070 */
[----:B------:R-:W-:Y:S02]  /*6e10*/  ISETP.LE.U32.AND P6, PT, R4, UR6, PT ;  /* 0x0000000604007c0c */ /* 0x000fe4000bfc3070 */
[----:B------:R-:W-:Y:S02]  /*6e20*/  LOP3.LUT R4, R22, 0xff, RZ, 0xc0, !PT ;  /* 0x000000ff16047812 */ /* 0x000fe400078ec0ff */
[----:B------:R-:W-:Y:S02]  /*6e30*/  SHF.R.U32.HI R6, RZ, 0x8, R21 ;  /* 0x00000008ff067819 */ /* 0x000fe40000011615 */
[----:B------:R-:W-:Y:S01]  /*6e40*/  LOP3.LUT R5, R20, 0xff, RZ, 0xc0, !PT ;  /* 0x000000ff14057812 */ /* 0x000fe200078ec0ff */
[----:B----4-:R-:W-:Y:S01]  /*6e50*/  @!P3 FADD.FTZ R166, -R166, -RZ ;  /* 0x800000ffa6a6b221 */ /* 0x010fe20000010100 */
[----:B------:R-:W-:Y:S01]  /*6e60*/  ISETP.LE.U32.AND P3, PT, R4, UR6, PT ;  /* 0x0000000604007c0c */ /* 0x000fe2000bf63070 */
[----:B------:R-:W-:Y:S01]  /*6e70*/  MUFU.EX2 R156, R55 ;  /* 0x00000037009c7308 */ /* 0x000fe20000000800 */
[----:B------:R-:W-:Y:S01]  /*6e80*/  LOP3.LUT R4, R6, 0xffff, RZ, 0xc0, !PT ;  /* 0x0000ffff06047812 */ /* 0x000fe200078ec0ff */
[----:B------:R-:W-:Y:S01]  /*6e90*/  @!P1 FADD.FTZ R150, -R150, -RZ ;  /* 0x800000ff96969221 */ /* 0x000fe20000010100 */
[----:B------:R-:W-:Y:S01]  /*6ea0*/  F2FP.RELU.PACK_AB R7, R200, R203 ;  /* 0x000000cbc807723e */ /* 0x000fe200000008ff */
[----:B------:R-:W-:Y:S01]  /*6eb0*/  @!P6 FADD.FTZ R149, -R149, -RZ ;  /* 0x800000ff9595e221 */ /* 0x000fe20000010100 */
[----:B------:R-:W-:Y:S01]  /*6ec0*/  F2FP.RELU.PACK_AB R6, R202, R204 ;  /* 0x000000ccca06723e */ /* 0x000fe200000008ff */
[----:B-1----:R-:W-:Y:S01]  /*6ed0*/  @!P4 FADD.FTZ R161, -R161, -RZ ;  /* 0x800000ffa1a1c221 */ /* 0x002fe20000010100 */
[----:B------:R-:W-:Y:S01]  /*6ee0*/  ISETP.LE.U32.AND P1, PT, R5, UR6, PT ;  /* 0x0000000605007c0c */ /* 0x000fe2000bf23070 */
[----:B------:R1:W-:Y:S01]  /*6ef0*/  STS [R220+0x12000], R7 ;  /* 0x01200007dc007388 */ /* 0x0003e20000000800 */
[----:B------:R-:W-:Y:S01]  /*6f00*/  ISETP.LE.U32.AND P6, PT, R4, UR6, PT ;  /* 0x0000000604007c0c */ /* 0x000fe2000bfc3070 */
[----:B------:R-:W3:Y:S01]  /*6f10*/  MUFU.EX2 R165, R59 ;  /* 0x0000003b00a57308 */ /* 0x000ee20000000800 */
[----:B------:R-:W-:Y:S01]  /*6f20*/  F2FP.RELU.PACK_AB R5, R193, R194 ;  /* 0x000000c2c105723e */ /* 0x000fe200000008ff */
[----:B------:R4:W-:Y:S01]  /*6f30*/  STS [R220+0x12400], R6 ;  /* 0x01240006dc007388 */ /* 0x0009e20000000800 */
[----:B------:R-:W-:Y:S01]  /*6f40*/  F2FP.RELU.PACK_AB R4, R196, R198 ;  /* 0x000000c6c404723e */ /* 0x000fe200000008ff */
[----:B--2---:R-:W-:Y:S01]  /*6f50*/  @!P0 FADD.FTZ R170, -R170, -RZ ;  /* 0x800000ffaaaa8221 */ /* 0x004fe20000010100 */
[----:B------:R-:W-:Y:S01]  /*6f60*/  SHF.R.U32.HI R8, RZ, 0x18, R8 ;  /* 0x00000018ff087819 */ /* 0x000fe20000011608 */
[----:B------:R2:W-:Y:S01]  /*6f70*/  STS [R221+0x12000], R5 ;  /* 0x01200005dd007388 */ /* 0x0005e20000000800 */
[----:B------:R-:W-:Y:S01]  /*6f80*/  ISETP.LE.U32.AND P2, PT, R27, UR6, PT ;  /* 0x000000061b007c0c */ /* 0x000fe2000bf43070 */
[----:B------:R-:W-:Y:S01]  /*6f90*/  @!P3 FADD.FTZ R148, -R148, -RZ ;  /* 0x800000ff9494b221 */ /* 0x000fe20000010100 */
[----:B------:R-:W-:Y:S01]  /*6fa0*/  FSETP.GE.FTZ.AND P3, PT, R200, RZ, PT ;  /* 0x000000ffc800720b */ /* 0x000fe20003f76000 */
[----:B------:R2:W-:Y:S01]  /*6fb0*/  STS [R221+0x12400], R4 ;  /* 0x01240004dd007388 */ /* 0x0005e20000000800 */
[----:B------:R-:W-:Y:S01]  /*6fc0*/  ISETP.LE.U32.AND P4, PT, R8, UR6, PT ;  /* 0x0000000608007c0c */ /* 0x000fe2000bf83070 */
[----:B------:R-:W-:Y:S01]  /*6fd0*/  @!P6 FADD.FTZ R152, -R152, -RZ ;  /* 0x800000ff9898e221 */ /* 0x000fe20000010100 */
[----:B------:R-:W-:Y:S01]  /*6fe0*/  F2FP.RELU.PACK_AB R8, R185, R187 ;  /* 0x000000bbb908723e */ /* 0x000fe200000008ff */
[----:B------:R-:W-:Y:S01]  /*6ff0*/  @!P1 FADD.FTZ R160, -R160, -RZ ;  /* 0x800000ffa0a09221 */ /* 0x000fe20000010100 */
[----:B------:R-:W-:Y:S02]  /*7000*/  FSETP.GE.FTZ.AND P1, PT, R193, RZ, PT ;  /* 0x000000ffc100720b */ /* 0x000fe40003f36000 */
[----:B------:R-:W-:Y:S02]  /*7010*/  F2FP.RELU.PACK_AB R0, R181, R182 ;  /* 0x000000b6b500723e */ /* 0x000fe400000008ff */
[----:B------:R-:W-:Y:S01]  /*7020*/  SHF.R.U32.HI R9, RZ, 0x18, R9 ;  /* 0x00000018ff097819 */ /* 0x000fe20000011609 */
[----:B------:R-:W-:Y:S01]  /*7030*/  @!P2 FADD.FTZ R163, -R163, -RZ ;  /* 0x800000ffa3a3a221 */ /* 0x000fe20000010100 */
[----:B------:R-:W-:Y:S02]  /*7040*/  ISETP.LE.U32.AND P0, PT, R13, UR6, PT ;  /* 0x000000060d007c0c */ /* 0x000fe4000bf03070 */
[----:B-1----:R-:W-:Y:S01]  /*7050*/  F2FP.RELU.PACK_AB R7, R208, R205 ;  /* 0x000000cdd007723e */ /* 0x002fe200000008ff */
[----:B---3--:R-:W-:Y:S01]  /*7060*/  @!P4 FADD.FTZ R165, -R165, -RZ ;  /* 0x800000ffa5a5c221 */ /* 0x008fe20000010100 */
[----:B------:R-:W-:Y:S02]  /*7070*/  FSETP.GE.FTZ.AND P4, PT, R203, RZ, PT ;  /* 0x000000ffcb00720b */ /* 0x000fe40003f96000 */
[----:B----4-:R-:W-:Y:S01]  /*7080*/  F2FP.RELU.PACK_AB R6, R209, R210 ;  /* 0x000000d2d106723e */ /* 0x010fe200000008ff */
[----:B------:R1:W-:Y:S01]  /*7090*/  STS [R220+0x14000], R7 ;  /* 0x01400007dc007388 */ /* 0x0003e20000000800 */
[----:B------:R-:W-:Y:S02]  /*70a0*/  ISETP.LE.U32.AND P2, PT, R9, UR6, PT ;  /* 0x0000000609007c0c */ /* 0x000fe4000bf43070 */
[----:B--2---:R-:W-:Y:S01]  /*70b0*/  F2FP.RELU.PACK_AB R5, R199, R201 ;  /* 0x000000c9c705723e */ /* 0x004fe200000008ff */
[----:B------:R2:W-:Y:S02]  /*70c0*/  STS [R220+0x14400], R6 ;  /* 0x01440006dc007388 */ /* 0x0005e40000000800 */
[----:B------:R-:W-:Y:S01]  /*70d0*/  @!P0 FADD.FTZ R147, -R147, -RZ ;  /* 0x800000ff93938221 */ /* 0x000fe20000010100 */
[----:B------:R-:W-:Y:S01]  /*70e0*/  FSETP.GE.FTZ.AND P0, PT, R187, RZ, PT ;  /* 0x000000ffbb00720b */ /* 0x000fe20003f16000 */
[----:B------:R3:W-:Y:S01]  /*70f0*/  STS [R221+0x14000], R5 ;  /* 0x01400005dd007388 */ /* 0x0007e20000000800 */
[----:B------:R-:W-:Y:S05]  /*7100*/  F2FP.RELU.PACK_AB R4, R206, R207 ;  /* 0x000000cfce04723e */ /* 0x000fea00000008ff */
[----:B------:R4:W-:Y:S01]  /*7110*/  STS [R221+0x14400], R4 ;  /* 0x01440004dd007388 */ /* 0x0009e20000000800 */
[----:B------:R-:W-:Y:S01]  /*7120*/  @!P2 FADD.FTZ R156, -R156, -RZ ;  /* 0x800000ff9c9ca221 */ /* 0x000fe20000010100 */
[----:B------:R-:W-:Y:S02]  /*7130*/  ISETP.LE.U32.AND P2, PT, R11, UR6, PT ;  /* 0x000000060b007c0c */ /* 0x000fe4000bf43070 */
[----:B------:R-:W-:Y:S01]  /*7140*/  STS [R222+0x12000], R8 ;  /* 0x01200008de007388 */ /* 0x000fe20000000800 */
[----:B-1----:R-:W-:Y:S02]  /*7150*/  F2FP.RELU.PACK_AB R7, R186, R189 ;  /* 0x000000bdba07723e */ /* 0x002fe400000008ff */
[----:B--2---:R-:W-:Y:S03]  /*7160*/  F2FP.RELU.PACK_AB R6, R190, R192 ;  /* 0x000000c0be06723e */ /* 0x004fe600000008ff */
[----:B------:R1:W-:Y:S05]  /*7170*/  STS [R222+0x12400], R7 ;  /* 0x01240007de007388 */ /* 0x0003ea0000000800 */
[----:B------:R-:W-:Y:S01]  /*7180*/  @!P2 FADD.FTZ R155, -R155, -RZ ;  /* 0x800000ff9b9ba221 */ /* 0x000fe20000010100 */
[----:B------:R-:W-:Y:S02]  /*7190*/  FSETP.GE.FTZ.AND P2, PT, R194, RZ, PT ;  /* 0x000000ffc200720b */ /* 0x000fe40003f56000 */
        /* <DEDUP_REMOVED lines=8> */
[----:B---3--:R-:W-:Y:S03]  /*7220*/  F2FP.RELU.PACK_AB R4, R167, R168 ;  /* 0x000000a8a704723e */ /* 0x008fe600000008ff */
[----:B------:R2:W-:Y:S01]  /*7230*/  STS [R219+0x14400], R5 ;  /* 0x01440005db007388 */ /* 0x0005e20000000800 */
[----:B----4-:R-:W-:Y:S05]  /*7240*/  F2FP.RELU.PACK_AB R6, R183, R184 ;  /* 0x000000b8b706723e */ /* 0x010fea00000008ff */
[----:B------:R3:W-:Y:S04]  /*7250*/  STS [R219+0x14000], R6 ;  /* 0x01400006db007388 */ /* 0x0007e80000000800 */
[----:B------:R4:W-:Y:S01]  /*7260*/  STS [R215+0x12000], R4 ;  /* 0x01200004d7007388 */ /* 0x0009e20000000800 */
[----:B-1----:R-:W-:Y:S05]  /*7270*/  F2FP.RELU.PACK_AB R7, R169, R173 ;  /* 0x000000ada907723e */ /* 0x002fea00000008ff */
[----:B------:R1:W-:Y:S01]  /*7280*/  STS [R215+0x12400], R7 ;  /* 0x01240007d7007388 */ /* 0x0003e20000000800 */
[----:B--2---:R-:W-:Y:S05]  /*7290*/  F2FP.RELU.PACK_AB R5, R157, R159 ;  /* 0x0000009f9d05723e */ /* 0x004fea00000008ff */
[----:B------:R2:W-:Y:S01]  /*72a0*/  STS [R216+0x12000], R5 ;  /* 0x01200005d8007388 */ /* 0x0005e20000000800 */
[----:B---3--:R-:W-:Y:S02]  /*72b0*/  F2FP.RELU.PACK_AB R6, R175, R177 ;  /* 0x000000b1af06723e */ /* 0x008fe400000008ff */
[----:B----4-:R-:W-:Y:S05]  /*72c0*/  F2FP.RELU.PACK_AB R4, R163, R164 ;  /* 0x000000a4a304723e */ /* 0x010fea00000008ff */
[----:B------:R3:W-:Y:S01]  /*72d0*/  STS [R216+0x12400], R4 ;  /* 0x01240004d8007388 */ /* 0x0007e20000000800 */
[----:B-1----:R-:W-:Y:S03]  /*72e0*/  F2FP.RELU.PACK_AB R7, R170, R171 ;  /* 0x000000abaa07723e */ /* 0x002fe600000008ff */
[----:B------:R1:W-:Y:S04]  /*72f0*/  STS [R215+0x14000], R6 ;  /* 0x01400006d7007388 */ /* 0x0003e80000000800 */
[----:B------:R4:W-:Y:S04]  /*7300*/  STS [R215+0x14400], R0 ;  /* 0x01440000d7007388 */ /* 0x0009e80000000800 */
[----:B------:R4:W-:Y:S01]  /*7310*/  STS [R216+0x14000], R7 ;  /* 0x01400007d8007388 */ /* 0x0009e20000000800 */
[----:B--2---:R-:W-:Y:S02]  /*7320*/  F2FP.RELU.PACK_AB R5, R151, R153 ;  /* 0x000000999705723e */ /* 0x004fe400000008ff */
[----:B---3--:R-:W-:Y:S02]  /*7330*/  F2FP.RELU.PACK_AB R4, R156, R158 ;  /* 0x0000009e9c04723e */ /* 0x008fe400000008ff */
[----:B-1----:R-:W-:Y:S02]  /*7340*/  F2FP.RELU.PACK_AB R6, R180, R179 ;  /* 0x000000b3b406723e */ /* 0x002fe400000008ff */
        /* <DEDUP_REMOVED lines=52> */
[C---:B------:R-:W-:Y:S01]  /*7690*/  FADD.FTZ R4, -R146.reuse, R17 ;  /* 0x0000001192047221 */ /* 0x040fe20000010100 */
[-C--:B------:R-:W-:Y:S01]  /*76a0*/  FSEL R17, R101, R146.reuse, P4 ;  /* 0x0000009265117208 */ /* 0x080fe20002000000 */
[-C--:B------:R-:W-:Y:S01]  /*76b0*/  HMMA.16816.F32 R28, R112, R118.reuse, R28 ;  /* 0x00000076701c723c */ /* 0x080fe2000000181c */
        /* <DEDUP_REMOVED lines=11> */
[----:B------:R-:W-:Y:S01]  /*7770*/  FSEL R0, R0, R146, P0 ;  /* 0x0000009200007208 */ /* 0x000fe20000000000 */
[----:B------:R-:W-:Y:S01]  /*7780*/  FADD.FTZ R17, -R146, R21 ;  /* 0x0000001592117221 */ /* 0x000fe20000010100 */
[----:B------:R-:W-:Y:S01]  /*7790*/  FSETP.GE.FTZ.AND P0, PT, R167, RZ, PT ;  /* 0x000000ffa700720b */ /* 0x000fe20003f16000 */
[----:B------:R-:W-:Y:S01]  /*77a0*/  FADD.FTZ R19, -R145, R19 ;  /* 0x0000001391137221 */ /* 0x000fe20000010100 */
[-C--:B---3--:R-:W-:Y:S01]  /*77b0*/  HMMA.16816.F32 R36, R104, R120.reuse, R36 ;  /* 0x000000786824723c */ /* 0x088fe20000001824 */
[----:B------:R-:W-:Y:S03]  /*77c0*/  FMUL.FTZ R187, R187, R0 ;  /* 0x00000000bbbb7220 */ /* 0x000fe60000410000 */
[----:B------:R-:W-:Y:S01]  /*77d0*/  FADD.FTZ R18, -R145, R18 ;  /* 0x0000001291127221 */ /* 0x000fe20000010100 */
[-C--:B------:R-:W-:Y:S01]  /*77e0*/  FSEL R5, R5, R146.reuse, P2 ;  /* 0x0000009205057208 */ /* 0x080fe20001000000 */
[C---:B------:R-:W-:Y:S01]  /*77f0*/  FADD.FTZ R23, -R145.reuse, R23 ;  /* 0x0000001791177221 */ /* 0x040fe20000010100 */
[----:B------:R-:W-:Y:S01]  /*7800*/  FSETP.GE.FTZ.AND P2, PT, R172, RZ, PT ;  /* 0x000000ffac00720b */ /* 0x000fe20003f56000 */
[----:B------:R-:W-:Y:S01]  /*7810*/  FADD.FTZ R22, -R145, R22 ;  /* 0x0000001691167221 */ /* 0x000fe20000010100 */
[C---:B------:R-:W-:Y:S03]  /*7820*/  HMMA.16816.F32 R40, R112.reuse, R120, R40 ;  /* 0x000000787028723c */ /* 0x040fe60000001828 */
[----:B------:R-:W-:Y:S01]  /*7830*/  FMUL.FTZ R194, R194, R5 ;  /* 0x00000005c2c27220 */ /* 0x000fe20000410000 */
[-C--:B------:R-:W-:Y:S01]  /*7840*/  FSEL R17, R17, R146.reuse, P4 ;  /* 0x0000009211117208 */ /* 0x080fe20002000000 */
[----:B------:R-:W-:Y:S01]  /*7850*/  FADD.FTZ R26, -R143, R26 ;  /* 0x0000001a8f1a7221 */ /* 0x000fe20000010100 */
[----:B------:R-:W-:Y:S01]  /*7860*/  FSETP.GE.FTZ.AND P4, PT, R158, RZ, PT ;  /* 0x000000ff9e00720b */ /* 0x000fe20003f96000 */
[C---:B------:R-:W-:Y:S01]  /*7870*/  FADD.FTZ R16, -R146.reuse, R32 ;  /* 0x0000002092107221 */ /* 0x040fe20000010100 */
[-C--:B------:R-:W-:Y:S01]  /*7880*/  HMMA.16816.F32 R44, R112, R122.reuse, R44 ;  /* 0x0000007a702c723c */ /* 0x080fe2000000182c */
[----:B------:R-:W-:Y:S03]  /*7890*/  FADD.FTZ R5, -R146, R33 ;  /* 0x0000002192057221 */ /* 0x000fe60000010100 */
[C---:B------:R-:W-:Y:S01]  /*78a0*/  FADD.FTZ R35, -R145.reuse, R35 ;  /* 0x0000002391237221 */ /* 0x040fe20000010100 */
[-C--:B------:R-:W-:Y:S01]  /*78b0*/  FSEL R16, R16, R146.reuse, P3 ;  /* 0x0000009210107208 */ /* 0x080fe20001800000 */
[----:B------:R-:W-:Y:S01]  /*78c0*/  FADD.FTZ R34, -R145, R34 ;  /* 0x0000002291227221 */ /* 0x000fe20000010100 */
[-C--:B------:R-:W-:Y:S01]  /*78d0*/  FSEL R5, R5, R146.reuse, P2 ;  /* 0x0000009205057208 */ /* 0x080fe20001000000 */
[C---:B------:R-:W-:Y:S01]  /*78e0*/  FADD.FTZ R0, -R146.reuse, R37 ;  /* 0x0000002592007221 */ /* 0x040fe20000010100 */
[C---:B------:R-:W-:Y:S01]  /*78f0*/  HMMA.16816.F32 R48, R104.reuse, R122, R48 ;  /* 0x0000007a6830723c */ /* 0x040fe20000001830 */
[----:B------:R-:W-:Y:S02]  /*7900*/  FSETP.GE.FTZ.AND P3, PT, R157, RZ, PT ;  /* 0x000000ff9d00720b */ /* 0x000fe40003f76000 */
[----:B------:R-:W-:Y:S01]  /*7910*/  FADD.FTZ R4, -R146, R36 ;  /* 0x0000002492047221 */ /* 0x000fe20000010100 */
[----:B------:R-:W-:Y:S01]  /*7920*/  FSEL R0, R0, R146, P0 ;  /* 0x0000009200007208 */ /* 0x000fe20000000000 */
[----:B------:R-:W-:Y:S01]  /*7930*/  FADD.FTZ R39, -R145, R39 ;  /* 0x0000002791277221 */ /* 0x000fe20000010100 */
[----:B------:R-:W-:Y:S01]  /*7940*/  FSETP.GE.FTZ.AND P0, PT, R149, RZ, PT ;  /* 0x000000ff9500720b */ /* 0x000fe20003f16000 */
[----:B------:R-:W-:Y:S01]  /*7950*/  FADD.FTZ R38, -R145, R38 ;  /* 0x0000002691267221 */ /* 0x000fe20000010100 */
[-C--:B------:R-:W-:Y:S01]  /*7960*/  HMMA.16816.F32 R52, R104, R124.reuse, R52 ;  /* 0x0000007c6834723c */ /* 0x080fe20000001834 */
[----:B------:R-:W-:Y:S01]  /*7970*/  FMUL.FTZ R167, R167, R0 ;  /* 0x00000000a7a77220 */ /* 0x000fe20000410000 */
[----:B------:R-:W-:Y:S02]  /*7980*/  FSETP.GE.FTZ.AND P2, PT, R153, RZ, PT ;  /* 0x000000ff9900720b */ /* 0x000fe40003f56000 */
[----:B------:R-:W-:Y:S01]  /*7990*/  FADD.FTZ R0, -R145, R7 ;  /* 0x0000000791007221 */ /* 0x000fe20000010100 */
[----:B------:R-:W-:Y:S01]  /*79a0*/  FSEL R4, R4, R146, P1 ;  /* 0x0000009204047208 */ /* 0x000fe20000800000 */
[----:B------:R-:W-:Y:S01]  /*79b0*/  FMUL.FTZ R172, R172, R5 ;  /* 0x00000005acac7220 */ /* 0x000fe20000410000 */
        /* <DEDUP_REMOVED lines=8> */
[-C--:B------:R-:W-:Y:S01]  /*7a40*/  FSEL R48, R48, R146.reuse, P1 ;  /* 0x0000009230307208 */ /* 0x080fe20000800000 */
[----:B------:R-:W-:Y:S01]  /*7a50*/  FADD.FTZ R51, -R145, R51 ;  /* 0x0000003391337221 */ /* 0x000fe20000010100 */
[----:B------:R-:W-:Y:S01]  /*7a60*/  FSETP.GE.FTZ.AND P1, PT, R151, RZ, PT ;  /* 0x000000ff9700720b */ /* 0x000fe20003f36000 */
[----:B------:R-:W-:Y:S01]  /*7a70*/  FADD.FTZ R53, -R146, R53 ;  /* 0x0000003592357221 */ /* 0x000fe20000010100 */
[-C--:B------:R-:W-:Y:S01]  /*7a80*/  FSEL R49, R49, R146.reuse, P3 ;  /* 0x0000009231317208 */ /* 0x080fe20001800000 */
[----:B------:R-:W-:Y:S01]  /*7a90*/  HMMA.16816.F32 R64, R104, R126, R64 ;  /* 0x0000007e6840723c */ /* 0x000fe20000001840 */
[----:B------:R-:W-:Y:S02]  /*7aa0*/  FSETP.GE.FTZ.AND P3, PT, R156, RZ, PT ;  /* 0x000000ff9c00720b */ /* 0x000fe40003f76000 */
[-C--:B------:R-:W-:Y:S01]  /*7ab0*/  FSEL R53, R53, R146.reuse, P1 ;  /* 0x0000009235357208 */ /* 0x080fe20000800000 */
[----:B------:R-:W-:Y:S01]  /*7ac0*/  FADD.FTZ R52, -R146, R52 ;  /* 0x0000003492347221 */ /* 0x000fe20000010100 */
[----:B------:R-:W-:Y:S01]  /*7ad0*/  FSETP.GE.FTZ.AND P1, PT, R150, RZ, PT ;  /* 0x000000ff9600720b */ /* 0x000fe20003f36000 */
[C---:B------:R-:W-:Y:S02]  /*7ae0*/  FADD.FTZ R50, -R145.reuse, R50 ;  /* 0x0000003291327221 */ /* 0x040fe40000010100 */
[C---:B------:R-:W-:Y:S01]  /*7af0*/  FADD.FTZ R5, -R145.reuse, R55 ;  /* 0x0000003791057221 */ /* 0x040fe20000010100 */
[----:B------:R-:W-:Y:S02]  /*7b00*/  FSEL R52, R52, R146, P2 ;  /* 0x0000009234347208 */ /* 0x000fe40001000000 */
        /* <DEDUP_REMOVED lines=9> */
[----:B------:R-:W-:Y:S02]  /*7ba0*/  FADD.FTZ R5, -R144, R13 ;  /* 0x0000000d90057221 */ /* 0x000fe40000010100 */
[----:B------:R-:W-:Y:S01]  /*7bb0*/  FMUL.FTZ R158, R158, R6 ;  /* 0x000000069e9e7220 */ /* 0x000fe20000410000 */
[----:B------:R-:W-:Y:S01]  /*7bc0*/  FSEL R7, R7, R144, P4 ;  /* 0x0000009007077208 */ /* 0x000fe20002000000 */
[----:B------:R-:W-:Y:S01]  /*7bd0*/  FADD.FTZ R64, -R146, R64 ;  /* 0x0000004092407221 */ /* 0x000fe20000010100 */
[----:B------:R-:W-:Y:S01]  /*7be0*/  FSETP.GE.FTZ.AND P4, PT, R184, RZ, PT ;  /* 0x000000ffb800720b */ /* 0x000fe20003f96000 */
[C---:B------:R-:W-:Y:S02]  /*7bf0*/  FADD.FTZ R6, -R144.reuse, R12 ;  /* 0x0000000c90067221 */ /* 0x040fe40000010100 */
[----:B------:R-:W-:Y:S01]  /*7c00*/  FADD.FTZ R60, -R144, R60 ;  /* 0x0000003c903c7221 */ /* 0x000fe20000010100 */
[----:B------:R-:W-:Y:S01]  /*7c10*/  FSEL R64, R64, R146, P1 ;  /* 0x0000009240407208 */ /* 0x000fe20000800000 */
[----:B------:R-:W-:Y:S01]  /*7c20*/  @P0 FADD.FTZ R146, -R146, R65 ;  /* 0x0000004192920221 */ /* 0x000fe20000010100 */
        /* <DEDUP_REMOVED lines=62> */
[----:B------:R-:W-:Y:S01]  /*8010*/  FSEL R0, R0, R144, P0 ;  /* 0x0000009000007208 */ /* 0x000fe20000000000 */
[----:B------:R-:W-:Y:S01]  /*8020*/  @P1 FADD.FTZ R145, -R145, R67 ;  /* 0x0000004391911221 */ /* 0x000fe20000010100 */
        /* <DEDUP_REMOVED lines=78> */
[-C--:B------:R-:W-:Y:S01]  /*8510*/  FSEL R4, R4, R143.reuse, P1 ;  /* 0x0000008f04047208 */ /* 0x080fe20000800000 */
        /* <DEDUP_REMOVED lines=58> */
.L_x_1089:
        /* <DEDUP_REMOVED lines=148> */
.L_x_1090:
        /* <DEDUP_REMOVED lines=303> */
.L_x_1092:
        /* <DEDUP_REMOVED lines=17> */
.L_x_1093:
        /* <DEDUP_REMOVED lines=43> */
.L_x_1095:
[----:B--2---:R-:W-:Y:S05]  /*a8b0*/  BSYNC B0 ;  /* 0x0000000000007941 */ /* 0x004fea0003800000 */
.L_x_1094:
        /* <DEDUP_REMOVED lines=14> */
.L_x_1097:
[----:B------:R-:W-:Y:S05]  /*a9a0*/  BSYNC B0 ;  /* 0x0000000000007941 */ /* 0x000fea0003800000 */
.L_x_1096:
        /* <DEDUP_REMOVED lines=25> */
.L_x_1099:
[----:B------:R-:W-:Y:S05]  /*ab40*/  BSYNC B0 ;  /* 0x0000000000007941 */ /* 0x000fea0003800000 */
.L_x_1098:
        /* <DEDUP_REMOVED lines=12> */
.L_x_1072:
        /* <DEDUP_REMOVED lines=21> */
.L_x_1101:
        /* <DEDUP_REMOVED lines=17> */
.L_x_1102:
        /* <DEDUP_REMOVED lines=37> */
.L_x_1104:
[----:B------:R-:W-:Y:S05]  /*b0c0*/  BSYNC B0 ;  /* 0x0000000000007941 */ /* 0x000fea0003800000 */
.L_x_1103:
        /* <DEDUP_REMOVED lines=15> */
.L_x_1106:
[----:B------:R-:W-:Y:S05]  /*b1c0*/  BSYNC B0 ;  /* 0x0000000000007941 */ /* 0x000fea0003800000 */
.L_x_1105:
        /* <DEDUP_REMOVED lines=26> */
.L_x_1108:
[----:B------:R-:W-:Y:S05]  /*b370*/  BSYNC B0 ;  /* 0x0000000000007941 */ /* 0x000fea0003800000 */
.L_x_1107:
        /* <DEDUP_REMOVED lines=12> */
.L_x_1100:
[----:B------:R-:W-:Y:S05]  /*b440*/  BSYNC B1 ;  /* 0x0000000000017941 */ /* 0x000fea0003800000 */
.L_x_1067:
        /* <DEDUP_REMOVED lines=11> */
.L_x_1109:
[----:B------:R-:W-:Y:S05]  /*b500*/  EXIT ;  /* 0x000000000000794d */ /* 0x000fea0003800000 */
.L_x_1111:
        /* <DEDUP_REMOVED lines=15> */
.L_x_1357:


//--------------------- .text._ZN5flash44flash_bwd_dq_dk_dv_loop_seqk_parallel_kernelI23Flash_bwd_kernel_traitsILi32ELi128ELi128ELi8ELi4ELi4ELi4ELb0ELb0EN7cutlass6half_tE19Flash_kernel_traitsILi32ELi128ELi128ELi8ES3_EELb0ELb0ELb0ELb1ELb0ELb0ELb1EEEvNS_16Flash_bwd_paramsE --------------------------
	.section	.text._ZN5flash44flash_bwd_dq_dk_dv_loop_seqk_parallel_kernelI23Flash_bwd_kernel_traitsILi32ELi128ELi128ELi8ELi4ELi4ELi4ELb0ELb0EN7cutlass6half_tE19Flash_kernel_traitsILi32ELi128ELi128ELi8ES3_EELb0ELb0ELb0ELb1ELb0ELb0ELb1EEEvNS_16Flash_bwd_paramsE,"ax",@progbits
	.sectioninfo	@"SHI_REGISTERS=255"
	.align	128
        .global         _ZN5flash44flash_bwd_dq_dk_dv_loop_seqk_parallel_kernelI23Flash_bwd_kernel_traitsILi32ELi128ELi128ELi8ELi4ELi4ELi4ELb0ELb0EN7cutlass6half_tE19Flash_kernel_traitsILi32ELi128ELi128ELi8ES3_EELb0ELb0ELb0ELb1ELb0ELb0ELb1EEEvNS_16Flash_bwd_paramsE
        .type           _ZN5flash44flash_bwd_dq_dk_dv_loop_seqk_parallel_kernelI23Flash_bwd_kernel_traitsILi32ELi128ELi128ELi8ELi4ELi4ELi4ELb0ELb0EN7cutlass6half_tE19Flash_kernel_traitsILi32ELi128ELi128ELi8ES3_EELb0ELb0ELb0ELb1ELb0ELb0ELb1EEEvNS_16Flash_bwd_paramsE,@function
        .size           _ZN5flash44flash_bwd_dq_dk_dv_loop_seqk_parallel_kernelI23Flash_bwd_kernel_traitsILi32ELi128ELi128ELi8ELi4ELi4ELi4ELb0ELb0EN7cutlass6half_tE19Flash_kernel_traitsILi32ELi128ELi128ELi8ES3_EELb0ELb0ELb0ELb1ELb0ELb0ELb1EEEvNS_16Flash_bwd_paramsE,(.L_x_1358 - _ZN5flash44flash_bwd_dq_dk_dv_loop_seqk_parallel_kernelI23Flash_bwd_kernel_traitsILi32ELi128ELi128ELi8ELi4ELi4ELi4ELb0ELb0EN7cutlass6half_tE19Flash_kernel_traitsILi32ELi128ELi128ELi8ES3_EELb0ELb0ELb0ELb1ELb0ELb0ELb1EEEvNS_16Flash_bwd_paramsE)
        .other          _ZN5flash44flash_bwd_dq_dk_dv_loop_seqk_parallel_kernelI23Flash_bwd_kernel_traitsILi32ELi128ELi128ELi8ELi4ELi4ELi4ELb0ELb0EN7cutlass6half_tE19Flash_kernel_traitsILi32ELi128ELi128ELi8ES3_EELb0ELb0ELb0ELb1ELb0ELb0ELb1EEEvNS_16Flash_bwd_paramsE,@"STO_CUDA_ENTRY STV_DEFAULT"
_ZN5flash44flash_bwd_dq_dk_dv_loop_seqk_parallel_kernelI23Flash_bwd_kernel_traitsILi32ELi128ELi128ELi8ELi4ELi4ELi4ELb0ELb0EN7cutlass6half_tE19Flash_kernel_traitsILi32ELi128ELi128ELi8ES3_EELb0ELb0ELb0ELb1ELb0ELb0ELb1EEEvNS_16Flash_bwd_paramsE:
.text._ZN5flash44flash_bwd_dq_dk_dv_loop_seqk_parallel_kernelI23Flash_bwd_kernel_traitsILi32ELi128ELi128ELi8ELi4ELi4ELi4ELb0ELb0EN7cutlass6half_tE19Flash_kernel_traitsILi32ELi128ELi128ELi8ES3_EELb0ELb0ELb0ELb1ELb0ELb0ELb1EEEvNS_16Flash_bwd_paramsE:
        /* <DEDUP_REMOVED lines=264> */
.L_x_1156:
        /* <DEDUP_REMOVED lines=54> */
.L_x_1112:
        /* <DEDUP_REMOVED lines=58> */
.L_x_1114:
        /* <DEDUP_REMOVED lines=18> */
.L_x_1115:
        /* <DEDUP_REMOVED lines=60> */
[----:B--2---:R-:W-:Y:S01]  /*1c60*/  ISETP.LE.AND P0, PT, RZ, UR35, PT ;  /* 0x00000023ff007c0c */ /* 0x004fe2000bf03270 */
[----:B-1----:R-:W-:-:S08]  /*1c70*/  @UP2 USEL UR11, UR11, UR4, !UP1 ;  /* 0x000000040b0b2287 */ /* 0x002fd0000c800000 */
[----:B------:R-:W-:Y:S01]  /*1c80*/  @P2 IADD3 R0, R0, 0x1, RZ ;  /* 0x0000000100002810 */ /* 0x000fe20007ffe0ff */
[----:B------:R-:W-:-:S04]  /*1c90*/  ULDC UR35, c[0x0][0x234] ;  /* 0x00008d0000237ab9 */ /* 0x000fc80000000800 */
[----:B------:R-:W-:Y:S01]  /*1ca0*/  IMAD.MOV.U32 R12, RZ, RZ, R0 ;  /* 0x000000ffff0c7224 */ /* 0x000fe200078e0000 */
[----:B------:R-:W-:-:S03]  /*1cb0*/  @UP2 UIMAD UR11, UR50, UR35, UR11 ;  /* 0x00000023320b22a4 */ /* 0x000fc6000f8e020b */
[----:B------:R-:W-:Y:S01]  /*1cc0*/  @!P0 IMAD.MOV R12, RZ, RZ, -R12 ;  /* 0x000000ffff0c8224 */ /* 0x000fe200078e0a0c */
[----:B------:R-:W-:-:S03]  /*1cd0*/  PLOP3.LUT P0, PT, PT, PT, UP2, 0x80, 0x0 ;  /* 0x000000000000781c */ /* 0x000fc60003f0f028 */
[----:B------:R-:W-:Y:S02]  /*1ce0*/  @!UP2 UMOV UR11, UR13 ;  /* 0x0000000d000bac82 */ /* 0x000fe40008000000 */
[----:B------:R-:W-:Y:S01]  /*1cf0*/  UIMAD.WIDE.U32 UR12, UR52, UR12, URZ ;  /* 0x0000000c340c72a5 */ /* 0x000fe2000f8e003f */
[----:B------:R-:W-:-:S03]  /*1d00*/  @!P1 LOP3.LUT R12, RZ, c[0x0][0x1c8], RZ, 0x33, !PT ;  /* 0x00007200ff0c9a12 */ /* 0x000fc600078e33ff */
[----:B------:R-:W-:Y:S02]  /*1d10*/  UIADD3 UR35, UR13, UR7, URZ ;  /* 0x000000070d237290 */ /* 0x000fe4000fffe03f */
        /* <DEDUP_REMOVED lines=12> */
.L_x_1116:
[----:B------:R-:W2:Y:S02]  /*1de0*/  LDL R0, [R1+0x40] ;  /* 0x0000400001007983 */ /* 0x000ea40000100800 */
[----:B--2---:R1:W2:Y:S01]  /*1df0*/  R2UR UR4, R0 ;  /* 0x00000000000473c2 */ /* 0x0042a200000e0000 */
[----:B------:R-:W-:-:S07]  /*1e00*/  DEPBAR.LE SB1, 0x0, {2} ;  /* 0x000090040000791a */ /* 0x000fce0000000000 */
.L_x_1117:
        /* <DEDUP_REMOVED lines=56> */
[----:B------:R-:W-:Y:S02]  /*2190*/  ULEA.HI.SX32 UR6, UR49, 0xffffffff, 0x19 ;  /* 0xffffffff31067891 */ /* 0x000fe4000f8fca3f */
[----:B------:R-:W-:Y:S01]  /*21a0*/  UIMAD.WIDE UR12, UR11, UR47, UR12 ;  /* 0x0000002f0b0c72a5 */ /* 0x000fe2000f8e020c */
[----:B------:R-:W-:Y:S01]  /*21b0*/  IMAD.WIDE.U32 R4, R0, c[0x0][0x378], R4 ;  /* 0x0000de0000047a25 */ /* 0x000fe200078e0004 */
[----:B------:R-:W-:-:S03]  /*21c0*/  UIMAD.WIDE UR36, UR36, UR47, UR44 ;  /* 0x0000002f242472a5 */ /* 0x000fc6000f8e022c */
        /* <DEDUP_REMOVED lines=9> */
[----:B------:R-:W-:Y:S01]  /*2260*/  IMAD.IADD R0, R5, 0x1, R0 ;  /* 0x0000000105007824 */ /* 0x000fe200078e0200 */
[----:B------:R-:W-:-:S04]  /*2270*/  LEA R5, P0, R13, c[0x0][0x350], 0x2 ;  /* 0x0000d4000d057a11 */ /* 0x000fc800078010ff */
[----:B------:R-:W-:Y:S02]  /*2280*/  LEA.HI.X R9, R4, c[0x0][0x334], R0, 0x1, P1 ;  /* 0x0000cd0004097a11 */ /* 0x000fe400008f0c00 */
[----:B------:R-:W-:Y:S02]  /*2290*/  LEA.HI.X R4, R13, c[0x0][0x354], R14, 0x2, P0 ;  /* 0x0000d5000d047a11 */ /* 0x000fe400000f140e */
[----:B------:R-:W-:-:S13]  /*22a0*/  PLOP3.LUT P0, PT, PT, PT, UP0, 0x80, 0x0 ;  /* 0x000000000000781c */ /* 0x000fda0003f0f008 */
[----:B--2---:R-:W-:Y:S05]  /*22b0*/  @!P0 BRA `(.L_x_1118) ;  /* 0x0000845000008947 */ /* 0x004fea0003800000 */
[----:B------:R-:W2:Y:S01]  /*22c0*/  LDL R17, [R1+0x18] ;  /* 0x0000180001117983 */ /* 0x000ea20000100800 */
[----:B------:R-:W-:Y:S01]  /*22d0*/  PLOP3.LUT P0, PT, PT, PT, UP3, 0x80, 0x0 ;  /* 0x000000000000781c */ /* 0x000fe20003f0f038 */
[----:B------:R-:W-:Y:S01]  /*22e0*/  ULEA.HI UR4, UR6, UR6, URZ, 0x1 ;  /* 0x0000000606047291 */ /* 0x000fe2000f8f083f */
[----:B------:R-:W-:Y:S01]  /*22f0*/  BSSY B0, `(.L_x_1119) ;  /* 0x000001e000007945 */ /* 0x000fe20003800000 */
[----:B------:R-:W-:Y:S01]  /*2300*/  UMOV UR11, UR13 ;  /* 0x0000000d000b7c82 */ /* 0x000fe20008000000 */
[----:B------:R-:W-:Y:S01]  /*2310*/  MOV R174, R10 ;  /* 0x0000000a00ae7202 */ /* 0x000fe20000000f00 */
[----:B------:R-:W-:Y:S01]  /*2320*/  ULOP3.LUT UR4, UR4, 0xfffffffe, URZ, 0xc0, !UPT ;  /* 0xfffffffe04047892 */ /* 0x000fe2000f8ec03f */
[----:B------:R-:W-:Y:S01]  /*2330*/  IMAD.MOV.U32 R175, RZ, RZ, R11 ;  /* 0x000000ffffaf7224 */ /* 0x000fe200078e000b */
[----:B------:R-:W-:Y:S01]  /*2340*/  UMOV UR14, UR36 ;  /* 0x00000024000e7c82 */ /* 0x000fe20008000000 */
[----:B------:R-:W-:Y:S01]  /*2350*/  MOV R172, R8 ;  /* 0x0000000800ac7202 */ /* 0x000fe20000000f00 */
[----:B------:R-:W-:Y:S01]  /*2360*/  UIADD3 UR4, UR6, -UR4, URZ ;  /* 0x8000000406047290 */ /* 0x000fe2000fffe03f */
[----:B------:R-:W-:Y:S01]  /*2370*/  IMAD.MOV.U32 R173, RZ, RZ, R9 ;  /* 0x000000ffffad7224 */ /* 0x000fe200078e0009 */
[----:B------:R-:W-:Y:S01]  /*2380*/  UMOV UR13, UR37 ;  /* 0x00000025000d7c82 */ /* 0x000fe20008000000 */
[----:B------:R-:W-:Y:S01]  /*2390*/  MOV R177, R5 ;  /* 0x0000000500b17202 */ /* 0x000fe20000000f00 */
[----:B------:R-:W-:Y:S01]  /*23a0*/  UISETP.NE.AND UP0, UPT, UR4, 0x1, UPT ;  /* 0x000000010400788c */ /* 0x000fe2000bf05270 */
[----:B------:R-:W-:Y:S01]  /*23b0*/  IMAD.MOV.U32 R176, RZ, RZ, R4 ;  /* 0x000000ffffb07224 */ /* 0x000fe200078e0004 */
        /* <DEDUP_REMOVED lines=17> */
.L_x_1120:
[----:B------:R-:W-:Y:S05]  /*24d0*/  BSYNC B0 ;  /* 0x0000000000007941 */ /* 0x000fea0003800000 */
.L_x_1119:
        /* <DEDUP_REMOVED lines=16> */
.L_x_1122:
[----:B------:R-:W-:Y:S05]  /*25e0*/  BSYNC B0 ;  /* 0x0000000000007941 */ /* 0x000fea0003800000 */
.L_x_1121:
        /* <DEDUP_REMOVED lines=20> */
.L_x_1124:
[----:B------:R-:W-:Y:S05]  /*2730*/  BSYNC B0 ;  /* 0x0000000000007941 */ /* 0x000fea0003800000 */
.L_x_1123:
        /* <DEDUP_REMOVED lines=20> */
.L_x_1126:
[----:B------:R-:W-:Y:S05]  /*2880*/  BSYNC B0 ;  /* 0x0000000000007941 */ /* 0x000fea0003800000 */
.L_x_1125:
[----:B--2---:R-:W2:Y:S01]  /*2890*/  LDL R17, [R1+0x24] ;  /* 0x0000240001117983 */ /* 0x004ea20000100800 */
        /* <DEDUP_REMOVED lines=12> */
[C---:B--2---:R-:W-:Y:S01]  /*2960*/  IADD3 R4, R17.reuse, 0x48, RZ ;  /* 0x0000004811047810 */ /* 0x044fe20007ffe0ff */
[C---:B------:R-:W-:Y:S01]  /*2970*/  IMAD.SHL.U32 R10, R17.reuse, 0x4, RZ ;  /* 0x00000004110a7824 */ /* 0x040fe200078e00ff */
[C---:B------:R-:W-:Y:S02]  /*2980*/  IADD3 R8, R17.reuse, 0x8, RZ ;  /* 0x0000000811087810 */ /* 0x040fe40007ffe0ff */
[----:B------:R-:W-:Y:S02]  /*2990*/  ISETP.GE.AND P2, PT, R4, UR4, PT ;  /* 0x0000000404007c0c */ /* 0x000fe4000bf46270 */
[----:B------:R-:W-:Y:S02]  /*29a0*/  IADD3 R5, R17, 0x40, RZ ;  /* 0x0000004011057810 */ /* 0x000fe40007ffe0ff */
[----:B------:R-:W-:-:S02]  /*29b0*/  ISETP.GE.AND P4, PT, R8, UR4, PT ;  /* 0x0000000408007c0c */ /* 0x000fc4000bf86270 */
[----:B------:R-:W-:Y:S02]  /*29c0*/  ISETP.GE.AND P3, PT, R5, UR4, PT ;  /* 0x0000000405007c0c */ /* 0x000fe4000bf66270 */
[----:B------:R-:W-:Y:S02]  /*29d0*/  SHF.R.S32.HI R5, RZ, 0x1f, R4 ;  /* 0x0000001fff057819 */ /* 0x000fe40000011404 */
[----:B------:R-:W-:Y:S02]  /*29e0*/  ISETP.GE.AND P5, PT, R17, UR4, PT ;  /* 0x0000000411007c0c */ /* 0x000fe4000bfa6270 */
[----:B------:R-:W-:Y:S02]  /*29f0*/  SHF.R.S32.HI R14, RZ, 0x1f, R17 ;  /* 0x0000001fff0e7819 */ /* 0x000fe40000011411 */
[----:B------:R-:W-:-:S04]  /*2a00*/  @!P2 LEA R8, P1, R4, UR12, 0x2 ;  /* 0x0000000c0408ac11 */ /* 0x000fc8000f8210ff */
[----:B------:R-:W-:Y:S02]  /*2a10*/  @!P2 LEA.HI.X R9, R4, UR11, R5, 0x2, P1 ;  /* 0x0000000b0409ac11 */ /* 0x000fe400088f1405 */
[----:B------:R-:W-:Y:S02]  /*2a20*/  IADD3 R4, P1, R10, UR12, RZ ;  /* 0x0000000c0a047c10 */ /* 0x000fe4000ff3e0ff */
[----:B------:R-:W-:Y:S01]  /*2a30*/  SHF.L.U64.HI R5, R17, 0x2, R14 ;  /* 0x0000000211057819 */ /* 0x000fe2000001020e */
[----:B------:R1:W5:Y:S03]  /*2a40*/  @!P2 LDG.E R252, [R8.64] ;  /* 0x0000002008fca981 */ /* 0x000366000c1e1900 */
[----:B------:R-:W-:-:S05]  /*2a50*/  IADD3.X R5, R5, UR11, RZ, P1, !PT ;  /* 0x0000000b05057c10 */ /* 0x000fca0008ffe4ff */
[----:B---3--:R2:W3:Y:S04]  /*2a60*/  @!P5 LDG.E R19, [R4.64] ;  /* 0x000000200413d981 */ /* 0x0084e8000c1e1900 */
[----:B----4-:R2:W4:Y:S01]  /*2a70*/  @!P4 LDG.E R18, [R4.64+0x20] ;  /* 0x000020200412c981 */ /* 0x010522000c1e1900 */
[----:B------:R-:W-:-:S03]  /*2a80*/  UIMAD UR4, UR10, -0x80, UR5 ;  /* 0xffffff800a0478a4 */ /* 0x000fc6000f8e0205 */
[----:B------:R2:W5:Y:S03]  /*2a90*/  @!P3 LDG.E R251, [R4.64+0x100] ;  /* 0x0001002004fbb981 */ /* 0x000566000c1e1900 */
[----:B------:R-:W-:-:S13]  /*2aa0*/  ISETP.GE.AND P3, PT, R3, UR4, PT ;  /* 0x0000000403007c0c */ /* 0x000fda000bf66270 */
[----:B------:R1:W-:Y:S04]  /*2ab0*/  @P3 STS [R0+0x6000], RZ ;  /* 0x006000ff00003388 */ /* 0x0003e80000000800 */
[----:B------:R1:W-:Y:S04]  /*2ac0*/  @P3 STS [R0+0x6004], RZ ;  /* 0x006004ff00003388 */ /* 0x0003e80000000800 */
[----:B------:R1:W-:Y:S01]  /*2ad0*/  @P3 STS.64 [R0+0x6008], RZ ;  /* 0x006008ff00003388 */ /* 0x0003e20000000a00 */
[----:B--2---:R-:W-:Y:S01]  /*2ae0*/  IMAD R4, R15, c[0x0][0x1b0], RZ ;  /* 0x00006c000f047a24 */ /* 0x004fe200078e02ff */
[----:B------:R-:W-:Y:S03]  /*2af0*/  BSSY B0, `(.L_x_1127) ;  /* 0x0000018000007945 */ /* 0x000fe60003800000 */
[----:B------:R-:W-:-:S02]  /*2b00*/  IMAD R10, R12, c[0x0][0x1b4], R4 ;  /* 0x00006d000c0a7a24 */ /* 0x000fc400078e0204 */
[----:B------:R-:W-:-:S04]  /*2b10*/  IMAD.WIDE.U32 R4, R12, c[0x0][0x1b0], R6 ;  /* 0x00006c000c047a25 */ /* 0x000fc800078e0006 */
[----:B------:R-:W-:Y:S01]  /*2b20*/  IMAD.IADD R10, R5, 0x1, R10 ;  /* 0x00000001050a7824 */ /* 0x000fe200078e020a */
[----:B---3--:R1:W-:Y:S04]  /*2b30*/  STL [R1], R19 ;  /* 0x0000001301007387 */ /* 0x0083e80000100800 */
        /* <DEDUP_REMOVED lines=19> */
.L_x_1128:
[----:B------:R-:W-:Y:S05]  /*2c70*/  BSYNC B0 ;  /* 0x0000000000007941 */ /* 0x000fea0003800000 */
.L_x_1127:
        /* <DEDUP_REMOVED lines=21> */
.L_x_1130:
[----:B------:R-:W-:Y:S05]  /*2dd0*/  BSYNC B0 ;  /* 0x0000000000007941 */ /* 0x000fea0003800000 */
.L_x_1129:
        /* <DEDUP_REMOVED lines=33> */
.L_x_1132:
[----:B------:R-:W-:Y:S05]  /*2ff0*/  BSYNC B0 ;  /* 0x0000000000007941 */ /* 0x000fea0003800000 */
.L_x_1131:
        /* <DEDUP_REMOVED lines=19> */
.L_x_1134:
[----:B------:R-:W-:Y:S05]  /*3130*/  BSYNC B0 ;  /* 0x0000000000007941 */ /* 0x000fea0003800000 */
.L_x_1133:
[----:B------:R-:W-:Y:S01]  /*3140*/  ULDC.64 UR38, c[0x0][0x318] ;  /* 0x0000c60000267ab9 */ /* 0x000fe20000000a00 */
[----:B--2---:R-:W2:Y:S01]  /*3150*/  LDL R3, [R1+0x1c] ;  /* 0x00001c0001037983 */ /* 0x004ea20000100800 */
[----:B------:R-:W-:Y:S01]  /*3160*/  UISETP.NE.U32.AND UP1, UPT, URZ, UR38, UPT ;  /* 0x000000263f00728c */ /* 0x000fe2000bf25070 */
[----:B-1-34-:R-:W-:Y:S01]  /*3170*/  IMAD.U32 R0, RZ, RZ, UR10 ;  /* 0x0000000aff007e24 */ /* 0x01afe2000f8e00ff */
[----:B------:R-:W-:Y:S01]  /*3180*/  USHF.R.S32.HI UR7, URZ, 0x1f, UR50 ;  /* 0x0000001f3f077899 */ /* 0x000fe20008011432 */
[----:B------:R-:W0:Y:S01]  /*3190*/  LDGDEPBAR ;  /* 0x00000000000079af */ /* 0x000e220000000000 */
[----:B------:R-:W-:Y:S02]  /*31a0*/  UISETP.NE.AND.EX UP1, UPT, URZ, UR39, UPT, UP1 ;  /* 0x000000273f00728c */ /* 0x000fe4000bf25310 */
[----:B------:R-:W-:-:S04]  /*31b0*/  ULDC.64 UR40, c[0x0][0x320] ;  /* 0x0000c80000287ab9 */ /* 0x000fc80000000a00 */
[----:B------:R-:W-:-:S05]  /*31c0*/  PLOP3.LUT P1, PT, PT, PT, UP1, 0x80, 0x0 ;  /* 0x000000000000781c */ /* 0x000fca0003f2f018 */
[----:B------:R-:W-:Y:S02]  /*31d0*/  @UP1 UIMAD UR4, UR55, UR40, URZ ;  /* 0x00000028370412a4 */ /* 0x000fe4000f8e023f */
[----:B------:R-:W-:Y:S02]  /*31e0*/  @UP1 UMOV UR36, UR50 ;  /* 0x0000003200241c82 */ /* 0x000fe40008000000 */
[----:B------:R-:W-:Y:S02]  /*31f0*/  @UP1 UMOV UR37, UR7 ;  /* 0x0000000700251c82 */ /* 0x000fe40008000000 */
[----:B------:R-:W-:Y:S02]  /*3200*/  @UP1 UIMAD.WIDE.U32 UR36, UR48, UR40, UR36 ;  /* 0x00000028302412a5 */ /* 0x000fe4000f8e0024 */
[----:B------:R-:W-:Y:S02]  /*3210*/  @UP1 UIMAD UR41, UR48, UR41, UR4 ;  /* 0x00000029302912a4 */ /* 0x000fe4000f8e0204 */
[----:B------:R-:W-:-:S02]  /*3220*/  @UP1 ULEA UR38, UP0, UR36, UR38, 0x2 ;  /* 0x0000002624261291 */ /* 0x000fc4000f80103f */
[----:B------:R-:W-:-:S04]  /*3230*/  @UP1 UIADD3 UR41, UR37, UR41, URZ ;  /* 0x0000002925291290 */ /* 0x000fc8000fffe03f */
[----:B------:R-:W-:Y:S01]  /*3240*/  @UP1 ULEA.HI.X UR39, UR36, UR39, UR41, 0x2, UP0 ;  /* 0x0000002724271291 */ /* 0x000fe200080f1429 */
[----:B------:R-:W-:-:S05]  /*3250*/  IMAD.U32 R4, RZ, RZ, UR38 ;  /* 0x00000026ff047e24 */ /* 0x000fca000f8e00ff */
[----:B------:R-:W-:-:S05]  /*3260*/  IMAD.U32 R5, RZ, RZ, UR39 ;  /* 0x00000027ff057e24 */ /* 0x000fca000f8e00ff */
[----:B------:R1:W3:Y:S01]  /*3270*/  @P1 LDG.E R4, [R4.64] ;  /* 0x0000002004041981 */ /* 0x0002e2000c1e1900 */
[----:B------:R-:W-:Y:S01]  /*3280*/  IMAD.SHL.U32 R122, R130, 0x2, RZ ;  /* 0x00000002827a7824 */ /* 0x000fe200078e00ff */
[----:B-1----:R-:W-:Y:S01]  /*3290*/  SHF.L.U64.HI R5, R17, 0x2, R14 ;  /* 0x0000000211057819 */ /* 0x002fe2000001020e */
        /* <DEDUP_REMOVED lines=22> */
[----:B------:R-:W-:Y:S01]  /*3400*/  IADD3 R3, R124, 0x1000, RZ ;  /* 0x000010007c037810 */ /* 0x000fe20007ffe0ff */
        /* <DEDUP_REMOVED lines=13> */
[----:B------:R-:W-:Y:S01]  /*34e0*/  SEL R3, R3, R124, !P0 ;  /* 0x0000007c03037207 */ /* 0x000fe20004000000 */
[----:B--2---:R-:W-:-:S04]  /*34f0*/  @UP1 UMOV UR4, UR7 ;  /* 0x0000000700041c82 */ /* 0x004fc80008000000 */
[----:B------:R-:W-:Y:S02]  /*3500*/  IMAD.SHL.U32 R3, R3, 0x2, RZ ;  /* 0x0000000203037824 */ /* 0x000fe400078e00ff */
.L_x_1137:
[----:B---3--:R-:W2:Y:S01]  /*3510*/  LDL R4, [R1+0x14] ;  /* 0x0000140001047983 */ /* 0x008ea20000100800 */
        /* <DEDUP_REMOVED lines=34> */
[----:B------:R-:W0:Y:S08]  /*3740*/  LDGDEPBAR ;  /* 0x00000000000079af */ /* 0x000e300000000000 */
[----:B-1----:R-:W2:Y:S04]  /*3750*/  LDL R68, [R1+0x1c] ;  /* 0x00001c0001447983 */ /* 0x002ea80000100800 */
[----:B---3--:R-:W3:Y:S04]  /*3760*/  LDL R3, [R1] ;  /* 0x0000000001037983 */ /* 0x008ee80000100800 */
[----:B----4-:R-:W4:Y:S01]  /*3770*/  LDL R2, [R1+0x4] ;  /* 0x0000040001027983 */ /* 0x010f220000100800 */
[----:B------:R-:W-:Y:S04]  /*3780*/  DEPBAR.LE SB0, 0x0 ;  /* 0x000080000000791a */ /* 0x000fe80000000000 */
        /* <DEDUP_REMOVED lines=10> */
[----:B--2---:R-:W-:Y:S04]  /*3830*/  LEA R0, R0, R4, 0x7 ;  /* 0x0000000400007211 */ /* 0x004fe800078e38ff */
[----:B------:R-:W-:Y:S02]  /*3840*/  IABS R5, R0 ;  /* 0x0000000000057213 */ /* 0x000fe40000000000 */
[C---:B------:R-:W-:Y:S02]  /*3850*/  IADD3 R4, R0.reuse, -0x1, RZ ;  /* 0xffffffff00047810 */ /* 0x040fe40007ffe0ff */
[----:B------:R-:W-:Y:S02]  /*3860*/  MOV R6, R5 ;  /* 0x0000000500067202 */ /* 0x000fe40000000f00 */
[----:B------:R-:W-:Y:S02]  /*3870*/  IADD3 R5, R0, 0x8, RZ ;  /* 0x0000000800057810 */ /* 0x000fe40007ffe0ff */
[----:B------:R2:W-:Y:S01]  /*3880*/  I2F R136, R6 ;  /* 0x0000000600887306 */ /* 0x0005e20000201400 */
[----:B------:R-:W-:Y:S02]  /*3890*/  ISETP.GE.AND P0, PT, R4, RZ, PT ;  /* 0x000000ff0400720c */ /* 0x000fe40003f06270 */
[----:B------:R-:W-:Y:S02]  /*38a0*/  ISETP.GE.AND P1, PT, R5, RZ, PT ;  /* 0x000000ff0500720c */ /* 0x000fe40003f26270 */
[C---:B------:R-:W-:Y:S02]  /*38b0*/  IADD3 R7, R0.reuse, -0x8, RZ ;  /* 0xfffffff800077810 */ /* 0x040fe40007ffe0ff */
[C---:B------:R-:W-:Y:S02]  /*38c0*/  IADD3 R8, R0.reuse, -0x18, RZ ;  /* 0xffffffe800087810 */ /* 0x040fe40007ffe0ff */
[----:B------:R-:W-:Y:S02]  /*38d0*/  ISETP.GE.AND P2, PT, R7, RZ, PT ;  /* 0x000000ff0700720c */ /* 0x000fe40003f46270 */
[C---:B------:R-:W-:Y:S02]  /*38e0*/  IADD3 R12, R0.reuse, -0x19, RZ ;  /* 0xffffffe7000c7810 */ /* 0x040fe40007ffe0ff */
[C---:B------:R-:W-:Y:S02]  /*38f0*/  IADD3 R20, R0.reuse, -0x20, RZ ;  /* 0xffffffe000147810 */ /* 0x040fe40007ffe0ff */
[C---:B------:R-:W-:Y:S02]  /*3900*/  @!P0 IADD3 R4, -R0.reuse, 0x1, RZ ;  /* 0x0000000100048810 */ /* 0x040fe40007ffe1ff */
[C---:B------:R-:W-:Y:S02]  /*3910*/  @!P1 IADD3 R5, -R0.reuse, -0x8, RZ ;  /* 0xfffffff800059810 */ /* 0x040fe40007ffe1ff */
[----:B------:R1:W-:Y:S01]  /*3920*/  I2F R137, R4 ;  /* 0x0000000400897306 */ /* 0x0003e20000201400 */
[C---:B------:R-:W-:Y:S02]  /*3930*/  IADD3 R24, R0.reuse, -0x21, RZ ;  /* 0xffffffdf00187810 */ /* 0x040fe40007ffe0ff */
[C---:B------:R-:W-:Y:S02]  /*3940*/  @!P2 IADD3 R7, -R0.reuse, 0x8, RZ ;  /* 0x000000080007a810 */ /* 0x040fe40007ffe1ff */
[C---:B------:R-:W-:Y:S02]  /*3950*/  IADD3 R40, R0.reuse, 0x18, RZ ;  /* 0x0000001800287810 */ /* 0x040fe40007ffe0ff */
[C---:B--2---:R-:W-:Y:S02]  /*3960*/  IADD3 R6, R0.reuse, 0x7, RZ ;  /* 0x0000000700067810 */ /* 0x044fe40007ffe0ff */
[----:B------:R-:W-:Y:S01]  /*3970*/  IADD3 R56, R0, -0x29, RZ ;  /* 0xffffffd700387810 */ /* 0x000fe20007ffe0ff */
        /* <DEDUP_REMOVED lines=8> */
[C---:B------:R-:W-:Y:S02]  /*3a00*/  IADD3 R131, R0.reuse, -0x30, RZ ;  /* 0xffffffd000837810 */ /* 0x040fe40007ffe0ff */
[C---:B------:R-:W-:Y:S02]  /*3a10*/  @!P0 IADD3 R6, -R0.reuse, -0x7, RZ ;  /* 0xfffffff900068810 */ /* 0x040fe40007ffe1ff */
[C---:B------:R-:W-:Y:S02]  /*3a20*/  @!P2 IADD3 R8, -R0.reuse, 0x18, RZ ;  /* 0x000000180008a810 */ /* 0x040fe40007ffe1ff */
[C---:B-1----:R-:W-:Y:S01]  /*3a30*/  IADD3 R4, R0.reuse, 0x40, RZ ;  /* 0x0000004000047810 */ /* 0x042fe20007ffe0ff */
[----:B------:R1:W-:Y:S01]  /*3a40*/  I2F R163, R6 ;  /* 0x0000000600a37306 */ /* 0x0003e20000201400 */
[----:B------:R-:W-:Y:S02]  /*3a50*/  IADD3 R133, R0, 0x10, RZ ;  /* 0x0000001000857810 */ /* 0x000fe40007ffe0ff */
[----:B------:R-:W-:Y:S02]  /*3a60*/  ISETP.GE.AND P1, PT, R4, RZ, PT ;  /* 0x000000ff0400720c */ /* 0x000fe40003f26270 */
[C---:B--2---:R-:W-:Y:S02]  /*3a70*/  IADD3 R5, R0.reuse, 0x3f, RZ ;  /* 0x0000003f00057810 */ /* 0x044fe40007ffe0ff */
[C---:B------:R-:W-:Y:S02]  /*3a80*/  IADD3 R132, R0.reuse, -0x31, RZ ;  /* 0xffffffcf00847810 */ /* 0x040fe40007ffe0ff */
[----:B------:R-:W-:Y:S01]  /*3a90*/  ISETP.GE.AND P0, PT, R5, RZ, PT ;  /* 0x000000ff0500720c */ /* 0x000fe20003f06270 */
[----:B------:R-:W-:Y:S06]  /*3aa0*/  I2F R146, R8 ;  /* 0x0000000800927306 */ /* 0x000fec0000201400 */
[C---:B------:R-:W-:Y:S04]  /*3ab0*/  @!P1 IADD3 R4, -R0.reuse, -0x40, RZ ;  /* 0xffffffc000049810 */ /* 0x040fe80007ffe1ff */
[----:B------:R2:W-:Y:S02]  /*3ac0*/  I2F R134, R4 ;  /* 0x0000000400867306 */ /* 0x0005e40000201400 */
[C---:B------:R-:W-:Y:S02]  /*3ad0*/  @!P0 IADD3 R5, -R0.reuse, -0x3f, RZ ;  /* 0xffffffc100058810 */ /* 0x040fe40007ffe1ff */
[----:B-1----:R-:W-:Y:S04]  /*3ae0*/  IADD3 R6, R0, 0x48, RZ ;  /* 0x0000004800067810 */ /* 0x002fe80007ffe0ff */
[----:B------:R-:W-:Y:S02]  /*3af0*/  ISETP.GE.AND P1, PT, R6, RZ, PT ;  /* 0x000000ff0600720c */ /* 0x000fe40003f26270 */
[----:B------:R1:W-:Y:S11]  /*3b00*/  I2F R135, R5 ;  /* 0x0000000500877306 */ /* 0x0003f60000201400 */
[C---:B------:R-:W-:Y:S02]  /*3b10*/  @!P1 IADD3 R6, -R0.reuse, -0x48, RZ ;  /* 0xffffffb800069810 */ /* 0x040fe40007ffe1ff */
[----:B--2---:R-:W-:Y:S02]  /*3b20*/  IADD3 R4, R0, 0x47, RZ ;  /* 0x0000004700047810 */ /* 0x004fe40007ffe0ff */
[----:B------:R2:W-:Y:S02]  /*3b30*/  I2F R148, R6 ;  /* 0x0000000600947306 */ /* 0x0005e40000201400 */
[----:B------:R-:W-:Y:S02]  /*3b40*/  ISETP.GE.AND P0, PT, R4, RZ, PT ;  /* 0x000000ff0400720c */ /* 0x000fe40003f06270 */
[C---:B-1----:R-:W-:Y:S04]  /*3b50*/  IADD3 R5, R0.reuse, 0x38, RZ ;  /* 0x0000003800057810 */ /* 0x042fe80007ffe0ff */
[----:B------:R-:W-:Y:S07]  /*3b60*/  ISETP.GE.AND P1, PT, R5, RZ, PT ;  /* 0x000000ff0500720c */ /* 0x000fee0003f26270 */
[C---:B------:R-:W-:Y:S04]  /*3b70*/  @!P0 IADD3 R4, -R0.reuse, -0x47, RZ ;  /* 0xffffffb900048810 */ /* 0x040fe80007ffe1ff */
[----:B------:R1:W-:Y:S01]  /*3b80*/  I2F R152, R4 ;  /* 0x0000000400987306 */ /* 0x0003e20000201400 */
[C---:B--2---:R-:W-:Y:S02]  /*3b90*/  IADD3 R6, R0.reuse, 0x37, RZ ;  /* 0x0000003700067810 */ /* 0x044fe40007ffe0ff */
[----:B------:R-:W-:Y:S02]  /*3ba0*/  @!P1 IADD3 R5, -R0, -0x38, RZ ;  /* 0xffffffc800059810 */ /* 0x000fe40007ffe1ff */
[----:B------:R-:W-:Y:S05]  /*3bb0*/  ISETP.GE.AND P0, PT, R6, RZ, PT ;  /* 0x000000ff0600720c */ /* 0x000fea0003f06270 */
[----:B------:R2:W-:Y:S08]  /*3bc0*/  I2F R140, R5 ;  /* 0x00000005008c7306 */ /* 0x0005f00000201400 */
[C---:B------:R-:W-:Y:S02]  /*3bd0*/  @!P0 IADD3 R6, -R0.reuse, -0x37, RZ ;  /* 0xffffffc900068810 */ /* 0x040fe40007ffe1ff */
[----:B-1----:R-:W-:Y:S02]  /*3be0*/  IADD3 R4, R0, -0x10, RZ ;  /* 0xfffffff000047810 */ /* 0x002fe40007ffe0ff */
[----:B------:R1:W-:Y:S02]  /*3bf0*/  I2F R141, R6 ;  /* 0x00000006008d7306 */ /* 0x0003e40000201400 */
[----:B------:R-:W-:Y:S02]  /*3c00*/  ISETP.GE.AND P0, PT, R4, RZ, PT ;  /* 0x000000ff0400720c */ /* 0x000fe40003f06270 */
[C---:B--2---:R-:W-:Y:S04]  /*3c10*/  IADD3 R5, R0.reuse, -0x9, RZ ;  /* 0xfffffff700057810 */ /* 0x044fe80007ffe0ff */
[----:B------:R-:W-:Y:S07]  /*3c20*/  ISETP.GE.AND P1, PT, R5, RZ, PT ;  /* 0x000000ff0500720c */ /* 0x000fee0003f26270 */
[C---:B------:R-:W-:Y:S04]  /*3c30*/  @!P0 IADD3 R4, -R0.reuse, 0x10, RZ ;  /* 0x0000001000048810 */ /* 0x040fe80007ffe1ff */
[----:B------:R2:W-:Y:S01]  /*3c40*/  I2F R144, R4 ;  /* 0x0000000400907306 */ /* 0x0005e20000201400 */
[C---:B-1----:R-:W-:Y:S02]  /*3c50*/  IADD3 R6, R0.reuse, -0x11, RZ ;  /* 0xffffffef00067810 */ /* 0x042fe40007ffe0ff */
[----:B------:R-:W-:Y:S02]  /*3c60*/  @!P1 IADD3 R5, -R0, 0x9, RZ ;  /* 0x0000000900059810 */ /* 0x000fe40007ffe1ff */
[----:B------:R-:W-:Y:S05]  /*3c70*/  ISETP.GE.AND P1, PT, R6, RZ, PT ;  /* 0x000000ff0600720c */ /* 0x000fea0003f26270 */
[----:B------:R1:W-:Y:S08]  /*3c80*/  I2F R139, R5 ;  /* 0x00000005008b7306 */ /* 0x0003f00000201400 */
[C---:B------:R-:W-:Y:S02]  /*3c90*/  @!P1 IADD3 R6, -R0.reuse, 0x11, RZ ;  /* 0x0000001100069810 */ /* 0x040fe40007ffe1ff */
[----:B--2---:R-:W-:Y:S02]  /*3ca0*/  IADD3 R4, R0, 0x2f, RZ ;  /* 0x0000002f00047810 */ /* 0x004fe40007ffe0ff */
[----:B------:R2:W-:Y:S02]  /*3cb0*/  I2F R145, R6 ;  /* 0x0000000600917306 */ /* 0x0005e40000201400 */
[----:B------:R-:W-:Y:S02]  /*3cc0*/  ISETP.GE.AND P1, PT, R4, RZ, PT ;  /* 0x000000ff0400720c */ /* 0x000fe40003f26270 */
[C---:B-1----:R-:W-:Y:S04]  /*3cd0*/  IADD3 R5, R0.reuse, 0x30, RZ ;  /* 0x0000003000057810 */ /* 0x042fe80007ffe0ff */
[----:B------:R-:W-:Y:S07]  /*3ce0*/  ISETP.GE.AND P0, PT, R5, RZ, PT ;  /* 0x000000ff0500720c */ /* 0x000fee0003f06270 */
[C---:B------:R-:W-:Y:S04]  /*3cf0*/  @!P1 IADD3 R4, -R0.reuse, -0x2f, RZ ;  /* 0xffffffd100049810 */ /* 0x040fe80007ffe1ff */
[----:B------:R-:W-:Y:S01]  /*3d00*/  I2F R143, R4 ;  /* 0x00000004008f7306 */ /* 0x000fe20000201400 */
[C---:B--2---:R-:W-:Y:S02]  /*3d10*/  IADD3 R6, R0.reuse, 0x28, RZ ;  /* 0x0000002800067810 */ /* 0x044fe40007ffe0ff */
        /* <DEDUP_REMOVED lines=29> */
[----:B------:R1:W-:Y:S02]  /*3ef0*/  I2F R151, R28 ;  /* 0x0000001c00977306 */ /* 0x0003e40000201400 */
        /* <DEDUP_REMOVED lines=13> */
[----:B------:R-:W-:Y:S03]  /*3fd0*/  I2F R154, R56 ;  /* 0x00000038009a7306 */ /* 0x000fe60000201400 */
[-C--:B-1----:R-:W-:Y:S04]  /*3fe0*/  HMMA.16816.F32 R28, R60, R34.reuse, RZ ;  /* 0x000000223c1c723c */ /* 0x082fe800000018ff */
[C---:B------:R-:W-:Y:S02]  /*3ff0*/  @!P1 IADD3 R131, -R0.reuse, 0x30, RZ ;  /* 0x0000003000839810 */ /* 0x040fe40007ffe1ff */
[----:B------:R-:W-:Y:S01]  /*4000*/  ISETP.GE.AND P1, PT, R133, RZ, PT ;  /* 0x000000ff8500720c */ /* 0x000fe20003f26270 */
[----:B------:R1:W-:Y:S01]  /*4010*/  I2F R155, R52 ;  /* 0x00000034009b7306 */ /* 0x0003e20000201400 */
[C---:B------:R-:W-:Y:S08]  /*4020*/  HMMA.16816.F32 R32, R64.reuse, R34, RZ ;  /* 0x000000224020723c */ /* 0x040ff000000018ff */
[-C--:B------:R-:W-:Y:S01]  /*4030*/  HMMA.16816.F32 R36, R64, R48.reuse, RZ ;  /* 0x000000304024723c */ /* 0x080fe200000018ff */
[----:B------:R-:W-:Y:S03]  /*4040*/  I2F R132, R132 ;  /* 0x0000008400847306 */ /* 0x000fe60000201400 */
[C---:B------:R-:W-:Y:S04]  /*4050*/  @!P1 IADD3 R133, -R0.reuse, -0x10, RZ ;  /* 0xfffffff000859810 */ /* 0x040fe80007ffe1ff */
[C---:B---3--:R-:W-:Y:S03]  /*4060*/  HMMA.16816.F32 R40, R60.reuse, R48, RZ ;  /* 0x000000303c28723c */ /* 0x048fe600000018ff */
[----:B------:R3:W-:Y:S05]  /*4070*/  I2F R160, R131 ;  /* 0x0000008300a07306 */ /* 0x0007ea0000201400 */
[-C--:B--2---:R-:W-:Y:S05]  /*4080*/  HMMA.16816.F32 R44, R60, R50.reuse, RZ ;  /* 0x000000323c2c723c */ /* 0x084fea00000018ff */
[----:B------:R-:W-:Y:S03]  /*4090*/  I2F R133, R133 ;  /* 0x0000008500857306 */ /* 0x000fe60000201400 */
[C---:B------:R-:W-:Y:S08]  /*40a0*/  HMMA.16816.F32 R48, R64.reuse, R50, RZ ;  /* 0x000000324030723c */ /* 0x040ff000000018ff */
[-C--:B-1----:R-:W-:Y:S01]  /*40b0*/  HMMA.16816.F32 R52, R64, R100.reuse, RZ ;  /* 0x000000644034723c */ /* 0x082fe200000018ff */
[C---:B---3--:R-:W-:Y:S07]  /*40c0*/  IADD3 R131, R0.reuse, 0xf, RZ ;  /* 0x0000000f00837810 */ /* 0x048fee0007ffe0ff */
[C---:B------:R-:W-:Y:S02]  /*40d0*/  HMMA.16816.F32 R56, R60.reuse, R100, RZ ;  /* 0x000000643c38723c */ /* 0x040fe400000018ff */
[----:B------:R-:W-:Y:S05]  /*40e0*/  ISETP.GE.AND P0, PT, R131, RZ, PT ;  /* 0x000000ff8300720c */ /* 0x000fea0003f06270 */
        /* <DEDUP_REMOVED lines=12> */
[C---:B------:R-:W-:Y:S03]  /*41b0*/  HMMA.16816.F32 R8, R112.reuse, R108, R8 ;  /* 0x0000006c7008723c */ /* 0x040fe60000001808 */
[----:B------:R-:W-:Y:S01]  /*41c0*/  I2F R100, R100 ;  /* 0x0000006400647306 */ /* 0x000fe20000201400 */
[----:B------:R-:W-:Y:S02]  /*41d0*/  @!P2 IADD3 R101, -R0, 0x38, RZ ;  /* 0x000000380065a810 */ /* 0x000fe40007ffe1ff */
[----:B------:R-:W-:Y:S02]  /*41e0*/  FSETP.NEU.FTZ.AND P2, PT, R3, -INF , PT ;  /* 0xff8000000300780b */ /* 0x000fe40003f5d000 */
        /* <DEDUP_REMOVED lines=22> */
[----:B------:R1:W-:Y:S01]  /*4350*/  MUFU.TANH R108, R8 ;  /* 0x00000008006c7308 */ /* 0x0003e20000002400 */
[----:B--2---:R-:W-:Y:S04]  /*4360*/  MOV R11, UR10 ;  /* 0x0000000a000b7c02 */ /* 0x004fe80008000f00 */
[----:B------:R-:W-:Y:S05]  /*4370*/  LEA R11, R11, R68, 0x7 ;  /* 0x000000440b0b7211 */ /* 0x000fea00078e38ff */
[----:B------:R-:W-:Y:S01]  /*4380*/  MUFU.TANH R79, R14 ;  /* 0x0000000e004f7308 */ /* 0x000fe20000002400 */
[C---:B------:R-:W-:Y:S02]  /*4390*/  @P3 ISETP.GE.AND P3, PT, R11.reuse, UR5, PT ;  /* 0x000000050b003c0c */ /* 0x040fe4000bf66270 */
[----:B------:R-:W-:Y:S02]  /*43a0*/  @P0 IADD3 R0, R11, 0x1, RZ ;  /* 0x000000010b000810 */ /* 0x000fe40007ffe0ff */
[----:B------:R-:W-:Y:S02]  /*43b0*/  PLOP3.LUT P0, PT, PT, PT, UP0, 0x80, 0x0 ;  /* 0x000000000000781c */ /* 0x000fe40003f0f008 */
[----:B------:R-:W-:Y:S03]  /*43c0*/  @P4 ISETP.GE.AND P4, PT, R0, UR5, PT ;  /* 0x0000000500004c0c */ /* 0x000fe6000bf86270 */
[----:B------:R2:W-:Y:S01]  /*43d0*/  MUFU.TANH R81, R10 ;  /* 0x0000000a00517308 */ /* 0x0005e20000002400 */
[----:B-1----:R-:W-:Y:S05]  /*43e0*/  FFMA.FTZ R8, R136, -UR4, R205 ;  /* 0x8000000488087c23 */ /* 0x002fea00080100cd */
[----:B------:R-:W-:Y:S04]  /*43f0*/  @P1 FSEL R8, R8, -INF , !P3 ;  /* 0xff80000008081808 */ /* 0x000fe80005800000 */
[----:B------:R-:W1:Y:S01]  /*4400*/  MUFU.TANH R223, R5 ;  /* 0x0000000500df7308 */ /* 0x000e620000002400 */
[----:B------:R-:W-:Y:S09]  /*4410*/  PLOP3.LUT P1, PT, PT, PT, UP0, 0x80, 0x0 ;  /* 0x000000000000781c */ /* 0x000ff20003f2f008 */
[----:B------:R-:W3:Y:S01]  /*4420*/  MUFU.TANH R249, R6 ;  /* 0x0000000600f97308 */ /* 0x000ee20000002400 */
[----:B--2---:R-:W-:Y:S05]  /*4430*/  FMUL.FTZ R10, R3, 1.4426950216293334961 ;  /* 0x3fb8aa3b030a7820 */ /* 0x004fea0000410000 */
[----:B------:R-:W-:Y:S04]  /*4440*/  FSEL R10, R10, RZ, P2 ;  /* 0x000000ff0a0a7208 */ /* 0x000fe80001000000 */
[----:B------:R2:W2:Y:S01]  /*4450*/  MUFU.TANH R248, R7 ;  /* 0x0000000700f87308 */ /* 0x0004a20000002400 */
[----:B----4-:R-:W-:Y:S01]  /*4460*/  FSETP.NEU.FTZ.AND P2, PT, R2, -INF , PT ;  /* 0xff8000000200780b */ /* 0x010fe20003f5d000 */
[--C-:B------:R-:W-:Y:S02]  /*4470*/  FFMA.FTZ R8, R8, c[0x0][0x23c], -R10.reuse ;  /* 0x00008f0008087a23 */ /* 0x100fe4000001080a */
[----:B-1----:R-:W-:Y:S06]  /*4480*/  FFMA.FTZ R0, R137, -UR4, R223 ;  /* 0x8000000489007c23 */ /* 0x002fec00080100df */
[----:B------:R3:W-:Y:S01]  /*4490*/  MUFU.EX2 R209, R8 ;  /* 0x0000000800d17308 */ /* 0x0007e20000000800 */
[----:B------:R-:W-:Y:S02]  /*44a0*/  @P0 FSEL R0, R0, -INF , !P4 ;  /* 0xff80000000000808 */ /* 0x000fe40006000000 */
[----:B------:R-:W-:Y:S03]  /*44b0*/  PLOP3.LUT P0, PT, PT, PT, UP0, 0x80, 0x0 ;  /* 0x000000000000781c */ /* 0x000fe60003f0f008 */
[----:B------:R-:W-:Y:S04]  /*44c0*/  FFMA.FTZ R0, R0, c[0x0][0x23c], -R10 ;  /* 0x00008f0000007a23 */ /* 0x000fe8000001080a */
[----:B------:R1:W4:Y:S01]  /*44d0*/  MUFU.TANH R109, R9 ;  /* 0x00000009006d7308 */ /* 0x0003220000002400 */
[----:B--2---:R-:W2:Y:S09]  /*44e0*/  LDSM.16.M88.4 R4, [R116+0x6400] ;  /* 0x006400007404783b */ /* 0x004eb20000000200 */
[----:B------:R4:W-:Y:S01]  /*44f0*/  MUFU.EX2 R206, R0 ;  /* 0x0000000000ce7308 */ /* 0x0009e20000000800 */
[----:B---3--:R-:W-:Y:S05]  /*4500*/  FFMA.FTZ R8, R161, -UR4, R249 ;  /* 0x80000004a1087c23 */ /* 0x008fea00080100f9 */
[----:B------:R-:W-:Y:S04]  /*4510*/  @P1 FSEL R8, R8, -INF , !P3 ;  /* 0xff80000008081808 */ /* 0x000fe80005800000 */
[----:B------:R-:W-:Y:S01]  /*4520*/  MUFU.TANH R217, R17 ;  /* 0x0000001100d97308 */ /* 0x000fe20000002400 */
[----:B------:R-:W-:Y:S01]  /*4530*/  PLOP3.LUT P1, PT, PT, PT, UP0, 0x80, 0x0 ;  /* 0x000000000000781c */ /* 0x000fe20003f2f008 */
[----:B-1----:R-:W-:Y:S05]  /*4540*/  FMUL.FTZ R9, R2, 1.4426950216293334961 ;  /* 0x3fb8aa3b02097820 */ /* 0x002fea0000410000 */
[----:B------:R-:W-:Y:S03]  /*4550*/  FSEL R9, R9, RZ, P2 ;  /* 0x000000ff09097208 */ /* 0x000fe60001000000 */
[----:B------:R-:W-:Y:S01]  /*4560*/  MUFU.TANH R102, R12 ;  /* 0x0000000c00667308 */ /* 0x000fe20000002400 */
[----:B-----5:R-:W-:Y:S01]  /*4570*/  FSETP.NEU.FTZ.AND P2, PT, R251, -INF , PT ;  /* 0xff800000fb00780b */ /* 0x020fe20003f5d000 */
[--C-:B------:R-:W-:Y:S02]  /*4580*/  FFMA.FTZ R8, R8, c[0x0][0x23c], -R9.reuse ;  /* 0x00008f0008087a23 */ /* 0x100fe40000010809 */
[----:B----4-:R-:W-:Y:S06]  /*4590*/  FFMA.FTZ R0, R163, -UR4, R248 ;  /* 0x80000004a3007c23 */ /* 0x010fec00080100f8 */
[----:B------:R1:W-:Y:S01]  /*45a0*/  MUFU.EX2 R3, R8 ;  /* 0x0000000800037308 */ /* 0x0003e20000000800 */
[----:B------:R-:W-:Y:S02]  /*45b0*/  @P0 FSEL R0, R0, -INF , !P4 ;  /* 0xff80000000000808 */ /* 0x000fe40006000000 */
[----:B------:R-:W-:Y:S01]  /*45c0*/  PLOP3.LUT P0, PT, PT, PT, UP0, 0x80, 0x0 ;  /* 0x000000000000781c */ /* 0x000fe20003f0f008 */
[-C--:B--2---:R-:W-:Y:S03]  /*45d0*/  HMMA.16816.F32 R20, R104, R4.reuse, R20 ;  /* 0x000000046814723c */ /* 0x084fe60000001814 */
[----:B------:R-:W-:Y:S03]  /*45e0*/  FFMA.FTZ R0, R0, c[0x0][0x23c], -R9 ;  /* 0x00008f0000007a23 */ /* 0x000fe60000010809 */
[----:B------:R-:W-:Y:S02]  /*45f0*/  MUFU.TANH R103, R13 ;  /* 0x0000000d00677308 */ /* 0x000fe40000002400 */
[C---:B------:R-:W-:Y:S07]  /*4600*/  HMMA.16816.F32 R24, R112.reuse, R4, R24 ;  /* 0x000000047018723c */ /* 0x040fee0000001818 */
[----:B------:R-:W-:Y:S01]  /*4610*/  FFMA.FTZ R4, R134, -UR4, R108 ;  /* 0x8000000486047c23 */ /* 0x000fe2000801006c */
[----:B------:R2:W-:Y:S01]  /*4620*/  MUFU.EX2 R2, R0 ;  /* 0x0000000000027308 */ /* 0x0005e20000000800 */
[----:B------:R-:W-:Y:S01]  /*4630*/  FFMA.FTZ R5, R148, -UR4, R81 ;  /* 0x8000000494057c23 */ /* 0x000fe20008010051 */
[-C--:B------:R-:W-:Y:S03]  /*4640*/  HMMA.16816.F32 R28, R112, R6.reuse, R28 ;  /* 0x00000006701c723c */ /* 0x080fe6000000181c */
[----:B-1----:R-:W-:Y:S01]  /*4650*/  FMUL.FTZ R8, R251, 1.4426950216293334961 ;  /* 0x3fb8aa3bfb087820 */ /* 0x002fe20000410000 */
[----:B------:R-:W-:Y:S02]  /*4660*/  @P1 FSEL R4, R4, -INF , !P3 ;  /* 0xff80000004041808 */ /* 0x000fe40005800000 */
[----:B------:R-:W-:Y:S01]  /*4670*/  PLOP3.LUT P1, PT, PT, PT, UP0, 0x80, 0x0 ;  /* 0x000000000000781c */ /* 0x000fe20003f2f008 */
[----:B------:R-:W-:Y:S01]  /*4680*/  FMUL.FTZ R21, R21, c[0x0][0x2ec] ;  /* 0x0000bb0015157a20 */ /* 0x000fe20000410000 */
[----:B------:R-:W1:Y:S01]  /*4690*/  MUFU.TANH R218, R16 ;  /* 0x0000001000da7308 */ /* 0x000e620000002400 */
[----:B------:R-:W-:Y:S01]  /*46a0*/  FSEL R8, R8, RZ, P2 ;  /* 0x000000ff08087208 */ /* 0x000fe20001000000 */
[C---:B------:R-:W-:Y:S04]  /*46b0*/  HMMA.16816.F32 R32, R104.reuse, R6, R32 ;  /* 0x000000066820723c */ /* 0x040fe80000001820 */
[--C-:B------:R-:W-:Y:S01]  /*46c0*/  FFMA.FTZ R4, R4, c[0x0][0x23c], -R8.reuse ;  /* 0x00008f0004047a23 */ /* 0x100fe20000010808 */
[----:B------:R-:W-:Y:S01]  /*46d0*/  FSETP.NEU.FTZ.AND P2, PT, R252, -INF , PT ;  /* 0xff800000fc00780b */ /* 0x000fe20003f5d000 */
[----:B------:R-:W-:Y:S02]  /*46e0*/  FMUL.FTZ R25, R25, c[0x0][0x2ec] ;  /* 0x0000bb0019197a20 */ /* 0x000fe40000410000 */
[----:B------:R3:W-:Y:S01]  /*46f0*/  MUFU.EX2 R17, R4 ;  /* 0x0000000400117308 */ /* 0x0007e20000000800 */
[----:B------:R-:W-:Y:S02]  /*4700*/  @P1 FSEL R5, R5, -INF , !P3 ;  /* 0xff80000005051808 */ /* 0x000fe40005800000 */
[----:B------:R-:W-:Y:S01]  /*4710*/  PLOP3.LUT P1, PT, PT, PT, UP0, 0x80, 0x0 ;  /* 0x000000000000781c */ /* 0x000fe20003f2f008 */
[----:B--2---:R-:W-:Y:S01]  /*4720*/  FFMA.FTZ R0, R135, -UR4, R109 ;  /* 0x8000000487007c23 */ /* 0x004fe2000801006d */
[----:B------:R-:W-:Y:S01]  /*4730*/  PLOP3.LUT P3, PT, PT, PT, UP0, 0x80, 0x0 ;  /* 0x000000000000781c */ /* 0x000fe20003f6f008 */
[----:B------:R-:W-:Y:S02]  /*4740*/  FMUL.FTZ R24, R24, c[0x0][0x2ec] ;  /* 0x0000bb0018187a20 */ /* 0x000fe40000410000 */
[----:B------:R-:W-:Y:S01]  /*4750*/  FMUL.FTZ R27, R27, c[0x0][0x2ec] ;  /* 0x0000bb001b1b7a20 */ /* 0x000fe20000410000 */
[----:B------:R-:W-:Y:S01]  /*4760*/  @P0 FSEL R0, R0, -INF , !P4 ;  /* 0xff80000000000808 */ /* 0x000fe20006000000 */
[----:B------:R-:W-:Y:S01]  /*4770*/  MUFU.TANH R242, R19 ;  /* 0x0000001300f27308 */ /* 0x000fe20000002400 */
[----:B------:R-:W-:Y:S01]  /*4780*/  PLOP3.LUT P0, PT, PT, PT, UP0, 0x80, 0x0 ;  /* 0x000000000000781c */ /* 0x000fe20003f0f008 */
[----:B------:R-:W-:Y:S02]  /*4790*/  FMUL.FTZ R26, R26, c[0x0][0x2ec] ;  /* 0x0000bb001a1a7a20 */ /* 0x000fe40000410000 */
[----:B------:R-:W-:Y:S02]  /*47a0*/  FFMA.FTZ R12, R0, c[0x0][0x23c], -R8 ;  /* 0x00008f00000c7a23 */ /* 0x000fe40000010808 */
[----:B------:R-:W-:Y:S02]  /*47b0*/  FMUL.FTZ R33, R33, c[0x0][0x2ec] ;  /* 0x0000bb0021217a20 */ /* 0x000fe40000410000 */
[----:B------:R-:W-:Y:S02]  /*47c0*/  FMUL.FTZ R32, R32, c[0x0][0x2ec] ;  /* 0x0000bb0020207a20 */ /* 0x000fe40000410000 */
[----:B------:R2:W-:Y:S01]  /*47d0*/  MUFU.EX2 R16, R12 ;  /* 0x0000000c00107308 */ /* 0x0005e20000000800 */
[----:B-1----:R-:W-:Y:S02]  /*47e0*/  FFMA.FTZ R13, R138, -UR4, R218 ;  /* 0x800000048a0d7c23 */ /* 0x002fe400080100da */
[----:B------:R-:W-:Y:S02]  /*47f0*/  FMUL.FTZ R35, R35, c[0x0][0x2ec] ;  /* 0x0000bb0023237a20 */ /* 0x000fe40000410000 */
[----:B---3--:R-:W-:Y:S02]  /*4800*/  FMUL.FTZ R4, R252, 1.4426950216293334961 ;  /* 0x3fb8aa3bfc047820 */ /* 0x008fe40000410000 */
[----:B------:R-:W-:Y:S02]  /*4810*/  FMUL.FTZ R34, R34, c[0x0][0x2ec] ;  /* 0x0000bb0022227a20 */ /* 0x000fe40000410000 */
[----:B------:R-:W-:Y:S01]  /*4820*/  FMUL.FTZ R29, R29, c[0x0][0x2ec] ;  /* 0x0000bb001d1d7a20 */ /* 0x000fe20000410000 */
[----:B------:R-:W1:Y:S01]  /*4830*/  MUFU.TANH R244, R18 ;  /* 0x0000001200f47308 */ /* 0x000e620000002400 */
[----:B------:R-:W-:Y:S01]  /*4840*/  FSEL R0, R4, RZ, P2 ;  /* 0x000000ff04007208 */ /* 0x000fe20001000000 */
[----:B------:R-:W-:Y:S01]  /*4850*/  FFMA.FTZ R4, R152, -UR4, R80 ;  /* 0x8000000498047c23 */ /* 0x000fe20008010050 */
[----:B------:R-:W-:Y:S01]  /*4860*/  PLOP3.LUT P2, PT, PT, PT, UP0, 0x80, 0x0 ;  /* 0x000000000000781c */ /* 0x000fe20003f4f008 */
[----:B------:R-:W-:Y:S02]  /*4870*/  FMUL.FTZ R28, R28, c[0x0][0x2ec] ;  /* 0x0000bb001c1c7a20 */ /* 0x000fe40000410000 */
[--C-:B------:R-:W-:Y:S01]  /*4880*/  FFMA.FTZ R5, R5, c[0x0][0x23c], -R0.reuse ;  /* 0x00008f0005057a23 */ /* 0x100fe20000010800 */
[----:B------:R-:W-:Y:S01]  /*4890*/  @P0 FSEL R4, R4, -INF , !P4 ;  /* 0xff80000004040808 */ /* 0x000fe20006000000 */
[----:B------:R-:W-:Y:S01]  /*48a0*/  FMUL.FTZ R31, R31, c[0x0][0x2ec] ;  /* 0x0000bb001f1f7a20 */ /* 0x000fe20000410000 */
[----:B------:R-:W-:Y:S01]  /*48b0*/  PLOP3.LUT P0, PT, PT, PT, UP0, 0x80, 0x0 ;  /* 0x000000000000781c */ /* 0x000fe20003f0f008 */
[----:B------:R3:W-:Y:S01]  /*48c0*/  MUFU.EX2 R85, R5 ;  /* 0x0000000500557308 */ /* 0x0007e20000000800 */
[----:B------:R-:W-:Y:S01]  /*48d0*/  FMUL.FTZ R30, R30, c[0x0][0x2ec] ;  /* 0x0000bb001e1e7a20 */ /* 0x000fe20000410000 */
[----:B------:R-:W-:Y:S01]  /*48e0*/  PLOP3.LUT P4, PT, PT, PT, UP0, 0x80, 0x0 ;  /* 0x000000000000781c */ /* 0x000fe20003f8f008 */
[----:B------:R-:W-:Y:S02]  /*48f0*/  FFMA.FTZ R4, R4, c[0x0][0x23c], -R0 ;  /* 0x00008f0004047a23 */ /* 0x000fe40000010800 */
[----:B--2---:R-:W-:Y:S02]  /*4900*/  FFMA.FTZ R12, R139, -UR4, R217 ;  /* 0x800000048b0c7c23 */ /* 0x004fe400080100d9 */
[----:B------:R-:W-:Y:S02]  /*4910*/  FMUL.FTZ R23, R23, c[0x0][0x2ec] ;  /* 0x0000bb0017177a20 */ /* 0x000fe40000410000 */
[----:B------:R-:W-:Y:S01]  /*4920*/  FMUL.FTZ R20, R20, c[0x0][0x2ec] ;  /* 0x0000bb0014147a20 */ /* 0x000fe20000410000 */
[----:B------:R2:W-:Y:S01]  /*4930*/  MUFU.EX2 R84, R4 ;  /* 0x0000000400547308 */ /* 0x0005e20000000800 */
[----:B------:R-:W-:Y:S09]  /*4940*/  FMUL.FTZ R22, R22, c[0x0][0x2ec] ;  /* 0x0000bb0016167a20 */ /* 0x000ff20000410000 */
[----:B------:R-:W-:Y:S01]  /*4950*/  MUFU.TANH R213, R21 ;  /* 0x0000001500d57308 */ /* 0x000fe20000002400 */
[----:B---3--:R-:W-:Y:S09]  /*4960*/  FFMA.FTZ R5, R140, -UR4, R102 ;  /* 0x800000048c057c23 */ /* 0x008ff20008010066 */
[----:B------:R-:W3:Y:S01]  /*4970*/  MUFU.TANH R240, R23 ;  /* 0x0000001700f07308 */ /* 0x000ee20000002400 */
[C---:B--2---:R-:W-:Y:S02]  /*4980*/  @P1 IADD3 R4, R11.reuse, 0x8, RZ ;  /* 0x000000080b041810 */ /* 0x044fe40007ffe0ff */
[----:B------:R-:W-:Y:S02]  /*4990*/  PLOP3.LUT P1, PT, PT, PT, UP0, 0x80, 0x0 ;  /* 0x000000000000781c */ /* 0x000fe40003f2f008 */
[----:B------:R-:W-:Y:S05]  /*49a0*/  @P2 ISETP.GE.AND P2, PT, R4, UR5, PT ;  /* 0x0000000504002c0c */ /* 0x000fea000bf46270 */
[----:B------:R-:W-:Y:S01]  /*49b0*/  MUFU.TANH R216, R20 ;  /* 0x0000001400d87308 */ /* 0x000fe20000002400 */
[----:B------:R-:W-:Y:S02]  /*49c0*/  @P0 IADD3 R4, R11, 0x9, RZ ;  /* 0x000000090b040810 */ /* 0x000fe40007ffe0ff */
[----:B------:R-:W-:Y:S02]  /*49d0*/  PLOP3.LUT P0, PT, PT, PT, UP0, 0x80, 0x0 ;  /* 0x000000000000781c */ /* 0x000fe40003f0f008 */
[----:B------:R-:W-:Y:S01]  /*49e0*/  @P3 ISETP.GE.AND P3, PT, R4, UR5, PT ;  /* 0x0000000504003c0c */ /* 0x000fe2000bf66270 */
[----:B------:R-:W-:Y:S04]  /*49f0*/  FFMA.FTZ R4, R141, -UR4, R103 ;  /* 0x800000048d047c23 */ /* 0x000fe80008010067 */
[----:B------:R-:W-:Y:S01]  /*4a00*/  MUFU.TANH R88, R25 ;  /* 0x0000001900587308 */ /* 0x000fe20000002400 */
[----:B------:R-:W-:Y:S02]  /*4a10*/  @P1 FSEL R5, R5, -INF , !P2 ;  /* 0xff80000005051808 */ /* 0x000fe40005000000 */
[----:B------:R-:W-:Y:S03]  /*4a20*/  PLOP3.LUT P1, PT, PT, PT, UP0, 0x80, 0x0 ;  /* 0x000000000000781c */ /* 0x000fe60003f2f008 */
[--C-:B------:R-:W-:Y:S02]  /*4a30*/  FFMA.FTZ R5, R5, c[0x0][0x23c], -R8.reuse ;  /* 0x00008f0005057a23 */ /* 0x100fe40000010808 */
[----:B------:R-:W-:Y:S02]  /*4a40*/  @P0 FSEL R4, R4, -INF , !P3 ;  /* 0xff80000004040808 */ /* 0x000fe40005800000 */
[----:B------:R2:W-:Y:S01]  /*4a50*/  MUFU.EX2 R14, R5 ;  /* 0x00000005000e7308 */ /* 0x0005e20000000800 */
[----:B------:R-:W-:Y:S02]  /*4a60*/  PLOP3.LUT P0, PT, PT, PT, UP0, 0x80, 0x0 ;  /* 0x000000000000781c */ /* 0x000fe40003f0f008 */
[----:B------:R-:W-:Y:S07]  /*4a70*/  FFMA.FTZ R4, R4, c[0x0][0x23c], -R8 ;  /* 0x00008f0004047a23 */ /* 0x000fee0000010808 */
[----:B------:R-:W-:Y:S10]  /*4a80*/  MUFU.TANH R241, R22 ;  /* 0x0000001600f17308 */ /* 0x000ff40000002400 */
[----:B------:R4:W-:Y:S01]  /*4a90*/  MUFU.EX2 R15, R4 ;  /* 0x00000004000f7308 */ /* 0x0009e20000000800 */
[----:B--2---:R-:W-:Y:S05]  /*4aa0*/  FFMA.FTZ R5, R134, -UR4, R79 ;  /* 0x8000000486057c23 */ /* 0x004fea000801004f */
[----:B------:R-:W-:Y:S04]  /*4ab0*/  @P1 FSEL R5, R5, -INF , !P2 ;  /* 0xff80000005051808 */ /* 0x000fe80005000000 */
[----:B------:R-:W2:Y:S01]  /*4ac0*/  MUFU.TANH R89, R24 ;  /* 0x0000001800597308 */ /* 0x000ea20000002400 */
[----:B------:R-:W-:Y:S01]  /*4ad0*/  PLOP3.LUT P1, PT, PT, PT, UP0, 0x80, 0x0 ;  /* 0x000000000000781c */ /* 0x000fe20003f2f008 */
[----:B------:R-:W-:Y:S08]  /*4ae0*/  FFMA.FTZ R5, R5, c[0x0][0x23c], -R0 ;  /* 0x00008f0005057a23 */ /* 0x000ff00000010800 */
[----:B------:R-:W-:Y:S01]  /*4af0*/  MUFU.EX2 R83, R5 ;  /* 0x0000000500537308 */ /* 0x000fe20000000800 */
[----:B----4-:R-:W-:Y:S03]  /*4b00*/  FFMA.FTZ R4, R135, -UR4, R78 ;  /* 0x8000000487047c23 */ /* 0x010fe6000801004e */
[----:B------:R-:W-:Y:S02]  /*4b10*/  @P1 FSEL R13, R13, -INF , !P2 ;  /* 0xff8000000d0d1808 */ /* 0x000fe40005000000 */
[----:B------:R-:W-:Y:S02]  /*4b20*/  PLOP3.LUT P1, PT, PT, PT, UP0, 0x80, 0x0 ;  /* 0x000000000000781c */ /* 0x000fe40003f2f008 */
[----:B------:R-:W-:Y:S02]  /*4b30*/  @P0 FSEL R4, R4, -INF , !P3 ;  /* 0xff80000004040808 */ /* 0x000fe40005800000 */
[----:B------:R-:W4:Y:S01]  /*4b40*/  MUFU.TANH R72, R27 ;  /* 0x0000001b00487308 */ /* 0x000f220000002400 */
[----:B------:R-:W-:Y:S01]  /*4b50*/  PLOP3.LUT P0, PT, PT, PT, UP0, 0x80, 0x0 ;  /* 0x000000000000781c */ /* 0x000fe20003f0f008 */
[----:B------:R-:W-:Y:S02]  /*4b60*/  FFMA.FTZ R13, R13, c[0x0][0x23c], -R10 ;  /* 0x00008f000d0d7a23 */ /* 0x000fe4000001080a */
[----:B------:R-:W-:Y:S06]  /*4b70*/  FFMA.FTZ R4, R4, c[0x0][0x23c], -R0 ;  /* 0x00008f0004047a23 */ /* 0x000fec0000010800 */
[----:B------:R1:W-:Y:S04]  /*4b80*/  MUFU.EX2 R82, R4 ;  /* 0x0000000400527308 */ /* 0x0003e80000000800 */
[----:B------:R-:W-:Y:S02]  /*4b90*/  @P0 FSEL R12, R12, -INF , !P3 ;  /* 0xff8000000c0c0808 */ /* 0x000fe40005800000 */
[----:B------:R-:W-:Y:S03]  /*4ba0*/  PLOP3.LUT P0, PT, PT, PT, UP0, 0x80, 0x0 ;  /* 0x000000000000781c */ /* 0x000fe60003f0f008 */
[----:B------:R-:W-:Y:S01]  /*4bb0*/  FFMA.FTZ R12, R12, c[0x0][0x23c], -R10 ;  /* 0x00008f000c0c7a23 */ /* 0x000fe2000001080a */
[----:B------:R2:W-:Y:S10]  /*4bc0*/  MUFU.EX2 R203, R13 ;  /* 0x0000000d00cb7308 */ /* 0x0005f40000000800 */
[----:B------:R3:W-:Y:S01]  /*4bd0*/  MUFU.EX2 R202, R12 ;  /* 0x0000000c00ca7308 */ /* 0x0007e20000000800 */
[----:B-1----:R-:W1:Y:S09]  /*4be0*/  LDSM.16.M88.4 R4, [R116+0x6800] ;  /* 0x006800007404783b */ /* 0x002e720000000200 */
[----:B------:R-:W1:Y:S01]  /*4bf0*/  MUFU.TANH R73, R26 ;  /* 0x0000001a00497308 */ /* 0x000e620000002400 */
[----:B--2---:R-:W-:Y:S05]  /*4c00*/  FFMA.FTZ R13, R136, -UR4, R244 ;  /* 0x80000004880d7c23 */ /* 0x004fea00080100f4 */
[----:B------:R-:W-:Y:S04]  /*4c10*/  @P1 FSEL R13, R13, -INF , !P2 ;  /* 0xff8000000d0d1808 */ /* 0x000fe80005000000 */
[----:B------:R-:W-:Y:S01]  /*4c20*/  MUFU.TANH R86, R29 ;  /* 0x0000001d00567308 */ /* 0x000fe20000002400 */
[----:B------:R-:W-:Y:S02]  /*4c30*/  PLOP3.LUT P1, PT, PT, PT, UP0, 0x80, 0x0 ;  /* 0x000000000000781c */ /* 0x000fe40003f2f008 */
[----:B------:R-:W-:Y:S01]  /*4c40*/  PLOP3.LUT P2, PT, PT, PT, UP0, 0x80, 0x0 ;  /* 0x000000000000781c */ /* 0x000fe20003f4f008 */
[----:B---3--:R-:W-:Y:S02]  /*4c50*/  FFMA.FTZ R12, R137, -UR4, R242 ;  /* 0x80000004890c7c23 */ /* 0x008fe400080100f2 */
[--C-:B------:R-:W-:Y:S03]  /*4c60*/  FFMA.FTZ R13, R13, c[0x0][0x23c], -R9.reuse ;  /* 0x00008f000d0d7a23 */ /* 0x100fe60000010809 */
[----:B------:R-:W-:Y:S01]  /*4c70*/  @P0 FSEL R12, R12, -INF , !P3 ;  /* 0xff8000000c0c0808 */ /* 0x000fe20005800000 */
[----:B------:R-:W2:Y:S01]  /*4c80*/  MUFU.TANH R87, R28 ;  /* 0x0000001c00577308 */ /* 0x000ea20000002400 */
[----:B------:R-:W-:Y:S02]  /*4c90*/  PLOP3.LUT P0, PT, PT, PT, UP0, 0x80, 0x0 ;  /* 0x000000000000781c */ /* 0x000fe40003f0f008 */
[----:B------:R-:W-:Y:S01]  /*4ca0*/  PLOP3.LUT P3, PT, PT, PT, UP0, 0x80, 0x0 ;  /* 0x000000000000781c */ /* 0x000fe20003f6f008 */
[----:B------:R-:W-:Y:S06]  /*4cb0*/  FFMA.FTZ R12, R12, c[0x0][0x23c], -R9 ;  /* 0x00008f000c0c7a23 */ /* 0x000fec0000010809 */
[----:B------:R3:W-:Y:S01]  /*4cc0*/  MUFU.EX2 R232, R12 ;  /* 0x0000000c00e87308 */ /* 0x0007e20000000800 */
[-C--:B-1----:R-:W-:Y:S09]  /*4cd0*/  HMMA.16816.F32 R36, R104, R4.reuse, R36 ;  /* 0x000000046824723c */ /* 0x082ff20000001824 */
[----:B------:R1:W-:Y:S01]  /*4ce0*/  MUFU.EX2 R233, R13 ;  /* 0x0000000d00e97308 */ /* 0x0003e20000000800 */
[C---:B------:R-:W-:Y:S07]  /*4cf0*/  HMMA.16816.F32 R40, R112.reuse, R4, R40 ;  /* 0x000000047028723c */ /* 0x040fee0000001828 */
[----:B------:R-:W-:Y:S01]  /*4d00*/  FFMA.FTZ R4, R139, -UR4, R240 ;  /* 0x800000048b047c23 */ /* 0x000fe200080100f0 */
[-C--:B------:R-:W-:Y:S01]  /*4d10*/  HMMA.16816.F32 R44, R112, R6.reuse, R44 ;  /* 0x00000006702c723c */ /* 0x080fe2000000182c */
[----:B------:R-:W-:Y:S03]  /*4d20*/  MUFU.TANH R70, R31 ;  /* 0x0000001f00467308 */ /* 0x000fe60000002400 */
[----:B------:R-:W-:Y:S01]  /*4d30*/  FFMA.FTZ R5, R142, -UR4, R89 ;  /* 0x800000048e057c23 */ /* 0x000fe20008010059 */
[----:B---3--:R-:W-:Y:S02]  /*4d40*/  @P1 IADD3 R12, R11, 0x10, RZ ;  /* 0x000000100b0c1810 */ /* 0x008fe40007ffe0ff */
[----:B------:R-:W-:Y:S01]  /*4d50*/  PLOP3.LUT P1, PT, PT, PT, UP0, 0x80, 0x0 ;  /* 0x000000000000781c */ /* 0x000fe20003f2f008 */
[----:B------:R-:W-:Y:S01]  /*4d60*/  FMUL.FTZ R37, R37, c[0x0][0x2ec] ;  /* 0x0000bb0025257a20 */ /* 0x000fe20000410000 */
[----:B------:R-:W-:Y:S01]  /*4d70*/  @P2 ISETP.GE.AND P2, PT, R12, UR5, PT ;  /* 0x000000050c002c0c */ /* 0x000fe2000bf46270 */
[C---:B------:R-:W-:Y:S01]  /*4d80*/  HMMA.16816.F32 R48, R104.reuse, R6, R48 ;  /* 0x000000066830723c */ /* 0x040fe20000001830 */
[----:B------:R-:W3:Y:S03]  /*4d90*/  MUFU.TANH R189, R33 ;  /* 0x0000002100bd7308 */ /* 0x000ee60000002400 */
[----:B-1----:R-:W-:Y:S01]  /*4da0*/  FFMA.FTZ R13, R144, -UR4, R216 ;  /* 0x80000004900d7c23 */ /* 0x002fe200080100d8 */
[----:B------:R-:W-:Y:S01]  /*4db0*/  @P0 IADD3 R12, R11, 0x11, RZ ;  /* 0x000000110b0c0810 */ /* 0x000fe20007ffe0ff */
[----:B------:R-:W-:Y:S01]  /*4dc0*/  FMUL.FTZ R39, R39, c[0x0][0x2ec] ;  /* 0x0000bb0027277a20 */ /* 0x000fe20000410000 */
[----:B------:R-:W-:Y:S01]  /*4dd0*/  PLOP3.LUT P0, PT, PT, PT, UP0, 0x80, 0x0 ;  /* 0x000000000000781c */ /* 0x000fe20003f0f008 */
[----:B------:R-:W-:Y:S01]  /*4de0*/  FMUL.FTZ R36, R36, c[0x0][0x2ec] ;  /* 0x0000bb0024247a20 */ /* 0x000fe20000410000 */
[----:B------:R-:W-:Y:S02]  /*4df0*/  @P3 ISETP.GE.AND P3, PT, R12, UR5, PT ;  /* 0x000000050c003c0c */ /* 0x000fe4000bf66270 */
[----:B------:R-:W1:Y:S01]  /*4e00*/  MUFU.TANH R71, R30 ;  /* 0x0000001e00477308 */ /* 0x000e620000002400 */
[----:B------:R-:W-:Y:S01]  /*4e10*/  FFMA.FTZ R12, R145, -UR4, R213 ;  /* 0x80000004910c7c23 */ /* 0x000fe200080100d5 */
[----:B------:R-:W-:Y:S01]  /*4e20*/  @P1 FSEL R13, R13, -INF , !P2 ;  /* 0xff8000000d0d1808 */ /* 0x000fe20005000000 */
[----:B------:R-:W-:Y:S01]  /*4e30*/  FMUL.FTZ R41, R41, c[0x0][0x2ec] ;  /* 0x0000bb0029297a20 */ /* 0x000fe20000410000 */
[----:B------:R-:W-:Y:S01]  /*4e40*/  MOV R139, R2 ;  /* 0x00000002008b7202 */ /* 0x000fe20000000f00 */
[----:B------:R-:W-:Y:S01]  /*4e50*/  FMUL.FTZ R38, R38, c[0x0][0x2ec] ;  /* 0x0000bb0026267a20 */ /* 0x000fe20000410000 */
[----:B------:R-:W-:Y:S01]  /*4e60*/  PLOP3.LUT P1, PT, PT, PT, UP0, 0x80, 0x0 ;  /* 0x000000000000781c */ /* 0x000fe20003f2f008 */
[--C-:B------:R-:W-:Y:S02]  /*4e70*/  FFMA.FTZ R13, R13, c[0x0][0x23c], -R10.reuse ;  /* 0x00008f000d0d7a23 */ /* 0x100fe4000001080a */
[----:B------:R-:W-:Y:S01]  /*4e80*/  FMUL.FTZ R40, R40, c[0x0][0x2ec] ;  /* 0x0000bb0028287a20 */ /* 0x000fe20000410000 */
[----:B------:R-:W1:Y:S01]  /*4e90*/  MUFU.TANH R192, R32 ;  /* 0x0000002000c07308 */ /* 0x000e620000002400 */
        /* <DEDUP_REMOVED lines=11> */
[----:B------:R-:W-:Y:S01]  /*4f50*/  FMUL.FTZ R49, R49, c[0x0][0x2ec] ;  /* 0x0000bb0031317a20 */ /* 0x000fe20000410000 */
[----:B------:R-:W-:Y:S01]  /*4f60*/  @P0 FSEL R4, R4, -INF , !P3 ;  /* 0xff80000004040808 */ /* 0x000fe20005800000 */
[----:B------:R-:W-:Y:S01]  /*4f70*/  FMUL.FTZ R50, R50, c[0x0][0x2ec] ;  /* 0x0000bb0032327a20 */ /* 0x000fe20000410000 */
[----:B------:R-:W2:Y:S01]  /*4f80*/  MUFU.TANH R219, R35 ;  /* 0x0000002300db7308 */ /* 0x000ea20000002400 */
[----:B------:R-:W-:Y:S01]  /*4f90*/  FMUL.FTZ R51, R51, c[0x0][0x2ec] ;  /* 0x0000bb0033337a20 */ /* 0x000fe20000410000 */
[----:B------:R-:W-:Y:S01]  /*4fa0*/  PLOP3.LUT P0, PT, PT, PT, UP0, 0x80, 0x0 ;  /* 0x000000000000781c */ /* 0x000fe20003f0f008 */
[----:B------:R-:W-:Y:S07]  /*4fb0*/  FFMA.FTZ R4, R4, c[0x0][0x23c], -R9 ;  /* 0x00008f0004047a23 */ /* 0x000fee0000010809 */
[----:B------:R2:W-:Y:S01]  /*4fc0*/  MUFU.EX2 R224, R4 ;  /* 0x0000000400e07308 */ /* 0x0005e20000000800 */
[----:B-1----:R-:W-:Y:S01]  /*4fd0*/  FFMA.FTZ R13, R138, -UR4, R241 ;  /* 0x800000048a0d7c23 */ /* 0x002fe200080100f1 */
[----:B------:R-:W-:Y:S04]  /*4fe0*/  MOV R138, R3 ;  /* 0x00000003008a7202 */ /* 0x000fe80000000f00 */
[----:B------:R-:W-:Y:S04]  /*4ff0*/  @P1 FSEL R13, R13, -INF , !P2 ;  /* 0xff8000000d0d1808 */ /* 0x000fe80005000000 */
[----:B------:R-:W1:Y:S01]  /*5000*/  MUFU.TANH R220, R34 ;  /* 0x0000002200dc7308 */ /* 0x000e620000002400 */
        /* <DEDUP_REMOVED lines=14> */
[----:B----4-:R-:W-:Y:S01]  /*50f0*/  FFMA.FTZ R4, R141, -UR4, R72 ;  /* 0x800000048d047c23 */ /* 0x010fe20008010048 */
        /* <DEDUP_REMOVED lines=15> */
[C---:B--2---:R-:W-:Y:S02]  /*51f0*/  @P1 IADD3 R4, R11.reuse, 0x18, RZ ;  /* 0x000000180b041810 */ /* 0x044fe40007ffe0ff */
[----:B------:R-:W-:Y:S02]  /*5200*/  PLOP3.LUT P1, PT, PT, PT, UP0, 0x80, 0x0 ;  /* 0x000000000000781c */ /* 0x000fe40003f2f008 */
[----:B------:R-:W-:Y:S02]  /*5210*/  @P2 ISETP.GE.AND P2, PT, R4, UR5, PT ;  /* 0x0000000504002c0c */ /* 0x000fe4000bf46270 */
[----:B------:R-:W-:Y:S03]  /*5220*/  @P0 IADD3 R4, R11, 0x19, RZ ;  /* 0x000000190b040810 */ /* 0x000fe60007ffe0ff */
[----:B------:R-:W-:Y:S01]  /*5230*/  MUFU.TANH R181, R49 ;  /* 0x0000003100b57308 */ /* 0x000fe20000002400 */
[----:B------:R-:W-:Y:S01]  /*5240*/  PLOP3.LUT P0, PT, PT, PT, UP0, 0x80, 0x0 ;  /* 0x000000000000781c */ /* 0x000fe20003f0f008 */
[----:B----4-:R-:W-:Y:S01]  /*5250*/  FFMA.FTZ R5, R149, -UR4, R87 ;  /* 0x8000000495057c23 */ /* 0x010fe20008010057 */
        /* <DEDUP_REMOVED lines=8> */
[----:B------:R-:W-:Y:S01]  /*52e0*/  MUFU.TANH R191, R50 ;  /* 0x0000003200bf7308 */ /* 0x000fe20000002400 */
[----:B------:R-:W-:Y:S09]  /*52f0*/  FFMA.FTZ R4, R4, c[0x0][0x23c], -R8 ;  /* 0x00008f0004047a23 */ /* 0x000ff20000010808 */
[----:B------:R2:W-:Y:S01]  /*5300*/  MUFU.EX2 R243, R4 ;  /* 0x0000000400f37308 */ /* 0x0005e20000000800 */
[----:B---3--:R-:W-:Y:S09]  /*5310*/  FFMA.FTZ R12, R147, -UR4, R189 ;  /* 0x80000004930c7c23 */ /* 0x008ff200080100bd */
[----:B------:R3:W-:Y:S10]  /*5320*/  MUFU.EX2 R245, R5 ;  /* 0x0000000500f57308 */ /* 0x0007f40000000800 */
[----:B------:R-:W-:Y:S01]  /*5330*/  MUFU.TANH R188, R51 ;  /* 0x0000003300bc7308 */ /* 0x000fe20000002400 */
[----:B--2---:R-:W-:Y:S05]  /*5340*/  FFMA.FTZ R4, R143, -UR4, R70 ;  /* 0x800000048f047c23 */ /* 0x004fea0008010046 */
[----:B------:R-:W-:Y:S04]  /*5350*/  @P0 FSEL R4, R4, -INF , !P3 ;  /* 0xff80000004040808 */ /* 0x000fe80005800000 */
[----:B------:R2:W-:Y:S01]  /*5360*/  MUFU.EX2 R225, R13 ;  /* 0x0000000d00e17308 */ /* 0x0005e20000000800 */
[----:B------:R-:W-:Y:S01]  /*5370*/  PLOP3.LUT P0, PT, PT, PT, UP0, 0x80, 0x0 ;  /* 0x000000000000781c */ /* 0x000fe20003f0f008 */
[----:B---3--:R-:W-:Y:S01]  /*5380*/  FFMA.FTZ R5, R142, -UR4, R71 ;  /* 0x800000048e057c23 */ /* 0x008fe20008010047 */
[----:B------:R-:W-:Y:S01]  /*5390*/  MOV R142, R17 ;  /* 0x00000011008e7202 */ /* 0x000fe20000000f00 */
[--C-:B------:R-:W-:Y:S03]  /*53a0*/  FFMA.FTZ R4, R4, c[0x0][0x23c], -R0.reuse ;  /* 0x00008f0004047a23 */ /* 0x100fe60000010800 */
[----:B------:R-:W-:Y:S03]  /*53b0*/  @P1 FSEL R5, R5, -INF , !P2 ;  /* 0xff80000005051808 */ /* 0x000fe60005000000 */
[----:B------:R-:W-:Y:S01]  /*53c0*/  MUFU.EX2 R74, R4 ;  /* 0x00000004004a7308 */ /* 0x000fe20000000800 */
[----:B------:R-:W-:Y:S01]  /*53d0*/  PLOP3.LUT P1, PT, PT, PT, UP0, 0x80, 0x0 ;  /* 0x000000000000781c */ /* 0x000fe20003f2f008 */
[----:B------:R-:W-:Y:S02]  /*53e0*/  FFMA.FTZ R5, R5, c[0x0][0x23c], -R0 ;  /* 0x00008f0005057a23 */ /* 0x000fe40000010800 */
[----:B------:R-:W-:Y:S02]  /*53f0*/  @P0 FSEL R12, R12, -INF , !P3 ;  /* 0xff8000000c0c0808 */ /* 0x000fe40005800000 */
[----:B------:R-:W-:Y:S03]  /*5400*/  PLOP3.LUT P0, PT, PT, PT, UP0, 0x80, 0x0 ;  /* 0x000000000000781c */ /* 0x000fe60003f0f008 */
[----:B------:R-:W-:Y:S01]  /*5410*/  FFMA.FTZ R12, R12, c[0x0][0x23c], -R10 ;  /* 0x00008f000c0c7a23 */ /* 0x000fe2000001080a */
[----:B------:R3:W-:Y:S01]  /*5420*/  MUFU.EX2 R75, R5 ;  /* 0x00000005004b7308 */ /* 0x0007e20000000800 */
[----:B--2---:R-:W-:Y:S05]  /*5430*/  FFMA.FTZ R13, R146, -UR4, R192 ;  /* 0x80000004920d7c23 */ /* 0x004fea00080100c0 */
[----:B------:R-:W-:Y:S04]  /*5440*/  @P1 FSEL R13, R13, -INF , !P2 ;  /* 0xff8000000d0d1808 */ /* 0x000fe80005000000 */
[----:B------:R2:W-:Y:S01]  /*5450*/  MUFU.EX2 R136, R12 ;  /* 0x0000000c00887308 */ /* 0x0005e20000000800 */
[----:B------:R-:W-:Y:S01]  /*5460*/  PLOP3.LUT P1, PT, PT, PT, UP0, 0x80, 0x0 ;  /* 0x000000000000781c */ /* 0x000fe20003f2f008 */
[----:B------:R-:W-:Y:S08]  /*5470*/  FFMA.FTZ R13, R13, c[0x0][0x23c], -R10 ;  /* 0x00008f000d0d7a23 */ /* 0x000ff0000001080a */
[----:B------:R1:W-:Y:S01]  /*5480*/  MUFU.EX2 R183, R13 ;  /* 0x0000000d00b77308 */ /* 0x0003e20000000800 */
[----:B---3--:R-:W3:Y:S09]  /*5490*/  LDSM.16.M88.4 R4, [R116+0x6c00] ;  /* 0x006c00007404783b */ /* 0x008ef20000000200 */
[----:B------:R-:W-:Y:S01]  /*54a0*/  MUFU.TANH R184, R37 ;  /* 0x0000002500b87308 */ /* 0x000fe20000002400 */
[----:B--2---:R-:W-:Y:S05]  /*54b0*/  FFMA.FTZ R12, R145, -UR4, R219 ;  /* 0x80000004910c7c23 */ /* 0x004fea00080100db */
[----:B------:R-:W-:Y:S04]  /*54c0*/  @P0 FSEL R12, R12, -INF , !P3 ;  /* 0xff8000000c0c0808 */ /* 0x000fe80005800000 */
[----:B------:R-:W2:Y:S01]  /*54d0*/  MUFU.TANH R211, R39 ;  /* 0x0000002700d37308 */ /* 0x000ea20000002400 */
        /* <DEDUP_REMOVED lines=9> */
[----:B------:R-:W-:Y:S01]  /*5570*/  MUFU.EX2 R201, R13 ;  /* 0x0000000d00c97308 */ /* 0x000fe20000000800 */
[-C--:B---3--:R-:W-:Y:S09]  /*5580*/  HMMA.16816.F32 R52, R104, R4.reuse, R52 ;  /* 0x000000046834723c */ /* 0x088ff20000001834 */
[----:B------:R-:W3:Y:S01]  /*5590*/  MUFU.TANH R185, R36 ;  /* 0x0000002400b97308 */ /* 0x000ee20000002400 */
[C---:B------:R-:W-:Y:S04]  /*55a0*/  HMMA.16816.F32 R56, R112.reuse, R4, R56 ;  /* 0x000000047038723c */ /* 0x040fe80000001838 */
[----:B-1----:R-:W-:Y:S02]  /*55b0*/  @P1 IADD3 R12, R11, 0x20, RZ ;  /* 0x000000200b0c1810 */ /* 0x002fe40007ffe0ff */
[----:B------:R-:W-:Y:S01]  /*55c0*/  PLOP3.LUT P1, PT, PT, PT, UP0, 0x80, 0x0 ;  /* 0x000000000000781c */ /* 0x000fe20003f2f008 */
[----:B--2---:R-:W-:Y:S01]  /*55d0*/  FFMA.FTZ R4, R147, -UR4, R211 ;  /* 0x8000000493047c23 */ /* 0x004fe200080100d3 */
[----:B------:R-:W-:Y:S01]  /*55e0*/  @P2 ISETP.GE.AND P2, PT, R12, UR5, PT ;  /* 0x000000050c002c0c */ /* 0x000fe2000bf46270 */
[-C--:B------:R-:W-:Y:S01]  /*55f0*/  HMMA.16816.F32 R60, R112, R6.reuse, R60 ;  /* 0x00000006703c723c */ /* 0x080fe2000000183c */
[----:B------:R-:W2:Y:S01]  /*5600*/  LDL R114, [R1+0x10] ;  /* 0x0000100001727983 */ /* 0x000ea20000100800 */
[----:B------:R-:W-:Y:S01]  /*5610*/  MUFU.TANH R235, R41 ;  /* 0x0000002900eb7308 */ /* 0x000fe20000002400 */
[----:B------:R-:W-:Y:S02]  /*5620*/  @P0 IADD3 R12, R11, 0x21, RZ ;  /* 0x000000210b0c0810 */ /* 0x000fe40007ffe0ff */
[----:B------:R-:W-:Y:S01]  /*5630*/  PLOP3.LUT P0, PT, PT, PT, UP0, 0x80, 0x0 ;  /* 0x000000000000781c */ /* 0x000fe20003f0f008 */
[----:B------:R-:W-:Y:S01]  /*5640*/  FMUL.FTZ R52, R52, c[0x0][0x2ec] ;  /* 0x0000bb0034347a20 */ /* 0x000fe20000410000 */
[----:B------:R-:W-:Y:S01]  /*5650*/  @P3 ISETP.GE.AND P3, PT, R12, UR5, PT ;  /* 0x000000050c003c0c */ /* 0x000fe2000bf66270 */
[----:B------:R-:W-:Y:S01]  /*5660*/  FFMA.FTZ R12, R157, -UR4, R184 ;  /* 0x800000049d0c7c23 */ /* 0x000fe200080100b8 */
[----:B------:R-:W-:Y:S03]  /*5670*/  HMMA.16816.F32 R64, R104, R6, R64 ;  /* 0x000000066840723c */ /* 0x000fe60000001840 */
[----:B------:R-:W-:Y:S01]  /*5680*/  MUFU.TANH R180, R52 ;  /* 0x0000003400b47308 */ /* 0x000fe20000002400 */
[----:B---3--:R-:W-:Y:S01]  /*5690*/  FFMA.FTZ R13, R156, -UR4, R185 ;  /* 0x800000049c0d7c23 */ /* 0x008fe200080100b9 */
[----:B------:R-:W-:Y:S01]  /*56a0*/  MOV R112, R15 ;  /* 0x0000000f00707202 */ /* 0x000fe20000000f00 */
[----:B------:R-:W-:Y:S01]  /*56b0*/  FMUL.FTZ R54, R54, c[0x0][0x2ec] ;  /* 0x0000bb0036367a20 */ /* 0x000fe20000410000 */
[----:B------:R-:W-:Y:S01]  /*56c0*/  F2FP.PACK_AB R7, R202, R203 ;  /* 0x000000cbca07723e */ /* 0x000fe200000000ff */
[----:B------:R-:W-:Y:S01]  /*56d0*/  FFMA.FTZ R6, R154, -UR4, R181 ;  /* 0x800000049a067c23 */ /* 0x000fe200080100b5 */
[----:B------:R-:W-:Y:S02]  /*56e0*/  @P1 FSEL R13, R13, -INF , !P2 ;  /* 0xff8000000d0d1808 */ /* 0x000fe40005000000 */
[----:B------:R-:W-:Y:S01]  /*56f0*/  PLOP3.LUT P1, PT, PT, PT, UP0, 0x80, 0x0 ;  /* 0x000000000000781c */ /* 0x000fe20003f2f008 */
[----:B------:R-:W-:Y:S01]  /*5700*/  FMUL.FTZ R53, R53, c[0x0][0x2ec] ;  /* 0x0000bb0035357a20 */ /* 0x000fe20000410000 */
[----:B------:R-:W-:Y:S01]  /*5710*/  @P0 FSEL R12, R12, -INF , !P3 ;  /* 0xff8000000c0c0808 */ /* 0x000fe20005800000 */
[--C-:B------:R-:W-:Y:S01]  /*5720*/  FFMA.FTZ R13, R13, c[0x0][0x23c], -R10.reuse ;  /* 0x00008f000d0d7a23 */ /* 0x100fe2000001080a */
[----:B------:R-:W-:Y:S01]  /*5730*/  PLOP3.LUT P0, PT, PT, PT, UP0, 0x80, 0x0 ;  /* 0x000000000000781c */ /* 0x000fe20003f0f008 */
[----:B------:R-:W-:Y:S01]  /*5740*/  FMUL.FTZ R56, R56, c[0x0][0x2ec] ;  /* 0x0000bb0038387a20 */ /* 0x000fe20000410000 */
[----:B------:R-:W1:Y:S01]  /*5750*/  MUFU.TANH R212, R38 ;  /* 0x0000002600d47308 */ /* 0x000e620000002400 */
[----:B------:R-:W-:Y:S01]  /*5760*/  FMUL.FTZ R55, R55, c[0x0][0x2ec] ;  /* 0x0000bb0037377a20 */ /* 0x000fe20000410000 */
[----:B------:R-:W-:Y:S01]  /*5770*/  MOV R113, R16 ;  /* 0x0000001000717202 */ /* 0x000fe20000000f00 */
[----:B------:R-:W-:Y:S02]  /*5780*/  FMUL.FTZ R58, R58, c[0x0][0x2ec] ;  /* 0x0000bb003a3a7a20 */ /* 0x000fe40000410000 */
[----:B------:R-:W-:Y:S02]  /*5790*/  FMUL.FTZ R57, R57, c[0x0][0x2ec] ;  /* 0x0000bb0039397a20 */ /* 0x000fe40000410000 */
[----:B------:R-:W-:Y:S02]  /*57a0*/  FMUL.FTZ R60, R60, c[0x0][0x2ec] ;  /* 0x0000bb003c3c7a20 */ /* 0x000fe40000410000 */
[----:B------:R-:W-:Y:S01]  /*57b0*/  FMUL.FTZ R59, R59, c[0x0][0x2ec] ;  /* 0x0000bb003b3b7a20 */ /* 0x000fe20000410000 */
[----:B------:R1:W-:Y:S01]  /*57c0*/  MUFU.EX2 R135, R13 ;  /* 0x0000000d00877308 */ /* 0x0003e20000000800 */
[----:B------:R-:W-:Y:S01]  /*57d0*/  FMUL.FTZ R61, R61, c[0x0][0x2ec] ;  /* 0x0000bb003d3d7a20 */ /* 0x000fe20000410000 */
[----:B------:R-:W-:Y:S01]  /*57e0*/  @P0 FSEL R4, R4, -INF , !P3 ;  /* 0xff80000004040808 */ /* 0x000fe20005800000 */
[----:B------:R-:W-:Y:S01]  /*57f0*/  FMUL.FTZ R62, R62, c[0x0][0x2ec] ;  /* 0x0000bb003e3e7a20 */ /* 0x000fe20000410000 */
[----:B------:R-:W-:Y:S01]  /*5800*/  PLOP3.LUT P0, PT, PT, PT, UP0, 0x80, 0x0 ;  /* 0x000000000000781c */ /* 0x000fe20003f0f008 */
[----:B------:R-:W-:Y:S02]  /*5810*/  FMUL.FTZ R64, R64, c[0x0][0x2ec] ;  /* 0x0000bb0040407a20 */ /* 0x000fe40000410000 */
[----:B------:R-:W-:Y:S02]  /*5820*/  FFMA.FTZ R4, R4, c[0x0][0x23c], -R9 ;  /* 0x00008f0004047a23 */ /* 0x000fe40000010809 */
[----:B------:R-:W-:Y:S01]  /*5830*/  FMUL.FTZ R65, R65, c[0x0][0x2ec] ;  /* 0x0000bb0041417a20 */ /* 0x000fe20000410000 */
[----:B------:R-:W3:Y:S01]  /*5840*/  MUFU.TANH R237, R40 ;  /* 0x0000002800ed7308 */ /* 0x000ee20000002400 */
[----:B------:R-:W-:Y:S02]  /*5850*/  FFMA.FTZ R12, R12, c[0x0][0x23c], -R10 ;  /* 0x00008f000c0c7a23 */ /* 0x000fe4000001080a */
[----:B------:R-:W-:Y:S02]  /*5860*/  FMUL.FTZ R66, R66, c[0x0][0x2ec] ;  /* 0x0000bb0042427a20 */ /* 0x000fe40000410000 */
[----:B------:R-:W-:Y:S02]  /*5870*/  FMUL.FTZ R67, R67, c[0x0][0x2ec] ;  /* 0x0000bb0043437a20 */ /* 0x000fe40000410000 */
[----:B------:R-:W-:Y:S03]  /*5880*/  FMUL.FTZ R63, R63, c[0x0][0x2ec] ;  /* 0x0000bb003f3f7a20 */ /* 0x000fe60000410000 */
[----:B------:R4:W-:Y:S01]  /*5890*/  MUFU.EX2 R190, R4 ;  /* 0x0000000400be7308 */ /* 0x0009e20000000800 */
[----:B-1----:R-:W-:Y:S05]  /*58a0*/  FFMA.FTZ R13, R146, -UR4, R212 ;  /* 0x80000004920d7c23 */ /* 0x002fea00080100d4 */
[----:B------:R-:W-:Y:S04]  /*58b0*/  @P1 FSEL R13, R13, -INF , !P2 ;  /* 0xff8000000d0d1808 */ /* 0x000fe80005000000 */
[----:B------:R-:W-:Y:S01]  /*58c0*/  MUFU.TANH R200, R60 ;  /* 0x0000003c00c87308 */ /* 0x000fe20000002400 */
[----:B------:R-:W-:Y:S01]  /*58d0*/  PLOP3.LUT P1, PT, PT, PT, UP0, 0x80, 0x0 ;  /* 0x000000000000781c */ /* 0x000fe20003f2f008 */
[----:B---3--:R-:W-:Y:S02]  /*58e0*/  FFMA.FTZ R5, R151, -UR4, R237 ;  /* 0x8000000497057c23 */ /* 0x008fe400080100ed */
[----:B------:R-:W-:Y:S06]  /*58f0*/  FFMA.FTZ R13, R13, c[0x0][0x23c], -R9 ;  /* 0x00008f000d0d7a23 */ /* 0x000fec0000010809 */
[----:B------:R-:W-:Y:S01]  /*5900*/  MUFU.TANH R199, R61 ;  /* 0x0000003d00c77308 */ /* 0x000fe20000002400 */
[----:B----4-:R-:W-:Y:S03]  /*5910*/  FFMA.FTZ R4, R153, -UR4, R235 ;  /* 0x8000000499047c23 */ /* 0x010fe600080100eb */
        /* <DEDUP_REMOVED lines=10> */
[----:B-1----:R-:W-:Y:S05]  /*59c0*/  FFMA.FTZ R4, R150, -UR4, R68 ;  /* 0x8000000496047c23 */ /* 0x002fea0008010044 */
[----:B------:R-:W-:Y:S04]  /*59d0*/  @P0 FSEL R4, R4, -INF , !P3 ;  /* 0xff80000004040808 */ /* 0x000fe80005800000 */
[----:B------:R-:W-:Y:S01]  /*59e0*/  MUFU.TANH R145, R65 ;  /* 0x0000004100917308 */ /* 0x000fe20000002400 */
[----:B------:R-:W-:Y:S02]  /*59f0*/  PLOP3.LUT P0, PT, PT, PT, UP0, 0x80, 0x0 ;  /* 0x000000000000781c */ /* 0x000fe40003f0f008 */
[----:B------:R-:W-:Y:S01]  /*5a00*/  PLOP3.LUT P3, PT, PT, PT, UP0, 0x80, 0x0 ;  /* 0x000000000000781c */ /* 0x000fe20003f6f008 */
[--C-:B------:R-:W-:Y:S02]  /*5a10*/  FFMA.FTZ R4, R4, c[0x0][0x23c], -R0.reuse ;  /* 0x00008f0004047a23 */ /* 0x100fe40000010800 */
[----:B---3--:R-:W-:Y:S04]  /*5a20*/  FFMA.FTZ R5, R149, -UR4, R69 ;  /* 0x8000000495057c23 */ /* 0x008fe80008010045 */
[----:B------:R1:W-:Y:S01]  /*5a30*/  MUFU.EX2 R246, R4 ;  /* 0x0000000400f67308 */ /* 0x0003e20000000800 */
[----:B------:R-:W-:Y:S02]  /*5a40*/  @P1 FSEL R5, R5, -INF , !P2 ;  /* 0xff80000005051808 */ /* 0x000fe40005000000 */
[----:B------:R-:W-:Y:S02]  /*5a50*/  PLOP3.LUT P1, PT, PT, PT, UP0, 0x80, 0x0 ;  /* 0x000000000000781c */ /* 0x000fe40003f2f008 */
[----:B------:R-:W-:Y:S01]  /*5a60*/  PLOP3.LUT P2, PT, PT, PT, UP0, 0x80, 0x0 ;  /* 0x000000000000781c */ /* 0x000fe20003f4f008 */
[----:B------:R-:W-:Y:S04]  /*5a70*/  FFMA.FTZ R5, R5, c[0x0][0x23c], -R0 ;  /* 0x00008f0005057a23 */ /* 0x000fe80000010800 */
[----:B------:R-:W3:Y:S10]  /*5a80*/  MUFU.TANH R230, R45 ;  /* 0x0000002d00e67308 */ /* 0x000ef40000002400 */
[----:B------:R-:W-:Y:S01]  /*5a90*/  MUFU.EX2 R247, R5 ;  /* 0x0000000500f77308 */ /* 0x000fe20000000800 */
[C---:B-1----:R-:W-:Y:S02]  /*5aa0*/  @P1 IADD3 R4, R11.reuse, 0x28, RZ ;  /* 0x000000280b041810 */ /* 0x042fe40007ffe0ff */
[----:B------:R-:W-:Y:S02]  /*5ab0*/  PLOP3.LUT P1, PT, PT, PT, UP0, 0x80, 0x0 ;  /* 0x000000000000781c */ /* 0x000fe40003f2f008 */
[----:B------:R-:W-:Y:S02]  /*5ac0*/  @P6 ISETP.GE.AND P6, PT, R4, UR5, PT ;  /* 0x0000000504006c0c */ /* 0x000fe4000bfc6270 */
[----:B------:R-:W-:Y:S03]  /*5ad0*/  @P0 IADD3 R4, R11, 0x29, RZ ;  /* 0x000000290b040810 */ /* 0x000fe60007ffe0ff */
[----:B------:R-:W1:Y:S01]  /*5ae0*/  MUFU.TANH R231, R44 ;  /* 0x0000002c00e77308 */ /* 0x000e620000002400 */
[----:B------:R-:W-:Y:S02]  /*5af0*/  PLOP3.LUT P0, PT, PT, PT, UP0, 0x80, 0x0 ;  /* 0x000000000000781c */ /* 0x000fe40003f0f008 */
[----:B------:R-:W-:Y:S01]  /*5b00*/  @P3 ISETP.GE.AND P3, PT, R4, UR5, PT ;  /* 0x0000000504003c0c */ /* 0x000fe2000bf66270 */
[----:B---3--:R-:W-:Y:S06]  /*5b10*/  FFMA.FTZ R4, R158, -UR4, R230 ;  /* 0x800000049e047c23 */ /* 0x008fec00080100e6 */
[----:B------:R-:W-:Y:S06]  /*5b20*/  MUFU.TANH R178, R66 ;  /* 0x0000004200b27308 */ /* 0x000fec0000002400 */
        /* <DEDUP_REMOVED lines=8> */
[----:B------:R-:W-:Y:S07]  /*5bb0*/  FFMA.FTZ R5, R5, c[0x0][0x23c], -R8 ;  /* 0x00008f0005057a23 */ /* 0x000fee0000010808 */
[----:B------:R3:W-:Y:S10]  /*5bc0*/  MUFU.EX2 R210, R5 ;  /* 0x0000000500d27308 */ /* 0x0007f40000000800 */
[----:B------:R-:W-:Y:S01]  /*5bd0*/  MUFU.TANH R187, R54 ;  /* 0x0000003600bb7308 */ /* 0x000fe20000002400 */
        /* <DEDUP_REMOVED lines=13> */
[----:B------:R-:W4:Y:S01]  /*5cb0*/  MUFU.TANH R179, R53 ;  /* 0x0000003500b37308 */ /* 0x000f220000002400 */
[----:B------:R-:W-:Y:S02]  /*5cc0*/  FFMA.FTZ R6, R6, c[0x0][0x23c], -R10 ;  /* 0x00008f0006067a23 */ /* 0x000fe4000001080a */
        /* <DEDUP_REMOVED lines=11> */
[----:B------:R-:W-:Y:S01]  /*5d80*/  MUFU.TANH R208, R56 ;  /* 0x0000003800d07308 */ /* 0x000fe20000002400 */
[C---:B-1----:R-:W-:Y:S02]  /*5d90*/  @P4 IADD3 R6, R11.reuse, 0x30, RZ ;  /* 0x000000300b064810 */ /* 0x042fe40007ffe0ff */
[----:B------:R-:W-:Y:S02]  /*5da0*/  PLOP3.LUT P4, PT, PT, PT, UP0, 0x80, 0x0 ;  /* 0x000000000000781c */ /* 0x000fe40003f8f008 */
[----:B------:R-:W-:Y:S05]  /*5db0*/  @P5 ISETP.GE.AND P5, PT, R6, UR5, PT ;  /* 0x0000000506005c0c */ /* 0x000fea000bfa6270 */
[----:B------:R-:W1:Y:S01]  /*5dc0*/  MUFU.TANH R186, R55 ;  /* 0x0000003700ba7308 */ /* 0x000e620000002400 */
[----:B------:R-:W-:Y:S02]  /*5dd0*/  @P2 IADD3 R6, R11, 0x31, RZ ;  /* 0x000000310b062810 */ /* 0x000fe40007ffe0ff */
[----:B------:R-:W-:Y:S01]  /*5de0*/  PLOP3.LUT P2, PT, PT, PT, UP0, 0x80, 0x0 ;  /* 0x000000000000781c */ /* 0x000fe20003f4f008 */
[----:B---3--:R-:W-:Y:S01]  /*5df0*/  FFMA.FTZ R4, R157, -UR4, R188 ;  /* 0x800000049d047c23 */ /* 0x008fe200080100bc */
[----:B------:R-:W-:Y:S04]  /*5e00*/  @P6 ISETP.GE.AND P6, PT, R6, UR5, PT ;  /* 0x0000000506006c0c */ /* 0x000fe8000bfc6270 */
[----:B------:R-:W-:Y:S01]  /*5e10*/  @P1 FSEL R4, R4, -INF , !P3 ;  /* 0xff80000004041808 */ /* 0x000fe20005800000 */
[----:B------:R3:W-:Y:S01]  /*5e20*/  MUFU.EX2 R157, R5 ;  /* 0x00000005009d7308 */ /* 0x0007e20000000800 */
[----:B------:R-:W-:Y:S02]  /*5e30*/  PLOP3.LUT P3, PT, PT, PT, UP0, 0x80, 0x0 ;  /* 0x000000000000781c */ /* 0x000fe40003f6f008 */
[----:B------:R-:W-:Y:S01]  /*5e40*/  PLOP3.LUT P1, PT, PT, PT, UP0, 0x80, 0x0 ;  /* 0x000000000000781c */ /* 0x000fe20003f2f008 */
[----:B------:R-:W-:Y:S06]  /*5e50*/  FFMA.FTZ R4, R4, c[0x0][0x23c], -R9 ;  /* 0x00008f0004047a23 */ /* 0x000fec0000010809 */
[----:B------:R4:W-:Y:S04]  /*5e60*/  MUFU.EX2 R156, R4 ;  /* 0x00000004009c7308 */ /* 0x0009e80000000800 */
[C---:B------:R-:W-:Y:S02]  /*5e70*/  @P3 IADD3 R6, R11.reuse, 0x38, RZ ;  /* 0x000000380b063810 */ /* 0x040fe40007ffe0ff */
[----:B------:R-:W-:Y:S04]  /*5e80*/  @P4 IADD3 R11, R11, 0x39, RZ ;  /* 0x000000390b0b4810 */ /* 0x000fe80007ffe0ff */
[----:B------:R-:W-:Y:S01]  /*5e90*/  MUFU.TANH R236, R58 ;  /* 0x0000003a00ec7308 */ /* 0x000fe20000002400 */
[----:B---3--:R-:W-:Y:S05]  /*5ea0*/  FFMA.FTZ R5, R160, -UR4, R180 ;  /* 0x80000004a0057c23 */ /* 0x008fea00080100b4 */
[----:B------:R-:W-:Y:S04]  /*5eb0*/  @P0 FSEL R5, R5, -INF , !P5 ;  /* 0xff80000005050808 */ /* 0x000fe80006800000 */
[----:B------:R-:W3:Y:S01]  /*5ec0*/  MUFU.TANH R207, R57 ;  /* 0x0000003900cf7308 */ /* 0x000ee20000002400 */
[----:B------:R-:W-:Y:S01]  /*5ed0*/  PLOP3.LUT P0, PT, PT, PT, UP0, 0x80, 0x0 ;  /* 0x000000000000781c */ /* 0x000fe20003f0f008 */
[----:B----4-:R-:W-:Y:S02]  /*5ee0*/  FFMA.FTZ R4, R132, -UR4, R179 ;  /* 0x8000000484047c23 */ /* 0x010fe400080100b3 */
[--C-:B------:R-:W-:Y:S03]  /*5ef0*/  FFMA.FTZ R5, R5, c[0x0][0x23c], -R10.reuse ;  /* 0x00008f0005057a23 */ /* 0x100fe6000001080a */
[----:B------:R-:W-:Y:S03]  /*5f00*/  @P1 FSEL R4, R4, -INF , !P6 ;  /* 0xff80000004041808 */ /* 0x000fe60007000000 */
[----:B------:R4:W-:Y:S01]  /*5f10*/  MUFU.EX2 R148, R5 ;  /* 0x0000000500947308 */ /* 0x0009e20000000800 */
[----:B------:R-:W-:Y:S01]  /*5f20*/  PLOP3.LUT P1, PT, PT, PT, UP0, 0x80, 0x0 ;  /* 0x000000000000781c */ /* 0x000fe20003f2f008 */
[----:B------:R-:W-:Y:S08]  /*5f30*/  FFMA.FTZ R4, R4, c[0x0][0x23c], -R10 ;  /* 0x00008f0004047a23 */ /* 0x000ff0000001080a */
[----:B------:R1:W-:Y:S10]  /*5f40*/  MUFU.EX2 R147, R4 ;  /* 0x0000000400937308 */ /* 0x0003f40000000800 */
[----:B------:R-:W2:Y:S01]  /*5f50*/  MUFU.TANH R234, R59 ;  /* 0x0000003b00ea7308 */ /* 0x000ea20000002400 */
[----:B----4-:R-:W-:Y:S05]  /*5f60*/  FFMA.FTZ R5, R155, -UR4, R187 ;  /* 0x800000049b057c23 */ /* 0x010fea00080100bb */
[----:B------:R-:W-:Y:S04]  /*5f70*/  @P0 FSEL R5, R5, -INF , !P5 ;  /* 0xff80000005050808 */ /* 0x000fe80006800000 */
[----:B------:R-:W4:Y:S01]  /*5f80*/  MUFU.EX2 R134, R12 ;  /* 0x0000000c00867308 */ /* 0x000f220000000800 */
[----:B------:R-:W-:Y:S01]  /*5f90*/  PLOP3.LUT P0, PT, PT, PT, UP0, 0x80, 0x0 ;  /* 0x000000000000781c */ /* 0x000fe20003f0f008 */
[--C-:B------:R-:W-:Y:S02]  /*5fa0*/  FFMA.FTZ R5, R5, c[0x0][0x23c], -R9.reuse ;  /* 0x00008f0005057a23 */ /* 0x100fe40000010809 */
[----:B-1----:R-:W-:Y:S06]  /*5fb0*/  FFMA.FTZ R4, R154, -UR4, R186 ;  /* 0x800000049a047c23 */ /* 0x002fec00080100ba */
[----:B------:R1:W-:Y:S01]  /*5fc0*/  MUFU.EX2 R155, R5 ;  /* 0x00000005009b7308 */ /* 0x0003e20000000800 */
[----:B------:R-:W-:Y:S02]  /*5fd0*/  @P1 FSEL R4, R4, -INF , !P6 ;  /* 0xff80000004041808 */ /* 0x000fe40007000000 */
[----:B------:R-:W-:Y:S03]  /*5fe0*/  PLOP3.LUT P1, PT, PT, PT, UP0, 0x80, 0x0 ;  /* 0x000000000000781c */ /* 0x000fe60003f2f008 */
[----:B------:R-:W-:Y:S04]  /*5ff0*/  FFMA.FTZ R4, R4, c[0x0][0x23c], -R9 ;  /* 0x00008f0004047a23 */ /* 0x000fe80000010809 */
[----:B------:R3:W-:Y:S10]  /*6000*/  MUFU.EX2 R154, R4 ;  /* 0x00000004009a7308 */ /* 0x0007f40000000800 */
[----:B------:R-:W2:Y:S01]  /*6010*/  MUFU.EX2 R193, R13 ;  /* 0x0000000d00c17308 */ /* 0x000ea20000000800 */
[----:B-1----:R-:W-:Y:S05]  /*6020*/  FFMA.FTZ R5, R133, -UR4, R208 ;  /* 0x8000000485057c23 */ /* 0x002fea00080100d0 */
[----:B------:R-:W-:Y:S02]  /*6030*/  @P2 FSEL R5, R5, -INF , !P5 ;  /* 0xff80000005052808 */ /* 0x000fe40006800000 */
[----:B------:R-:W-:Y:S01]  /*6040*/  PLOP3.LUT P2, PT, PT, PT, UP0, 0x80, 0x0 ;  /* 0x000000000000781c */ /* 0x000fe20003f4f008 */
[----:B---3--:R-:W-:Y:S02]  /*6050*/  FFMA.FTZ R4, R131, -UR4, R207 ;  /* 0x8000000483047c23 */ /* 0x008fe400080100cf */
[--C-:B------:R-:W-:Y:S03]  /*6060*/  FFMA.FTZ R5, R5, c[0x0][0x23c], -R8.reuse ;  /* 0x00008f0005057a23 */ /* 0x100fe60000010808 */
[----:B------:R-:W-:Y:S01]  /*6070*/  @P0 FSEL R4, R4, -INF , !P6 ;  /* 0xff80000004040808 */ /* 0x000fe20007000000 */
[----:B------:R1:W-:Y:S01]  /*6080*/  MUFU.EX2 R197, R5 ;  /* 0x0000000500c57308 */ /* 0x0003e20000000800 */
[----:B------:R-:W-:Y:S03]  /*6090*/  PLOP3.LUT P0, PT, PT, PT, UP0, 0x80, 0x0 ;  /* 0x000000000000781c */ /* 0x000fe60003f0f008 */
[----:B------:R-:W-:Y:S02]  /*60a0*/  FFMA.FTZ R4, R4, c[0x0][0x23c], -R8 ;  /* 0x00008f0004047a23 */ /* 0x000fe40000010808 */
[----:B------:R-:W-:Y:S02]  /*60b0*/  @P2 ISETP.GE.AND P3, PT, R6, UR5, PT ;  /* 0x0000000506002c0c */ /* 0x000fe4000bf66270 */
[----:B------:R-:W-:Y:S02]  /*60c0*/  F2FP.PACK_AB R6, R139, R138 ;  /* 0x0000008a8b06723e */ /* 0x000fe400000000ff */
[----:B------:R-:W-:Y:S01]  /*60d0*/  PLOP3.LUT P2, PT, PT, PT, UP0, 0x80, 0x0 ;  /* 0x000000000000781c */ /* 0x000fe20003f4f008 */
[----:B------:R2:W-:Y:S02]  /*60e0*/  MUFU.EX2 R196, R4 ;  /* 0x0000000400c47308 */ /* 0x0005e40000000800 */
[----:B------:R3:W-:Y:S01]  /*60f0*/  STS [R170+0x12400], R6 ;  /* 0x01240006aa007388 */ /* 0x0007e20000000800 */
[----:B-1----:R-:W-:Y:S05]  /*6100*/  FFMA.FTZ R5, R159, -UR4, R236 ;  /* 0x800000049f057c23 */ /* 0x002fea00080100ec */
[----:B------:R-:W-:Y:S02]  /*6110*/  @P1 FSEL R5, R5, -INF , !P5 ;  /* 0xff80000005051808 */ /* 0x000fe40006800000 */
[----:B------:R-:W-:Y:S03]  /*6120*/  PLOP3.LUT P1, PT, PT, PT, UP0, 0x80, 0x0 ;  /* 0x000000000000781c */ /* 0x000fe60003f2f008 */
[----:B------:R-:W-:Y:S02]  /*6130*/  FFMA.FTZ R5, R5, c[0x0][0x23c], -R0 ;  /* 0x00008f0005057a23 */ /* 0x000fe40000010800 */
[----:B--2---:R-:W-:Y:S01]  /*6140*/  FFMA.FTZ R4, R158, -UR4, R234 ;  /* 0x800000049e047c23 */ /* 0x004fe200080100ea */
[----:B---3--:R-:W-:Y:S01]  /*6150*/  F2FP.PACK_AB R6, R232, R233 ;  /* 0x000000e9e806723e */ /* 0x008fe200000000ff */
[----:B------:R1:W-:Y:S03]  /*6160*/  MUFU.EX2 R229, R5 ;  /* 0x0000000500e57308 */ /* 0x0003e60000000800 */
[----:B------:R-:W-:Y:S02]  /*6170*/  @P0 FSEL R4, R4, -INF , !P6 ;  /* 0xff80000004040808 */ /* 0x000fe40007000000 */
[----:B------:R-:W-:Y:S02]  /*6180*/  PLOP3.LUT P0, PT, PT, PT, UP0, 0x80, 0x0 ;  /* 0x000000000000781c */ /* 0x000fe40003f0f008 */
[----:B------:R-:W-:Y:S01]  /*6190*/  @P1 ISETP.GE.AND P1, PT, R11, UR5, PT ;  /* 0x000000050b001c0c */ /* 0x000fe2000bf26270 */
[----:B------:R-:W-:Y:S04]  /*61a0*/  FFMA.FTZ R4, R4, c[0x0][0x23c], -R0 ;  /* 0x00008f0004047a23 */ /* 0x000fe80000010800 */
[----:B------:R2:W-:Y:S01]  /*61b0*/  MUFU.EX2 R227, R4 ;  /* 0x0000000400e37308 */ /* 0x0005e20000000800 */
[----:B-1----:R-:W-:Y:S05]  /*61c0*/  FFMA.FTZ R5, R161, -UR4, R200 ;  /* 0x80000004a1057c23 */ /* 0x002fea00080100c8 */
[----:B------:R-:W-:Y:S02]  /*61d0*/  @P2 FSEL R5, R5, -INF , !P3 ;  /* 0xff80000005052808 */ /* 0x000fe40005800000 */
[----:B------:R-:W-:Y:S03]  /*61e0*/  PLOP3.LUT P2, PT, PT, PT, UP0, 0x80, 0x0 ;  /* 0x000000000000781c */ /* 0x000fe60003f4f008 */
[--C-:B------:R-:W-:Y:S02]  /*61f0*/  FFMA.FTZ R5, R5, c[0x0][0x23c], -R8.reuse ;  /* 0x00008f0005057a23 */ /* 0x100fe40000010808 */
[----:B--2---:R-:W-:Y:S01]  /*6200*/  FFMA.FTZ R4, R163, -UR4, R199 ;  /* 0x80000004a3047c23 */ /* 0x004fe200080100c7 */
[----:B------:R-:W-:Y:S01]  /*6210*/  MOV R163, R109 ;  /* 0x0000006d00a37202 */ /* 0x000fe20000000f00 */
[----:B------:R1:W-:Y:S03]  /*6220*/  MUFU.EX2 R159, R5 ;  /* 0x00000005009f7308 */ /* 0x0003e60000000800 */
[----:B------:R-:W-:Y:S02]  /*6230*/  @P0 FSEL R4, R4, -INF , !P1 ;  /* 0xff80000004040808 */ /* 0x000fe40004800000 */
[----:B------:R-:W-:Y:S03]  /*6240*/  PLOP3.LUT P0, PT, PT, PT, UP0, 0x80, 0x0 ;  /* 0x000000000000781c */ /* 0x000fe60003f0f008 */
[----:B------:R-:W-:Y:S02]  /*6250*/  FFMA.FTZ R8, R4, c[0x0][0x23c], -R8 ;  /* 0x00008f0004087a23 */ /* 0x000fe40000010808 */
[----:B------:R-:W-:Y:S01]  /*6260*/  FFMA.FTZ R4, R133, -UR4, R228 ;  /* 0x8000000485047c23 */ /* 0x000fe200080100e4 */
[----:B------:R-:W-:Y:S01]  /*6270*/  MOV R133, R108 ;  /* 0x0000006c00857202 */ /* 0x000fe20000000f00 */
[----:B------:R-:W-:Y:S03]  /*6280*/  MUFU.EX2 R158, R8 ;  /* 0x00000008009e7308 */ /* 0x000fe60000000800 */
[----:B------:R-:W-:Y:S02]  /*6290*/  @P2 FSEL R4, R4, -INF , !P3 ;  /* 0xff80000004042808 */ /* 0x000fe40005800000 */
[----:B------:R-:W-:Y:S03]  /*62a0*/  PLOP3.LUT P2, PT, PT, PT, UP0, 0x80, 0x0 ;  /* 0x000000000000781c */ /* 0x000fe60003f4f008 */
[----:B------:R-:W-:Y:S01]  /*62b0*/  FFMA.FTZ R4, R4, c[0x0][0x23c], -R0 ;  /* 0x00008f0004047a23 */ /* 0x000fe20000010800 */
[----:B-1----:R-:W-:Y:S03]  /*62c0*/  F2FP.PACK_AB R5, R206, R209 ;  /* 0x000000d1ce05723e */ /* 0x002fe600000000ff */
[----:B------:R1:W-:Y:S02]  /*62d0*/  MUFU.EX2 R161, R4 ;  /* 0x0000000400a17308 */ /* 0x0003e40000000800 */
[----:B------:R2:W-:Y:S04]  /*62e0*/  STS [R170+0x12000], R5 ;  /* 0x01200005aa007388 */ /* 0x0005e80000000800 */
[----:B------:R3:W-:Y:S04]  /*62f0*/  STS [R166+0x12000], R7 ;  /* 0x01200007a6007388 */ /* 0x0007e80000000800 */
[----:B------:R4:W-:Y:S01]  /*6300*/  STS [R166+0x12400], R6 ;  /* 0x01240006a6007388 */ /* 0x0009e20000000800 */
[----:B-1----:R-:W-:Y:S02]  /*6310*/  FFMA.FTZ R4, R100, -UR4, R145 ;  /* 0x8000000464047c23 */ /* 0x002fe40008010091 */
[----:B--2---:R-:W-:Y:S03]  /*6320*/  FFMA.FTZ R5, R101, -UR4, R146 ;  /* 0x8000000465057c23 */ /* 0x004fe60008010092 */
[----:B------:R-:W-:Y:S02]  /*6330*/  @P2 FSEL R4, R4, -INF , !P1 ;  /* 0xff80000004042808 */ /* 0x000fe40004800000 */
[----:B------:R-:W-:Y:S02]  /*6340*/  PLOP3.LUT P2, PT, PT, PT, UP0, 0x80, 0x0 ;  /* 0x000000000000781c */ /* 0x000fe40003f4f008 */
[----:B---3--:R-:W-:Y:S02]  /*6350*/  F2FP.PACK_AB R7, R113, R142 ;  /* 0x0000008e7107723e */ /* 0x008fe400000000ff */
[----:B------:R-:W-:Y:S02]  /*6360*/  @P0 FSEL R5, R5, -INF , !P3 ;  /* 0xff80000005050808 */ /* 0x000fe40005800000 */
[----:B----4-:R-:W-:Y:S01]  /*6370*/  F2FP.PACK_AB R6, R84, R85 ;  /* 0x000000555406723e */ /* 0x010fe200000000ff */
[----:B------:R1:W-:Y:S01]  /*6380*/  STS [R170+0x14000], R7 ;  /* 0x01400007aa007388 */ /* 0x0003e20000000800 */
[----:B------:R-:W-:Y:S01]  /*6390*/  PLOP3.LUT P0, PT, PT, PT, UP0, 0x80, 0x0 ;  /* 0x000000000000781c */ /* 0x000fe20003f0f008 */
[--C-:B------:R-:W-:Y:S02]  /*63a0*/  FFMA.FTZ R5, R5, c[0x0][0x23c], -R10.reuse ;  /* 0x00008f0005057a23 */ /* 0x100fe4000001080a */
[----:B------:R-:W-:Y:S01]  /*63b0*/  FFMA.FTZ R10, R4, c[0x0][0x23c], -R10 ;  /* 0x00008f00040a7a23 */ /* 0x000fe2000001080a */
[----:B------:R2:W-:Y:S01]  /*63c0*/  STS [R170+0x14400], R6 ;  /* 0x01440006aa007388 */ /* 0x0005e20000000800 */
[----:B------:R-:W-:Y:S01]  /*63d0*/  F2FP.PACK_AB R4, R137, R194 ;  /* 0x000000c28904723e */ /* 0x000fe200000000ff */
[----:B------:R3:W-:Y:S10]  /*63e0*/  MUFU.EX2 R144, R5 ;  /* 0x0000000500907308 */ /* 0x0007f40000000800 */
[----:B------:R-:W4:Y:S01]  /*63f0*/  MUFU.EX2 R143, R10 ;  /* 0x0000000a008f7308 */ /* 0x000f220000000800 */
[-C--:B-1----:R-:W-:Y:S02]  /*6400*/  F2FP.PACK_AB R7, R112, R14.reuse ;  /* 0x0000000e7007723e */ /* 0x082fe400000000ff */
[----:B--2---:R-:W-:Y:S01]  /*6410*/  F2FP.PACK_AB R6, R82, R83 ;  /* 0x000000535206723e */ /* 0x004fe200000000ff */
[----:B---3--:R-:W-:Y:S02]  /*6420*/  FFMA.FTZ R5, R160, -UR4, R178 ;  /* 0x80000004a0057c23 */ /* 0x008fe400080100b2 */
[----:B------:R1:W-:Y:S04]  /*6430*/  STS [R166+0x14000], R7 ;  /* 0x01400007a6007388 */ /* 0x0003e80000000800 */
[----:B------:R2:W-:Y:S01]  /*6440*/  STS [R166+0x14400], R6 ;  /* 0x01440006a6007388 */ /* 0x0005e20000000800 */
[----:B------:R-:W-:Y:S02]  /*6450*/  @P2 FSEL R5, R5, -INF , !P3 ;  /* 0xff80000005052808 */ /* 0x000fe40005800000 */
[----:B------:R-:W-:Y:S01]  /*6460*/  PLOP3.LUT P2, PT, PT, PT, UP0, 0x80, 0x0 ;  /* 0x000000000000781c */ /* 0x000fe20003f4f008 */
[----:B------:R3:W-:Y:S01]  /*6470*/  STS [R171+0x12000], R4 ;  /* 0x01200004ab007388 */ /* 0x0007e20000000800 */
[----:B------:R-:W-:Y:S01]  /*6480*/  UISETP.GE.AND UP0, UPT, UR6, 0x1, UPT ;  /* 0x000000010600788c */ /* 0x000fe2000bf06270 */
[----:B------:R-:W-:Y:S01]  /*6490*/  FFMA.FTZ R8, R5, c[0x0][0x23c], -R9 ;  /* 0x00008f0005087a23 */ /* 0x000fe20000010809 */
[----:B------:R-:W-:Y:S03]  /*64a0*/  F2FP.PACK_AB R5, R198, R201 ;  /* 0x000000c9c605723e */ /* 0x000fe600000000ff */
[----:B------:R4:W-:Y:S01]  /*64b0*/  MUFU.EX2 R152, R8 ;  /* 0x0000000800987308 */ /* 0x0009e20000000800 */
[----:B-1----:R-:W-:Y:S02]  /*64c0*/  F2FP.PACK_AB R7, R224, R225 ;  /* 0x000000e1e007723e */ /* 0x002fe400000000ff */
[----:B--2---:R-:W-:Y:S03]  /*64d0*/  F2FP.PACK_AB R6, R136, R183 ;  /* 0x000000b78806723e */ /* 0x004fe600000000ff */
[----:B------:R1:W-:Y:S01]  /*64e0*/  STS [R171+0x12400], R7 ;  /* 0x01240007ab007388 */ /* 0x0003e20000000800 */
[----:B---3--:R-:W-:Y:S03]  /*64f0*/  FFMA.FTZ R4, R132, -UR4, R153 ;  /* 0x8000000484047c23 */ /* 0x008fe60008010099 */
[----:B------:R2:W-:Y:S01]  /*6500*/  STS [R169+0x12000], R6 ;  /* 0x01200006a9007388 */ /* 0x0005e20000000800 */
[----:B------:R-:W-:Y:S02]  /*6510*/  MOV R132, R14 ;  /* 0x0000000e00847202 */ /* 0x000fe40000000f00 */
[----:B------:R-:W-:Y:S01]  /*6520*/  @P0 FSEL R4, R4, -INF , !P1 ;  /* 0xff80000004040808 */ /* 0x000fe20004800000 */
[----:B------:R3:W-:Y:S01]  /*6530*/  STS [R169+0x12400], R5 ;  /* 0x01240005a9007388 */ /* 0x0007e20000000800 */
[----:B----4-:R-:W-:Y:S02]  /*6540*/  F2FP.PACK_AB R8, R76, R77 ;  /* 0x0000004d4c08723e */ /* 0x010fe400000000ff */
[----:B------:R-:W-:Y:S01]  /*6550*/  IADD3 R114, P0, R114, UR14, RZ ;  /* 0x0000000e72727c10 */ /* 0x000fe2000ff1e0ff */
[----:B------:R-:W-:Y:S02]  /*6560*/  FFMA.FTZ R9, R4, c[0x0][0x23c], -R9 ;  /* 0x00008f0004097a23 */ /* 0x000fe40000010809 */
[----:B------:R-:W-:Y:S01]  /*6570*/  FFMA.FTZ R4, R131, -UR4, R226 ;  /* 0x8000000483047c23 */ /* 0x000fe200080100e2 */
[----:B------:R-:W-:Y:S01]  /*6580*/  STS [R171+0x14400], R8 ;  /* 0x01440008ab007388 */ /* 0x000fe20000000800 */
[----:B------:R-:W3:Y:S03]  /*6590*/  MUFU.EX2 R151, R9 ;  /* 0x0000000900977308 */ /* 0x000ee60000000800 */
[----:B------:R-:W4:Y:S01]  /*65a0*/  LDL R131, [R1+0xc] ;  /* 0x00000c0001837983 */ /* 0x000f220000100800 */
[----:B------:R-:W-:Y:S02]  /*65b0*/  @P2 FSEL R4, R4, -INF , !P1 ;  /* 0xff80000004042808 */ /* 0x000fe40004800000 */
[----:B------:R-:W-:Y:S02]  /*65c0*/  PLOP3.LUT P1, PT, PT, PT, UP0, 0x80, 0x0 ;  /* 0x000000000000781c */ /* 0x000fe40003f2f008 */
[----:B-1----:R-:W-:Y:S01]  /*65d0*/  F2FP.PACK_AB R7, R250, R90 ;  /* 0x0000005afa07723e */ /* 0x002fe200000000ff */
[----:B------:R-:W-:Y:S01]  /*65e0*/  FFMA.FTZ R0, R4, c[0x0][0x23c], -R0 ;  /* 0x00008f0004007a23 */ /* 0x000fe20000010800 */
[----:B------:R-:W-:Y:S02]  /*65f0*/  F2FP.PACK_AB R4, R149, R150 ;  /* 0x000000969504723e */ /* 0x000fe400000000ff */
[----:B--2---:R-:W-:Y:S01]  /*6600*/  F2FP.PACK_AB R6, R74, R75 ;  /* 0x0000004b4a06723e */ /* 0x004fe200000000ff */
[----:B------:R1:W-:Y:S01]  /*6610*/  STS [R171+0x14000], R7 ;  /* 0x01400007ab007388 */ /* 0x0003e20000000800 */
[----:B------:R2:W1:Y:S01]  /*6620*/  MUFU.EX2 R160, R0 ;  /* 0x0000000000a07308 */ /* 0x0004620000000800 */
[----:B---3--:R-:W-:Y:S02]  /*6630*/  F2FP.PACK_AB R5, R134, R135 ;  /* 0x000000878605723e */ /* 0x008fe400000000ff */
[----:B------:R3:W-:Y:S01]  /*6640*/  STS [R169+0x14400], R6 ;  /* 0x01440006a9007388 */ /* 0x0007e20000000800 */
[----:B-1----:R-:W-:Y:S02]  /*6650*/  F2FP.PACK_AB R7, R243, R245 ;  /* 0x000000f5f307723e */ /* 0x002fe400000000ff */
[----:B--2---:R-:W-:Y:S03]  /*6660*/  F2FP.PACK_AB R0, R156, R157 ;  /* 0x0000009d9c00723e */ /* 0x004fe600000000ff */
[----:B------:R1:W-:Y:S01]  /*6670*/  STS [R169+0x14000], R7 ;  /* 0x01400007a9007388 */ /* 0x0003e20000000800 */
[----:B---3--:R-:W-:Y:S03]  /*6680*/  F2FP.PACK_AB R6, R221, R222 ;  /* 0x000000dedd06723e */ /* 0x008fe600000000ff */
[----:B------:R2:W-:Y:S01]  /*6690*/  STS [R164+0x12000], R5 ;  /* 0x01200005a4007388 */ /* 0x0005e20000000800 */
[----:B-1----:R-:W-:Y:S02]  /*66a0*/  F2FP.PACK_AB R7, R190, R193 ;  /* 0x000000c1be07723e */ /* 0x002fe400000000ff */
[----:B--2---:R-:W-:Y:S03]  /*66b0*/  F2FP.PACK_AB R5, R246, R247 ;  /* 0x000000f7f605723e */ /* 0x004fe600000000ff */
[----:B------:R1:W-:Y:S04]  /*66c0*/  STS [R164+0x12400], R7 ;  /* 0x01240007a4007388 */ /* 0x0003e80000000800 */
[----:B------:R2:W-:Y:S04]  /*66d0*/  STS [R165+0x12000], R4 ;  /* 0x01200004a5007388 */ /* 0x0005e80000000800 */
        /* <DEDUP_REMOVED lines=11> */
[----:B------:R3:W-:Y:S04]  /*6790*/  STS [R168+0x12400], R4 ;  /* 0x01240004a8007388 */ /* 0x0007e80000000800 */
[----:B------:R3:W-:Y:S01]  /*67a0*/  STS [R167+0x12000], R0 ;  /* 0x01200000a7007388 */ /* 0x0007e20000000800 */
[----:B-1----:R-:W-:Y:S02]  /*67b0*/  F2FP.PACK_AB R7, R196, R197 ;  /* 0x000000c5c407723e */ /* 0x002fe400000000ff */
[----:B--2---:R-:W-:Y:S02]  /*67c0*/  F2FP.PACK_AB R6, R227, R229 ;  /* 0x000000e5e306723e */ /* 0x004fe400000000ff */
[----:B---3--:R-:W-:Y:S02]  /*67d0*/  F2FP.PACK_AB R5, R151, R152 ;  /* 0x000000989705723e */ /* 0x008fe400000000ff */
[----:B------:R-:W-:Y:S03]  /*67e0*/  F2FP.PACK_AB R4, R158, R159 ;  /* 0x0000009f9e04723e */ /* 0x000fe600000000ff */
[----:B------:R-:W-:Y:S01]  /*67f0*/  STS [R167+0x12400], R5 ;  /* 0x01240005a7007388 */ /* 0x000fe20000000800 */
[----:B------:R-:W-:Y:S03]  /*6800*/  F2FP.PACK_AB R0, R160, R161 ;  /* 0x000000a1a000723e */ /* 0x000fe600000000ff */
[----:B------:R-:W-:Y:S04]  /*6810*/  STS [R168+0x14000], R7 ;  /* 0x01400007a8007388 */ /* 0x000fe80000000800 */
[----:B------:R-:W-:Y:S04]  /*6820*/  STS [R168+0x14400], R6 ;  /* 0x01440006a8007388 */ /* 0x000fe80000000800 */
[----:B------:R-:W-:Y:S04]  /*6830*/  STS [R167+0x14000], R4 ;  /* 0x01400004a7007388 */ /* 0x000fe80000000800 */
[----:B------:R1:W-:Y:S04]  /*6840*/  STS [R167+0x14400], R0 ;  /* 0x01440000a7007388 */ /* 0x0003e80000000800 */
[----:B------:R-:W-:Y:S08]  /*6850*/  LDSM.16.M88.4 R64, [R122+0x4000] ;  /* 0x004000007a40783b */ /* 0x000ff00000000200 */
[----:B------:R-:W2:Y:S08]  /*6860*/  LDSM.16.M88.4 R16, [R117+0x8000] ;  /* 0x008000007510783b */ /* 0x000eb00000000200 */
[----:B------:R-:W3:Y:S01]  /*6870*/  LDSM.16.M88.4 R60, [R122+0x5000] ;  /* 0x005000007a3c783b */ /* 0x000ee20000000200 */
[----:B-1----:R-:W-:Y:S01]  /*6880*/  FFMA.FTZ R0, -R205, R205, 1 ;  /* 0x3f800000cd007423 */ /* 0x002fe200000101cd */
[----:B------:R-:W-:Y:S06]  /*6890*/  MOV R205, R113 ;  /* 0x0000007100cd7202 */ /* 0x000fec0000000f00 */
        /* <DEDUP_REMOVED lines=16> */
[-C--:B------:R-:W-:Y:S01]  /*69a0*/  HMMA.16816.F32 R44, R60, R50.reuse, RZ ;  /* 0x000000323c2c723c */ /* 0x080fe200000018ff */
[----:B----4-:R-:W-:Y:S03]  /*69b0*/  IADD3.X R115, R131, UR13, RZ, P0, !PT ;  /* 0x0000000d83737c10 */ /* 0x010fe600087fe4ff */
[----:B------:R-:W-:Y:S04]  /*69c0*/  MOV R131, R132 ;  /* 0x0000008400837202 */ /* 0x000fe80000000f00 */
[C---:B------:R-:W-:Y:S04]  /*69d0*/  HMMA.16816.F32 R48, R64.reuse, R50, RZ ;  /* 0x000000324030723c */ /* 0x040fe800000018ff */
[----:B------:R-:W-:Y:S02]  /*69e0*/  MOV R132, R112 ;  /* 0x0000007000847202 */ /* 0x000fe40000000f00 */
[----:B------:R-:W3:Y:S02]  /*69f0*/  LDG.E R112, [R114.64] ;  /* 0x0000002072707981 */ /* 0x000ee4000c1e1900 */
[-C--:B------:R-:W-:Y:S08]  /*6a00*/  HMMA.16816.F32 R52, R64, R100.reuse, RZ ;  /* 0x000000644034723c */ /* 0x080ff000000018ff */
[C---:B------:R-:W-:Y:S08]  /*6a10*/  HMMA.16816.F32 R56, R60.reuse, R100, RZ ;  /* 0x000000643c38723c */ /* 0x040ff000000018ff */
[-C--:B------:R-:W-:Y:S08]  /*6a20*/  HMMA.16816.F32 R60, R60, R102.reuse, RZ ;  /* 0x000000663c3c723c */ /* 0x080ff000000018ff */
[----:B------:R-:W-:Y:S01]  /*6a30*/  HMMA.16816.F32 R64, R64, R102, RZ ;  /* 0x000000664040723c */ /* 0x000fe200000018ff */
[----:B------:R-:W1:Y:S07]  /*6a40*/  LDSM.16.M88.4 R100, [R123+0x5000] ;  /* 0x005000007b64783b */ /* 0x000e6e0000000200 */
[-C--:B--2---:R-:W-:Y:S08]  /*6a50*/  HMMA.16816.F32 R4, R104, R108.reuse, R4 ;  /* 0x0000006c6804723c */ /* 0x084ff00000001804 */
[C---:B-1----:R-:W-:Y:S08]  /*6a60*/  HMMA.16816.F32 R8, R100.reuse, R108, R8 ;  /* 0x0000006c6408723c */ /* 0x042ff00000001808 */
[-C--:B------:R-:W-:Y:S08]  /*6a70*/  HMMA.16816.F32 R12, R100, R110.reuse, R12 ;  /* 0x0000006e640c723c */ /* 0x080ff0000000180c */
[C---:B------:R-:W-:Y:S01]  /*6a80*/  HMMA.16816.F32 R16, R104.reuse, R110, R16 ;  /* 0x0000006e6810723c */ /* 0x040fe20000001810 */
[----:B------:R-:W1:Y:S07]  /*6a90*/  LDSM.16.M88.4 R108, [R116+0x8400] ;  /* 0x00840000746c783b */ /* 0x000e6e0000000200 */
[-C--:B-1----:R-:W-:Y:S08]  /*6aa0*/  HMMA.16816.F32 R20, R104, R108.reuse, R20 ;  /* 0x0000006c6814723c */ /* 0x082ff00000001814 */
[C---:B------:R-:W-:Y:S08]  /*6ab0*/  HMMA.16816.F32 R24, R100.reuse, R108, R24 ;  /* 0x0000006c6418723c */ /* 0x040ff00000001818 */
        /* <DEDUP_REMOVED lines=9> */
[C---:B------:R-:W-:Y:S07]  /*6b50*/  HMMA.16816.F32 R56, R100.reuse, R108, R56 ;  /* 0x0000006c6438723c */ /* 0x040fee0000001838 */
[----:B------:R-:W-:Y:S01]  /*6b60*/  MOV R108, R205 ;  /* 0x000000cd006c7202 */ /* 0x000fe20000000f00 */
[-C--:B------:R-:W-:Y:S04]  /*6b70*/  HMMA.16816.F32 R60, R100, R110.reuse, R60 ;  /* 0x0000006e643c723c */ /* 0x080fe8000000183c */
[----:B------:R-:W-:Y:S03]  /*6b80*/  MOV R205, R141 ;  /* 0x0000008d00cd7202 */ /* 0x000fe60000000f00 */
[----:B------:R-:W-:Y:S01]  /*6b90*/  FFMA.FTZ R100, -R223, R223, 1 ;  /* 0x3f800000df647423 */ /* 0x000fe200000101df */
[----:B------:R-:W-:Y:S04]  /*6ba0*/  HMMA.16816.F32 R64, R104, R110, R64 ;  /* 0x0000006e6840723c */ /* 0x000fe80000001840 */
[----:B------:R-:W-:Y:S01]  /*6bb0*/  FMUL.FTZ R100, R100, c[0x0][0x2ec] ;  /* 0x0000bb0064647a20 */ /* 0x000fe20000410000 */
[----:B------:R-:W-:Y:S02]  /*6bc0*/  MOV R223, R132 ;  /* 0x0000008400df7202 */ /* 0x000fe40000000f00 */
[----:B------:R-:W-:Y:S02]  /*6bd0*/  MOV R111, R131 ;  /* 0x00000083006f7202 */ /* 0x000fe40000000f00 */
[----:B------:R-:W-:Y:S03]  /*6be0*/  MOV R110, R139 ;  /* 0x0000008b006e7202 */ /* 0x000fe60000000f00 */
[----:B------:R-:W-:Y:S01]  /*6bf0*/  MOV R107, R138 ;  /* 0x0000008a006b7202 */ /* 0x000fe20000000f00 */
[C---:B---3--:R-:W-:Y:S02]  /*6c00*/  FADD.FTZ R5, -R112.reuse, R5 ;  /* 0x0000000570057221 */ /* 0x048fe40000010100 */
[----:B------:R-:W-:Y:S02]  /*6c10*/  FADD.FTZ R4, -R112, R4 ;  /* 0x0000000470047221 */ /* 0x000fe40000010100 */
[----:B------:R-:W-:Y:S01]  /*6c20*/  FMUL.FTZ R113, R206, R5 ;  /* 0x00000005ce717220 */ /* 0x000fe20000410000 */
[----:B------:R-:W-:Y:S01]  /*6c30*/  MOV R206, R133 ;  /* 0x0000008500ce7202 */ /* 0x000fe20000000f00 */
[----:B------:R-:W-:Y:S01]  /*6c40*/  FMUL.FTZ R4, R209, R4 ;  /* 0x00000004d1047220 */ /* 0x000fe20000410000 */
[----:B------:R1:W2:Y:S01]  /*6c50*/  LDG.E R5, [R114.64+0x20] ;  /* 0x0000202072057981 */ /* 0x0002a2000c1e1900 */
[----:B------:R-:W-:Y:S01]  /*6c60*/  FADD.FTZ R16, -R112, R16 ;  /* 0x0000001070107221 */ /* 0x000fe20000010100 */
[----:B------:R-:W-:Y:S01]  /*6c70*/  MOV R209, R142 ;  /* 0x0000008e00d17202 */ /* 0x000fe20000000f00 */
[----:B------:R-:W-:Y:S02]  /*6c80*/  FMUL.FTZ R142, R0, R4 ;  /* 0x00000004008e7220 */ /* 0x000fe40000410000 */
[----:B------:R-:W-:Y:S01]  /*6c90*/  FADD.FTZ R17, -R112, R17 ;  /* 0x0000001170117221 */ /* 0x000fe20000010100 */
[----:B------:R1:W3:Y:S01]  /*6ca0*/  LDG.E R4, [R114.64+0x100] ;  /* 0x0001002072047981 */ /* 0x0002e2000c1e1900 */
[----:B------:R-:W-:Y:S01]  /*6cb0*/  FMUL.FTZ R103, R203, R16 ;  /* 0x00000010cb677220 */ /* 0x000fe20000410000 */
[----:B------:R-:W-:Y:S01]  /*6cc0*/  MOV R203, R111 ;  /* 0x0000006f00cb7202 */ /* 0x000fe20000000f00 */
[----:B------:R-:W-:Y:S01]  /*6cd0*/  FMUL.FTZ R102, R202, R17 ;  /* 0x00000011ca667220 */ /* 0x000fe20000410000 */
[----:B------:R1:W4:Y:S01]  /*6ce0*/  LDG.E R0, [R114.64+0x120] ;  /* 0x0001202072007981 */ /* 0x000322000c1e1900 */
[C---:B------:R-:W-:Y:S01]  /*6cf0*/  FADD.FTZ R20, -R112.reuse, R20 ;  /* 0x0000001470147221 */ /* 0x040fe20000010100 */
[----:B------:R-:W-:Y:S01]  /*6d00*/  MOV R202, R108 ;  /* 0x0000006c00ca7202 */ /* 0x000fe20000000f00 */
[----:B------:R-:W-:Y:S01]  /*6d10*/  FADD.FTZ R21, -R112, R21 ;  /* 0x0000001570157221 */ /* 0x000fe20000010100 */
[----:B------:R-:W-:Y:S01]  /*6d20*/  MOV R109, R209 ;  /* 0x000000d1006d7202 */ /* 0x000fe20000000f00 */
[----:B------:R-:W-:Y:S01]  /*6d30*/  FFMA.FTZ R17, -R218, R218, 1 ;  /* 0x3f800000da117423 */ /* 0x000fe200000101da */
[----:B------:R-:W-:Y:S01]  /*6d40*/  MOV R209, R163 ;  /* 0x000000a300d17202 */ /* 0x000fe20000000f00 */
[----:B------:R-:W-:Y:S01]  /*6d50*/  FFMA.FTZ R16, -R217, R217, 1 ;  /* 0x3f800000d9107423 */ /* 0x000fe200000101d9 */
[----:B------:R-:W-:Y:S01]  /*6d60*/  MOV R163, R140 ;  /* 0x0000008c00a37202 */ /* 0x000fe20000000f00 */
[----:B------:R-:W-:Y:S01]  /*6d70*/  FMUL.FTZ R141, R100, R113 ;  /* 0x00000071648d7220 */ /* 0x000fe20000410000 */
[----:B------:R-:W-:Y:S01]  /*6d80*/  MOV R218, R109 ;  /* 0x0000006d00da7202 */ /* 0x000fe20000000f00 */
        /* <DEDUP_REMOVED lines=60> */
[----:B-1----:R-:W-:Y:S02]  /*7150*/  FMUL.FTZ R115, R21, R37 ;  /* 0x0000002515737220 */ /* 0x002fe40000410000 */
[----:B------:R-:W-:Y:S02]  /*7160*/  FMUL.FTZ R114, R20, R36 ;  /* 0x0000002414727220 */ /* 0x000fe40000410000 */
[C---:B--2---:R-:W-:Y:S02]  /*7170*/  FADD.FTZ R17, -R5.reuse, R6 ;  /* 0x0000000605117221 */ /* 0x044fe40000010100 */
[----:B------:R-:W-:Y:S02]  /*7180*/  FADD.FTZ R16, -R5, R7 ;  /* 0x0000000705107221 */ /* 0x000fe40000010100 */
[----:B------:R-:W-:Y:S02]  /*7190*/  FFMA.FTZ R6, -R248, R248, 1 ;  /* 0x3f800000f8067423 */ /* 0x000fe400000101f8 */
[----:B------:R-:W-:Y:S02]  /*71a0*/  FFMA.FTZ R7, -R249, R249, 1 ;  /* 0x3f800000f9077423 */ /* 0x000fe400000101f9 */
[----:B------:R-:W-:Y:S02]  /*71b0*/  FMUL.FTZ R16, R110, R16 ;  /* 0x000000106e107220 */ /* 0x000fe40000410000 */
        /* <DEDUP_REMOVED lines=60> */
[----:B------:R-:W-:Y:S02]  /*7580*/  FMUL.FTZ R20, R155, R20 ;  /* 0x000000149b147220 */ /* 0x000fe40000410000 */
[----:B------:R-:W-:Y:S02]  /*7590*/  FMUL.FTZ R7, R7, c[0x0][0x2ec] ;  /* 0x0000bb0007077a20 */ /* 0x000fe40000410000 */
[----:B------:R-:W-:Y:S02]  /*75a0*/  FADD.FTZ R67, -R5, R67 ;  /* 0x0000004305437221 */ /* 0x000fe40000010100 */
[----:B------:R-:W-:Y:S02]  /*75b0*/  FFMA.FTZ R5, -R153, R153, 1 ;  /* 0x3f80000099057423 */ /* 0x000fe40000010199 */
[----:B------:R-:W-:Y:S02]  /*75c0*/  FMUL.FTZ R16, R16, c[0x0][0x2ec] ;  /* 0x0000bb0010107a20 */ /* 0x000fe40000410000 */
[----:B------:R-:W-:Y:S02]  /*75d0*/  FMUL.FTZ R65, R6, R18 ;  /* 0x0000001206417220 */ /* 0x000fe40000410000 */
[C---:B---3--:R-:W-:Y:S02]  /*75e0*/  FADD.FTZ R8, -R4.reuse, R8 ;  /* 0x0000000804087221 */ /* 0x048fe40000010100 */
[----:B------:R-:W-:Y:S02]  /*75f0*/  FADD.FTZ R12, -R4, R12 ;  /* 0x0000000c040c7221 */ /* 0x000fe40000010100 */
[----:B------:R-:W-:Y:S02]  /*7600*/  FFMA.FTZ R6, -R205, R205, 1 ;  /* 0x3f800000cd067423 */ /* 0x000fe400000101cd */
[----:B------:R-:W-:Y:S02]  /*7610*/  FMUL.FTZ R101, R7, R17 ;  /* 0x0000001107657220 */ /* 0x000fe40000410000 */
[----:B------:R-:W-:Y:S02]  /*7620*/  FMUL.FTZ R17, R151, R67 ;  /* 0x0000004397117220 */ /* 0x000fe40000410000 */
[----:B------:R-:W-:Y:S02]  /*7630*/  FMUL.FTZ R5, R5, c[0x0][0x2ec] ;  /* 0x0000bb0005057a20 */ /* 0x000fe40000410000 */
[----:B------:R-:W-:Y:S02]  /*7640*/  FMUL.FTZ R67, R16, R20 ;  /* 0x0000001410437220 */ /* 0x000fe40000410000 */
[----:B------:R-:W-:Y:S02]  /*7650*/  FMUL.FTZ R16, R218, R8 ;  /* 0x00000008da107220 */ /* 0x000fe40000410000 */
[----:B------:R-:W-:Y:S02]  /*7660*/  FMUL.FTZ R12, R203, R12 ;  /* 0x0000000ccb0c7220 */ /* 0x000fe40000410000 */
[----:B------:R-:W-:Y:S02]  /*7670*/  FFMA.FTZ R8, -R206, R206, 1 ;  /* 0x3f800000ce087423 */ /* 0x000fe400000101ce */
[----:B------:R-:W-:Y:S02]  /*7680*/  FMUL.FTZ R6, R6, c[0x0][0x2ec] ;  /* 0x0000bb0006067a20 */ /* 0x000fe40000410000 */
[----:B------:R-:W-:Y:S02]  /*7690*/  FFMA.FTZ R7, -R186, R186, 1 ;  /* 0x3f800000ba077423 */ /* 0x000fe400000101ba */
[----:B------:R-:W-:Y:S02]  /*76a0*/  FMUL.FTZ R64, R5, R17 ;  /* 0x0000001105407220 */ /* 0x000fe40000410000 */
[----:B------:R-:W-:Y:S02]  /*76b0*/  FADD.FTZ R5, -R4, R9 ;  /* 0x0000000904057221 */ /* 0x000fe40000010100 */
[----:B------:R-:W-:Y:S02]  /*76c0*/  FMUL.FTZ R8, R8, c[0x0][0x2ec] ;  /* 0x0000bb0008087a20 */ /* 0x000fe40000410000 */
[----:B------:R-:W-:Y:S02]  /*76d0*/  FMUL.FTZ R20, R6, R12 ;  /* 0x0000000c06147220 */ /* 0x000fe40000410000 */
[----:B------:R-:W-:Y:S02]  /*76e0*/  FADD.FTZ R12, -R4, R28 ;  /* 0x0000001c040c7221 */ /* 0x000fe40000010100 */
[----:B------:R-:W-:Y:S02]  /*76f0*/  FFMA.FTZ R6, -R87, R87, 1 ;  /* 0x3f80000057067423 */ /* 0x000fe40000010157 */
        /* <DEDUP_REMOVED lines=8> */
[----:B------:R-:W-:Y:S02]  /*7780*/  FMUL.FTZ R6, R6, c[0x0][0x2ec] ;  /* 0x0000bb0006067a20 */ /* 0x000fe40000410000 */
[----:B------:R-:W-:Y:S02]  /*7790*/  FMUL.FTZ R66, R7, R19 ;  /* 0x0000001307427220 */ /* 0x000fe40000410000 */
[----:B------:R-:W-:Y:S02]  /*77a0*/  FMUL.FTZ R9, R223, R9 ;  /* 0x00000009df097220 */ /* 0x000fe40000410000 */
[----:B------:R-:W-:Y:S02]  /*77b0*/  FFMA.FTZ R7, -R209, R209, 1 ;  /* 0x3f800000d1077423 */ /* 0x000fe400000101d1 */
[----:B------:R-:W-:Y:S02]  /*77c0*/  FMUL.FTZ R5, R5, c[0x0][0x2ec] ;  /* 0x0000bb0005057a20 */ /* 0x000fe40000410000 */
[----:B------:R-:W-:Y:S02]  /*77d0*/  FMUL.FTZ R16, R90, R16 ;  /* 0x000000105a107220 */ /* 0x000fe40000410000 */
[----:B------:R-:W-:Y:S01]  /*77e0*/  FMUL.FTZ R53, R6, R12 ;  /* 0x0000000c06357220 */ /* 0x000fe20000410000 */
[----:B------:R1:W5:Y:S01]  /*77f0*/  LDL.LU R90, [R1+0xb4] ;  /* 0x0000b400015a7983 */ /* 0x0003620000300800 */
[C---:B------:R-:W-:Y:S02]  /*7800*/  FADD.FTZ R12, -R4.reuse, R44 ;  /* 0x0000002c040c7221 */ /* 0x040fe40000010100 */
[----:B------:R-:W-:Y:S02]  /*7810*/  FFMA.FTZ R6, -R231, R231, 1 ;  /* 0x3f800000e7067423 */ /* 0x000fe400000101e7 */
[----:B------:R-:W-:Y:S02]  /*7820*/  FMUL.FTZ R7, R7, c[0x0][0x2ec] ;  /* 0x0000bb0007077a20 */ /* 0x000fe40000410000 */
[----:B------:R-:W-:Y:S02]  /*7830*/  FMUL.FTZ R19, R5, R9 ;  /* 0x0000000905137220 */ /* 0x000fe40000410000 */
[----:B------:R-:W-:Y:S02]  /*7840*/  FADD.FTZ R9, -R4, R29 ;  /* 0x0000001d04097221 */ /* 0x000fe40000010100 */
[----:B------:R-:W-:Y:S02]  /*7850*/  FFMA.FTZ R8, -R89, R89, 1 ;  /* 0x3f80000059087423 */ /* 0x000fe40000010159 */
[----:B------:R-:W-:Y:S01]  /*7860*/  FFMA.FTZ R5, -R86, R86, 1 ;  /* 0x3f80000056057423 */ /* 0x000fe20000010156 */
[----:B------:R1:W5:Y:S01]  /*7870*/  LDL.LU R89, [R1+0xb0] ;  /* 0x0000b00001597983 */ /* 0x0003620000300800 */
        /* <DEDUP_REMOVED lines=8> */
[C---:B------:R-:W-:Y:S01]  /*7900*/  FADD.FTZ R12, -R4.reuse, R57 ;  /* 0x00000039040c7221 */ /* 0x040fe20000010100 */
[----:B------:R1:W5:Y:S01]  /*7910*/  LDL.LU R87, [R1+0xa8] ;  /* 0x0000a80001577983 */ /* 0x0003620000300800 */
[----:B------:R-:W-:Y:S01]  /*7920*/  FFMA.FTZ R6, -R207, R207, 1 ;  /* 0x3f800000cf067423 */ /* 0x000fe200000101cf */
[----:B------:R-:W-:Y:S01]  /*7930*/  MOV R57, R176 ;  /* 0x000000b000397202 */ /* 0x000fe20000000f00 */
[C---:B------:R-:W-:Y:S01]  /*7940*/  FADD.FTZ R13, -R4.reuse, R25 ;  /* 0x00000019040d7221 */ /* 0x040fe20000010100 */
[----:B------:R1:W5:Y:S01]  /*7950*/  LDL.LU R86, [R1+0xa4] ;  /* 0x0000a40001567983 */ /* 0x0003620000300800 */
[----:B------:R-:W-:Y:S02]  /*7960*/  FMUL.FTZ R52, R5, R9 ;  /* 0x0000000905347220 */ /* 0x000fe40000410000 */
[----:B------:R-:W-:Y:S02]  /*7970*/  FADD.FTZ R9, -R4, R45 ;  /* 0x0000002d04097221 */ /* 0x000fe40000010100 */
[----:B------:R-:W-:Y:S02]  /*7980*/  FFMA.FTZ R5, -R230, R230, 1 ;  /* 0x3f800000e6057423 */ /* 0x000fe400000101e6 */
[----:B------:R-:W-:Y:S02]  /*7990*/  FMUL.FTZ R12, R196, R12 ;  /* 0x0000000cc40c7220 */ /* 0x000fe40000410000 */
[----:B------:R-:W-:Y:S02]  /*79a0*/  FMUL.FTZ R6, R6, c[0x0][0x2ec] ;  /* 0x0000bb0006067a20 */ /* 0x000fe40000410000 */
[----:B------:R-:W-:Y:S02]  /*79b0*/  FMUL.FTZ R13, R250, R13 ;  /* 0x0000000dfa0d7220 */ /* 0x000fe40000410000 */
        /* <DEDUP_REMOVED lines=9> */
[C---:B------:R-:W-:Y:S02]  /*7a50*/  FADD.FTZ R13, -R4.reuse, R41 ;  /* 0x00000029040d7221 */ /* 0x040fe40000010100 */
        /* <DEDUP_REMOVED lines=72> */
[----:B------:R-:W-:Y:S02]  /*7ee0*/  FMUL.FTZ R6, R6, c[0x0][0x2ec] ;  /* 0x0000bb0006067a20 */ /* 0x000fe40000410000 */
[----:B------:R-:W-:Y:S01]  /*7ef0*/  FMUL.FTZ R17, R4, R9 ;  /* 0x0000000904117220 */ /* 0x000fe20000410000 */
        /* <DEDUP_REMOVED lines=10> */
[----:B------:R-:W-:Y:S02]  /*7fa0*/  FFMA.FTZ R8, -R2, R2, 1 ;  /* 0x3f80000002087423 */ /* 0x000fe40000010102 */
[----:B------:R-:W-:Y:S01]  /*7fb0*/  FMUL.FTZ R15, R7, R12 ;  /* 0x0000000c070f7220 */ /* 0x000fe20000410000 */
[----:B------:R1:W5:Y:S01]  /*7fc0*/  LDL.LU R3, [R1+0x58] ;  /* 0x0000580001037983 */ /* 0x0003620000300800 */
[C---:B------:R-:W-:Y:S02]  /*7fd0*/  FADD.FTZ R12, -R0.reuse, R42 ;  /* 0x0000002a000c7221 */ /* 0x040fe40000010100 */
[C---:B------:R-:W-:Y:S01]  /*7fe0*/  FADD.FTZ R10, -R0.reuse, R46 ;  /* 0x0000002e000a7221 */ /* 0x040fe20000010100 */
[----:B------:R1:W5:Y:S01]  /*7ff0*/  LDL.LU R2, [R1+0x54] ;  /* 0x0000540001027983 */ /* 0x0003620000300800 */
[C---:B------:R-:W-:Y:S02]  /*8000*/  FADD.FTZ R9, -R0.reuse, R47 ;  /* 0x0000002f00097221 */ /* 0x040fe40000010100 */
[----:B------:R-:W-:Y:S02]  /*8010*/  FADD.FTZ R11, -R0, R43 ;  /* 0x0000002b000b7221 */ /* 0x000fe40000010100 */
[----:B------:R-:W-:Y:S02]  /*8020*/  FMUL.FTZ R12, R247, R12 ;  /* 0x0000000cf70c7220 */ /* 0x000fe40000410000 */
[----:B------:R-:W-:Y:S02]  /*8030*/  FMUL.FTZ R10, R239, R10 ;  /* 0x0000000aef0a7220 */ /* 0x000fe40000410000 */
[----:B------:R-:W-:Y:S02]  /*8040*/  FMUL.FTZ R9, R238, R9 ;  /* 0x00000009ee097220 */ /* 0x000fe40000410000 */
        /* <DEDUP_REMOVED lines=63> */
.L_x_1135:
        /* <DEDUP_REMOVED lines=149> */
.L_x_1136:
[----:B------:R-:W2:Y:S01]  /*8d90*/  LDL R58, [R1+0x8] ;  /* 0x00000800013a7983 */ /* 0x000ea20000100800 */
[----:B------:R-:W-:Y:S01]  /*8da0*/  IMAD.U32 R59, RZ, RZ, UR22 ;  /* 0x00000016ff3b7e24 */ /* 0x000fe2000f8e00ff */
[----:B------:R-:W-:Y:S02]  /*8db0*/  ULOP3.LUT UR7, UR6, 0x1, URZ, 0xc0, !UPT ;  /* 0x0000000106077892 */ /* 0x000fe4000f8ec03f */
[----:B------:R-:W3:Y:S02]  /*8dc0*/  LDL R55, [R1+0x20] ;  /* 0x0000200001377983 */ /* 0x000ee40000100800 */
[----:B------:R-:W-:Y:S02]  /*8dd0*/  UISETP.NE.U32.AND UP1, UPT, UR7, 0x1, UPT ;  /* 0x000000010700788c */ /* 0x000fe4000bf25070 */
[----:B------:R4:W3:Y:S04]  /*8de0*/  LDL R54, [R1] ;  /* 0x0000000001367983 */ /* 0x0008e80000100800 */
[----:B------:R4:W3:Y:S04]  /*8df0*/  LDL R53, [R1+0x4] ;  /* 0x0000040001357983 */ /* 0x0008e80000100800 */
[----:B------:R-:W-:Y:S04]  /*8e00*/  LDSM.16.M88.4 R16, [R119] ;  /* 0x000000007710783b */ /* 0x000fe80000000200 */
[----:B------:R-:W1:Y:S04]  /*8e10*/  LDSM.16.MT88.4 R20, [R0+0x6000] ;  /* 0x006000000014783b */ /* 0x000e680000004200 */
[----:B------:R-:W4:Y:S04]  /*8e20*/  LDSM.16.M88.4 R12, [R119+0x2000] ;  /* 0x00200000770c783b */ /* 0x000f280000000200 */
[----:B------:R-:W-:Y:S04]  /*8e30*/  LDSM.16.M88.4 R24, [R126] ;  /* 0x000000007e18783b */ /* 0x000fe80000000200 */
[----:B------:R-:W4:Y:S04]  /*8e40*/  LDSM.16.MT88.4 R28, [R0+0x6400] ;  /* 0x00640000001c783b */ /* 0x000f280000004200 */
[----:B------:R-:W4:Y:S04]  /*8e50*/  LDSM.16.M88.4 R32, [R129] ;  /* 0x000000008120783b */ /* 0x000f280000000200 */
[----:B------:R-:W-:Y:S04]  /*8e60*/  LDSM.16.M88.4 R36, [R121] ;  /* 0x000000007924783b */ /* 0x000fe80000000200 */
[----:B------:R-:W4:Y:S04]  /*8e70*/  LDSM.16.MT88.4 R40, [R0+0x6800] ;  /* 0x006800000028783b */ /* 0x000f280000004200 */
[----:B------:R-:W4:Y:S04]  /*8e80*/  LDSM.16.M88.4 R44, [R121+0x2000] ;  /* 0x00200000792c783b */ /* 0x000f280000000200 */
[----:B------:R-:W-:Y:S01]  /*8e90*/  LDSM.16.MT88.4 R48, [R0+0x6c00] ;  /* 0x006c00000030783b */ /* 0x000fe20000004200 */
[-C--:B-1----:R-:W-:Y:S08]  /*8ea0*/  HMMA.16816.F32 R4, R16, R20.reuse, RZ ;  /* 0x000000141004723c */ /* 0x082ff000000018ff */
[C---:B----4-:R-:W-:Y:S08]  /*8eb0*/  HMMA.16816.F32 R8, R12.reuse, R20, RZ ;  /* 0x000000140c08723c */ /* 0x050ff000000018ff */
        /* <DEDUP_REMOVED lines=61> */
[----:B--2---:R-:W-:Y:S01]  /*9290*/  @P1 IADD3 R20, P2, R58, UR12, RZ ;  /* 0x0000000c3a141c10 */ /* 0x004fe2000ff5e0ff */
[----:B------:R-:W-:Y:S01]  /*92a0*/  IMAD.U32 R58, RZ, RZ, UR21 ;  /* 0x00000015ff3a7e24 */ /* 0x000fe2000f8e00ff */
[----:B------:R-:W-:Y:S01]  /*92b0*/  @UP0 UIADD3 UR12, UP4, UR12, -0x200, URZ ;  /* 0xfffffe000c0c0890 */ /* 0x000fe2000ff9e03f */
[----:B------:R-:W-:Y:S01]  /*92c0*/  IMAD.U32 R34, RZ, RZ, UR22 ;  /* 0x00000016ff227e24 */ /* 0x000fe2000f8e00ff */
[----:B------:R-:W-:Y:S01]  /*92d0*/  HMMA.16816.F32 R16, R24, R30, R16 ;  /* 0x0000001e1810723c */ /* 0x000fe20000001810 */
[----:B------:R-:W-:Y:S03]  /*92e0*/  IMAD.U32 R35, RZ, RZ, UR23 ;  /* 0x00000017ff237e24 */ /* 0x000fe6000f8e00ff */
[----:B---3--:R-:W-:Y:S01]  /*92f0*/  @P1 IADD3.X R21, R55, UR11, RZ, P2, !PT ;  /* 0x0000000b37151c10 */ /* 0x008fe200097fe4ff */
[----:B------:R-:W-:Y:S01]  /*9300*/  IMAD.U32 R32, RZ, RZ, UR21 ;  /* 0x00000015ff207e24 */ /* 0x000fe2000f8e00ff */
[----:B------:R-:W-:Y:S01]  /*9310*/  @UP0 UIADD3.X UR11, UR11, -0x1, URZ, UP4, !UPT ;  /* 0xffffffff0b0b0890 */ /* 0x000fe2000a7fe43f */
[----:B------:R-:W-:Y:S02]  /*9320*/  IMAD.U32 R24, RZ, RZ, UR27 ;  /* 0x0000001bff187e24 */ /* 0x000fe4000f8e00ff */
[----:B------:R1:W2:Y:S03]  /*9330*/  @P1 LDG.E R54, [R20.64] ;  /* 0x0000000814361981 */ /* 0x0002a6000c1e1900 */
[----:B------:R-:W-:Y:S01]  /*9340*/  IMAD.U32 R25, RZ, RZ, UR26 ;  /* 0x0000001aff197e24 */ /* 0x000fe2000f8e00ff */
[----:B------:R1:W3:Y:S01]  /*9350*/  @P1 LDG.E R53, [R20.64+0x20] ;  /* 0x0000200814351981 */ /* 0x0002e2000c1e1900 */
[----:B------:R-:W-:Y:S02]  /*9360*/  IMAD.U32 R27, RZ, RZ, UR25 ;  /* 0x00000019ff1b7e24 */ /* 0x000fe4000f8e00ff */
[----:B------:R-:W-:Y:S01]  /*9370*/  IMAD.U32 R31, RZ, RZ, UR24 ;  /* 0x00000018ff1f7e24 */ /* 0x000fe2000f8e00ff */
[----:B------:R1:W5:Y:S01]  /*9380*/  @P1 LDG.E R251, [R20.64+0x100] ;  /* 0x0001000814fb1981 */ /* 0x000362000c1e1900 */
[----:B------:R-:W-:Y:S02]  /*9390*/  IMAD.U32 R30, RZ, RZ, UR20 ;  /* 0x00000014ff1e7e24 */ /* 0x000fe4000f8e00ff */
[----:B------:R-:W-:Y:S01]  /*93a0*/  IMAD.U32 R33, RZ, RZ, UR16 ;  /* 0x00000010ff217e24 */ /* 0x000fe2000f8e00ff */
[----:B------:R1:W5:Y:S01]  /*93b0*/  @P1 LDG.E R252, [R20.64+0x120] ;  /* 0x0001200814fc1981 */ /* 0x000362000c1e1900 */
        /* <DEDUP_REMOVED lines=35> */
[----:B------:R-:W-:Y:S02]  /*95f0*/  IADD3 R0, R3, -0x2000, RZ ;  /* 0xffffe00003007810 */ /* 0x000fe40007ffe0ff */
[-C--:B------:R-:W-:Y:S01]  /*9600*/  LEA.HI.X.SX32 R27, R55, R21.reuse, 0x2, P2 ;  /* 0x00000015371b7211 */ /* 0x080fe200010f16ff */
[----:B--2---:R1:W-:Y:S04]  /*9610*/  @P1 STL [R1], R54 ;  /* 0x0000003601001387 */ /* 0x0043e80000100800 */
[----:B---3--:R2:W-:Y:S01]  /*9620*/  @P1 STL [R1+0x4], R53 ;  /* 0x0000043501001387 */ /* 0x0085e20000100800 */
[-C--:B------:R-:W-:Y:S04]  /*9630*/  LEA R38, P1, R38, R20.reuse, 0x2 ;  /* 0x0000001426267211 */ /* 0x080fe800078210ff */
[-C--:B------:R-:W-:Y:S02]  /*9640*/  LEA.HI.X.SX32 R39, R31, R21.reuse, 0x2, P1 ;  /* 0x000000151f277211 */ /* 0x080fe400008f16ff */
[-C--:B------:R-:W-:Y:S02]  /*9650*/  LEA.HI.X.SX32 R31, R57, R21.reuse, 0x2, P4 ;  /* 0x00000015391f7211 */ /* 0x080fe400020f16ff */
[----:B------:R-:W-:Y:S01]  /*9660*/  LEA R24, P1, R29, R20, 0x2 ;  /* 0x000000141d187211 */ /* 0x000fe200078210ff */
[----:B------:R-:W-:Y:S01]  /*9670*/  RED.E.ADD.F32.FTZ.RN.STRONG.GPU [R38.64], R11 ;  /* 0x0000000b2600798e */ /* 0x000fe2000c10e788 */
[-C--:B------:R-:W-:Y:S03]  /*9680*/  LEA.HI.X.SX32 R29, R56, R21.reuse, 0x2, P3 ;  /* 0x00000015381d7211 */ /* 0x080fe600018f16ff */
[----:B------:R-:W-:Y:S04]  /*9690*/  RED.E.ADD.F32.FTZ.RN.STRONG.GPU [R36.64], R16 ;  /* 0x000000102400798e */ /* 0x000fe8000c10e788 */
[----:B------:R-:W-:Y:S01]  /*96a0*/  RED.E.ADD.F32.FTZ.RN.STRONG.GPU [R34.64], R17 ;  /* 0x000000112200798e */ /* 0x000fe2000c10e788 */
[----:B-1----:R-:W-:Y:S03]  /*96b0*/  IMAD.U32 R54, RZ, RZ, UR17 ;  /* 0x00000011ff367e24 */ /* 0x002fe6000f8e00ff */
[----:B------:R-:W-:Y:S01]  /*96c0*/  RED.E.ADD.F32.FTZ.RN.STRONG.GPU [R32.64], R18 ;  /* 0x000000122000798e */ /* 0x000fe2000c10e788 */
[----:B--2---:R-:W-:Y:S03]  /*96d0*/  IMAD.U32 R53, RZ, RZ, UR16 ;  /* 0x00000010ff357e24 */ /* 0x004fe6000f8e00ff */
        /* <DEDUP_REMOVED lines=143> */
.L_x_1138:
        /* <DEDUP_REMOVED lines=19> */
.L_x_1139:
        /* <DEDUP_REMOVED lines=43> */
.L_x_1141:
[----:B--2---:R-:W-:Y:S05]  /*a3b0*/  BSYNC B0 ;  /* 0x0000000000007941 */ /* 0x004fea0003800000 */
.L_x_1140:
        /* <DEDUP_REMOVED lines=14> */
.L_x_1143:
[----:B------:R-:W-:Y:S05]  /*a4a0*/  BSYNC B0 ;  /* 0x0000000000007941 */ /* 0x000fea0003800000 */
.L_x_1142:
        /* <DEDUP_REMOVED lines=25> */
.L_x_1145:
[----:B------:R-:W-:Y:S05]  /*a640*/  BSYNC B0 ;  /* 0x0000000000007941 */ /* 0x000fea0003800000 */
.L_x_1144:
        /* <DEDUP_REMOVED lines=12> */
.L_x_1118:
        /* <DEDUP_REMOVED lines=21> */
.L_x_1147:
        /* <DEDUP_REMOVED lines=19> */
.L_x_1148:
        /* <DEDUP_REMOVED lines=37> */
.L_x_1150:
[----:B------:R-:W-:Y:S05]  /*abe0*/  BSYNC B0 ;  /* 0x0000000000007941 */ /* 0x000fea0003800000 */
.L_x_1149:
        /* <DEDUP_REMOVED lines=15> */
.L_x_1152:
[----:B------:R-:W-:Y:S05]  /*ace0*/  BSYNC B0 ;  /* 0x0000000000007941 */ /* 0x000fea0003800000 */
.L_x_1151:
        /* <DEDUP_REMOVED lines=26> */
.L_x_1154:
[----:B------:R-:W-:Y:S05]  /*ae90*/  BSYNC B0 ;  /* 0x0000000000007941 */ /* 0x000fea0003800000 */
.L_x_1153:
        /* <DEDUP_REMOVED lines=12> */
.L_x_1146:
[----:B------:R-:W-:Y:S05]  /*af60*/  BSYNC B1 ;  /* 0x0000000000017941 */ /* 0x000fea0003800000 */
.L_x_1113:
        /* <DEDUP_REMOVED lines=11> */
.L_x_1155:
[----:B------:R-:W-:Y:S05]  /*b020*/  EXIT ;  /* 0x000000000000794d */ /* 0x000fea0003800000 */
.L_x_1157:
        /* <DEDUP_REMOVED lines=13> */
.L_x_1358:


//--------------------- .text._ZN5flash44flash_bwd_dq_dk_dv_loop_seqk_parallel_kernelI23Flash_bwd_kernel_traitsILi32ELi128ELi128ELi8ELi4ELi4ELi4ELb0ELb0EN7cutlass6half_tE19Flash_kernel_traitsILi32ELi128ELi128ELi8ES3_EELb1ELb0ELb1ELb0ELb0ELb1ELb0EEEvNS_16Flash_bwd_paramsE --------------------------
	.section	.text._ZN5flash44flash_bwd_dq_dk_dv_loop_seqk_parallel_kernelI23Flash_bwd_kernel_traitsILi32ELi128ELi128ELi8ELi4ELi4ELi4ELb0ELb0EN7cutlass6half_tE19Flash_kernel_traitsILi32ELi128ELi128ELi8ES3_EELb1ELb0ELb1ELb0ELb0ELb1ELb0EEEvNS_16Flash_bwd_paramsE,"ax",@progbits
	.sectioninfo	@"SHI_REGISTERS=255"
	.align	128
        .global         _ZN5flash44flash_bwd_dq_dk_dv_loop_seqk_parallel_kernelI23Flash_bwd_kernel_traitsILi32ELi128ELi128ELi8ELi4ELi4ELi4ELb0ELb0EN7cutlass6half_tE19Flash_kernel_traitsILi32ELi128ELi128ELi8ES3_EELb1ELb0ELb1ELb0ELb0ELb1ELb0EEEvNS_16Flash_bwd_paramsE
        .type           _ZN5flash44flash_bwd_dq_dk_dv_loop_seqk_parallel_kernelI23Flash_bwd_kernel_traitsILi32ELi128ELi128ELi8ELi4ELi4ELi4ELb0ELb0EN7cutlass6half_tE19Flash_kernel_traitsILi32ELi128ELi128ELi8ES3_EELb1ELb0ELb1ELb0ELb0ELb1ELb0EEEvNS_16Flash_bwd_paramsE,@function
        .size           _ZN5flash44flash_bwd_dq_dk_dv_loop_seqk_parallel_kernelI23Flash_bwd_kernel_traitsILi32ELi128ELi128ELi8ELi4ELi4ELi4ELb0ELb0EN7cutlass6half_tE19Flash_kernel_traitsILi32ELi128ELi128ELi8ES3_EELb1ELb0ELb1ELb0ELb0ELb1ELb0EEEvNS_16Flash_bwd_paramsE,(.L_x_1359 - _ZN5flash44flash_bwd_dq_dk_dv_loop_seqk_parallel_kernelI23Flash_bwd_kernel_traitsILi32ELi128ELi128ELi8ELi4ELi4ELi4ELb0ELb0EN7cutlass6half_tE19Flash_kernel_traitsILi32ELi128ELi128ELi8ES3_EELb1ELb0ELb1ELb0ELb0ELb1ELb0EEEvNS_16Flash_bwd_paramsE)
        .other          _ZN5flash44flash_bwd_dq_dk_dv_loop_seqk_parallel_kernelI23Flash_bwd_kernel_traitsILi32ELi128ELi128ELi8ELi4ELi4ELi4ELb0ELb0EN7cutlass6half_tE19Flash_kernel_traitsILi32ELi128ELi128ELi8ES3_EELb1ELb0ELb1ELb0ELb0ELb1ELb0EEEvNS_16Flash_bwd_paramsE,@"STO_CUDA_ENTRY STV_DEFAULT"
_ZN5flash44flash_bwd_dq_dk_dv_loop_seqk_parallel_kernelI23Flash_bwd_kernel_traitsILi32ELi128ELi128ELi8ELi4ELi4ELi4ELb0ELb0EN7cutlass6half_tE19Flash_kernel_traitsILi32ELi128ELi128ELi8ES3_EELb1ELb0ELb1ELb0ELb0ELb1ELb0EEEvNS_16Flash_bwd_paramsE:
.text._ZN5flash44flash_bwd_dq_dk_dv_loop_seqk_parallel_kernelI23Flash_bwd_kernel_traitsILi32ELi128ELi128ELi8ELi4ELi4ELi4ELb0ELb0EN7cutlass6half_tE19Flash_kernel_traitsILi32ELi128ELi128ELi8ES3_EELb1ELb0ELb1ELb0ELb0ELb1ELb0EEEvNS_16Flash_bwd_paramsE:
        /* <DEDUP_REMOVED lines=32> */
[CC--:B------:R-:W-:Y:S01]  /*0200*/  LEA.HI R5, R8.reuse, R187.reuse, RZ, 0x2 ;  /* 0x000000bb08057211 */ /* 0x0c0fe200078f10ff */
[----:B------:R-:W-:Y:S01]  /*0210*/  ULDC.U8 UR11, c[0x0][0x328] ;  /* 0x0000ca00000b7ab9 */ /* 0x000fe20000000000 */
[----:B------:R-:W-:Y:S01]  /*0220*/  LOP3.LUT R0, R7, 0xffffffe0, RZ, 0xc0, !PT ;  /* 0xffffffe007007812 */ /* 0x000fe200078ec0ff */
[----:B--2---:R-:W-:Y:S01]  /*0230*/  UIMAD UR6, UR53, UR10, UR54 ;  /* 0x0000000a350672a4 */ /* 0x004fe2000f8e0236 */
[--C-:B------:R-:W-:Y:S01]  /*0240*/  SHF.R.S32.HI R2, RZ, 0x2, R5.reuse ;  /* 0x00000002ff027819 */ /* 0x100fe20000011405 */
[----:B------:R-:W-:Y:S01]  /*0250*/  ULOP3.LUT UR5, UR54, UR15, URZ, 0x3c, !UPT ;  /* 0x0000000f36057292 */ /* 0x000fe2000f8e3c3f */
[----:B------:R-:W-:Y:S01]  /*0260*/  SHF.R.S32.HI R11, RZ, 0x1f, R5 ;  /* 0x0000001fff0b7819 */ /* 0x000fe20000011405 */
[----:B------:R-:W-:Y:S01]  /*0270*/  IMAD.IADD R0, R187, 0x1, -R0 ;  /* 0x00000001bb007824 */ /* 0x000fe200078e0a00 */
[-C--:B------:R-:W-:Y:S01]  /*0280*/  LEA.HI R9, R8, R187.reuse, RZ, 0x3 ;  /* 0x000000bb08097211 */ /* 0x080fe200078f18ff */
[----:B------:R-:W-:Y:S01]  /*0290*/  UIMAD UR6, UR6, UR19, URZ ;  /* 0x00000013060672a4 */ /* 0x000fe2000f8e023f */
[C---:B------:R-:W-:Y:S01]  /*02a0*/  LOP3.LUT R10, R5.reuse, 0xfffffffc, RZ, 0xc0, !PT ;  /* 0xfffffffc050a7812 */ /* 0x040fe200078ec0ff */
[----:B------:R-:W-:Y:S01]  /*02b0*/  USHF.R.S32.HI UR10, URZ, 0x1f, UR54 ;  /* 0x0000001f3f0a7899 */ /* 0x000fe20008011436 */
[-C--:B------:R-:W-:Y:S01]  /*02c0*/  LEA.HI R5, R5, R2.reuse, RZ, 0x1 ;  /* 0x0000000205057211 */ /* 0x080fe200078f08ff */
[----:B------:R-:W-:Y:S01]  /*02d0*/  UIMAD.WIDE UR56, UR59, UR56, URZ ;  /* 0x000000383b3872a5 */ /* 0x000fe2000f8e023f */
[----:B------:R-:W-:Y:S01]  /*02e0*/  LEA.HI R11, R11, R2, RZ, 0x3 ;  /* 0x000000020b0b7211 */ /* 0x000fe200078f18ff */
[----:B------:R-:W-:Y:S01]  /*02f0*/  IMAD.IADD R223, R187, 0x1, -R10 ;  /* 0x00000001bbdf7824 */ /* 0x000fe200078e0a0a */
[----:B------:R-:W-:Y:S01]  /*0300*/  SHF.R.S32.HI R195, RZ, 0x3, R9 ;  /* 0x00000003ffc37819 */ /* 0x000fe20000011409 */
[----:B------:R-:W-:Y:S01]  /*0310*/  UIMAD UR20, UR54, UR59, URZ ;  /* 0x0000003b361472a4 */ /* 0x000fe2000f8e023f */
[----:B------:R-:W-:Y:S01]  /*0320*/  LOP3.LUT R5, R5, 0x7fffffe, RZ, 0xc0, !PT ;  /* 0x07fffffe05057812 */ /* 0x000fe200078ec0ff */
[----:B------:R-:W-:Y:S01]  /*0330*/  IMAD.U32 R209, RZ, RZ, UR5 ;  /* 0x00000005ffd17e24 */ /* 0x000fe2000f8e00ff */
[----:B------:R-:W-:Y:S01]  /*0340*/  LOP3.LUT R11, R11, 0xfffffff8, RZ, 0xc0, !PT ;  /* 0xfffffff80b0b7812 */ /* 0x000fe200078ec0ff */
[----:B------:R-:W-:Y:S01]  /*0350*/  IMAD.SHL.U32 R195, R195, 0x40, RZ ;  /* 0x00000040c3c37824 */ /* 0x000fe200078e00ff */
[----:B------:R-:W-:Y:S01]  /*0360*/  SHF.R.S32.HI R3, RZ, 0x1f, R0 ;  /* 0x0000001fff037819 */ /* 0x000fe20000011400 */
[----:B------:R-:W-:Y:S01]  /*0370*/  IMAD.IADD R5, R2, 0x1, -R5 ;  /* 0x0000000102057824 */ /* 0x000fe200078e0a05 */
[-C--:B------:R-:W-:Y:S01]  /*0380*/  LEA.HI R193, R8, R187.reuse, RZ, 0x7 ;  /* 0x000000bb08c17211 */ /* 0x080fe200078f38ff */
[----:B------:R-:W-:Y:S01]  /*0390*/  IMAD.IADD R11, R2, 0x1, -R11 ;  /* 0x00000001020b7824 */ /* 0x000fe200078e0a0b */
[----:B------:R-:W-:Y:S01]  /*03a0*/  LEA.HI R3, R3, R0, RZ, 0x2 ;  /* 0x0000000003037211 */ /* 0x000fe200078f10ff */
[C---:B------:R-:W-:Y:S01]  /*03b0*/  IMAD.SHL.U32 R2, R223.reuse, 0x8, RZ ;  /* 0x00000008df027824 */ /* 0x040fe200078e00ff */
[----:B------:R-:W-:Y:S01]  /*03c0*/  LEA.HI R8, R8, R187, RZ, 0x4 ;  /* 0x000000bb08087211 */ /* 0x000fe200078f20ff */
[----:B------:R-:W-:Y:S01]  /*03d0*/  IMAD.SHL.U32 R223, R223, 0x2, RZ ;  /* 0x00000002dfdf7824 */ /* 0x000fe200078e00ff */
[--C-:B------:R-:W-:Y:S01]  /*03e0*/  SHF.R.S32.HI R0, RZ, 0x5, R7.reuse ;  /* 0x00000005ff007819 */ /* 0x100fe20000011407 */
[----:B------:R-:W-:Y:S01]  /*03f0*/  UISETP.NE.AND UP6, UPT, UR12, URZ, UPT ;  /* 0x0000003f0c00728c */ /* 0x000fe2000bfc5270 */
[----:B------:R-:W-:Y:S01]  /*0400*/  SHF.R.S32.HI R7, RZ, 0x1f, R7 ;  /* 0x0000001fff077819 */ /* 0x000fe20000011407 */
[----:B------:R-:W-:Y:S01]  /*0410*/  UIMAD UR59, UR59, UR13, URZ ;  /* 0x0000000d3b3b72a4 */ /* 0x000fe2000f8e023f */
[----:B------:R-:W-:Y:S01]  /*0420*/  LOP3.LUT R195, R195, 0xc0, RZ, 0xc0, !PT ;  /* 0x000000c0c3c37812 */ /* 0x000fe200078ec0ff */
[----:B------:R-:W-:Y:S01]  /*0430*/  UIMAD UR5, UR53, UR17, UR54 ;  /* 0x00000011350572a4 */ /* 0x000fe2000f8e0236 */
[----:B------:R-:W-:Y:S01]  /*0440*/  LOP3.LUT R6, R8, 0xfffffff0, RZ, 0xc0, !PT ;  /* 0xfffffff008067812 */ /* 0x000fe200078ec0ff */
[----:B------:R-:W-:Y:S01]  /*0450*/  UISETP.NE.AND UP5, UPT, UR11, URZ, UPT ;  /* 0x0000003f0b00728c */ /* 0x000fe2000bfa5270 */
[----:B------:R-:W-:Y:S01]  /*0460*/  LOP3.LUT R4, R9, 0xfffffff8, RZ, 0xc0, !PT ;  /* 0xfffffff809047812 */ /* 0x000fe200078ec0ff */
[----:B------:R-:W-:Y:S01]  /*0470*/  UIMAD.WIDE.U32 UR12, UR53, UR21, URZ ;  /* 0x00000015350c72a5 */ /* 0x000fe2000f8e003f */
[----:B------:R-:W-:Y:S01]  /*0480*/  LEA.HI R7, R7, R0, RZ, 0x2 ;  /* 0x0000000007077211 */ /* 0x000fe200078f10ff */
[----:B------:R-:W-:Y:S01]  /*0490*/  IMAD.IADD R13, R187, 0x1, -R6 ;  /* 0x00000001bb0d7824 */ /* 0x000fe200078e0a06 */
[----:B------:R-:W-:Y:S01]  /*04a0*/  LOP3.LUT R2, R195, 0x18, R2, 0xf8, !PT ;  /* 0x00000018c3027812 */ /* 0x000fe200078ef802 */
[----:B------:R-:W-:Y:S01]  /*04b0*/  IMAD.IADD R187, R187, 0x1, -R4 ;  /* 0x00000001bbbb7824 */ /* 0x000fe200078e0a04 */
[----:B------:R-:W-:Y:S01]  /*04c0*/  SHF.R.U32.HI R195, RZ, 0x3, R195 ;  /* 0x00000003ffc37819 */ /* 0x000fe200000116c3 */
[----:B------:R-:W-:Y:S01]  /*04d0*/  USHF.L.U32 UR11, UR53, 0x7, URZ ;  /* 0x00000007350b7899 */ /* 0x000fe2000800063f */
[----:B------:R-:W-:Y:S01]  /*04e0*/  LOP3.LUT R7, R7, 0xfffffffc, RZ, 0xc0, !PT ;  /* 0xfffffffc07077812 */ /* 0x000fe200078ec0ff */
[----:B------:R-:W-:Y:S01]  /*04f0*/  UIMAD UR7, UR7, UR53, URZ ;  /* 0x00000035070772a4 */ /* 0x000fe2000f8e023f */
[----:B------:R-:W-:Y:S01]  /*0500*/  LOP3.LUT R195, R2, R195, RZ, 0x3c, !PT ;  /* 0x000000c302c37212 */ /* 0x000fe200078e3cff */
[C---:B------:R-:W-:Y:S01]  /*0510*/  IMAD R2, R0.reuse, 0x8, R5 ;  /* 0x0000000800027824 */ /* 0x040fe200078e0205 */
[----:B------:R-:W-:Y:S01]  /*0520*/  SHF.R.S32.HI R15, RZ, 0x4, R8 ;  /* 0x00000004ff0f7819 */ /* 0x000fe20000011408 */
[----:B------:R-:W-:Y:S01]  /*0530*/  IMAD.IADD R194, R0, 0x1, -R7 ;  /* 0x0000000100c27824 */ /* 0x000fe200078e0a07 */
[----:B------:R-:W-:Y:S01]  /*0540*/  LEA.HI R0, R187, R187, RZ, 0x1 ;  /* 0x000000bbbb007211 */ /* 0x000fe200078f08ff */
[----:B------:R-:W-:Y:S01]  /*0550*/  IMAD.U32 R195, R2, 0x20, R195 ;  /* 0x0000002002c37824 */ /* 0x000fe200078e00c3 */
[----:B------:R-:W-:Y:S01]  /*0560*/  LEA.HI R8, R8, R15, RZ, 0x1 ;  /* 0x0000000f08087211 */ /* 0x000fe200078f08ff */
[C---:B------:R-:W-:Y:S01]  /*0570*/  IMAD.SHL.U32 R10, R194.reuse, 0x10, RZ ;  /* 0x00000010c20a7824 */ /* 0x040fe200078e00ff */
[----:B------:R-:W-:Y:S01]  /*0580*/  LEA.HI R2, R13, R13, RZ, 0x1 ;  /* 0x0000000d0d027211 */ /* 0x000fe200078f08ff */
[----:B------:R-:W-:Y:S01]  /*0590*/  IMAD.SHL.U32 R12, R194, 0x400, RZ ;  /* 0x00000400c20c7824 */ /* 0x000fe200078e00ff */
[----:B------:R-:W-:Y:S01]  /*05a0*/  LOP3.LUT R4, R0, 0x7fffffe, RZ, 0xc0, !PT ;  /* 0x07fffffe00047812 */ /* 0x000fe200078ec0ff */
[----:B------:R-:W-:Y:S01]  /*05b0*/  IMAD.U32 R205, RZ, RZ, UR6 ;  /* 0x00000006ffcd7e24 */ /* 0x000fe2000f8e00ff */
[----:B------:R-:W-:Y:S01]  /*05c0*/  LOP3.LUT R8, R8, 0xfffffffe, RZ, 0xc0, !PT ;  /* 0xfffffffe08087812 */ /* 0x000fe200078ec0ff */
[----:B------:R-:W-:Y:S01]  /*05d0*/  IMAD.U32 R202, RZ, RZ, UR10 ;  /* 0x0000000affca7e24 */ /* 0x000fe2000f8e00ff */
[----:B------:R-:W-:Y:S01]  /*05e0*/  LOP3.LUT R14, R2, 0x7fffffe, RZ, 0xc0, !PT ;  /* 0x07fffffe020e7812 */ /* 0x000fe200078ec0ff */
[C---:B------:R-:W-:Y:S01]  /*05f0*/  IMAD.IADD R4, R187.reuse, 0x1, -R4 ;  /* 0x00000001bb047824 */ /* 0x040fe200078e0a04 */
[--C-:B------:R-:W-:Y:S01]  /*0600*/  SHF.R.S32.HI R7, RZ, 0x1, R2.reuse ;  /* 0x00000001ff077819 */ /* 0x100fe20000011402 */
[----:B------:R-:W-:Y:S01]  /*0610*/  IMAD.SHL.U32 R187, R187, 0x40, RZ ;  /* 0x00000040bbbb7824 */ /* 0x000fe200078e00ff */
[----:B------:R-:W-:Y:S01]  /*0620*/  SHF.R.S32.HI R2, RZ, 0x1f, R2 ;  /* 0x0000001fff027819 */ /* 0x000fe20000011402 */
[----:B------:R-:W-:Y:S01]  /*0630*/  IMAD.IADD R8, R15, 0x1, -R8 ;  /* 0x000000010f087824 */ /* 0x000fe200078e0a08 */
[----:B------:R-:W-:Y:S01]  /*0640*/  SHF.R.S32.HI R193, RZ, 0x7, R193 ;  /* 0x00000007ffc17819 */ /* 0x000fe200000114c1 */
[----:B------:R-:W-:Y:S01]  /*0650*/  IMAD.IADD R14, R13, 0x1, -R14 ;  /* 0x000000010d0e7824 */ /* 0x000fe200078e0a0e */
[----:B------:R-:W-:Y:S01]  /*0660*/  SHF.R.S32.HI R0, RZ, 0x1, R0 ;  /* 0x00000001ff007819 */ /* 0x000fe20000011400 */
[----:B------:R-:W-:Y:S01]  /*0670*/  IMAD.SHL.U32 R191, R8, 0x8, RZ ;  /* 0x0000000808bf7824 */ /* 0x000fe200078e00ff */
[----:B------:R-:W-:Y:S01]  /*0680*/  LEA.HI R2, R2, R7, RZ, 0x2 ;  /* 0x0000000702027211 */ /* 0x000fe200078f10ff */
[----:B------:R-:W-:Y:S01]  /*0690*/  IMAD R189, R193, 0x8, R8 ;  /* 0x00000008c1bd7824 */ /* 0x000fe200078e0208 */
[C---:B------:R-:W-:Y:S01]  /*06a0*/  LOP3.LUT P0, RZ, R0.reuse, 0x2, RZ, 0xc0, !PT ;  /* 0x0000000200ff7812 */ /* 0x040fe2000780c0ff */
[----:B------:R-:W-:Y:S01]  /*06b0*/  IMAD.SHL.U32 R0, R0, 0x40, RZ ;  /* 0x0000004000007824 */ /* 0x000fe200078e00ff */
[----:B------:R-:W-:Y:S01]  /*06c0*/  LOP3.LUT R2, R2, 0xfffffffc, RZ, 0xc0, !PT ;  /* 0xfffffffc02027812 */ /* 0x000fe200078ec0ff */
[----:B------:R-:W-:Y:S01]  /*06d0*/  IMAD R189, R189, 0x8, R4 ;  /* 0x00000008bdbd7824 */ /* 0x000fe200078e0204 */
[----:B------:R-:W-:Y:S01]  /*06e0*/  LOP3.LUT R187, R187, 0x1c0, RZ, 0xc0, !PT ;  /* 0x000001c0bbbb7812 */ /* 0x000fe200078ec0ff */
[--C-:B------:R-:W-:Y:S01]  /*06f0*/  IMAD R212, R193, 0x2000, R223.reuse ;  /* 0x00002000c1d47824 */ /* 0x100fe200078e02df */
[----:B------:R-:W-:Y:S01]  /*0700*/  LEA.HI.SX32 R192, R3, R10, 0x1e ;  /* 0x0000000a03c07211 */ /* 0x000fe200078ff2ff */
[----:B------:R-:W-:Y:S01]  /*0710*/  IMAD.IADD R2, R7, 0x1, -R2 ;  /* 0x0000000107027824 */ /* 0x000fe200078e0a02 */
[----:B------:R-:W-:Y:S01]  /*0720*/  LOP3.LUT R10, R187, 0x30, R10, 0xf8, !PT ;  /* 0x00000030bb0a7812 */ /* 0x000fe200078ef80a */
[----:B------:R-:W-:Y:S01]  /*0730*/  IMAD R223, R194, 0x200, R223 ;  /* 0x00000200c2df7824 */ /* 0x000fe200078e02df */
[C---:B------:R-:W-:Y:S01]  /*0740*/  LOP3.LUT R4, R11.reuse, 0x1, RZ, 0xc0, !PT ;  /* 0x000000010b047812 */ /* 0x040fe200078ec0ff */
[----:B------:R-:W-:Y:S01]  /*0750*/  USHF.L.U32 UR6, UR5, 0x5, URZ ;  /* 0x0000000505067899 */ /* 0x000fe2000800063f */
[----:B------:R-:W-:Y:S01]  /*0760*/  LOP3.LUT R0, R0, 0xc0, RZ, 0xc0, !PT ;  /* 0x000000c000007812 */ /* 0x000fe200078ec0ff */
[----:B------:R-:W-:Y:S01]  /*0770*/  USHF.R.S32.HI UR10, URZ, 0x1f, UR53 ;  /* 0x0000001f3f0a7899 */ /* 0x000fe20008011435 */
[----:B------:R-:W-:Y:S01]  /*0780*/  LEA.HI R7, R11, R11, RZ, 0x1 ;  /* 0x0000000b0b077211 */ /* 0x000fe200078f08ff */
[----:B------:R-:W-:Y:S01]  /*0790*/  UIMAD UR5, UR57, UR12, URZ ;  /* 0x0000000c390572a4 */ /* 0x000fe2000f8e023f */
[--C-:B------:R-:W-:Y:S01]  /*07a0*/  LOP3.LUT R10, R10, 0x8, R9.reuse, 0xf8, !PT ;  /* 0x000000080a0a7812 */ /* 0x100fe200078ef809 */
[----:B------:R-:W-:Y:S01]  /*07b0*/  IMAD.U32 R200, RZ, RZ, UR11 ;  /* 0x0000000bffc87e24 */ /* 0x000fe2000f8e00ff */
[----:B------:R-:W-:Y:S01]  /*07c0*/  ISETP.NE.U32.AND P6, PT, R4, 0x1, PT ;  /* 0x000000010400780c */ /* 0x000fe20003fc5070 */
[----:B------:R-:W-:Y:S01]  /*07d0*/  IMAD.U32 R199, RZ, RZ, UR7 ;  /* 0x00000007ffc77e24 */ /* 0x000fe2000f8e00ff */
[----:B------:R-:W-:Y:S01]  /*07e0*/  LOP3.LUT R9, R0, 0x8, R9, 0xf8, !PT ;  /* 0x0000000800097812 */ /* 0x000fe200078ef809 */
[----:B------:R-:W-:Y:S01]  /*07f0*/  USHF.R.S32.HI UR11, URZ, 0x1f, UR54 ;  /* 0x0000001f3f0b7899 */ /* 0x000fe20008011436 */
[----:B------:R-:W-:Y:S01]  /*0800*/  SHF.R.S32.HI R6, RZ, 0x1f, R13 ;  /* 0x0000001fff067819 */ /* 0x000fe2000001140d */
[----:B------:R-:W-:Y:S01]  /*0810*/  USHF.R.S32.HI UR7, URZ, 0x1f, UR20 ;  /* 0x0000001f3f077899 */ /* 0x000fe20008011414 */
[----:B------:R-:W-:Y:S01]  /*0820*/  LOP3.LUT R4, R7, 0x3fffffe, RZ, 0xc0, !PT ;  /* 0x03fffffe07047812 */ /* 0x000fe200078ec0ff */
[----:B------:R-:W-:Y:S01]  /*0830*/  ULDC UR18, c[0x0][0x1c0] ;  /* 0x0000700000127ab9 */ /* 0x000fe20000000800 */
[----:B------:R-:W-:Y:S01]  /*0840*/  SHF.R.U32.HI R0, RZ, 0x3, R0 ;  /* 0x00000003ff007819 */ /* 0x000fe20000011600 */
[----:B------:R-:W-:Y:S01]  /*0850*/  IMAD.U32 R197, RZ, RZ, UR10 ;  /* 0x0000000affc57e24 */ /* 0x000fe2000f8e00ff */
[----:B------:R-:W-:Y:S01]  /*0860*/  SHF.R.S32.HI R7, RZ, 0x1, R7 ;  /* 0x00000001ff077819 */ /* 0x000fe20000011407 */
[----:B------:R-:W-:Y:S01]  /*0870*/  IMAD.IADD R4, R11, 0x1, -R4 ;  /* 0x000000010b047824 */ /* 0x000fe200078e0a04 */
[----:B------:R-:W-:Y:S01]  /*0880*/  LEA.HI R5, R6, R13, RZ, 0x3 ;  /* 0x0000000d06057211 */ /* 0x000fe200078f18ff */
[----:B------:R-:W-:Y:S01]  /*0890*/  IMAD.U32 R198, RZ, RZ, UR5 ;  /* 0x00000005ffc67e24 */ /* 0x000fe2000f8e00ff */
[----:B------:R-:W-:Y:S01]  /*08a0*/  LOP3.LUT R0, R9, R0, RZ, 0x3c, !PT ;  /* 0x0000000009007212 */ /* 0x000fe200078e3cff */
[----:B------:R-:W-:Y:S01]  /*08b0*/  IMAD R223, R4, 0x20, R223 ;  /* 0x0000002004df7824 */ /* 0x000fe200078e02df */
[C---:B------:R-:W-:Y:S01]  /*08c0*/  LOP3.LUT P3, RZ, R7.reuse, 0x2, RZ, 0xc0, !PT ;  /* 0x0000000207ff7812 */ /* 0x040fe2000786c0ff */
[----:B------:R-:W-:Y:S01]  /*08d0*/  IMAD.SHL.U32 R7, R7, 0x40, RZ ;  /* 0x0000004007077824 */ /* 0x000fe200078e00ff */
[----:B------:R-:W-:Y:S01]  /*08e0*/  LOP3.LUT R6, R5, 0xfffffff8, RZ, 0xc0, !PT ;  /* 0xfffffff805067812 */ /* 0x000fe200078ec0ff */
[----:B------:R-:W-:Y:S01]  /*08f0*/  IMAD.U32 R189, R189, 0x20, R0 ;  /* 0x00000020bdbd7824 */ /* 0x000fe200078e0000 */
[----:B------:R-:W-:Y:S01]  /*0900*/  LOP3.LUT P5, RZ, R11, 0x2, RZ, 0xc0, !PT ;  /* 0x000000020bff7812 */ /* 0x000fe200078ac0ff */
[----:B------:R-:W-:Y:S01]  /*0910*/  IMAD.SHL.U32 R0, R193, 0x8, RZ ;  /* 0x00000008c1007824 */ /* 0x000fe200078e00ff */
[----:B------:R-:W-:Y:S01]  /*0920*/  LOP3.LUT R7, R7, 0xc0, RZ, 0xc0, !PT ;  /* 0x000000c007077812 */ /* 0x000fe200078ec0ff */
[----:B------:R-:W-:Y:S01]  /*0930*/  IMAD.IADD R6, R13, 0x1, -R6 ;  /* 0x000000010d067824 */ /* 0x000fe200078e0a06 */
[C---:B------:R-:W-:Y:S01]  /*0940*/  LOP3.LUT P4, RZ, R11.reuse, 0x4, RZ, 0xc0, !PT ;  /* 0x000000040bff7812 */ /* 0x040fe2000788c0ff */
[----:B------:R-:W-:Y:S01]  /*0950*/  IMAD.SHL.U32 R9, R8, 0x10, RZ ;  /* 0x0000001008097824 */ /* 0x000fe200078e00ff */
[----:B------:R-:W-:Y:S01]  /*0960*/  LOP3.LUT R0, R0, 0x8, RZ, 0xc0, !PT ;  /* 0x0000000800007812 */ /* 0x000fe200078ec0ff */
[----:B------:R-:W-:Y:S01]  /*0970*/  IMAD.SHL.U32 R11, R11, 0x40, RZ ;  /* 0x000000400b0b7824 */ /* 0x000fe200078e00ff */
[----:B------:R-:W-:Y:S01]  /*0980*/  SHF.R.U32.HI R4, RZ, 0x3, R7 ;  /* 0x00000003ff047819 */ /* 0x000fe20000011607 */
[----:B------:R-:W-:Y:S01]  /*0990*/  @!UP5 UIMAD UR10, UR53, UR18, UR54 ;  /* 0x00000012350ad2a4 */ /* 0x000fe2000f8e0236 */
[C---:B------:R-:W-:Y:S01]  /*09a0*/  R2P PR, R6.reuse, 0x6 ;  /* 0x0000000606007804 */ /* 0x040fe20000000000 */
[----:B------:R-:W-:Y:S01]  /*09b0*/  IMAD.SHL.U32 R6, R6, 0x40, RZ ;  /* 0x0000004006067824 */ /* 0x000fe200078e00ff */
[----:B------:R-:W-:Y:S01]  /*09c0*/  LOP3.LUT R190, R0, 0x10, R9, 0xf8, !PT ;  /* 0x0000001000be7812 */ /* 0x000fe200078ef809 */
[----:B------:R-:W-:Y:S01]  /*09d0*/  USHF.L.U32 UR5, UR59, 0x7, URZ ;  /* 0x000000073b057899 */ /* 0x000fe2000800063f */
[----:B------:R-:W-:Y:S01]  /*09e0*/  LOP3.LUT R4, R4, R7, R0, 0x1e, !PT ;  /* 0x0000000704047212 */ /* 0x000fe200078e1e00 */
[----:B------:R-:W-:Y:S01]  /*09f0*/  ULDC UR16, c[0x0][0x214] ;  /* 0x0000850000107ab9 */ /* 0x000fe20000000800 */
[----:B------:R-:W-:Y:S01]  /*0a00*/  SEL R0, R188, 0xffffffe0, !P0 ;  /* 0xffffffe0bc007807 */ /* 0x000fe20004000000 */
[----:B------:R-:W-:Y:S01]  /*0a10*/  IMAD.U32 R196, RZ, RZ, UR11 ;  /* 0x0000000bffc47e24 */ /* 0x000fe2000f8e00ff */
[C---:B------:R-:W-:Y:S01]  /*0a20*/  LOP3.LUT P0, RZ, R2.reuse, 0x2, RZ, 0xc0, !PT ;  /* 0x0000000202ff7812 */ /* 0x040fe2000780c0ff */
[----:B------:R-:W-:Y:S01]  /*0a30*/  IMAD.SHL.U32 R2, R2, 0x40, RZ ;  /* 0x0000004002027824 */ /* 0x000fe200078e00ff */
[----:B------:R-:W-:Y:S01]  /*0a40*/  LOP3.LUT R11, R11, 0x1c0, RZ, 0xc0, !PT ;  /* 0x000001c00b0b7812 */ /* 0x000fe200078ec0ff */
[----:B------:R-:W-:Y:S01]  /*0a50*/  IMAD.IADD R223, R4, 0x1, R223 ;  /* 0x0000000104df7824 */ /* 0x000fe200078e02df */
[----:B------:R-:W-:Y:S01]  /*0a60*/  LOP3.LUT R6, R6, 0x1c0, RZ, 0xc0, !PT ;  /* 0x000001c006067812 */ /* 0x000fe200078ec0ff */
[----:B------:R-:W-:Y:S01]  /*0a70*/  IMAD.U32 R203, RZ, RZ, UR6 ;  /* 0x00000006ffcb7e24 */ /* 0x000fe2000f8e00ff */
[----:B------:R-:W-:Y:S01]  /*0a80*/  SHF.R.S32.HI R5, RZ, 0x3, R5 ;  /* 0x00000003ff057819 */ /* 0x000fe20000011405 */
[----:B------:R-:W-:Y:S01]  /*0a90*/  IMAD.U32 R201, RZ, RZ, UR7 ;  /* 0x00000007ffc97e24 */ /* 0x000fe2000f8e00ff */
[----:B------:R-:W-:Y:S01]  /*0aa0*/  LOP3.LUT R2, R2, 0xc0, RZ, 0xc0, !PT ;  /* 0x000000c002027812 */ /* 0x000fe200078ec0ff */
[----:B------:R-:W-:Y:S01]  /*0ab0*/  @UP5 UIMAD UR11, UR53, UR16, URZ ;  /* 0x00000010350b52a4 */ /* 0x000fe2000f8e023f */
[----:B------:R-:W-:Y:S01]  /*0ac0*/  LEA.HI R11, R11, R11, RZ, 0x1d ;  /* 0x0000000b0b0b7211 */ /* 0x000fe200078fe8ff */
[----:B------:R-:W-:Y:S01]  /*0ad0*/  IMAD R3, R5, 0x8, R14 ;  /* 0x0000000805037824 */ /* 0x000fe200078e020e */
[----:B------:R-:W-:Y:S01]  /*0ae0*/  LOP3.LUT R191, R191, 0x8, RZ, 0xc0, !PT ;  /* 0x00000008bfbf7812 */ /* 0x000fe200078ec0ff */
[----:B------:R-:W-:Y:S01]  /*0af0*/  IMAD R5, R5, 0x200, R12 ;  /* 0x0000020005057824 */ /* 0x000fe200078e020c */
[----:B------:R-:W-:Y:S01]  /*0b00*/  SHF.R.U32.HI R186, RZ, 0x3, R6 ;  /* 0x00000003ffba7819 */ /* 0x000fe20000011606 */
[----:B------:R-:W-:Y:S01]  /*0b10*/  IMAD.SHL.U32 R3, R3, 0x20, RZ ;  /* 0x0000002003037824 */ /* 0x000fe200078e00ff */
[----:B------:R-:W-:Y:S01]  /*0b20*/  SHF.R.U32.HI R7, RZ, 0x3, R2 ;  /* 0x00000003ff077819 */ /* 0x000fe20000011602 */
[----:B------:R-:W-:Y:S01]  /*0b30*/  @!UP5 UIMAD UR10, UR10, UR16, URZ ;  /* 0x000000100a0ad2a4 */ /* 0x000fe2000f8e023f */
[----:B------:R-:W-:Y:S01]  /*0b40*/  IADD3 R212, R11, R212, R12 ;  /* 0x000000d40bd47210 */ /* 0x000fe20007ffe00c */
[----:B------:R-:W-:Y:S01]  /*0b50*/  USHF.R.S32.HI UR7, URZ, 0x1f, UR5 ;  /* 0x0000001f3f077899 */ /* 0x000fe20008011405 */
[----:B------:R-:W-:Y:S01]  /*0b60*/  LOP3.LUT R186, R186, R6, R191, 0x1e, !PT ;  /* 0x00000006baba7212 */ /* 0x000fe200078e1ebf */
[----:B------:R-:W-:Y:S01]  /*0b70*/  USHF.R.S32.HI UR6, URZ, 0x1f, UR6 ;  /* 0x0000001f3f067899 */ /* 0x000fe20008011406 */
[----:B------:R-:W-:Y:S01]  /*0b80*/  LOP3.LUT R190, R7, R190, R2, 0x1e, !PT ;  /* 0x000000be07be7212 */ /* 0x000fe200078e1e02 */
[----:B------:R-:W-:Y:S01]  /*0b90*/  IMAD.SHL.U32 R212, R212, 0x2, RZ ;  /* 0x00000002d4d47824 */ /* 0x000fe200078e00ff */
[----:B------:R-:W-:Y:S01]  /*0ba0*/  SHF.R.U32.HI R187, RZ, 0x3, R187 ;  /* 0x00000003ffbb7819 */ /* 0x000fe200000116bb */
[----:B------:R-:W-:Y:S01]  /*0bb0*/  IMAD.IADD R186, R5, 0x1, R186 ;  /* 0x0000000105ba7824 */ /* 0x000fe200078e02ba */
[----:B------:R-:W-:Y:S01]  /*0bc0*/  LOP3.LUT R191, R7, R2, R191, 0x1e, !PT ;  /* 0x0000000207bf7212 */ /* 0x000fe200078e1ebf */
[----:B------:R-:W-:Y:S01]  /*0bd0*/  IMAD R2, R194, 0x200, R3 ;  /* 0x00000200c2027824 */ /* 0x000fe200078e0203 */
[----:B------:R-:W-:Y:S01]  /*0be0*/  SEL R221, R221, 0x10, !P6 ;  /* 0x00000010dddd7807 */ /* 0x000fe20007000000 */
[----:B------:R-:W-:Y:S01]  /*0bf0*/  IMAD.IADD R190, R3, 0x1, R190 ;  /* 0x0000000103be7824 */ /* 0x000fe200078e02be */
[----:B------:R-:W-:Y:S01]  /*0c00*/  IADD3 R216, R212, 0x40, RZ ;  /* 0x00000040d4d87810 */ /* 0x000fe20007ffe0ff */
[----:B------:R-:W-:Y:S01]  /*0c10*/  IMAD.MOV.U32 R3, RZ, RZ, 0x40 ;  /* 0x00000040ff037424 */ /* 0x000fe200078e00ff */
[----:B------:R-:W-:Y:S01]  /*0c20*/  LEA R186, R186, 0xa000, 0x1 ;  /* 0x0000a000baba7811 */ /* 0x000fe200078e08ff */
[----:B------:R-:W-:Y:S01]  /*0c30*/  IMAD.SHL.U32 R189, R189, 0x2, RZ ;  /* 0x00000002bdbd7824 */ /* 0x000fe200078e00ff */
[----:B------:R-:W-:Y:S01]  /*0c40*/  LOP3.LUT R187, R10, R187, RZ, 0x3c, !PT ;  /* 0x000000bb0abb7212 */ /* 0x000fe200078e3cff */
[C---:B------:R-:W-:Y:S01]  /*0c50*/  IMAD.IADD R218, R212.reuse, 0x1, R221 ;  /* 0x00000001d4da7824 */ /* 0x040fe200078e02dd */
[----:B------:R-:W-:Y:S01]  /*0c60*/  @P4 IADD3 R216, R212, -0x40, RZ ;  /* 0xffffffc0d4d84810 */ /* 0x000fe20007ffe0ff */
[----:B------:R-:W-:Y:S01]  /*0c70*/  IMAD.IADD R191, R2, 0x1, R191 ;  /* 0x0000000102bf7824 */ /* 0x000fe200078e02bf */
[----:B------:R-:W-:Y:S01]  /*0c80*/  SEL R219, R188, 0xffffffe0, !P5 ;  /* 0xffffffe0bcdb7807 */ /* 0x000fe20006800000 */
[----:B------:R-:W-:Y:S01]  /*0c90*/  IMAD R187, R8, 0x200, R187 ;  /* 0x0000020008bb7824 */ /* 0x000fe200078e02bb */
[----:B------:R-:W-:Y:S01]  /*0ca0*/  SEL R3, R3, 0xffffffc0, !P2 ;  /* 0xffffffc003037807 */ /* 0x000fe20005000000 */
[----:B------:R-:W-:Y:S01]  /*0cb0*/  IMAD.IADD R221, R221, 0x1, R216 ;  /* 0x00000001dddd7824 */ /* 0x000fe200078e02d8 */
[----:B------:R-:W-:Y:S01]  /*0cc0*/  IADD3 R185, R186, 0x20, RZ ;  /* 0x00000020bab97810 */ /* 0x000fe20007ffe0ff */
[--C-:B------:R-:W-:Y:S01]  /*0cd0*/  IMAD.IADD R217, R212, 0x1, R219.reuse ;  /* 0x00000001d4d97824 */ /* 0x100fe200078e02db */
        /* <DEDUP_REMOVED lines=9> */
[----:B------:R-:W-:Y:S01]  /*0d70*/  IMAD.U32 R208, RZ, RZ, UR20 ;  /* 0x00000014ffd07e24 */ /* 0x000fe2000f8e00ff */
[C---:B------:R-:W-:Y:S01]  /*0d80*/  IADD3 R180, R185.reuse, 0x2000, RZ ;  /* 0x00002000b9b47810 */ /* 0x040fe20007ffe0ff */
[----:B------:R-:W-:Y:S01]  /*0d90*/  IMAD.U32 R210, RZ, RZ, UR12 ;  /* 0x0000000cffd27e24 */ /* 0x000fe2000f8e00ff */
[C---:B------:R-:W-:Y:S01]  /*0da0*/  IADD3 R2, R185.reuse, 0x4000, RZ ;  /* 0x00004000b9027810 */ /* 0x040fe20007ffe0ff */
[----:B------:R-:W-:Y:S01]  /*0db0*/  IMAD.U32 R211, RZ, RZ, UR13 ;  /* 0x0000000dffd37e24 */ /* 0x000fe2000f8e00ff */
[----:B------:R-:W-:Y:S01]  /*0dc0*/  IADD3 R0, R185, 0x6000, RZ ;  /* 0x00006000b9007810 */ /* 0x000fe20007ffe0ff */
[----:B------:R-:W-:Y:S01]  /*0dd0*/  IMAD.U32 R207, RZ, RZ, UR11 ;  /* 0x0000000bffcf7e24 */ /* 0x000fe2000f8e00ff */
[----:B------:R-:W-:Y:S01]  /*0de0*/  ULDC.64 UR8, c[0x0][0x118] ;  /* 0x0000460000087ab9 */ /* 0x000fe20000000a00 */
[----:B------:R-:W-:Y:S01]  /*0df0*/  IMAD.U32 R204, RZ, RZ, UR5 ;  /* 0x00000005ffcc7e24 */ /* 0x000fe2000f8e00ff */
[----:B------:R-:W-:Y:S01]  /*0e00*/  ULDC UR58, c[0x0][0x2e8] ;  /* 0x0000ba00003a7ab9 */ /* 0x000fe20000000800 */
[----:B------:R-:W-:Y:S01]  /*0e10*/  IMAD.U32 R215, RZ, RZ, UR10 ;  /* 0x0000000affd77e24 */ /* 0x000fe2000f8e00ff */
[----:B------:R-:W-:Y:S01]  /*0e20*/  ULDC.U8 UR4, c[0x0][0x2d8] ;  /* 0x0000b60000047ab9 */ /* 0x000fe20000000000 */
[----:B------:R-:W-:Y:S01]  /*0e30*/  IMAD.U32 R214, RZ, RZ, UR7 ;  /* 0x00000007ffd67e24 */ /* 0x000fe2000f8e00ff */
[----:B------:R-:W-:Y:S01]  /*0e40*/  UIMAD.WIDE.U32 UR60, UR56, UR12, URZ ;  /* 0x0000000c383c72a5 */ /* 0x000fe2000f8e003f */
[----:B------:R-:W-:Y:S01]  /*0e50*/  IMAD.U32 R213, RZ, RZ, UR6 ;  /* 0x00000006ffd57e24 */ /* 0x000fe2000f8e00ff */
[----:B------:R-:W-:Y:S01]  /*0e60*/  USHF.L.U32 UR48, UR59, 0x3, URZ ;  /* 0x000000033b307899 */ /* 0x000fe2000800063f */
[----:B------:R-:W-:Y:S01]  /*0e70*/  IMAD.SHL.U32 R187, R187, 0x2, RZ ;  /* 0x00000002bbbb7824 */ /* 0x000fe200078e00ff */
[----:B------:R-:W-:Y:S01]  /*0e80*/  USHF.L.U32 UR47, UR59, 0x4, URZ ;  /* 0x000000043b2f7899 */ /* 0x000fe2000800063f */
[----:B------:R-:W-:Y:S01]  /*0e90*/  IMAD.IADD R219, R219, 0x1, R221 ;  /* 0x00000001dbdb7824 */ /* 0x000fe200078e02dd */
[----:B------:R-:W-:Y:S01]  /*0ea0*/  UIMAD UR46, UR59, 0x18, URZ ;  /* 0x000000183b2e78a4 */ /* 0x000fe2000f8e023f */
[----:B------:R-:W-:Y:S01]  /*0eb0*/  IMAD.IADD R3, R3, 0x1, R185 ;  /* 0x0000000103037824 */ /* 0x000fe200078e02b9 */
[----:B------:R-:W-:-:S02]  /*0ec0*/  USHF.L.U32 UR45, UR59, 0x5, URZ ;  /* 0x000000053b2d7899 */ /* 0x000fc4000800063f */
[----:B------:R-:W-:Y:S02]  /*0ed0*/  UIMAD UR44, UR59, 0x28, URZ ;  /* 0x000000283b2c78a4 */ /* 0x000fe4000f8e023f */
[----:B------:R-:W-:Y:S02]  /*0ee0*/  UIMAD UR43, UR59, 0x30, URZ ;  /* 0x000000303b2b78a4 */ /* 0x000fe4000f8e023f */
[----:B------:R-:W-:Y:S02]  /*0ef0*/  UIMAD UR42, UR59, 0x38, URZ ;  /* 0x000000383b2a78a4 */ /* 0x000fe4000f8e023f */
[----:B------:R-:W-:Y:S02]  /*0f00*/  USHF.L.U32 UR41, UR59, 0x6, URZ ;  /* 0x000000063b297899 */ /* 0x000fe4000800063f */
[----:B------:R-:W-:Y:S02]  /*0f10*/  UIMAD UR40, UR59, 0x48, URZ ;  /* 0x000000483b2878a4 */ /* 0x000fe4000f8e023f */
[----:B------:R-:W-:-:S02]  /*0f20*/  UIMAD UR39, UR59, 0x50, URZ ;  /* 0x000000503b2778a4 */ /* 0x000fc4000f8e023f */
[----:B------:R-:W-:Y:S02]  /*0f30*/  UIMAD UR38, UR59, 0x58, URZ ;  /* 0x000000583b2678a4 */ /* 0x000fe4000f8e023f */
[----:B------:R-:W-:Y:S02]  /*0f40*/  UIMAD UR37, UR59, 0x60, URZ ;  /* 0x000000603b2578a4 */ /* 0x000fe4000f8e023f */
[----:B------:R-:W-:Y:S02]  /*0f50*/  UIMAD UR36, UR59, 0x68, URZ ;  /* 0x000000683b2478a4 */ /* 0x000fe4000f8e023f */
[----:B------:R-:W-:Y:S02]  /*0f60*/  UIMAD UR35, UR59, 0x70, URZ ;  /* 0x000000703b2378a4 */ /* 0x000fe4000f8e023f */
[----:B------:R-:W-:Y:S02]  /*0f70*/  UIMAD UR34, UR59, 0x78, URZ ;  /* 0x000000783b2278a4 */ /* 0x000fe4000f8e023f */
[----:B------:R-:W-:-:S02]  /*0f80*/  UIADD3 UR33, -UR5, URZ, URZ ;  /* 0x0000003f05217290 */ /* 0x000fc4000fffe13f */
[----:B------:R-:W-:Y:S02]  /*0f90*/  UMOV UR55, 0xffffe000 ;  /* 0xffffe00000377882 */ /* 0x000fe40000000000 */
.L_x_1188:
        /* <DEDUP_REMOVED lines=9> */
[----:B--2---:R-:W-:Y:S01]  /*1030*/  IMAD.U32 R12, RZ, RZ, UR6 ;  /* 0x00000006ff0c7e24 */ /* 0x004fe2000f8e00ff */
[----:B------:R-:W-:Y:S02]  /*1040*/  ULDC.U8 UR6, c[0x0][0x312] ;  /* 0x0000c48000067ab9 */ /* 0x000fe40000000000 */
[----:B------:R-:W-:Y:S01]  /*1050*/  UISETP.NE.AND UP4, UPT, UR6, URZ, UPT ;  /* 0x0000003f0600728c */ /* 0x000fe2000bf85270 */
[----:B------:R-:W-:Y:S02]  /*1060*/  IMAD.U32 R13, RZ, RZ, UR7 ;  /* 0x00000007ff0d7e24 */ /* 0x000fe4000f8e00ff */
[----:B------:R-:W-:Y:S02]  /*1070*/  ULDC.64 UR6, c[0x0][0x240] ;  /* 0x0000900000067ab9 */ /* 0x000fe40000000a00 */
[----:B------:R-:W-:Y:S01]  /*1080*/  UISETP.NE.U32.AND UP1, UPT, URZ, UR6, UPT ;  /* 0x000000063f00728c */ /* 0x000fe2000bf25070 */
[----:B-1----:R-:W2:Y:S01]  /*1090*/  @P0 LDG.E R5, [R12.64] ;  /* 0x000000080c050981 */ /* 0x002ea2000c1e1900 */
[----:B------:R-:W-:-:S02]  /*10a0*/  UIADD3 UR6, UP0, UR13, UR6, URZ ;  /* 0x000000060d067290 */ /* 0x000fc4000ff1e03f */
[----:B------:R-:W-:Y:S02]  /*10b0*/  UISETP.NE.AND.EX UP1, UPT, URZ, UR7, UPT, UP1 ;  /* 0x000000073f00728c */ /* 0x000fe4000bf25310 */
[----:B------:R-:W-:Y:S02]  /*10c0*/  UIADD3.X UR10, UR5, UR7, URZ, UP0, !UPT ;  /* 0x00000007050a7290 */ /* 0x000fe400087fe43f */
[----:B---34-:R-:W-:Y:S01]  /*10d0*/  IMAD.U32 R10, RZ, RZ, UR6 ;  /* 0x00000006ff0a7e24 */ /* 0x018fe2000f8e00ff */
        /* <DEDUP_REMOVED lines=9> */
[----:B------:R-:W3:Y:S01]  /*1170*/  @P2 LDG.E R7, [R10.64] ;  /* 0x000000080a072981 */ /* 0x000ee2000c1e1900 */
[----:B------:R-:W-:-:S03]  /*1180*/  MOV R9, UR7 ;  /* 0x0000000700097c02 */ /* 0x000fc60008000f00 */
[----:B------:R-:W4:Y:S07]  /*1190*/  @P2 LDG.E R4, [R10.64+0x4] ;  /* 0x000004080a042981 */ /* 0x000f2e000c1e1900 */
        /* <DEDUP_REMOVED lines=21> */
.L_x_1158:
        /* <DEDUP_REMOVED lines=67> */
.L_x_1160:
        /* <DEDUP_REMOVED lines=18> */
.L_x_1161:
[----:B------:R-:W-:Y:S01]  /*1840*/  IABS R6, c[0x0][0x1c8] ;  /* 0x0000720000067a13 */ /* 0x000fe20000000000 */
[----:B------:R-:W1:Y:S01]  /*1850*/  R2UR UR22, R199 ;  /* 0x00000000c71673c2 */ /* 0x000e6200000e0000 */
[----:B------:R-:W-:Y:S01]  /*1860*/  ULDC.64 UR18, c[0x0][0x370] ;  /* 0x0000dc0000127ab9 */ /* 0x000fe20000000a00 */
[----:B------:R-:W-:Y:S01]  /*1870*/  ISETP.NE.AND P2, PT, RZ, c[0x0][0x1c8], PT ;  /* 0x00007200ff007a0c */ /* 0x000fe20003f45270 */
[----:B------:R-:W2:Y:S01]  /*1880*/  I2F.RP R7, R6 ;  /* 0x0000000600077306 */ /* 0x000ea20000209400 */
[----:B------:R-:W-:Y:S02]  /*1890*/  @UP3 UIMAD.WIDE.U32 UR16, UR6, UR18, URZ ;  /* 0x00000012061032a5 */ /* 0x000fe4000f8e003f */
[----:B------:R-:W-:Y:S02]  /*18a0*/  ULDC UR15, c[0x0][0x224] ;  /* 0x00008900000f7ab9 */ /* 0x000fe40000000800 */
[----:B------:R-:W3:Y:S01]  /*18b0*/  R2UR UR13, R198 ;  /* 0x00000000c60d73c2 */ /* 0x000ee200000e0000 */
[----:B------:R-:W-:-:S02]  /*18c0*/  @UP3 UIMAD UR24, UR6, UR19, UR17 ;  /* 0x00000013061832a4 */ /* 0x000fc4000f8e0211 */
[----:B------:R-:W-:Y:S02]  /*18d0*/  @UP3 UMOV UR23, UR16 ;  /* 0x0000001000173c82 */ /* 0x000fe40008000000 */
[----:B------:R-:W-:Y:S02]  /*18e0*/  ULDC.64 UR16, c[0x0][0x368] ;  /* 0x0000da0000107ab9 */ /* 0x000fe40000000a00 */
[----:B------:R-:W-:Y:S01]  /*18f0*/  @!UP3 UIMAD UR11, UR51, UR16, URZ ;  /* 0x00000010330bb2a4 */ /* 0x000fe2000f8e023f */
[----:B------:R-:W4:Y:S01]  /*1900*/  R2UR UR32, R207 ;  /* 0x00000000cf2073c2 */ /* 0x000f2200000e0000 */
[----:B------:R-:W-:Y:S01]  /*1910*/  UIMAD.WIDE.U32 UR20, UR53, UR15, URZ ;  /* 0x0000000f351472a5 */ /* 0x000fe2000f8e003f */
[----:B--2---:R-:W2:Y:S01]  /*1920*/  MUFU.RCP R8, R7 ;  /* 0x0000000700087308 */ /* 0x004ea20000001000 */
[----:B------:R-:W-:Y:S02]  /*1930*/  @!UP3 UIMAD UR11, UR53, UR17, UR11 ;  /* 0x00000011350bb2a4 */ /* 0x000fe4000f8e020b */
[----:B------:R-:W-:-:S02]  /*1940*/  @!UP3 UIMAD.WIDE.U32 UR16, UR53, UR16, URZ ;  /* 0x000000103510b2a5 */ /* 0x000fc4000f8e003f */
[----:B------:R-:W-:Y:S02]  /*1950*/  ULDC.64 UR18, c[0x0][0x3d8] ;  /* 0x0000f60000127ab9 */ /* 0x000fe40000000a00 */
[----:B------:R-:W-:Y:S02]  /*1960*/  @!UP3 UIADD3 UR24, UR17, UR11, URZ ;  /* 0x0000000b1118b290 */ /* 0x000fe4000fffe03f */
[----:B-1----:R-:W-:Y:S01]  /*1970*/  UIMAD UR11, UR51, UR15, UR22 ;  /* 0x0000000f330b72a4 */ /* 0x002fe2000f8e0216 */
[----:B------:R-:W1:Y:S01]  /*1980*/  R2UR UR20, R209 ;  /* 0x00000000d11473c2 */ /* 0x000e6200000e0000 */
[----:B------:R-:W-:Y:S02]  /*1990*/  @!UP3 UMOV UR23, UR16 ;  /* 0x000000100017bc82 */ /* 0x000fe40008000000 */
[----:B------:R-:W-:Y:S02]  /*19a0*/  UIADD3 UR11, UR21, UR11, URZ ;  /* 0x0000000b150b7290 */ /* 0x000fe4000fffe03f */
[----:B------:R-:W-:Y:S01]  /*19b0*/  UIMAD.WIDE.U32 UR16, UR56, UR6, URZ ;  /* 0x00000006381072a5 */ /* 0x000fe2000f8e003f */
[----:B--2---:R-:W-:Y:S01]  /*19c0*/  IADD3 R8, R8, 0xffffffe, RZ ;  /* 0x0ffffffe08087810 */ /* 0x004fe20007ffe0ff */
[----:B---3--:R-:W-:Y:S01]  /*19d0*/  UIMAD UR11, UR56, UR11, UR13 ;  /* 0x0000000b380b72a4 */ /* 0x008fe2000f8e020d */
[----:B------:R-:W2:Y:S01]  /*19e0*/  S2UR UR13, SR_CTAID.X ;  /* 0x00000000000d79c3 */ /* 0x000ea20000002500 */
[----:B------:R-:W-:Y:S01]  /*19f0*/  USEL UR22, UR60, UR16, !UP3 ;  /* 0x000000103c167287 */ /* 0x000fe2000d800000 */
[----:B------:R-:W3:Y:S01]  /*1a00*/  F2I.FTZ.U32.TRUNC.NTZ R9, R8 ;  /* 0x0000000800097305 */ /* 0x000ee2000021f000 */
[----:B------:R-:W-:-:S02]  /*1a10*/  UIADD3 UR15, UR61, UR11, URZ ;  /* 0x0000000b3d0f7290 */ /* 0x000fc4000fffe03f */
[----:B------:R-:W-:-:S04]  /*1a20*/  UIMAD UR11, UR57, UR6, URZ ;  /* 0x00000006390b72a4 */ /* 0x000fc8000f8e023f */
[----:B------:R-:W-:Y:S02]  /*1a30*/  @UP3 UIADD3 UR15, UR17, UR11, URZ ;  /* 0x0000000b110f3290 */ /* 0x000fe4000fffe03f */
[----:B------:R-:W-:-:S04]  /*1a40*/  USHF.L.U64.HI UR11, UR53, 0x7, UR51 ;  /* 0x00000007350b7899 */ /* 0x000fc80008010233 */
[----:B------:R-:W-:Y:S01]  /*1a50*/  USEL UR11, UR11, URZ, UP1 ;  /* 0x0000003f0b0b7287 */ /* 0x000fe20008800000 */
[--C-:B---3--:R-:W-:Y:S02]  /*1a60*/  IMAD.MOV R4, RZ, RZ, -R9.reuse ;  /* 0x000000ffff047224 */ /* 0x108fe400078e0a09 */
[----:B------:R-:W-:Y:S02]  /*1a70*/  IMAD.MOV.U32 R8, RZ, RZ, RZ ;  /* 0x000000ffff087224 */ /* 0x000fe400078e00ff */
[----:B------:R-:W-:Y:S01]  /*1a80*/  IMAD R5, R4, R6, RZ ;  /* 0x0000000604057224 */ /* 0x000fe200078e02ff */
[----:B------:R-:W-:Y:S01]  /*1a90*/  IABS R4, UR54 ;  /* 0x0000003600047c13 */ /* 0x000fe20008000000 */
[----:B--2---:R-:W-:Y:S02]  /*1aa0*/  UIMAD.WIDE.U32 UR16, UR13, UR18, URZ ;  /* 0x000000120d1072a5 */ /* 0x004fe4000f8e003f */
[----:B------:R-:W-:Y:S02]  /*1ab0*/  IMAD.HI.U32 R5, R9, R5, R8 ;  /* 0x0000000509057227 */ /* 0x000fe400078e0008 */
[----:B------:R-:W-:-:S02]  /*1ac0*/  UIMAD UR19, UR13, UR19, UR17 ;  /* 0x000000130d1372a4 */ /* 0x000fc4000f8e0211 */
[----:B------:R-:W-:Y:S02]  /*1ad0*/  USHF.L.U32 UR13, UR53, 0x7, URZ ;  /* 0x00000007350d7899 */ /* 0x000fe4000800063f */
[----:B------:R-:W-:Y:S01]  /*1ae0*/  IMAD.HI.U32 R10, R5, R4, RZ ;  /* 0x00000004050a7227 */ /* 0x000fe200078e00ff */
[----:B------:R-:W-:Y:S02]  /*1af0*/  USEL UR21, UR16, URZ, UP6 ;  /* 0x0000003f10157287 */ /* 0x000fe4000b000000 */
[----:B------:R-:W-:Y:S01]  /*1b00*/  USEL UR16, UR13, URZ, UP1 ;  /* 0x0000003f0d107287 */ /* 0x000fe20008800000 */
[----:B------:R-:W-:Y:S01]  /*1b10*/  IMAD.MOV R5, RZ, RZ, -R10 ;  /* 0x000000ffff057224 */ /* 0x000fe200078e0a0a */
[----:B------:R-:W2:Y:S01]  /*1b20*/  R2UR UR17, R215 ;  /* 0x00000000d71173c2 */ /* 0x000ea200000e0000 */
[----:B------:R-:W-:Y:S02]  /*1b30*/  USEL UR19, UR19, URZ, UP6 ;  /* 0x0000003f13137287 */ /* 0x000fe4000b000000 */
[----:B------:R-:W-:Y:S01]  /*1b40*/  IMAD R5, R6, R5, R4 ;  /* 0x0000000506057224 */ /* 0x000fe200078e0204 */
[----:B------:R-:W-:-:S04]  /*1b50*/  UIADD3 UR16, UP1, UR10, UR16, URZ ;  /* 0x000000100a107290 */ /* 0x000fc8000ff3e03f */
[----:B------:R-:W-:Y:S01]  /*1b60*/  ISETP.GT.U32.AND P1, PT, R6, R5, PT ;  /* 0x000000050600720c */ /* 0x000fe20003f24070 */
[----:B------:R-:W-:Y:S02]  /*1b70*/  UIADD3.X UR13, UR25, UR11, URZ, UP1, !UPT ;  /* 0x0000000b190d7290 */ /* 0x000fe40008ffe43f */
[----:B------:R-:W-:-:S04]  /*1b80*/  UIMAD UR11, UR57, UR16, URZ ;  /* 0x00000010390b72a4 */ /* 0x000fc8000f8e023f */
[----:B------:R-:W-:Y:S02]  /*1b90*/  UIMAD UR18, UR56, UR13, UR11 ;  /* 0x0000000d381272a4 */ /* 0x000fe4000f8e020b */
[----:B----4-:R-:W-:-:S04]  /*1ba0*/  @UP5 USEL UR11, UR32, UR6, !UP3 ;  /* 0x00000006200b5287 */ /* 0x010fc8000d800000 */
[----:B------:R-:W-:Y:S01]  /*1bb0*/  @!P1 IMAD.IADD R5, R5, 0x1, -R6 ;  /* 0x0000000105059824 */ /* 0x000fe200078e0a06 */
[----:B------:R-:W-:Y:S02]  /*1bc0*/  @!P1 IADD3 R10, R10, 0x1, RZ ;  /* 0x000000010a0a9810 */ /* 0x000fe40007ffe0ff */
[----:B-1----:R-:W-:Y:S01]  /*1bd0*/  ISETP.LE.AND P1, PT, RZ, UR20, PT ;  /* 0x00000014ff007c0c */ /* 0x002fe2000bf23270 */
[----:B------:R-:W-:Y:S01]  /*1be0*/  ULDC UR20, c[0x0][0x234] ;  /* 0x00008d0000147ab9 */ /* 0x000fe20000000800 */
[----:B------:R-:W-:Y:S01]  /*1bf0*/  ISETP.GE.U32.AND P3, PT, R5, R6, PT ;  /* 0x000000060500720c */ /* 0x000fe20003f66070 */
[----:B------:R-:W-:Y:S02]  /*1c00*/  @UP5 UIMAD UR13, UR54, UR20, UR11 ;  /* 0x00000014360d52a4 */ /* 0x000fe4000f8e020b */
[----:B------:R-:W-:-:S05]  /*1c10*/  USHF.R.S32.HI UR20, URZ, 0x1f, UR7 ;  /* 0x0000001f3f147899 */ /* 0x000fca0008011407 */
[----:B--2---:R-:W-:Y:S02]  /*1c20*/  @!UP5 UMOV UR13, UR17 ;  /* 0x00000011000ddc82 */ /* 0x004fe40008000000 */
[----:B------:R-:W-:-:S03]  /*1c30*/  UIMAD.WIDE.U32 UR16, UR56, UR16, URZ ;  /* 0x00000010381072a5 */ /* 0x000fc6000f8e003f */
[----:B------:R-:W-:Y:S01]  /*1c40*/  @P3 IADD3 R10, R10, 0x1, RZ ;  /* 0x000000010a0a3810 */ /* 0x000fe20007ffe0ff */
[----:B------:R-:W-:-:S04]  /*1c50*/  UIADD3 UR11, UR17, UR18, URZ ;  /* 0x00000012110b7290 */ /* 0x000fc8000fffe03f */
        /* <DEDUP_REMOVED lines=11> */
.L_x_1162:
[----:B------:R1:W2:Y:S01]  /*1d10*/  R2UR UR6, R205 ;  /* 0x00000000cd0673c2 */ /* 0x0002a200000e0000 */
[----:B------:R-:W-:-:S07]  /*1d20*/  DEPBAR.LE SB1, 0x0, {2} ;  /* 0x000090040000791a */ /* 0x000fce0000000000 */
.L_x_1163:
[----:B------:R-:W1:Y:S01]  /*1d30*/  S2R R11, SR_TID.X ;  /* 0x00000000000b7919 */ /* 0x000e620000002100 */
[----:B------:R-:W-:Y:S01]  /*1d40*/  IMAD.U32 R7, RZ, RZ, UR8 ;  /* 0x00000008ff077e24 */ /* 0x000fe2000f8e00ff */
[----:B------:R-:W2:Y:S01]  /*1d50*/  R2UR UR8, R208 ;  /* 0x00000000d00873c2 */ /* 0x000ea200000e0000 */
[----:B------:R-:W-:Y:S01]  /*1d60*/  IMAD.U32 R16, RZ, RZ, UR9 ;  /* 0x00000009ff107e24 */ /* 0x000fe2000f8e00ff */
[----:B------:R-:W-:Y:S01]  /*1d70*/  USHF.L.U32 UR32, UR59, 0x7, URZ ;  /* 0x000000073b207899 */ /* 0x000fe2000800063f */
[----:B------:R-:W-:Y:S01]  /*1d80*/  BSSY B1, `(.L_x_1159) ;  /* 0x0000854000017945 */ /* 0x000fe20003800000 */
[----:B------:R-:W-:-:S04]  /*1d90*/  UIADD3 UR13, UR10, UR13, URZ ;  /* 0x0000000d0a0d7290 */ /* 0x000fc8000fffe03f */
[----:B------:R-:W3:Y:S08]  /*1da0*/  R2UR UR18, R214 ;  /* 0x00000000d61273c2 */ /* 0x000ef000000e0000 */
[----:B------:R-:W3:Y:S01]  /*1db0*/  R2UR UR9, R201 ;  /* 0x00000000c90973c2 */ /* 0x000ee200000e0000 */
[----:B-1----:R-:W-:Y:S01]  /*1dc0*/  SHF.R.S32.HI R12, RZ, 0x1f, R11 ;  /* 0x0000001fff0c7819 */ /* 0x002fe2000001140b */
[----:B--2---:R-:W-:-:S03]  /*1dd0*/  UIADD3 UR16, UP4, UP3, UR16, UR32, UR8 ;  /* 0x0000002010107290 */ /* 0x004fc6000fb9e008 */
[----:B------:R-:W-:Y:S01]  /*1de0*/  LEA.HI R8, R12, R11, RZ, 0x2 ;  /* 0x0000000b0c087211 */ /* 0x000fe200078f10ff */
[----:B------:R-:W-:Y:S02]  /*1df0*/  USHF.R.S32.HI UR32, URZ, 0x1f, UR54 ;  /* 0x0000001f3f207899 */ /* 0x000fe40008011436 */
[----:B------:R-:W-:Y:S01]  /*1e00*/  UIADD3 UR21, UP2, UP1, UR21, UR16, UR22 ;  /* 0x0000001015157290 */ /* 0x000fe2000f95e016 */
[----:B------:R-:W-:Y:S02]  /*1e10*/  SHF.R.S32.HI R5, RZ, 0x2, R8 ;  /* 0x00000002ff057819 */ /* 0x000fe40000011408 */
[----:B------:R-:W-:Y:S01]  /*1e20*/  LOP3.LUT R8, R8, 0xfffffffc, RZ, 0xc0, !PT ;  /* 0xfffffffc08087812 */ /* 0x000fe200078ec0ff */
[----:B------:R-:W-:Y:S01]  /*1e30*/  ULDC.64 UR16, c[0x0][0x1a8] ;  /* 0x00006a0000107ab9 */ /* 0x000fe20000000a00 */
[----:B------:R-:W-:Y:S01]  /*1e40*/  SHF.R.S32.HI R4, RZ, 0x1f, R5 ;  /* 0x0000001fff047819 */ /* 0x000fe20000011405 */
[----:B------:R-:W-:Y:S01]  /*1e50*/  UMOV UR22, 0x4 ;  /* 0x0000000400167882 */ /* 0x000fe20000000000 */
[----:B------:R-:W-:Y:S01]  /*1e60*/  IADD3 R15, P1, R5, UR10, RZ ;  /* 0x0000000a050f7c10 */ /* 0x000fe2000ff3e0ff */
[----:B------:R-:W-:Y:S01]  /*1e70*/  IMAD.IADD R8, R11, 0x1, -R8 ;  /* 0x000000010b087824 */ /* 0x000fe200078e0a08 */
[----:B---3--:R-:W-:-:S03]  /*1e80*/  UIADD3.X UR11, UR11, UR18, UR9, UP4, UP3 ;  /* 0x000000120b0b7290 */ /* 0x008fc6000a7e6409 */
[----:B------:R-:W-:Y:S01]  /*1e90*/  IMAD.SHL.U32 R8, R8, 0x8, RZ ;  /* 0x0000000808087824 */ /* 0x000fe200078e00ff */
[----:B------:R-:W-:Y:S01]  /*1ea0*/  IADD3.X R6, R4, UR25, RZ, P1, !PT ;  /* 0x0000001904067c10 */ /* 0x000fe20008ffe4ff */
[----:B------:R-:W-:Y:S02]  /*1eb0*/  ULDC.64 UR8, c[0x0][0x3c8] ;  /* 0x0000f20000087ab9 */ /* 0x000fe40000000a00 */
[----:B------:R-:W-:Y:S01]  /*1ec0*/  UIADD3.X UR19, UR19, UR11, UR15, UP2, UP1 ;  /* 0x0000000b13137290 */ /* 0x000fe200097e240f */
[----:B------:R-:W-:Y:S01]  /*1ed0*/  SHF.R.S32.HI R9, RZ, 0x1f, R8 ;  /* 0x0000001fff097819 */ /* 0x000fe20000011408 */
[----:B------:R-:W-:Y:S01]  /*1ee0*/  UIMAD UR11, UR32, UR16, URZ ;  /* 0x00000010200b72a4 */ /* 0x000fe2000f8e023f */
[----:B------:R-:W-:-:S03]  /*1ef0*/  IMAD R6, R6, c[0x0][0x190], RZ ;  /* 0x0000640006067a24 */ /* 0x000fc600078e02ff */
[----:B------:R-:W-:Y:S01]  /*1f00*/  UIMAD UR18, UR54, UR17, UR11 ;  /* 0x00000011361272a4 */ /* 0x000fe2000f8e020b */
[C---:B------:R-:W-:Y:S02]  /*1f10*/  IMAD.WIDE.U32 R18, R15.reuse, c[0x0][0x190], R8 ;  /* 0x000064000f127a25 */ /* 0x040fe400078e0008 */
[----:B------:R-:W-:Y:S02]  /*1f20*/  ULDC.64 UR16, c[0x0][0x378] ;  /* 0x0000de0000107ab9 */ /* 0x000fe40000000a00 */
[----:B------:R-:W-:Y:S01]  /*1f30*/  UIMAD UR11, UR32, UR16, URZ ;  /* 0x00000010200b72a4 */ /* 0x000fe2000f8e023f */
[----:B------:R-:W-:Y:S01]  /*1f40*/  IMAD R6, R15, c[0x0][0x194], R6 ;  /* 0x000065000f067a24 */ /* 0x000fe200078e0206 */
[----:B------:R-:W-:Y:S01]  /*1f50*/  IADD3 R14, P1, R18, UR28, RZ ;  /* 0x0000001c120e7c10 */ /* 0x000fe2000ff3e0ff */
[----:B------:R-:W-:Y:S01]  /*1f60*/  ULDC UR32, c[0x0][0x2e8] ;  /* 0x0000ba0000207ab9 */ /* 0x000fe20000000800 */
[----:B------:R-:W-:Y:S01]  /*1f70*/  IMAD.U32 R18, RZ, RZ, UR54 ;  /* 0x00000036ff127e24 */ /* 0x000fe2000f8e00ff */
[----:B------:R-:W-:Y:S01]  /*1f80*/  UIMAD UR15, UR54, UR17, UR11 ;  /* 0x00000011360f72a4 */ /* 0x000fe2000f8e020b */
[----:B------:R-:W-:Y:S01]  /*1f90*/  IADD3.X R15, R19, UR27, R6, P1, !PT ;  /* 0x0000001b130f7c10 */ /* 0x000fe20008ffe406 */
[----:B------:R-:W-:Y:S01]  /*1fa0*/  IMAD.U32 R6, RZ, RZ, UR10 ;  /* 0x0000000aff067e24 */ /* 0x000fe2000f8e00ff */
[----:B------:R-:W-:-:S02]  /*1fb0*/  ULDC.64 UR16, c[0x0][0x370] ;  /* 0x0000dc0000107ab9 */ /* 0x000fc40000000a00 */
[----:B------:R-:W-:-:S04]  /*1fc0*/  UIMAD UR11, UR25, UR16, URZ ;  /* 0x00000010190b72a4 */ /* 0x000fc8000f8e023f */
[----:B------:R-:W-:Y:S02]  /*1fd0*/  UIMAD UR17, UR10, UR17, UR11 ;  /* 0x000000110a1172a4 */ /* 0x000fe4000f8e020b */
[----:B------:R-:W-:Y:S02]  /*1fe0*/  UIADD3 UR11, UR10, UR6, URZ ;  /* 0x000000060a0b7290 */ /* 0x000fe4000fffe03f */
[----:B------:R-:W-:Y:S02]  /*1ff0*/  UIADD3 UR6, -UR5, UR12, UR7 ;  /* 0x0000000c05067290 */ /* 0x000fe4000fffe107 */
[----:B------:R-:W-:Y:S01]  /*2000*/  UIMAD.WIDE UR10, UR11, UR22, UR8 ;  /* 0x000000160b0a72a5 */ /* 0x000fe2000f8e0208 */
[----:B------:R1:W2:Y:S01]  /*2010*/  R2UR UR8, R7 ;  /* 0x00000000070873c2 */ /* 0x0002a200000e0000 */
[----:B------:R-:W-:-:S04]  /*2020*/  UIADD3 UR6, UR6, -UR32, URZ ;  /* 0x8000002006067290 */ /* 0x000fc8000fffe03f */
[----:B------:R-:W-:Y:S02]  /*2030*/  USHF.R.S32.HI UR32, URZ, 0x1f, UR6 ;  /* 0x0000001f3f207899 */ /* 0x000fe40008011406 */
[----:B------:R-:W-:Y:S01]  /*2040*/  UMOV UR28, UR10 ;  /* 0x0000000a001c7c82 */ /* 0x000fe20008000000 */
[----:B------:R3:W4:Y:S01]  /*2050*/  R2UR UR9, R16 ;  /* 0x00000000100973c2 */ /* 0x00072200000e0000 */
[----:B------:R-:W-:Y:S02]  /*2060*/  ULEA.HI UR32, UR32, UR6, URZ, 0x7 ;  /* 0x0000000620207291 */ /* 0x000fe4000f8f383f */
[----:B------:R-:W-:Y:S02]  /*2070*/  UMOV UR27, UR11 ;  /* 0x0000000b001b7c82 */ /* 0x000fe40008000000 */
[----:B------:R-:W-:Y:S02]  /*2080*/  USHF.R.S32.HI UR32, URZ, 0x7, UR32 ;  /* 0x000000073f207899 */ /* 0x000fe40008011420 */
[----:B------:R-:W-:-:S02]  /*2090*/  ULDC.64 UR10, c[0x0][0x200] ;  /* 0x00008000000a7ab9 */ /* 0x000fc40000000a00 */
[----:B------:R-:W-:Y:S02]  /*20a0*/  UISETP.LT.AND UP1, UPT, URZ, UR32, UPT ;  /* 0x000000203f00728c */ /* 0x000fe4000bf21270 */
[----:B------:R-:W-:Y:S02]  /*20b0*/  UIADD3 UR6, UR26, -0x1, URZ ;  /* 0xffffffff1a067890 */ /* 0x000fe4000fffe03f */
[----:B------:R-:W-:Y:S01]  /*20c0*/  USEL UR32, URZ, UR32, !UP1 ;  /* 0x000000203f207287 */ /* 0x000fe2000c800000 */
[----:B-1----:R-:W-:Y:S01]  /*20d0*/  LEA.HI R7, R12, R11, RZ, 0x5 ;  /* 0x0000000b0c077211 */ /* 0x002fe200078f28ff */
[----:B------:R-:W-:Y:S02]  /*20e0*/  UIMAD.WIDE UR10, UR13, UR22, UR10 ;  /* 0x000000160d0a72a5 */ /* 0x000fe4000f8e020a */
[----:B------:R-:W-:Y:S01]  /*20f0*/  UISETP.GT.AND UP1, UPT, UR26, UR32, UPT ;  /* 0x000000201a00728c */ /* 0x000fe2000bf24270 */
[----:B------:R-:W-:Y:S02]  /*2100*/  LOP3.LUT R226, R7, 0xffffffe0, RZ, 0xc0, !PT ;  /* 0xffffffe007e27812 */ /* 0x000fe400078ec0ff */
[----:B------:R-:W-:-:S02]  /*2110*/  SHF.R.S32.HI R239, RZ, 0x5, R7 ;  /* 0x00000005ffef7819 */ /* 0x000fc40000011407 */
[----:B---3--:R-:W-:Y:S01]  /*2120*/  IADD3 R16, P2, R8, UR23, RZ ;  /* 0x0000001708107c10 */ /* 0x008fe2000ff5e0ff */
[----:B------:R-:W-:-:S03]  /*2130*/  IMAD.IADD R226, R11, 0x1, -R226 ;  /* 0x000000010be27824 */ /* 0x000fc600078e0ae2 */
[----:B------:R-:W-:Y:S01]  /*2140*/  IADD3.X R17, R9, UR24, RZ, P2, !PT ;  /* 0x0000001809117c10 */ /* 0x000fe200097fe4ff */
[----:B------:R-:W-:-:S04]  /*2150*/  IMAD R239, R239, UR59, R226 ;  /* 0x0000003befef7c24 */ /* 0x000fc8000f8e02e2 */
[----:B------:R-:W-:Y:S01]  /*2160*/  IMAD.WIDE.U32 R6, R6, c[0x0][0x370], R16 ;  /* 0x0000dc0006067a25 */ /* 0x000fe200078e0010 */
[----:B------:R-:W-:-:S03]  /*2170*/  IADD3 R12, P1, R239, UR21, RZ ;  /* 0x00000015ef0c7c10 */ /* 0x000fc6000ff3e0ff */
[----:B------:R-:W-:Y:S01]  /*2180*/  IMAD.U32 R16, RZ, RZ, UR54 ;  /* 0x00000036ff107e24 */ /* 0x000fe2000f8e00ff */
[----:B------:R-:W-:Y:S02]  /*2190*/  IADD3 R7, R7, UR17, RZ ;  /* 0x0000001107077c10 */ /* 0x000fe4000fffe0ff */
[----:B------:R-:W-:Y:S01]  /*21a0*/  LEA.HI.X.SX32 R239, R239, UR19, 0x1, P1 ;  /* 0x00000013efef7c11 */ /* 0x000fe200088f0eff */
[----:B------:R-:W-:Y:S01]  /*21b0*/  IMAD.WIDE.U32 R16, R16, c[0x0][0x1a8], R14 ;  /* 0x00006a0010107a25 */ /* 0x000fe200078e000e */
[----:B------:R-:W-:-:S03]  /*21c0*/  LEA R238, P1, R12, c[0x0][0x350], 0x2 ;  /* 0x0000d4000cee7a11 */ /* 0x000fc600078210ff */
[----:B------:R-:W-:Y:S01]  /*21d0*/  IMAD.WIDE.U32 R18, R18, c[0x0][0x378], R6 ;  /* 0x0000de0012127a25 */ /* 0x000fe200078e0006 */
[----:B------:R-:W-:Y:S02]  /*21e0*/  LEA.HI.X R239, R12, c[0x0][0x354], R239, 0x2, P1 ;  /* 0x0000d5000cef7a11 */ /* 0x000fe400008f14ef */
[----:B------:R-:W-:Y:S01]  /*21f0*/  PLOP3.LUT P1, PT, PT, PT, UP1, 0x80, 0x0 ;  /* 0x000000000000781c */ /* 0x000fe20003f2f018 */
[----:B------:R-:W-:Y:S01]  /*2200*/  IMAD R14, R4, c[0x0][0x370], RZ ;  /* 0x0000dc00040e7a24 */ /* 0x000fe200078e02ff */
[----:B------:R-:W-:Y:S02]  /*2210*/  IADD3 R19, R19, UR15, RZ ;  /* 0x0000000f13137c10 */ /* 0x000fe4000fffe0ff */
[----:B------:R-:W-:Y:S01]  /*2220*/  IADD3 R6, R17, UR18, RZ ;  /* 0x0000001211067c10 */ /* 0x000fe2000fffe0ff */
[C---:B------:R-:W-:Y:S01]  /*2230*/  IMAD R7, R5.reuse, c[0x0][0x374], R14 ;  /* 0x0000dd0005077a24 */ /* 0x040fe200078e020e */
[----:B------:R-:W-:Y:S01]  /*2240*/  LEA R236, P3, R16, c[0x0][0x160], 0x1 ;  /* 0x0000580010ec7a11 */ /* 0x000fe200078608ff */
[----:B------:R-:W-:-:S03]  /*2250*/  IMAD.WIDE.U32 R14, R5, c[0x0][0x370], R18 ;  /* 0x0000dc00050e7a25 */ /* 0x000fc600078e0012 */
[----:B------:R-:W-:Y:S01]  /*2260*/  LEA.HI.X R237, R16, c[0x0][0x164], R6, 0x1, P3 ;  /* 0x0000590010ed7a11 */ /* 0x000fe200018f0c06 */
[----:B------:R-:W-:Y:S01]  /*2270*/  IMAD.IADD R7, R15, 0x1, R7 ;  /* 0x000000010f077824 */ /* 0x000fe200078e0207 */
[----:B------:R-:W-:-:S04]  /*2280*/  LEA R234, P2, R14, c[0x0][0x330], 0x1 ;  /* 0x0000cc000eea7a11 */ /* 0x000fc800078408ff */
[----:B------:R-:W-:Y:S01]  /*2290*/  LEA.HI.X R235, R14, c[0x0][0x334], R7, 0x1, P2 ;  /* 0x0000cd000eeb7a11 */ /* 0x000fe200010f0c07 */
[----:B--2-4-:R-:W-:Y:S05]  /*22a0*/  @P1 BRA `(.L_x_1164) ;  /* 0x0000073000001947 */ /* 0x014fea0003800000 */
        /* <DEDUP_REMOVED lines=18> */
.L_x_1165:
        /* <DEDUP_REMOVED lines=16> */
.L_x_1166:
[----:B------:R-:W-:Y:S01]  /*24d0*/  ULDC.64 UR12, c[0x0][0x3a0] ;  /* 0x0000e800000c7ab9 */ /* 0x000fe20000000a00 */
[----:B------:R-:W-:Y:S01]  /*24e0*/  IMAD.U32 R7, RZ, RZ, UR7 ;  /* 0x00000007ff077e24 */ /* 0x000fe2000f8e00ff */
[----:B------:R-:W-:Y:S01]  /*24f0*/  UIMAD UR11, UR20, UR12, URZ ;  /* 0x0000000c140b72a4 */ /* 0x000fe2000f8e023f */
[----:B------:R-:W-:Y:S01]  /*2500*/  IMAD.U32 R12, RZ, RZ, UR54 ;  /* 0x00000036ff0c7e24 */ /* 0x000fe2000f8e00ff */
[----:B------:R-:W-:Y:S01]  /*2510*/  UIMAD UR5, UR14, -0x80, UR5 ;  /* 0xffffff800e0578a4 */ /* 0x000fe2000f8e0205 */
[----:B------:R-:W-:Y:S01]  /*2520*/  IMAD.WIDE.U32 R10, R7, c[0x0][0x3a0], R8 ;  /* 0x0000e800070a7a25 */ /* 0x000fe200078e0008 */
[----:B------:R-:W-:Y:S01]  /*2530*/  UIMAD UR11, UR7, UR13, UR11 ;  /* 0x0000000d070b72a4 */ /* 0x000fe2000f8e020b */
[----:B------:R-:W-:Y:S01]  /*2540*/  BSSY B0, `(.L_x_1167) ;  /* 0x0000014000007945 */ /* 0x000fe20003800000 */
[----:B------:R-:W-:Y:S02]  /*2550*/  USHF.R.S32.HI UR15, URZ, 0x1f, UR54 ;  /* 0x0000001f3f0f7899 */ /* 0x000fe40008011436 */
[----:B------:R-:W-:Y:S01]  /*2560*/  IADD3 R10, P0, R10, UR16, RZ ;  /* 0x000000100a0a7c10 */ /* 0x000fe2000ff1e0ff */
[----:B------:R-:W-:Y:S01]  /*2570*/  ULDC.64 UR12, c[0x0][0x3b8] ;  /* 0x0000ee00000c7ab9 */ /* 0x000fe20000000a00 */
[----:B------:R-:W-:Y:S01]  /*2580*/  MOV R6, UR11 ;  /* 0x0000000b00067c02 */ /* 0x000fe20008000f00 */
[----:B------:R-:W-:Y:S01]  /*2590*/  UIMAD UR11, UR15, UR12, URZ ;  /* 0x0000000c0f0b72a4 */ /* 0x000fe2000f8e023f */
[----:B------:R-:W-:-:S02]  /*25a0*/  ISETP.GE.AND P1, PT, R5, UR5, PT ;  /* 0x0000000505007c0c */ /* 0x000fc4000bf26270 */
[----:B------:R-:W-:Y:S01]  /*25b0*/  IADD3.X R11, R11, UR17, R6, P0, !PT ;  /* 0x000000110b0b7c10 */ /* 0x000fe200087fe406 */
[----:B------:R-:W-:-:S04]  /*25c0*/  UIMAD UR11, UR54, UR13, UR11 ;  /* 0x0000000d360b72a4 */ /* 0x000fc8000f8e020b */
[----:B------:R-:W-:-:S05]  /*25d0*/  IMAD.WIDE.U32 R12, R12, c[0x0][0x3b8], R10 ;  /* 0x0000ee000c0c7a25 */ /* 0x000fca00078e000a */
[----:B------:R-:W-:Y:S01]  /*25e0*/  IADD3 R11, R13, UR11, RZ ;  /* 0x0000000b0d0b7c10 */ /* 0x000fe2000fffe0ff */
[----:B------:R-:W-:Y:S05]  /*25f0*/  @P1 BRA `(.L_x_1168) ;  /* 0x0000008000001947 */ /* 0x000fea0003800000 */
[----:B------:R-:W-:Y:S01]  /*2600*/  MOV R10, R12 ;  /* 0x0000000c000a7202 */ /* 0x000fe20000000f00 */
[----:B------:R-:W-:-:S04]  /*2610*/  IMAD R6, R4, c[0x0][0x3a0], RZ ;  /* 0x0000e80004067a24 */ /* 0x000fc800078e02ff */
[----:B------:R-:W-:-:S04]  /*2620*/  IMAD.WIDE.U32 R14, R5, c[0x0][0x3a0], R10 ;  /* 0x0000e800050e7a25 */ /* 0x000fc800078e000a */
[----:B------:R-:W-:Y:S01]  /*2630*/  IMAD R6, R5, c[0x0][0x3a4], R6 ;  /* 0x0000e90005067a24 */ /* 0x000fe200078e0206 */
[----:B------:R-:W-:-:S04]  /*2640*/  LEA R16, P0, R14, c[0x0][0x340], 0x1 ;  /* 0x0000d0000e107a11 */ /* 0x000fc800078008ff */
[----:B------:R-:W-:-:S04]  /*2650*/  IADD3 R6, R15, R6, RZ ;  /* 0x000000060f067210 */ /* 0x000fc80007ffe0ff */
[----:B------:R-:W-:-:S05]  /*2660*/  LEA.HI.X R17, R14, c[0x0][0x344], R6, 0x1, P0 ;  /* 0x0000d1000e117a11 */ /* 0x000fca00000f0c06 */
[----:B------:R1:W-:Y:S02]  /*2670*/  STG.E.128 [R16.64], RZ ;  /* 0x000000ff10007986 */ /* 0x0003e4000c101d08 */
.L_x_1168:
[----:B------:R-:W-:Y:S05]  /*2680*/  BSYNC B0 ;  /* 0x0000000000007941 */ /* 0x000fea0003800000 */
.L_x_1167:
[----:B------:R-:W-:Y:S01]  /*2690*/  IADD3 R6, R5, 0x40, RZ ;  /* 0x0000004005067810 */ /* 0x000fe20007ffe0ff */
[----:B------:R-:W-:Y:S03]  /*26a0*/  BSSY B0, `(.L_x_1169) ;  /* 0x000000d000007945 */ /* 0x000fe60003800000 */
[----:B------:R-:W-:-:S13]  /*26b0*/  ISETP.GE.AND P0, PT, R6, UR5, PT ;  /* 0x0000000506007c0c */ /* 0x000fda000bf06270 */
        /* <DEDUP_REMOVED lines=11> */
.L_x_1170:
[----:B------:R-:W-:Y:S05]  /*2770*/  BSYNC B0 ;  /* 0x0000000000007941 */ /* 0x000fea0003800000 */
.L_x_1169:
        /* <DEDUP_REMOVED lines=25> */
.L_x_1172:
[----:B------:R-:W-:Y:S05]  /*2910*/  BSYNC B0 ;  /* 0x0000000000007941 */ /* 0x000fea0003800000 */
.L_x_1171:
        /* <DEDUP_REMOVED lines=12> */
.L_x_1164:
[----:B------:R-:W-:Y:S01]  /*29e0*/  ULDC.64 UR16, c[0x0][0x1a0] ;  /* 0x0000680000107ab9 */ /* 0x000fe20000000a00 */
[----:B------:R-:W-:Y:S01]  /*29f0*/  IMAD.U32 R6, RZ, RZ, UR7 ;  /* 0x00000007ff067e24 */ /* 0x000fe2000f8e00ff */
[----:B------:R-:W-:Y:S01]  /*2a00*/  UIMAD UR13, UR20, UR16, URZ ;  /* 0x00000010140d72a4 */ /* 0x000fe2000f8e023f */
[----:B------:R-:W-:Y:S01]  /*2a10*/  IADD3 R232, R195, 0x1000, RZ ;  /* 0x00001000c3e87810 */ /* 0x000fe20007ffe0ff */
[----:B------:R-:W-:Y:S01]  /*2a20*/  ULDC.64 UR18, c[0x0][0x198] ;  /* 0x0000660000127ab9 */ /* 0x000fe20000000a00 */
[C-C-:B------:R-:W-:Y:S01]  /*2a30*/  IMAD.WIDE.U32 R14, R6.reuse, c[0x0][0x198], R8.reuse ;  /* 0x00006600060e7a25 */ /* 0x140fe200078e0008 */
[----:B------:R-:W-:Y:S01]  /*2a40*/  UIMAD UR13, UR7, UR17, UR13 ;  /* 0x00000011070d72a4 */ /* 0x000fe2000f8e020d */
[----:B------:R-:W1:Y:S01]  /*2a50*/  R2UR UR21, R203 ;  /* 0x00000000cb1573c2 */ /* 0x000e6200000e0000 */
[----:B------:R-:W-:Y:S01]  /*2a60*/  UIMAD UR18, UR20, UR18, URZ ;  /* 0x00000012141272a4 */ /* 0x000fe2000f8e023f */
[----:B------:R-:W-:Y:S01]  /*2a70*/  IMAD.WIDE.U32 R8, R6, c[0x0][0x1a0], R8 ;  /* 0x0000680006087a25 */ /* 0x000fe200078e0008 */
[----:B------:R-:W-:-:S02]  /*2a80*/  IADD3 R14, P1, R14, UR31, RZ ;  /* 0x0000001f0e0e7c10 */ /* 0x000fc4000ff3e0ff */
[----:B------:R-:W-:Y:S01]  /*2a90*/  UIMAD UR19, UR7, UR19, UR18 ;  /* 0x00000013071372a4 */ /* 0x000fe2000f8e0212 */
[----:B------:R-:W-:Y:S01]  /*2aa0*/  IMAD.U32 R6, RZ, RZ, UR13 ;  /* 0x0000000dff067e24 */ /* 0x000fe2000f8e00ff */
[----:B------:R-:W-:Y:S01]  /*2ab0*/  ULEA.HI UR13, UR6, UR6, URZ, 0x1 ;  /* 0x00000006060d7291 */ /* 0x000fe2000f8f083f */
[----:B------:R-:W-:Y:S01]  /*2ac0*/  IADD3 R16, P0, R8, UR29, RZ ;  /* 0x0000001d08107c10 */ /* 0x000fe2000ff1e0ff */
[----:B------:R-:W2:Y:S02]  /*2ad0*/  R2UR UR15, R213 ;  /* 0x00000000d50f73c2 */ /* 0x000ea400000e0000 */
[----:B------:R-:W-:Y:S01]  /*2ae0*/  ULOP3.LUT UR13, UR13, 0xfffffffe, URZ, 0xc0, !UPT ;  /* 0xfffffffe0d0d7892 */ /* 0x000fe2000f8ec03f */
[----:B------:R-:W-:Y:S01]  /*2af0*/  IMAD.U32 R7, RZ, RZ, UR19 ;  /* 0x00000013ff077e24 */ /* 0x000fe2000f8e00ff */
[----:B------:R-:W-:Y:S02]  /*2b00*/  IADD3.X R17, R9, UR30, R6, P0, !PT ;  /* 0x0000001e09117c10 */ /* 0x000fe400087fe406 */
[----:B------:R-:W-:Y:S01]  /*2b10*/  UIADD3 UR13, UR6, -UR13, URZ ;  /* 0x8000000d060d7290 */ /* 0x000fe2000fffe03f */
[----:B------:R-:W-:-:S02]  /*2b20*/  IADD3 R6, R5, 0x40, RZ ;  /* 0x0000004005067810 */ /* 0x000fc40007ffe0ff */
[----:B------:R-:W-:Y:S01]  /*2b30*/  IADD3.X R15, R15, UR50, R7, P1, !PT ;  /* 0x000000320f0f7c10 */ /* 0x000fe20008ffe407 */
[----:B------:R-:W-:Y:S01]  /*2b40*/  UISETP.NE.AND UP0, UPT, UR13, 0x1, UPT ;  /* 0x000000010d00788c */ /* 0x000fe2000bf05270 */
[----:B------:R-:W-:Y:S01]  /*2b50*/  PLOP3.LUT P0, PT, PT, PT, UP6, 0x80, 0x0 ;  /* 0x000000000000781c */ /* 0x000fe20003f0f068 */
[----:B------:R-:W-:Y:S01]  /*2b60*/  UIMAD UR13, UR14, -0x80, UR5 ;  /* 0xffffff800e0d78a4 */ /* 0x000fe2000f8e0205 */
[----:B------:R-:W-:Y:S01]  /*2b70*/  MOV R9, 0x80 ;  /* 0x0000008000097802 */ /* 0x000fe20000000f00 */
[----:B------:R-:W-:-:S04]  /*2b80*/  IMAD.WIDE.U32 R14, R10, c[0x0][0x1b0], R14 ;  /* 0x00006c000a0e7a25 */ /* 0x000fc800078e000e */
[----:B------:R-:W-:Y:S01]  /*2b90*/  ISETP.GE.AND P2, PT, R5, UR13, PT ;  /* 0x0000000d05007c0c */ /* 0x000fe2000bf46270 */
[C---:B------:R-:W-:Y:S01]  /*2ba0*/  IMAD.WIDE.U32 R20, R9.reuse, c[0x0][0x370], RZ ;  /* 0x0000dc0009147a25 */ /* 0x040fe200078e00ff */
[C---:B------:R-:W-:Y:S01]  /*2bb0*/  ISETP.GE.AND P1, PT, R6.reuse, UR13, PT ;  /* 0x0000000d06007c0c */ /* 0x040fe2000bf26270 */
[----:B------:R-:W-:Y:S02]  /*2bc0*/  UIMAD UR13, UR6, -0x80, UR12 ;  /* 0xffffff80060d78a4 */ /* 0x000fe4000f8e020c */
[C---:B------:R-:W-:Y:S02]  /*2bd0*/  IMAD R7, R9.reuse, c[0x0][0x374], RZ ;  /* 0x0000dd0009077a24 */ /* 0x040fe400078e02ff */
[C---:B------:R-:W-:Y:S02]  /*2be0*/  IMAD.WIDE.U32 R18, R9.reuse, c[0x0][0x190], RZ ;  /* 0x0000640009127a25 */ /* 0x040fe400078e00ff */
[----:B------:R-:W-:Y:S02]  /*2bf0*/  ISETP.GE.AND P3, PT, R6, UR13, PT ;  /* 0x0000000d06007c0c */ /* 0x000fe4000bf66270 */
[----:B------:R-:W-:Y:S01]  /*2c00*/  IMAD R9, R9, c[0x0][0x194], RZ ;  /* 0x0000650009097a24 */ /* 0x000fe200078e02ff */
[----:B------:R-:W-:Y:S01]  /*2c10*/  ISETP.GE.AND P4, PT, R5, UR13, PT ;  /* 0x0000000d05007c0c */ /* 0x000fe2000bf86270 */
[----:B------:R-:W-:Y:S01]  /*2c20*/  @!P2 IMAD R8, R4, c[0x0][0x1a0], RZ ;  /* 0x000068000408aa24 */ /* 0x000fe200078e02ff */
[----:B------:R-:W-:-:S02]  /*2c30*/  IADD3 R6, R192, 0x8, RZ ;  /* 0x00000008c0067810 */ /* 0x000fc40007ffe0ff */
[----:B------:R-:W-:Y:S01]  /*2c40*/  ISETP.GE.AND P6, PT, R192, UR13, PT ;  /* 0x0000000dc0007c0c */ /* 0x000fe2000bfc6270 */
[----:B------:R-:W-:-:S05]  /*2c50*/  @!P2 IMAD R8, R5, c[0x0][0x1a4], R8 ;  /* 0x000069000508aa24 */ /* 0x000fca00078e0208 */
[----:B------:R-:W-:-:S04]  /*2c60*/  @!P3 IADD3 R24, P5, R234, R20, RZ ;  /* 0x00000014ea18b210 */ /* 0x000fc80007fbe0ff */
[----:B------:R-:W-:Y:S01]  /*2c70*/  @!P3 IADD3.X R25, R235, R21, R7, P5, !PT ;  /* 0x00000015eb19b210 */ /* 0x000fe20002ffe407 */
[----:B------:R-:W-:Y:S01]  /*2c80*/  IMAD.SHL.U32 R7, R195, 0x2, RZ ;  /* 0x00000002c3077824 */ /* 0x000fe200078e00ff */
[----:B------:R-:W-:Y:S01]  /*2c90*/  @P0 BAR.SYNC.DEFER_BLOCKING 0x0 ;  /* 0x0000000000000b1d */ /* 0x000fe20000010000 */
[----:B------:R-:W-:Y:S02]  /*2ca0*/  @!P3 IADD3 R22, P5, R236, R18, RZ ;  /* 0x00000012ec16b210 */ /* 0x000fe40007fbe0ff */
[----:B------:R-:W-:Y:S02]  /*2cb0*/  @!P1 IADD3 R18, P0, R5, 0x40, RZ ;  /* 0x0000004005129810 */ /* 0x000fe40007f1e0ff */
[----:B------:R-:W-:Y:S01]  /*2cc0*/  @!P3 IADD3.X R23, R237, R19, R9, P5, !PT ;  /* 0x00000013ed17b210 */ /* 0x000fe20002ffe409 */
[C---:B------:R-:W-:Y:S01]  /*2cd0*/  IMAD R9, R13.reuse, c[0x0][0x1b0], RZ ;  /* 0x00006c000d097a24 */ /* 0x040fe200078e02ff */
[----:B------:R-:W-:Y:S01]  /*2ce0*/  ISETP.GE.AND P5, PT, R6, UR13, PT ;  /* 0x0000000d06007c0c */ /* 0x000fe2000bfa6270 */
[----:B------:R-:W-:-:S02]  /*2cf0*/  IMAD R13, R13, c[0x0][0x1b8], RZ ;  /* 0x00006e000d0d7a24 */ /* 0x000fc400078e02ff */
[----:B------:R-:W-:Y:S02]  /*2d00*/  IMAD R20, R10, c[0x0][0x1b4], R9 ;  /* 0x00006d000a147a24 */ /* 0x000fe400078e0209 */
[----:B------:R-:W-:Y:S01]  /*2d10*/  @!P1 IMAD.X R9, RZ, RZ, R4, P0 ;  /* 0x000000ffff099224 */ /* 0x000fe200000e0604 */
[----:B------:R-:W-:Y:S01]  /*2d20*/  PLOP3.LUT P0, PT, PT, PT, UP0, 0x80, 0x0 ;  /* 0x000000000000781c */ /* 0x000fe20003f0f008 */
[----:B------:R-:W-:Y:S01]  /*2d30*/  IMAD.IADD R21, R15, 0x1, R20 ;  /* 0x000000010f157824 */ /* 0x000fe200078e0214 */
[----:B------:R-:W-:Y:S01]  /*2d40*/  @!P2 MOV R20, R14 ;  /* 0x0000000e0014a202 */ /* 0x000fe20000000f00 */
[----:B------:R-:W-:Y:S01]  /*2d50*/  @!P2 IMAD R6, R4, c[0x0][0x198], RZ ;  /* 0x000066000406aa24 */ /* 0x000fe200078e02ff */
[----:B------:R-:W-:Y:S01]  /*2d60*/  SEL R232, R232, R195, !P0 ;  /* 0x000000c3e8e87207 */ /* 0x000fe20004000000 */
[----:B------:R-:W-:Y:S02]  /*2d70*/  @!P1 IMAD.MOV.U32 R15, RZ, RZ, R21 ;  /* 0x000000ffff0f9224 */ /* 0x000fe400078e0015 */
[----:B------:R-:W-:-:S02]  /*2d80*/  IMAD R13, R10, c[0x0][0x1bc], R13 ;  /* 0x00006f000a0d7a24 */ /* 0x000fc400078e020d */
[----:B------:R-:W-:Y:S01]  /*2d90*/  IMAD.SHL.U32 R232, R232, 0x2, RZ ;  /* 0x00000002e8e87824 */ /* 0x000fe200078e00ff */
[----:B------:R-:W-:Y:S01]  /*2da0*/  @P4 STS [R7+0x4000], RZ ;  /* 0x004000ff07004388 */ /* 0x000fe20000000800 */
[C---:B------:R-:W-:Y:S02]  /*2db0*/  @!P2 IMAD R6, R5.reuse, c[0x0][0x19c], R6 ;  /* 0x000067000506aa24 */ /* 0x040fe400078e0206 */
[----:B------:R-:W-:Y:S01]  /*2dc0*/  @!P2 IMAD.WIDE.U32 R20, R5, c[0x0][0x198], R20 ;  /* 0x000066000514aa25 */ /* 0x000fe200078e0014 */
[----:B------:R-:W-:Y:S03]  /*2dd0*/  @P4 STS [R7+0x4004], RZ ;  /* 0x004004ff07004388 */ /* 0x000fe60000000800 */
[----:B------:R-:W-:Y:S01]  /*2de0*/  IMAD.WIDE.U32 R10, R10, c[0x0][0x1b8], R16 ;  /* 0x00006e000a0a7a25 */ /* 0x000fe200078e0010 */
[----:B------:R-:W-:Y:S01]  /*2df0*/  @P4 STS.64 [R7+0x4008], RZ ;  /* 0x004008ff07004388 */ /* 0x000fe20000000a00 */
[----:B------:R-:W-:-:S02]  /*2e00*/  @!P2 IADD3 R6, R21, R6, RZ ;  /* 0x000000061506a210 */ /* 0x000fc40007ffe0ff */
[----:B------:R-:W-:Y:S01]  /*2e10*/  @!P1 IMAD R9, R9, c[0x0][0x198], RZ ;  /* 0x0000660009099a24 */ /* 0x000fe200078e02ff */
[----:B------:R-:W-:Y:S01]  /*2e20*/  @!PT LDS RZ, [RZ] ;  /* 0x00000000fffff984 */ /* 0x000fe20000000800 */
[----:B------:R-:W-:Y:S01]  /*2e30*/  @!PT LDS RZ, [RZ] ;  /* 0x00000000fffff984 */ /* 0x000fe20000000800 */
[----:B------:R-:W-:Y:S01]  /*2e40*/  @!PT LDS RZ, [RZ] ;  /* 0x00000000fffff984 */ /* 0x000fe20000000800 */
[----:B------:R3:W-:Y:S01]  /*2e50*/  @!P4 LDGSTS.E.BYPASS.LTC128B.128 [R7+0x4000], [R234.64] ;  /* 0x04000000ea07cfae */ /* 0x0007e2000b901d48 */
[----:B------:R-:W-:Y:S02]  /*2e60*/  IMAD.IADD R11, R11, 0x1, R13 ;  /* 0x000000010b0b7824 */ /* 0x000fe400078e020d */
[C---:B------:R-:W-:Y:S01]  /*2e70*/  @!P1 IMAD R9, R18.reuse, c[0x0][0x19c], R9 ;  /* 0x0000670012099a24 */ /* 0x040fe200078e0209 */
[----:B------:R-:W-:Y:S01]  /*2e80*/  @P3 STS.128 [R7+0x5000], RZ ;  /* 0x005000ff07003388 */ /* 0x000fe20000000c00 */
[----:B------:R-:W-:-:S03]  /*2e90*/  @!P1 IMAD.WIDE.U32 R18, R18, c[0x0][0x198], R14 ;  /* 0x0000660012129a25 */ /* 0x000fc600078e000e */
[----:B------:R-:W-:Y:S01]  /*2ea0*/  @!PT LDS RZ, [RZ] ;  /* 0x00000000fffff984 */ /* 0x000fe20000000800 */
[----:B------:R-:W-:Y:S01]  /*2eb0*/  @!PT LDS RZ, [RZ] ;  /* 0x00000000fffff984 */ /* 0x000fe20000000800 */
[----:B------:R-:W-:Y:S01]  /*2ec0*/  @!PT LDS RZ, [RZ] ;  /* 0x00000000fffff984 */ /* 0x000fe20000000800 */
[----:B------:R3:W-:Y:S01]  /*2ed0*/  @!P3 LDGSTS.E.BYPASS.LTC128B.128 [R7+0x5000], [R24.64] ;  /* 0x050000001807bfae */ /* 0x0007e2000b901d48 */
[----:B------:R-:W-:-:S03]  /*2ee0*/  @!P2 IMAD.WIDE.U32 R12, R5, c[0x0][0x1a0], R10 ;  /* 0x00006800050caa25 */ /* 0x000fc600078e000a */
[----:B------:R-:W-:Y:S01]  /*2ef0*/  @P4 STS [R232], RZ ;  /* 0x000000ffe8004388 */ /* 0x000fe20000000800 */
[----:B------:R-:W-:Y:S02]  /*2f00*/  @!P1 IMAD.IADD R9, R19, 0x1, R9 ;  /* 0x0000000113099824 */ /* 0x000fe400078e0209 */
[----:B------:R-:W-:Y:S01]  /*2f10*/  @!P2 IMAD.IADD R8, R13, 0x1, R8 ;  /* 0x000000010d08a824 */ /* 0x000fe200078e0208 */
[----:B------:R-:W-:Y:S04]  /*2f20*/  @P4 STS [R232+0x4], RZ ;  /* 0x000004ffe8004388 */ /* 0x000fe80000000800 */
[----:B------:R-:W-:Y:S04]  /*2f30*/  @P4 STS [R232+0x8], RZ ;  /* 0x000008ffe8004388 */ /* 0x000fe80000000800 */
[----:B------:R-:W-:Y:S04]  /*2f40*/  @P4 STS [R232+0xc], RZ ;  /* 0x00000cffe8004388 */ /* 0x000fe80000000800 */
[----:B------:R-:W-:Y:S01]  /*2f50*/  @!PT LDS RZ, [RZ] ;  /* 0x00000000fffff984 */ /* 0x000fe20000000800 */
[----:B------:R-:W-:Y:S01]  /*2f60*/  @!PT LDS RZ, [RZ] ;  /* 0x00000000fffff984 */ /* 0x000fe20000000800 */
[----:B------:R-:W-:Y:S01]  /*2f70*/  @!PT LDS RZ, [RZ] ;  /* 0x00000000fffff984 */ /* 0x000fe20000000800 */
[----:B------:R4:W-:Y:S01]  /*2f80*/  @!P4 LDGSTS.E.BYPASS.LTC128B.128 [R232], [R236.64] ;  /* 0x00000000ece8cfae */ /* 0x0009e2000b901d48 */
[----:B------:R-:W-:-:S03]  /*2f90*/  @!P2 LEA R16, P4, R20, c[0x0][0x168], 0x1 ;  /* 0x00005a001410aa11 */ /* 0x000fc600078808ff */
[----:B------:R-:W-:Y:S01]  /*2fa0*/  @P3 STS [R232+0x1000], RZ ;  /* 0x001000ffe8003388 */ /* 0x000fe20000000800 */
[----:B------:R-:W-:Y:S02]  /*2fb0*/  @!P2 LEA.HI.X R17, R20, c[0x0][0x16c], R6, 0x1, P4 ;  /* 0x00005b001411aa11 */ /* 0x000fe400020f0c06 */
[----:B------:R-:W-:Y:S01]  /*2fc0*/  @!P1 IADD3 R5, P4, R5, 0x40, RZ ;  /* 0x0000004005059810 */ /* 0x000fe20007f9e0ff */
[----:B------:R-:W-:Y:S01]  /*2fd0*/  @P3 STS [R232+0x1004], RZ ;  /* 0x001004ffe8003388 */ /* 0x000fe20000000800 */
[----:B------:R-:W-:-:S03]  /*2fe0*/  IADD3 R6, R192, 0x48, RZ ;  /* 0x00000048c0067810 */ /* 0x000fc60007ffe0ff */
[----:B------:R-:W-:Y:S01]  /*2ff0*/  @P3 STS [R232+0x1008], RZ ;  /* 0x001008ffe8003388 */ /* 0x000fe20000000800 */
[----:B------:R-:W-:Y:S02]  /*3000*/  @!P1 IMAD.X R4, RZ, RZ, R4, P4 ;  /* 0x000000ffff049224 */ /* 0x000fe400020e0604 */
[C---:B------:R-:W-:Y:S01]  /*3010*/  @!P1 IMAD.WIDE.U32 R10, R5.reuse, c[0x0][0x1a0], R10 ;  /* 0x00006800050a9a25 */ /* 0x040fe200078e000a */
[----:B------:R-:W-:Y:S03]  /*3020*/  @P3 STS [R232+0x100c], RZ ;  /* 0x00100cffe8003388 */ /* 0x000fe60000000800 */
[----:B------:R-:W-:Y:S01]  /*3030*/  @!P1 IMAD R4, R4, c[0x0][0x1a0], RZ ;  /* 0x0000680004049a24 */ /* 0x000fe200078e02ff */
[----:B------:R-:W-:Y:S01]  /*3040*/  @!PT LDS RZ, [RZ] ;  /* 0x00000000fffff984 */ /* 0x000fe20000000800 */
[----:B------:R-:W-:Y:S01]  /*3050*/  @!PT LDS RZ, [RZ] ;  /* 0x00000000fffff984 */ /* 0x000fe20000000800 */
[----:B------:R-:W-:Y:S01]  /*3060*/  @!PT LDS RZ, [RZ] ;  /* 0x00000000fffff984 */ /* 0x000fe20000000800 */
[----:B------:R1:W-:Y:S01]  /*3070*/  @!P3 LDGSTS.E.BYPASS.LTC128B.128 [R232+0x1000], [R22.64] ;  /* 0x0100000016e8bfae */ /* 0x0003e2000b901d48 */
[C---:B------:R-:W-:Y:S02]  /*3080*/  @!P1 LEA R14, P3, R18.reuse, c[0x0][0x168], 0x1 ;  /* 0x00005a00120e9a11 */ /* 0x040fe400078608ff */
[----:B------:R-:W-:Y:S01]  /*3090*/  @!P1 IMAD R4, R5, c[0x0][0x1a4], R4 ;  /* 0x0000690005049a24 */ /* 0x000fe200078e0204 */
[----:B------:R-:W-:Y:S01]  /*30a0*/  @P2 STS [R7+0x6000], RZ ;  /* 0x006000ff07002388 */ /* 0x000fe20000000800 */
[----:B------:R-:W-:-:S02]  /*30b0*/  @!P1 LEA.HI.X R15, R18, c[0x0][0x16c], R9, 0x1, P3 ;  /* 0x00005b00120f9a11 */ /* 0x000fc400018f0c09 */
[C---:B------:R-:W-:Y:S01]  /*30c0*/  @!P2 LEA R18, P3, R12.reuse, c[0x0][0x170], 0x1 ;  /* 0x00005c000c12aa11 */ /* 0x040fe200078608ff */
[----:B------:R-:W-:Y:S01]  /*30d0*/  @P2 STS [R7+0x6004], RZ ;  /* 0x006004ff07002388 */ /* 0x000fe20000000800 */
[----:B------:R-:W-:Y:S02]  /*30e0*/  @!P1 IADD3 R5, R11, R4, RZ ;  /* 0x000000040b059210 */ /* 0x000fe40007ffe0ff */
[----:B------:R-:W-:Y:S01]  /*30f0*/  @!P2 LEA.HI.X R19, R12, c[0x0][0x174], R8, 0x1, P3 ;  /* 0x00005d000c13aa11 */ /* 0x000fe200018f0c08 */
[----:B------:R-:W-:Y:S01]  /*3100*/  @P2 STS.64 [R7+0x6008], RZ ;  /* 0x006008ff07002388 */ /* 0x000fe20000000a00 */
[----:B------:R-:W-:Y:S02]  /*3110*/  ISETP.GE.AND P3, PT, R6, UR13, PT ;  /* 0x0000000d06007c0c */ /* 0x000fe4000bf66270 */
[----:B------:R-:W-:Y:S01]  /*3120*/  IADD3 R9, R192, 0x40, RZ ;  /* 0x00000040c0097810 */ /* 0x000fe20007ffe0ff */
[----:B------:R-:W-:Y:S01]  /*3130*/  @!PT LDS RZ, [RZ] ;  /* 0x00000000fffff984 */ /* 0x000fe20000000800 */
[----:B------:R-:W-:Y:S01]  /*3140*/  @!PT LDS RZ, [RZ] ;  /* 0x00000000fffff984 */ /* 0x000fe20000000800 */
[----:B------:R-:W-:Y:S01]  /*3150*/  @!PT LDS RZ, [RZ] ;  /* 0x00000000fffff984 */ /* 0x000fe20000000800 */
[----:B------:R3:W-:Y:S03]  /*3160*/  @!P2 LDGSTS.E.BYPASS.LTC128B.128 [R7+0x6000], [R16.64] ;  /* 0x060000001007afae */ /* 0x0007e6000b901d48 */
[----:B------:R-:W-:Y:S01]  /*3170*/  ISETP.GE.AND P4, PT, R9, UR13, PT ;  /* 0x0000000d09007c0c */ /* 0x000fe2000bf86270 */
[----:B------:R-:W-:Y:S04]  /*3180*/  @P1 STS.128 [R7+0x7000], RZ ;  /* 0x007000ff07001388 */ /* 0x000fe80000000c00 */
[----:B------:R-:W-:Y:S01]  /*3190*/  @!PT LDS RZ, [RZ] ;  /* 0x00000000fffff984 */ /* 0x000fe20000000800 */
[----:B------:R-:W-:Y:S01]  /*31a0*/  @!PT LDS RZ, [RZ] ;  /* 0x00000000fffff984 */ /* 0x000fe20000000800 */
[----:B------:R-:W-:Y:S01]  /*31b0*/  @!PT LDS RZ, [RZ] ;  /* 0x00000000fffff984 */ /* 0x000fe20000000800 */
[----:B------:R3:W-:Y:S01]  /*31c0*/  @!P1 LDGSTS.E.BYPASS.LTC128B.128 [R7+0x7000], [R14.64] ;  /* 0x070000000e079fae */ /* 0x0007e2000b901d48 */
[----:B-1----:R-:W-:-:S03]  /*31d0*/  IMAD.MOV.U32 R22, RZ, RZ, c[0x0][0x308] ;  /* 0x0000c200ff167624 */ /* 0x002fc600078e00ff */
[----:B------:R-:W-:Y:S01]  /*31e0*/  @P2 STS [R7+0x8000], RZ ;  /* 0x008000ff07002388 */ /* 0x000fe20000000800 */
[----:B------:R-:W-:-:S03]  /*31f0*/  IMAD.MOV.U32 R23, RZ, RZ, c[0x0][0x30c] ;  /* 0x0000c300ff177624 */ /* 0x000fc600078e00ff */
        /* <DEDUP_REMOVED lines=8> */
[----:B------:R-:W-:-:S03]  /*3280*/  @!P1 LEA.HI.X R21, R10, c[0x0][0x174], R5, 0x1, P2 ;  /* 0x00005d000a159a11 */ /* 0x000fc600010f0c05 */
[----:B------:R-:W2:Y:S04]  /*3290*/  LDG.E.64 R4, [R22.64] ;  /* 0x0000000816047981 */ /* 0x000ea8000c1e1b00 */
[----:B------:R-:W-:Y:S01]  /*32a0*/  @!PT LDS RZ, [RZ] ;  /* 0x00000000fffff984 */ /* 0x000fe20000000800 */
[----:B------:R-:W-:Y:S01]  /*32b0*/  @!PT LDS RZ, [RZ] ;  /* 0x00000000fffff984 */ /* 0x000fe20000000800 */
[----:B------:R-:W-:Y:S01]  /*32c0*/  @!PT LDS RZ, [RZ] ;  /* 0x00000000fffff984 */ /* 0x000fe20000000800 */
[----:B------:R3:W-:Y:S04]  /*32d0*/  @!P1 LDGSTS.E.BYPASS.LTC128B.128 [R7+0x9000], [R20.64] ;  /* 0x0900000014079fae */ /* 0x0007e8000b901d48 */
[----:B------:R-:W0:Y:S01]  /*32e0*/  LDGDEPBAR ;  /* 0x00000000000079af */ /* 0x000e220000000000 */
[----:B------:R-:W-:Y:S02]  /*32f0*/  IMAD.MOV.U32 R11, RZ, RZ, 0x4 ;  /* 0x00000004ff0b7424 */ /* 0x000fe400078e00ff */
[----:B------:R-:W-:Y:S01]  /*3300*/  IMAD.MOV.U32 R9, RZ, RZ, 0x4 ;  /* 0x00000004ff097424 */ /* 0x000fe200078e00ff */
[----:B------:R-:W4:Y:S01]  /*3310*/  LDG.E.64 R12, [R22.64+0x8] ;  /* 0x00000808160c7981 */ /* 0x000f22000c1e1b00 */
[----:B------:R-:W-:Y:S01]  /*3320*/  MOV R230, 0x7f800000 ;  /* 0x7f80000000e67802 */ /* 0x000fe20000000f00 */
[----:B------:R-:W-:Y:S01]  /*3330*/  IMAD.MOV.U32 R231, RZ, RZ, 0x7f800000 ;  /* 0x7f800000ffe77424 */ /* 0x000fe200078e00ff */
[----:B------:R-:W-:Y:S01]  /*3340*/  MOV R228, 0x7f800000 ;  /* 0x7f80000000e47802 */ /* 0x000fe20000000f00 */
[----:B------:R-:W-:-:S02]  /*3350*/  IMAD.MOV.U32 R229, RZ, RZ, 0x7f800000 ;  /* 0x7f800000ffe57424 */ /* 0x000fc400078e00ff */
[----:B------:R-:W-:-:S04]  /*3360*/  IMAD.WIDE R10, R192, R11, UR10 ;  /* 0x0000000ac00a7e25 */ /* 0x000fc8000f8e020b */
[----:B------:R-:W-:Y:S01]  /*3370*/  @!P3 IMAD.WIDE R8, R6, R9, UR10 ;  /* 0x0000000a0608be25 */ /* 0x000fe2000f8e0209 */
[----:B------:R1:W5:Y:S04]  /*3380*/  @!P6 LDG.E R230, [R10.64] ;  /* 0x000000080ae6e981 */ /* 0x000368000c1e1900 */
[----:B------:R1:W5:Y:S04]  /*3390*/  @!P5 LDG.E R231, [R10.64+0x20] ;  /* 0x000020080ae7d981 */ /* 0x000368000c1e1900 */
[----:B------:R1:W5:Y:S04]  /*33a0*/  @!P4 LDG.E R228, [R10.64+0x100] ;  /* 0x000100080ae4c981 */ /* 0x000368000c1e1900 */
[----:B------:R1:W5:Y:S01]  /*33b0*/  @!P3 LDG.E R229, [R8.64] ;  /* 0x0000000808e5b981 */ /* 0x000362000c1e1900 */
[----:B------:R-:W-:-:S02]  /*33c0*/  IADD3 R6, R191, 0x1000, RZ ;  /* 0x00001000bf067810 */ /* 0x000fc40007ffe0ff */
[----:B---3--:R-:W-:Y:S02]  /*33d0*/  IADD3 R7, R190, 0x1000, RZ ;  /* 0x00001000be077810 */ /* 0x008fe40007ffe0ff */
[----:B------:R-:W-:Y:S01]  /*33e0*/  SHF.R.S32.HI R227, RZ, 0x1f, R226 ;  /* 0x0000001fffe37819 */ /* 0x000fe200000114e2 */
[----:B------:R-:W-:Y:S01]  /*33f0*/  UIADD3 UR7, UR7, UR12, URZ ;  /* 0x0000000c07077290 */ /* 0x000fe2000fffe03f */
[----:B------:R-:W-:Y:S02]  /*3400*/  SEL R183, R6, R191, !P0 ;  /* 0x000000bf06b77207 */ /* 0x000fe40004000000 */
[----:B------:R-:W-:Y:S01]  /*3410*/  SEL R182, R7, R190, !P0 ;  /* 0x000000be07b67207 */ /* 0x000fe20004000000 */
[----:B------:R-:W-:Y:S01]  /*3420*/  UIADD3 UR7, -UR5, 0x80, UR7 ;  /* 0x0000008005077890 */ /* 0x000fe2000fffe107 */
        /* <DEDUP_REMOVED lines=17> */
[----:B------:R-:W-:Y:S01]  /*3540*/  SHF.L.U32 R182, R182, 0x1, RZ ;  /* 0x00000001b6b67819 */ /* 0x000fe200000006ff */
[----:B------:R-:W-:Y:S01]  /*3550*/  IMAD.MOV.U32 R225, RZ, RZ, 0x4 ;  /* 0x00000004ffe17424 */ /* 0x000fe200078e00ff */
[----:B------:R-:W-:-:S02]  /*3560*/  ULDC UR13, c[0x0][0x2e8] ;  /* 0x0000ba00000d7ab9 */ /* 0x000fc40000000800 */
[----:B------:R-:W-:Y:S02]  /*3570*/  UIADD3 UR50, UR7, -UR13, URZ ;  /* 0x8000000d07327290 */ /* 0x000fe4000fffe03f */
[----:B------:R-:W-:Y:S01]  /*3580*/  ULDC UR26, c[0x0][0x2e4] ;  /* 0x0000b900001a7ab9 */ /* 0x000fe20000000800 */
[----:B--2---:R-:W2:Y:S08]  /*3590*/  R2UR UR16, R4 ;  /* 0x00000000041073c2 */ /* 0x004eb000000e0000 */
[----:B------:R-:W3:Y:S01]  /*35a0*/  R2UR UR31, R5 ;  /* 0x00000000051f73c2 */ /* 0x000ee200000e0000 */
[----:B----4-:R-:W-:-:S04]  /*35b0*/  IADD3 R226, P2, P1, R12, UR21, R226 ;  /* 0x000000150ce27c10 */ /* 0x010fc8000f95e0e2 */
[----:B------:R-:W-:-:S04]  /*35c0*/  IADD3.X R227, R13, UR15, R227, P2, P1 ;  /* 0x0000000f0de37c10 */ /* 0x000fc800097e24e3 */
[----:B--2---:R-:W-:Y:S01]  /*35d0*/  LOP3.LUT R227, R227, UR16, RZ, 0x3c, !PT ;  /* 0x00000010e3e37c12 */ /* 0x004fe2000f8e3cff */
[----:B------:R-:W-:Y:S02]  /*35e0*/  UIADD3 UR25, UR16, -0x61c88647, URZ ;  /* 0x9e3779b910197890 */ /* 0x000fe4000fffe03f */
[----:B------:R-:W-:Y:S02]  /*35f0*/  UIADD3 UR24, UR16, 0x3c6ef372, URZ ;  /* 0x3c6ef37210187890 */ /* 0x000fe4000fffe03f */
[----:B------:R-:W-:Y:S02]  /*3600*/  UIADD3 UR22, UR16, -0x255992d5, URZ ;  /* 0xdaa66d2b10167890 */ /* 0x000fe4000fffe03f */
[----:B------:R-:W-:Y:S02]  /*3610*/  UIADD3 UR20, UR16, 0x78dde6e4, URZ ;  /* 0x78dde6e410147890 */ /* 0x000fe4000fffe03f */
[----:B------:R-:W-:Y:S02]  /*3620*/  UIADD3 UR18, UR16, 0x1715609d, URZ ;  /* 0x1715609d10127890 */ /* 0x000fe4000fffe03f */
[----:B------:R-:W-:-:S02]  /*3630*/  UIADD3 UR16, UR16, -0x4ab325aa, URZ ;  /* 0xb54cda5610107890 */ /* 0x000fc4000fffe03f */
[----:B---3--:R-:W-:Y:S02]  /*3640*/  UIADD3 UR51, UR31, -0x4498517b, URZ ;  /* 0xbb67ae851f337890 */ /* 0x008fe4000fffe03f */
[----:B------:R-:W-:Y:S02]  /*3650*/  UIADD3 UR23, UR31, 0x76cf5d0a, URZ ;  /* 0x76cf5d0a1f177890 */ /* 0x000fe4000fffe03f */
[----:B------:R-:W-:Y:S02]  /*3660*/  UIADD3 UR21, UR31, 0x32370b8f, URZ ;  /* 0x32370b8f1f157890 */ /* 0x000fe4000fffe03f */
[----:B------:R-:W-:Y:S02]  /*3670*/  UIADD3 UR19, UR31, -0x126145ec, URZ ;  /* 0xed9eba141f137890 */ /* 0x000fe4000fffe03f */
[----:B------:R-:W-:Y:S02]  /*3680*/  UIADD3 UR17, UR31, -0x56f99767, URZ ;  /* 0xa90668991f117890 */ /* 0x000fe4000fffe03f */
[----:B-1----:R-:W-:-:S02]  /*3690*/  UIADD3 UR15, UR31, 0x646e171e, URZ ;  /* 0x646e171e1f0f7890 */ /* 0x002fc4000fffe03f */
.L_x_1178:
[----:B------:R-:W0:Y:S01]  /*36a0*/  LDGDEPBAR ;  /* 0x00000000000079af */ /* 0x000e220000000000 */
[----:B------:R-:W-:Y:S01]  /*36b0*/  IMAD.U32 R120, RZ, RZ, UR28 ;  /* 0x0000001cff787e24 */ /* 0x000fe2000f8e00ff */
[----:B------:R-:W-:Y:S01]  /*36c0*/  USHF.L.U32 UR7, UR6, 0x7, URZ ;  /* 0x0000000706077899 */ /* 0x000fe2000800063f */
[----:B------:R-:W-:Y:S01]  /*36d0*/  IMAD.U32 R121, RZ, RZ, UR27 ;  /* 0x0000001bff797e24 */ /* 0x000fe2000f8e00ff */
[----:B------:R-:W-:Y:S01]  /*36e0*/  ULDC UR13, c[0x0][0x2e4] ;  /* 0x0000b900000d7ab9 */ /* 0x000fe20000000800 */
[----:B------:R-:W-:Y:S01]  /*36f0*/  IMAD.IADD R116, R188, 0x1, R183 ;  /* 0x00000001bc747824 */ /* 0x000fe200078e02b7 */
[C---:B------:R-:W-:Y:S01]  /*3700*/  LEA R118, P0, R192.reuse, R120, 0x2 ;  /* 0x00000078c0767211 */ /* 0x040fe200078010ff */
[----:B------:R-:W-:Y:S03]  /*3710*/  UISETP.GE.AND UP0, UPT, UR7, UR50, UPT ;  /* 0x000000320700728c */ /* 0x000fe6000bf06270 */
[----:B------:R-:W-:Y:S03]  /*3720*/  LEA.HI.X.SX32 R119, R192, R121, 0x2, P0 ;  /* 0x00000079c0777211 */ /* 0x000fe600000f16ff */
        /* <DEDUP_REMOVED lines=10> */
[----:B------:R-:W4:Y:S01]  /*37d0*/  LDSM.16.M88.4 R80, [R189+0x6400] ;  /* 0x00640000bd50783b */ /* 0x000f220000000200 */
[-C--:B-1----:R-:W-:Y:S05]  /*37e0*/  HMMA.16816.F32 R4, R68, R72.reuse, RZ ;  /* 0x000000484404723c */ /* 0x082fea00000018ff */
[----:B------:R-:W1:Y:S03]  /*37f0*/  LDSM.16.M88.4 R84, [R189+0x6800] ;  /* 0x00680000bd54783b */ /* 0x000e660000000200 */
[C---:B--2---:R-:W-:Y:S03]  /*3800*/  HMMA.16816.F32 R8, R76.reuse, R72, RZ ;  /* 0x000000484c08723c */ /* 0x044fe600000018ff */
[----:B------:R-:W2:Y:S06]  /*3810*/  LDSM.16.M88.4 R88, [R189+0x6c00] ;  /* 0x006c0000bd58783b */ /* 0x000eac0000000200 */
[----:B------:R-:W-:Y:S01]  /*3820*/  LDSM.16.M88.4 R92, [R116] ;  /* 0x00000000745c783b */ /* 0x000fe20000000200 */
[-C--:B------:R-:W-:Y:S05]  /*3830*/  HMMA.16816.F32 R12, R76, R74.reuse, RZ ;  /* 0x0000004a4c0c723c */ /* 0x080fea00000018ff */
[----:B------:R-:W1:Y:S03]  /*3840*/  LDSM.16.M88.4 R96, [R181+0x6000] ;  /* 0x00600000b560783b */ /* 0x000e660000000200 */
[C---:B------:R-:W-:Y:S03]  /*3850*/  HMMA.16816.F32 R16, R68.reuse, R74, RZ ;  /* 0x0000004a4410723c */ /* 0x040fe600000018ff */
[----:B------:R-:W1:Y:S06]  /*3860*/  LDSM.16.M88.4 R100, [R116+0x1000] ;  /* 0x001000007464783b */ /* 0x000e6c0000000200 */
[----:B------:R-:W2:Y:S01]  /*3870*/  LDSM.16.M88.4 R104, [R181+0x6400] ;  /* 0x00640000b568783b */ /* 0x000ea20000000200 */
[-C--:B----4-:R-:W-:Y:S05]  /*3880*/  HMMA.16816.F32 R20, R68, R80.reuse, RZ ;  /* 0x000000504414723c */ /* 0x090fea00000018ff */
[----:B------:R-:W4:Y:S03]  /*3890*/  LDSM.16.M88.4 R108, [R181+0x6800] ;  /* 0x00680000b56c783b */ /* 0x000f260000000200 */
[C---:B------:R-:W-:Y:S03]  /*38a0*/  HMMA.16816.F32 R24, R76.reuse, R80, RZ ;  /* 0x000000504c18723c */ /* 0x040fe600000018ff */
[----:B------:R-:W2:Y:S05]  /*38b0*/  LDSM.16.M88.4 R112, [R181+0x6c00] ;  /* 0x006c0000b570783b */ /* 0x000eaa0000000200 */
[-C--:B------:R-:W-:Y:S08]  /*38c0*/  HMMA.16816.F32 R28, R76, R82.reuse, RZ ;  /* 0x000000524c1c723c */ /* 0x080ff000000018ff */
[C---:B------:R-:W-:Y:S08]  /*38d0*/  HMMA.16816.F32 R32, R68.reuse, R82, RZ ;  /* 0x000000524420723c */ /* 0x040ff000000018ff */
[-C--:B-1----:R-:W-:Y:S08]  /*38e0*/  HMMA.16816.F32 R36, R68, R84.reuse, RZ ;  /* 0x000000544424723c */ /* 0x082ff000000018ff */
[C---:B------:R-:W-:Y:S08]  /*38f0*/  HMMA.16816.F32 R40, R76.reuse, R84, RZ ;  /* 0x000000544c28723c */ /* 0x040ff000000018ff */
[-C--:B------:R-:W-:Y:S08]  /*3900*/  HMMA.16816.F32 R44, R76, R86.reuse, RZ ;  /* 0x000000564c2c723c */ /* 0x080ff000000018ff */
[C---:B------:R-:W-:Y:S08]  /*3910*/  HMMA.16816.F32 R48, R68.reuse, R86, RZ ;  /* 0x000000564430723c */ /* 0x040ff000000018ff */
[-C--:B--2---:R-:W-:Y:S08]  /*3920*/  HMMA.16816.F32 R52, R68, R88.reuse, RZ ;  /* 0x000000584434723c */ /* 0x084ff000000018ff */
        /* <DEDUP_REMOVED lines=11> */
[-C--:B----4-:R-:W-:Y:S08]  /*39e0*/  HMMA.16816.F32 R36, R92, R108.reuse, R36 ;  /* 0x0000006c5c24723c */ /* 0x090ff00000001824 */
        /* <DEDUP_REMOVED lines=8> */
[----:B---3--:R-:W-:Y:S04]  /*3a70*/  USHF.L.U32 UR13, UR14, 0x7, URZ ;  /* 0x000000070e0d7899 */ /* 0x008fe8000800063f */
        /* <DEDUP_REMOVED lines=11> */
.L_x_1174:
[----:B---3--:R-:W-:Y:S01]  /*3b30*/  IADD3 R89, R192, UR7, RZ ;  /* 0x00000007c0597c10 */ /* 0x008fe2000fffe0ff */
        /* <DEDUP_REMOVED lines=236> */
.L_x_1175:
        /* <DEDUP_REMOVED lines=12> */
[----:B------:R-:W-:Y:S02]  /*4ac0*/  FFMA.FTZ R92, R17, c[0x0][0x23c], -R69 ;  /* 0x00008f00115c7a23 */ /* 0x000fe40000010845 */
[----:B------:R-:W-:Y:S01]  /*4ad0*/  FSEL R70, R70, RZ, P0 ;  /* 0x000000ff46467208 */ /* 0x000fe20000000000 */
[--C-:B------:R-:W-:Y:S01]  /*4ae0*/  FFMA.FTZ R247, R35, c[0x0][0x23c], -R71.reuse ;  /* 0x00008f0023f77a23 */ /* 0x100fe20000010847 */
[----:B------:R-:W-:Y:S01]  /*4af0*/  FSETP.NEU.FTZ.AND P0, PT, R229, -INF , PT ;  /* 0xff800000e500780b */ /* 0x000fe20003f1d000 */
[--C-:B------:R-:W-:Y:S02]  /*4b00*/  FFMA.FTZ R78, R67, c[0x0][0x23c], -R71.reuse ;  /* 0x00008f00434e7a23 */ /* 0x100fe40000010847 */
[----:B------:R-:W-:Y:S02]  /*4b10*/  FFMA.FTZ R74, R18, c[0x0][0x23c], -R71 ;  /* 0x00008f00124a7a23 */ /* 0x000fe40000010847 */
[----:B------:R2:W-:Y:S01]  /*4b20*/  MUFU.EX2 R35, R77 ;  /* 0x0000004d00237308 */ /* 0x0005e20000000800 */
[----:B------:R-:W-:Y:S02]  /*4b30*/  FFMA.FTZ R76, R4, c[0x0][0x23c], -R69 ;  /* 0x00008f00044c7a23 */ /* 0x000fe40000010845 */
[--C-:B------:R-:W-:Y:S02]  /*4b40*/  FFMA.FTZ R91, R6, c[0x0][0x23c], -R71.reuse ;  /* 0x00008f00065b7a23 */ /* 0x100fe40000010847 */
[--C-:B------:R-:W-:Y:S02]  /*4b50*/  FFMA.FTZ R73, R12, c[0x0][0x23c], -R70.reuse ;  /* 0x00008f000c497a23 */ /* 0x100fe40000010846 */
[--C-:B------:R-:W-:Y:S02]  /*4b60*/  FFMA.FTZ R72, R19, c[0x0][0x23c], -R71.reuse ;  /* 0x00008f0013487a23 */ /* 0x100fe40000010847 */
[----:B------:R-:W-:Y:S01]  /*4b70*/  FFMA.FTZ R75, R7, c[0x0][0x23c], -R71 ;  /* 0x00008f00074b7a23 */ /* 0x000fe20000010847 */
[----:B------:R3:W-:Y:S01]  /*4b80*/  MUFU.EX2 R4, R74 ;  /* 0x0000004a00047308 */ /* 0x0007e20000000800 */
[--C-:B------:R-:W-:Y:S02]  /*4b90*/  FFMA.FTZ R83, R45, c[0x0][0x23c], -R70.reuse ;  /* 0x00008f002d537a23 */ /* 0x100fe40000010846 */
[--C-:B------:R-:W-:Y:S02]  /*4ba0*/  FFMA.FTZ R82, R9, c[0x0][0x23c], -R70.reuse ;  /* 0x00008f0009527a23 */ /* 0x100fe40000010846 */
[----:B-1----:R-:W-:Y:S02]  /*4bb0*/  FMUL.FTZ R68, R229, 1.4426950216293334961 ;  /* 0x3fb8aa3be5447820 */ /* 0x002fe40000410000 */
[--C-:B------:R-:W-:Y:S02]  /*4bc0*/  FFMA.FTZ R81, R41, c[0x0][0x23c], -R70.reuse ;  /* 0x00008f0029517a23 */ /* 0x100fe40000010846 */
[--C-:B------:R-:W-:Y:S01]  /*4bd0*/  FFMA.FTZ R80, R56, c[0x0][0x23c], -R70.reuse ;  /* 0x00008f0038507a23 */ /* 0x100fe20000010846 */
[----:B------:R-:W-:Y:S01]  /*4be0*/  FSEL R68, R68, RZ, P0 ;  /* 0x000000ff44447208 */ /* 0x000fe20000000000 */
[----:B------:R1:W-:Y:S01]  /*4bf0*/  MUFU.EX2 R6, R78 ;  /* 0x0000004e00067308 */ /* 0x0003e20000000800 */
[--C-:B------:R-:W-:Y:S02]  /*4c00*/  FFMA.FTZ R246, R32, c[0x0][0x23c], -R69.reuse ;  /* 0x00008f0020f67a23 */ /* 0x100fe40000010845 */
[----:B------:R-:W-:Y:S02]  /*4c10*/  FFMA.FTZ R90, R40, c[0x0][0x23c], -R70 ;  /* 0x00008f00285a7a23 */ /* 0x000fe40000010846 */
[--C-:B------:R-:W-:Y:S02]  /*4c20*/  FFMA.FTZ R95, R46, c[0x0][0x23c], -R68.reuse ;  /* 0x00008f002e5f7a23 */ /* 0x100fe40000010844 */
[--C-:B------:R-:W-:Y:S02]  /*4c30*/  FFMA.FTZ R46, R11, c[0x0][0x23c], -R68.reuse ;  /* 0x00008f000b2e7a23 */ /* 0x100fe40000010844 */
[----:B------:R-:W-:Y:S01]  /*4c40*/  IMAD.U32 R11, RZ, RZ, UR6 ;  /* 0x00000006ff0b7e24 */ /* 0x000fe2000f8e00ff */
[----:B------:R4:W-:Y:S01]  /*4c50*/  MUFU.EX2 R12, R73 ;  /* 0x00000049000c7308 */ /* 0x0009e20000000800 */
[----:B------:R-:W-:Y:S02]  /*4c60*/  FFMA.FTZ R98, R14, c[0x0][0x23c], -R68 ;  /* 0x00008f000e627a23 */ /* 0x000fe40000010844 */
[----:B------:R-:W-:Y:S02]  /*4c70*/  IMAD.U32 R14, RZ, RZ, UR14 ;  /* 0x0000000eff0e7e24 */ /* 0x000fe4000f8e00ff */
[--C-:B------:R-:W-:Y:S02]  /*4c80*/  FFMA.FTZ R86, R25, c[0x0][0x23c], -R70.reuse ;  /* 0x00008f0019567a23 */ /* 0x100fe40000010846 */
[--C-:B--2---:R-:W-:Y:S02]  /*4c90*/  FFMA.FTZ R77, R36, c[0x0][0x23c], -R69.reuse ;  /* 0x00008f00244d7a23 */ /* 0x104fe40000010845 */
[--C-:B------:R-:W-:Y:S01]  /*4ca0*/  FFMA.FTZ R250, R28, c[0x0][0x23c], -R70.reuse ;  /* 0x00008f001cfa7a23 */ /* 0x100fe20000010846 */
[----:B------:R2:W2:Y:S01]  /*4cb0*/  MUFU.EX2 R19, R72 ;  /* 0x0000004800137308 */ /* 0x0004a20000000800 */
[--C-:B---3--:R-:W-:Y:S02]  /*4cc0*/  FFMA.FTZ R74, R24, c[0x0][0x23c], -R70.reuse ;  /* 0x00008f00184a7a23 */ /* 0x108fe40000010846 */
[--C-:B------:R-:W-:Y:S02]  /*4cd0*/  FFMA.FTZ R248, R44, c[0x0][0x23c], -R70.reuse ;  /* 0x00008f002cf87a23 */ /* 0x100fe40000010846 */
[--C-:B------:R-:W-:Y:S02]  /*4ce0*/  FFMA.FTZ R96, R29, c[0x0][0x23c], -R70.reuse ;  /* 0x00008f001d607a23 */ /* 0x100fe40000010846 */
[--C-:B------:R-:W-:Y:S02]  /*4cf0*/  FFMA.FTZ R99, R60, c[0x0][0x23c], -R70.reuse ;  /* 0x00008f003c637a23 */ /* 0x100fe40000010846 */
[--C-:B------:R-:W-:Y:S01]  /*4d00*/  FFMA.FTZ R93, R8, c[0x0][0x23c], -R70.reuse ;  /* 0x00008f00085d7a23 */ /* 0x100fe20000010846 */
[----:B------:R-:W-:Y:S01]  /*4d10*/  MUFU.EX2 R17, R83 ;  /* 0x0000005300117308 */ /* 0x000fe20000000800 */
[--C-:B------:R-:W-:Y:S02]  /*4d20*/  FFMA.FTZ R87, R13, c[0x0][0x23c], -R70.reuse ;  /* 0x00008f000d577a23 */ /* 0x100fe40000010846 */
[--C-:B-1----:R-:W-:Y:S02]  /*4d30*/  FFMA.FTZ R78, R57, c[0x0][0x23c], -R70.reuse ;  /* 0x00008f00394e7a23 */ /* 0x102fe40000010846 */
[----:B------:R-:W-:Y:S02]  /*4d40*/  FFMA.FTZ R70, R61, c[0x0][0x23c], -R70 ;  /* 0x00008f003d467a23 */ /* 0x000fe40000010846 */
[--C-:B------:R-:W-:Y:S02]  /*4d50*/  FFMA.FTZ R94, R10, c[0x0][0x23c], -R68.reuse ;  /* 0x00008f000a5e7a23 */ /* 0x100fe40000010844 */
[--C-:B------:R-:W-:Y:S01]  /*4d60*/  FFMA.FTZ R10, R43, c[0x0][0x23c], -R68.reuse ;  /* 0x00008f002b0a7a23 */ /* 0x100fe20000010844 */
[----:B------:R-:W-:Y:S01]  /*4d70*/  MUFU.EX2 R67, R82 ;  /* 0x0000005200437308 */ /* 0x000fe20000000800 */
[--C-:B------:R-:W-:Y:S02]  /*4d80*/  FFMA.FTZ R61, R42, c[0x0][0x23c], -R68.reuse ;  /* 0x00008f002a3d7a23 */ /* 0x100fe40000010844 */
[--C-:B------:R-:W-:Y:S02]  /*4d90*/  FFMA.FTZ R252, R31, c[0x0][0x23c], -R68.reuse ;  /* 0x00008f001ffc7a23 */ /* 0x100fe40000010844 */
[--C-:B----4-:R-:W-:Y:S02]  /*4da0*/  FFMA.FTZ R73, R27, c[0x0][0x23c], -R68.reuse ;  /* 0x00008f001b497a23 */ /* 0x110fe40000010844 */
[--C-:B--2---:R-:W-:Y:S02]  /*4db0*/  FFMA.FTZ R72, R15, c[0x0][0x23c], -R68.reuse ;  /* 0x00008f000f487a23 */ /* 0x104fe40000010844 */
[--C-:B------:R-:W-:Y:S01]  /*4dc0*/  FFMA.FTZ R249, R47, c[0x0][0x23c], -R68.reuse ;  /* 0x00008f002ff97a23 */ /* 0x100fe20000010844 */
[----:B------:R-:W-:Y:S01]  /*4dd0*/  MUFU.EX2 R25, R81 ;  /* 0x0000005100197308 */ /* 0x000fe20000000800 */
[--C-:B------:R-:W-:Y:S02]  /*4de0*/  FFMA.FTZ R243, R48, c[0x0][0x23c], -R69.reuse ;  /* 0x00008f0030f37a23 */ /* 0x100fe40000010845 */
[--C-:B------:R-:W-:Y:S02]  /*4df0*/  FFMA.FTZ R97, R26, c[0x0][0x23c], -R68.reuse ;  /* 0x00008f001a617a23 */ /* 0x100fe40000010844 */
[----:B------:R-:W-:Y:S02]  /*4e00*/  FFMA.FTZ R89, R33, c[0x0][0x23c], -R69 ;  /* 0x00008f0021597a23 */ /* 0x000fe40000010845 */
[--C-:B------:R-:W-:Y:S02]  /*4e10*/  FFMA.FTZ R26, R59, c[0x0][0x23c], -R68.reuse ;  /* 0x00008f003b1a7a23 */ /* 0x100fe40000010844 */
[--C-:B------:R-:W-:Y:S01]  /*4e20*/  FFMA.FTZ R59, R58, c[0x0][0x23c], -R68.reuse ;  /* 0x00008f003a3b7a23 */ /* 0x100fe20000010844 */
[----:B------:R1:W-:Y:S01]  /*4e30*/  MUFU.EX2 R32, R75 ;  /* 0x0000004b00207308 */ /* 0x0003e20000000800 */
[--C-:B------:R-:W-:Y:S02]  /*4e40*/  FFMA.FTZ R79, R38, c[0x0][0x23c], -R71.reuse ;  /* 0x00008f00264f7a23 */ /* 0x100fe40000010847 */
[--C-:B------:R-:W-:Y:S02]  /*4e50*/  FFMA.FTZ R245, R50, c[0x0][0x23c], -R71.reuse ;  /* 0x00008f0032f57a23 */ /* 0x100fe40000010847 */
[----:B------:R-:W-:Y:S02]  /*4e60*/  FFMA.FTZ R88, R22, c[0x0][0x23c], -R71 ;  /* 0x00008f0016587a23 */ /* 0x000fe40000010847 */
[--C-:B------:R-:W-:Y:S02]  /*4e70*/  FFMA.FTZ R85, R52, c[0x0][0x23c], -R69.reuse ;  /* 0x00008f0034557a23 */ /* 0x100fe40000010845 */
[--C-:B------:R-:W-:Y:S01]  /*4e80*/  FFMA.FTZ R251, R64, c[0x0][0x23c], -R69.reuse ;  /* 0x00008f0040fb7a23 */ /* 0x100fe20000010845 */
[----:B------:R-:W-:Y:S01]  /*4e90*/  MUFU.EX2 R50, R90 ;  /* 0x0000005a00327308 */ /* 0x000fe20000000800 */
[----:B------:R-:W-:Y:S02]  /*4ea0*/  FFMA.FTZ R84, R49, c[0x0][0x23c], -R69 ;  /* 0x00008f0031547a23 */ /* 0x000fe40000010845 */
[----:B------:R-:W-:Y:S02]  /*4eb0*/  IMAD R14, R14, 0x2, R193 ;  /* 0x000000020e0e7824 */ /* 0x000fe400078e02c1 */
[----:B------:R-:W-:Y:S04]  /*4ec0*/  IMAD.WIDE.U32 R42, R226, -0x2daee0ad, RZ ;  /* 0xd2511f53e22a7825 */ /* 0x000fe800078e00ff */
[----:B------:R-:W-:Y:S01]  /*4ed0*/  IMAD.SHL.U32 R104, R14, 0x2, RZ ;  /* 0x000000020e687824 */ /* 0x000fe200078e00ff */
[----:B------:R2:W-:Y:S01]  /*4ee0*/  MUFU.EX2 R7, R77 ;  /* 0x0000004d00077308 */ /* 0x0005e20000000800 */
[----:B------:R-:W-:Y:S02]  /*4ef0*/  FFMA.FTZ R14, R63, c[0x0][0x23c], -R68 ;  /* 0x00008f003f0e7a23 */ /* 0x000fe40000010844 */
[--C-:B------:R-:W-:Y:S01]  /*4f00*/  FFMA.FTZ R244, R51, c[0x0][0x23c], -R71.reuse ;  /* 0x00008f0033f47a23 */ /* 0x100fe20000010847 */
[----:B------:R-:W-:Y:S01]  /*4f10*/  IADD3 R102, R104, 0x1, RZ ;  /* 0x0000000168667810 */ /* 0x000fe20007ffe0ff */
[----:B------:R-:W-:Y:S01]  /*4f20*/  IMAD R114, R11, 0x8, R194 ;  /* 0x000000080b727824 */ /* 0x000fe200078e02c2 */
[----:B------:R-:W-:Y:S01]  /*4f30*/  LOP3.LUT R104, R43, UR31, R104, 0x96, !PT ;  /* 0x0000001f2b687c12 */ /* 0x000fe2000f8e9668 */
[----:B-1----:R-:W-:Y:S01]  /*4f40*/  FFMA.FTZ R75, R23, c[0x0][0x23c], -R71 ;  /* 0x00008f00174b7a23 */ /* 0x002fe20000010847 */
[----:B------:R-:W-:Y:S02]  /*4f50*/  LOP3.LUT R102, R43, UR31, R102, 0x96, !PT ;  /* 0x0000001f2b667c12 */ /* 0x000fe4000f8e9666 */
[C---:B------:R-:W-:Y:S01]  /*4f60*/  IADD3 R112, R114.reuse, 0x4, RZ ;  /* 0x0000000472707810 */ /* 0x040fe20007ffe0ff */
[----:B------:R-:W-:Y:S01]  /*4f70*/  IMAD.WIDE.U32 R114, R114, -0x326172a9, RZ ;  /* 0xcd9e8d5772727825 */ /* 0x000fe200078e00ff */
[----:B------:R-:W-:Y:S01]  /*4f80*/  LOP3.LUT R11, R42, UR51, RZ, 0x3c, !PT ;  /* 0x000000332a0b7c12 */ /* 0x000fe2000f8e3cff */
[----:B------:R1:W-:Y:S02]  /*4f90*/  MUFU.EX2 R45, R92 ;  /* 0x0000005c002d7308 */ /* 0x0003e40000000800 */
[----:B------:R-:W-:Y:S01]  /*4fa0*/  IMAD.WIDE.U32 R112, R112, -0x326172a9, RZ ;  /* 0xcd9e8d5770707825 */ /* 0x000fe200078e00ff */
[-C--:B------:R-:W-:Y:S03]  /*4fb0*/  LOP3.LUT R110, R115, R227.reuse, RZ, 0x3c, !PT ;  /* 0x000000e3736e7212 */ /* 0x080fe600078e3cff */
[----:B------:R-:W-:Y:S01]  /*4fc0*/  IMAD.WIDE.U32 R104, R104, -0x326172a9, RZ ;  /* 0xcd9e8d5768687825 */ /* 0x000fe200078e00ff */
[----:B------:R-:W-:Y:S03]  /*4fd0*/  LOP3.LUT R42, R113, R227, RZ, 0x3c, !PT ;  /* 0x000000e3712a7212 */ /* 0x000fe600078e3cff */
[----:B------:R3:W-:Y:S01]  /*4fe0*/  MUFU.EX2 R31, R74 ;  /* 0x0000004a001f7308 */ /* 0x0007e20000000800 */
[----:B------:R-:W-:Y:S01]  /*4ff0*/  LOP3.LUT R106, R105, UR25, R114, 0x96, !PT ;  /* 0x00000019696a7c12 */ /* 0x000fe2000f8e9672 */
[----:B--2---:R-:W-:Y:S02]  /*5000*/  FFMA.FTZ R77, R5, c[0x0][0x23c], -R69 ;  /* 0x00008f00054d7a23 */ /* 0x004fe40000010845 */
[----:B------:R-:W-:Y:S04]  /*5010*/  IMAD.WIDE.U32 R42, R42, -0x2daee0ad, RZ ;  /* 0xd2511f532a2a7825 */ /* 0x000fe800078e00ff */
[----:B------:R-:W-:Y:S01]  /*5020*/  IMAD.WIDE.U32 R110, R110, -0x2daee0ad, RZ ;  /* 0xd2511f536e6e7825 */ /* 0x000fe200078e00ff */
[C---:B------:R-:W-:Y:S01]  /*5030*/  LOP3.LUT R116, R11.reuse, R43, RZ, 0x3c, !PT ;  /* 0x0000002b0b747212 */ /* 0x040fe200078e3cff */
[----:B------:R-:W-:Y:S02]  /*5040*/  MUFU.EX2 R8, R77 ;  /* 0x0000004d00087308 */ /* 0x000fe40000000800 */
[----:B------:R-:W-:Y:S01]  /*5050*/  IMAD.WIDE.U32 R102, R102, -0x326172a9, RZ ;  /* 0xcd9e8d5766667825 */ /* 0x000fe200078e00ff */
[----:B------:R-:W-:Y:S02]  /*5060*/  LOP3.LUT R120, R11, R111, RZ, 0x3c, !PT ;  /* 0x0000006f0b787212 */ /* 0x000fe400078e3cff */
[----:B------:R-:W-:Y:S01]  /*5070*/  LOP3.LUT R11, R105, UR25, R112, 0x96, !PT ;  /* 0x00000019690b7c12 */ /* 0x000fe2000f8e9670 */
[----:B------:R-:W-:Y:S01]  /*5080*/  IMAD.WIDE.U32 R116, R116, -0x326172a9, RZ ;  /* 0xcd9e8d5774747825 */ /* 0x000fe200078e00ff */
[C---:B------:R-:W-:Y:S02]  /*5090*/  LOP3.LUT R114, R103.reuse, UR25, R114, 0x96, !PT ;  /* 0x0000001967727c12 */ /* 0x040fe4000f8e9672 */
[----:B------:R-:W-:Y:S01]  /*50a0*/  LOP3.LUT R112, R103, UR25, R112, 0x96, !PT ;  /* 0x0000001967707c12 */ /* 0x000fe2000f8e9670 */
[----:B------:R-:W-:Y:S01]  /*50b0*/  MUFU.EX2 R27, R73 ;  /* 0x00000049001b7308 */ /* 0x000fe20000000800 */
[----:B------:R-:W-:Y:S04]  /*50c0*/  IMAD.WIDE.U32 R120, R120, -0x326172a9, RZ ;  /* 0xcd9e8d5778787825 */ /* 0x000fe800078e00ff */
[----:B------:R-:W-:Y:S01]  /*50d0*/  IMAD.WIDE.U32 R114, R114, -0x2daee0ad, RZ ;  /* 0xd2511f5372727825 */ /* 0x000fe200078e00ff */
[--C-:B------:R-:W-:Y:S02]  /*50e0*/  LOP3.LUT R118, R121, UR24, R104.reuse, 0x96, !PT ;  /* 0x0000001879767c12 */ /* 0x100fe4000f8e9668 */
[----:B------:R-:W-:Y:S01]  /*50f0*/  LOP3.LUT R104, R117, UR24, R104, 0x96, !PT ;  /* 0x0000001875687c12 */ /* 0x000fe2000f8e9668 */
[----:B------:R-:W-:Y:S01]  /*5100*/  IMAD.WIDE.U32 R112, R112, -0x2daee0ad, RZ ;  /* 0xd2511f5370707825 */ /* 0x000fe200078e00ff */
[----:B-1----:R-:W-:Y:S01]  /*5110*/  LOP3.LUT R92, R115, UR23, R110, 0x96, !PT ;  /* 0x00000017735c7c12 */ /* 0x002fe2000f8e966e */
[----:B------:R-:W-:Y:S01]  /*5120*/  MUFU.EX2 R47, R98 ;  /* 0x00000062002f7308 */ /* 0x000fe20000000800 */
[--C-:B------:R-:W-:Y:S01]  /*5130*/  LOP3.LUT R100, R121, UR24, R102.reuse, 0x96, !PT ;  /* 0x0000001879647c12 */ /* 0x100fe2000f8e9666 */
        /* <DEDUP_REMOVED lines=9> */
[----:B------:R2:W-:Y:S01]  /*51d0*/  MUFU.EX2 R48, R76 ;  /* 0x0000004c00307308 */ /* 0x0005e20000000800 */
[----:B------:R-:W-:Y:S01]  /*51e0*/  LOP3.LUT R106, R119, UR21, R106, 0x96, !PT ;  /* 0x00000015776a7c12 */ /* 0x000fe2000f8e966a */
[--C-:B---3--:R-:W-:Y:S02]  /*51f0*/  FFMA.FTZ R74, R55, c[0x0][0x23c], -R71.reuse ;  /* 0x00008f00374a7a23 */ /* 0x108fe40000010847 */
[----:B------:R-:W-:Y:S04]  /*5200*/  IMAD.WIDE.U32 R122, R122, -0x326172a9, RZ ;  /* 0xcd9e8d577a7a7825 */ /* 0x000fe800078e00ff */
[----:B------:R-:W-:Y:S02]  /*5210*/  IMAD.WIDE.U32 R114, R114, -0x326172a9, RZ ;  /* 0xcd9e8d5772727825 */ /* 0x000fe400078e00ff */
[----:B------:R3:W-:Y:S02]  /*5220*/  MUFU.EX2 R51, R75 ;  /* 0x0000004b00337308 */ /* 0x0007e40000000800 */
[----:B------:R-:W-:Y:S04]  /*5230*/  IMAD.WIDE.U32 R106, R106, -0x326172a9, RZ ;  /* 0xcd9e8d576a6a7825 */ /* 0x000fe800078e00ff */
[--C-:B-1----:R-:W-:Y:S02]  /*5240*/  FFMA.FTZ R72, R30, c[0x0][0x23c], -R68.reuse ;  /* 0x00008f001e487a23 */ /* 0x102fe40000010844 */
[----:B------:R-:W-:Y:S01]  /*5250*/  FFMA.FTZ R68, R62, c[0x0][0x23c], -R68 ;  /* 0x00008f003e447a23 */ /* 0x000fe20000010844 */
[----:B------:R-:W-:Y:S01]  /*5260*/  LOP3.LUT R62, R113, UR23, R42, 0x96, !PT ;  /* 0x00000017713e7c12 */ /* 0x000fe2000f8e962a */
[----:B------:R1:W-:Y:S01]  /*5270*/  MUFU.EX2 R5, R99 ;  /* 0x0000006300057308 */ /* 0x0003e20000000800 */
[----:B------:R-:W-:Y:S01]  /*5280*/  LOP3.LUT R42, R123, UR22, R116, 0x96, !PT ;  /* 0x000000167b2a7c12 */ /* 0x000fe2000f8e9674 */
[--C-:B------:R-:W-:Y:S02]  /*5290*/  FFMA.FTZ R73, R66, c[0x0][0x23c], -R71.reuse ;  /* 0x00008f0042497a23 */ /* 0x100fe40000010847 */
[----:B------:R-:W-:Y:S04]  /*52a0*/  IMAD.WIDE.U32 R108, R108, -0x326172a9, RZ ;  /* 0xcd9e8d576c6c7825 */ /* 0x000fe800078e00ff */
[--C-:B--2---:R-:W-:Y:S01]  /*52b0*/  FFMA.FTZ R76, R34, c[0x0][0x23c], -R71.reuse ;  /* 0x00008f00224c7a23 */ /* 0x104fe20000010847 */
[----:B------:R-:W-:Y:S01]  /*52c0*/  LOP3.LUT R98, R109, UR22, R120, 0x96, !PT ;  /* 0x000000166d627c12 */ /* 0x000fe2000f8e9678 */
[----:B------:R2:W-:Y:S01]  /*52d0*/  MUFU.EX2 R55, R93 ;  /* 0x0000005d00377308 */ /* 0x0005e20000000800 */
[----:B------:R-:W-:Y:S01]  /*52e0*/  LOP3.LUT R108, R107, UR20, R108, 0x96, !PT ;  /* 0x000000146b6c7c12 */ /* 0x000fe2000f8e966c */
[----:B------:R-:W-:Y:S04]  /*52f0*/  IMAD.WIDE.U32 R104, R104, -0x2daee0ad, RZ ;  /* 0xd2511f5368687825 */ /* 0x000fe800078e00ff */
[--C-:B---3--:R-:W-:Y:S01]  /*5300*/  FFMA.FTZ R75, R39, c[0x0][0x23c], -R71.reuse ;  /* 0x00008f00274b7a23 */ /* 0x108fe20000010847 */
[----:B------:R-:W-:Y:S01]  /*5310*/  LOP3.LUT R110, R105, UR21, R110, 0x96, !PT ;  /* 0x00000015696e7c12 */ /* 0x000fe2000f8e966e */
[----:B------:R-:W-:Y:S02]  /*5320*/  FFMA.FTZ R71, R54, c[0x0][0x23c], -R71 ;  /* 0x00008f0036477a23 */ /* 0x000fe40000010847 */
[----:B------:R3:W-:Y:S01]  /*5330*/  MUFU.EX2 R66, R97 ;  /* 0x0000006100427308 */ /* 0x0007e20000000800 */
[----:B------:R-:W-:Y:S04]  /*5340*/  IMAD.WIDE.U32 R42, R42, -0x2daee0ad, RZ ;  /* 0xd2511f532a2a7825 */ /* 0x000fe800078e00ff */
[----:B------:R-:W-:Y:S01]  /*5350*/  IMAD.WIDE.U32 R108, R108, -0x2daee0ad, RZ ;  /* 0xd2511f536c6c7825 */ /* 0x000fe200078e00ff */
[----:B------:R-:W-:Y:S03]  /*5360*/  LOP3.LUT R104, R43, UR19, R104, 0x96, !PT ;  /* 0x000000132b687c12 */ /* 0x000fe6000f8e9668 */
[----:B-1----:R-:W-:Y:S01]  /*5370*/  IMAD.WIDE.U32 R98, R98, -0x2daee0ad, RZ ;  /* 0xd2511f5362627825 */ /* 0x002fe200078e00ff */
[----:B------:R-:W-:Y:S03]  /*5380*/  MUFU.EX2 R33, R96 ;  /* 0x0000006000217308 */ /* 0x000fe60000000800 */
[----:B------:R-:W-:Y:S01]  /*5390*/  IMAD.WIDE.U32 R104, R104, -0x326172a9, RZ ;  /* 0xcd9e8d5768687825 */ /* 0x000fe200078e00ff */
[----:B------:R-:W-:Y:S02]  /*53a0*/  LOP3.LUT R118, R99, UR19, R118, 0x96, !PT ;  /* 0x0000001363767c12 */ /* 0x000fe4000f8e9676 */
[----:B------:R-:W-:Y:S01]  /*53b0*/  LOP3.LUT R98, R109, UR17, R98, 0x96, !PT ;  /* 0x000000116d627c12 */ /* 0x000fe2000f8e9662 */
[----:B------:R-:W-:Y:S03]  /*53c0*/  IMAD.WIDE.U32 R102, R102, -0x2daee0ad, RZ ;  /* 0xd2511f5366667825 */ /* 0x000fe600078e00ff */
[----:B------:R1:W-:Y:S01]  /*53d0*/  MUFU.EX2 R54, R79 ;  /* 0x0000004f00367308 */ /* 0x0003e20000000800 */
[----:B------:R-:W-:Y:S01]  /*53e0*/  IMAD.WIDE.U32 R118, R118, -0x326172a9, RZ ;  /* 0xcd9e8d5776767825 */ /* 0x000fe200078e00ff */
[----:B------:R-:W-:Y:S03]  /*53f0*/  LOP3.LUT R112, R103, UR21, R112, 0x96, !PT ;  /* 0x0000001567707c12 */ /* 0x000fe6000f8e9670 */
[----:B--2---:R-:W-:Y:S01]  /*5400*/  IMAD.WIDE.U32 R92, R92, -0x326172a9, RZ ;  /* 0xcd9e8d575c5c7825 */ /* 0x004fe200078e00ff */
[----:B------:R-:W-:Y:S03]  /*5410*/  LOP3.LUT R106, R119, UR18, R106, 0x96, !PT ;  /* 0x00000012776a7c12 */ /* 0x000fe6000f8e966a */
[----:B------:R-:W-:Y:S01]  /*5420*/  IMAD.WIDE.U32 R112, R112, -0x326172a9, RZ ;  /* 0xcd9e8d5770707825 */ /* 0x000fe200078e00ff */
[----:B------:R-:W-:Y:S01]  /*5430*/  LOP3.LUT R120, R93, UR22, R120, 0x96, !PT ;  /* 0x000000165d787c12 */ /* 0x000fe2000f8e9678 */
[----:B------:R2:W-:Y:S01]  /*5440*/  MUFU.EX2 R39, R88 ;  /* 0x0000005800277308 */ /* 0x0005e20000000800 */
[----:B------:R-:W-:Y:S01]  /*5450*/  LOP3.LUT R92, R115, UR20, R92, 0x96, !PT ;  /* 0x00000014735c7c12 */ /* 0x000fe2000f8e965c */
[----:B------:R-:W-:Y:S04]  /*5460*/  IMAD.WIDE.U32 R110, R110, -0x326172a9, RZ ;  /* 0xcd9e8d576e6e7825 */ /* 0x000fe800078e00ff */
[----:B------:R-:W-:Y:S01]  /*5470*/  IMAD.WIDE.U32 R98, R98, -0x326172a9, RZ ;  /* 0xcd9e8d5762627825 */ /* 0x000fe200078e00ff */
[----:B---3--:R-:W-:Y:S03]  /*5480*/  LOP3.LUT R97, R105, UR18, R110, 0x96, !PT ;  /* 0x0000001269617c12 */ /* 0x008fe6000f8e966e */
[----:B------:R3:W-:Y:S01]  /*5490*/  MUFU.EX2 R18, R76 ;  /* 0x0000004c00127308 */ /* 0x0007e20000000800 */
[----:B------:R-:W-:Y:S01]  /*54a0*/  SHF.R.U32.HI R43, RZ, 0x18, R98 ;  /* 0x00000018ff2b7819 */ /* 0x000fe20000011662 */
[----:B------:R-:W-:Y:S01]  /*54b0*/  IMAD.WIDE.U32 R106, R106, -0x2daee0ad, RZ ;  /* 0xd2511f536a6a7825 */ /* 0x000fe200078e00ff */
[----:B------:R-:W-:Y:S02]  /*54c0*/  LOP3.LUT R11, R98, 0xff, RZ, 0xc0, !PT ;  /* 0x000000ff620b7812 */ /* 0x000fe400078ec0ff */
[----:B------:R-:W-:Y:S01]  /*54d0*/  ISETP.LE.U32.AND P4, PT, R43, UR4, PT ;  /* 0x000000042b007c0c */ /* 0x000fe2000bf83070 */
[----:B------:R-:W-:Y:S01]  /*54e0*/  IMAD.WIDE.U32 R62, R62, -0x326172a9, RZ ;  /* 0xcd9e8d573e3e7825 */ /* 0x000fe200078e00ff */
[----:B-1----:R-:W-:Y:S02]  /*54f0*/  SHF.R.U32.HI R79, RZ, 0x18, R106 ;  /* 0x00000018ff4f7819 */ /* 0x002fe4000001166a */
[----:B------:R-:W-:Y:S01]  /*5500*/  ISETP.LE.U32.AND P3, PT, R11, UR4, PT ;  /* 0x000000040b007c0c */ /* 0x000fe2000bf63070 */
[----:B------:R1:W-:Y:S01]  /*5510*/  MUFU.EX2 R23, R72 ;  /* 0x0000004800177308 */ /* 0x0003e20000000800 */
[----:B------:R-:W-:Y:S01]  /*5520*/  LOP3.LUT R116, R63, UR22, R116, 0x96, !PT ;  /* 0x000000163f747c12 */ /* 0x000fe2000f8e9674 */
[----:B------:R-:W-:Y:S01]  /*5530*/  IMAD.WIDE.U32 R120, R120, -0x2daee0ad, RZ ;  /* 0xd2511f5378787825 */ /* 0x000fe200078e00ff */
[----:B------:R-:W-:Y:S02]  /*5540*/  LOP3.LUT R62, R113, UR20, R62, 0x96, !PT ;  /* 0x00000014713e7c12 */ /* 0x000fe4000f8e963e */
[----:B--2---:R-:W-:Y:S01]  /*5550*/  LOP3.LUT R88, R111, UR20, R122, 0x96, !PT ;  /* 0x000000146f587c12 */ /* 0x004fe2000f8e967a */
[----:B------:R-:W-:Y:S01]  /*5560*/  IMAD.WIDE.U32 R92, R92, -0x2daee0ad, RZ ;  /* 0xd2511f535c5c7825 */ /* 0x000fe200078e00ff */
[----:B------:R-:W-:Y:S02]  /*5570*/  LOP3.LUT R100, R121, UR19, R100, 0x96, !PT ;  /* 0x0000001379647c12 */ /* 0x000fe4000f8e9664 */
[----:B------:R-:W-:Y:S01]  /*5580*/  ISETP.LE.U32.AND P1, PT, R79, UR4, PT ;  /* 0x000000044f007c0c */ /* 0x000fe2000bf23070 */
[----:B------:R2:W-:Y:S01]  /*5590*/  MUFU.EX2 R15, R75 ;  /* 0x0000004b000f7308 */ /* 0x0005e20000000800 */
[----:B------:R-:W-:Y:S01]  /*55a0*/  LOP3.LUT R110, R93, UR17, R120, 0x96, !PT ;  /* 0x000000115d6e7c12 */ /* 0x000fe2000f8e9678 */
[----:B------:R-:W-:Y:S01]  /*55b0*/  IMAD.WIDE.U32 R96, R97, -0x2daee0ad, RZ ;  /* 0xd2511f5361607825 */ /* 0x000fe200078e00ff */
[----:B------:R-:W-:Y:S02]  /*55c0*/  LOP3.LUT R93, R99, UR16, R118, 0x96, !PT ;  /* 0x00000010635d7c12 */ /* 0x000fe4000f8e9676 */
[----:B------:R-:W-:Y:S01]  /*55d0*/  SHF.R.U32.HI R109, RZ, 0x10, R106 ;  /* 0x00000010ff6d7819 */ /* 0x000fe2000001166a */
[----:B------:R-:W-:Y:S01]  /*55e0*/  IMAD.WIDE.U32 R62, R62, -0x2daee0ad, RZ ;  /* 0xd2511f533e3e7825 */ /* 0x000fe200078e00ff */
[----:B------:R-:W-:Y:S02]  /*55f0*/  LOP3.LUT R58, R96, 0xff, RZ, 0xc0, !PT ;  /* 0x000000ff603a7812 */ /* 0x000fe400078ec0ff */
[----:B------:R-:W-:Y:S01]  /*5600*/  LOP3.LUT R109, R109, 0xff, RZ, 0xc0, !PT ;  /* 0x000000ff6d6d7812 */ /* 0x000fe200078ec0ff */
[----:B------:R4:W-:Y:S01]  /*5610*/  MUFU.EX2 R29, R89 ;  /* 0x00000059001d7308 */ /* 0x0009e20000000800 */
[----:B------:R-:W-:Y:S01]  /*5620*/  ISETP.LE.U32.AND P6, PT, R58, UR4, PT ;  /* 0x000000043a007c0c */ /* 0x000fe2000bfc3070 */
[----:B------:R-:W-:Y:S01]  /*5630*/  IMAD.WIDE.U32 R116, R116, -0x2daee0ad, RZ ;  /* 0xd2511f5374747825 */ /* 0x000fe200078e00ff */
[----:B------:R-:W-:Y:S02]  /*5640*/  SHF.R.U32.HI R58, RZ, 0x18, R93 ;  /* 0x00000018ff3a7819 */ /* 0x000fe4000001165d */
[----:B------:R-:W-:Y:S01]  /*5650*/  LOP3.LUT R99, R98, 0xffff, RZ, 0xc0, !PT ;  /* 0x0000ffff62637812 */ /* 0x000fe200078ec0ff */
[--C-:B---3--:R-:W-:Y:S01]  /*5660*/  FFMA.FTZ R76, R21, c[0x0][0x23c], -R69.reuse ;  /* 0x00008f00154c7a23 */ /* 0x108fe20000010845 */
[----:B------:R-:W-:Y:S01]  /*5670*/  LOP3.LUT R116, R63, UR17, R116, 0x96, !PT ;  /* 0x000000113f747c12 */ /* 0x000fe2000f8e9674 */
[--C-:B-1----:R-:W-:Y:S01]  /*5680*/  FFMA.FTZ R72, R65, c[0x0][0x23c], -R69.reuse ;  /* 0x00008f0041487a23 */ /* 0x102fe20000010845 */
[----:B------:R-:W-:Y:S01]  /*5690*/  SHF.R.U32.HI R63, RZ, 0x10, R98 ;  /* 0x00000010ff3f7819 */ /* 0x000fe20000011662 */
[----:B------:R-:W1:Y:S01]  /*56a0*/  MUFU.EX2 R247, R247 ;  /* 0x000000f700f77308 */ /* 0x000e620000000800 */
[----:B------:R-:W-:Y:S01]  /*56b0*/  LOP3.LUT R98, R106, 0xffff, RZ, 0xc0, !PT ;  /* 0x0000ffff6a627812 */ /* 0x000fe200078ec0ff */
[----:B------:R-:W-:Y:S01]  /*56c0*/  IMAD.WIDE.U32 R100, R100, -0x326172a9, RZ ;  /* 0xcd9e8d5764647825 */ /* 0x000fe200078e00ff */
[----:B------:R-:W-:Y:S02]  /*56d0*/  LOP3.LUT R63, R63, 0xff, RZ, 0xc0, !PT ;  /* 0x000000ff3f3f7812 */ /* 0x000fe400078ec0ff */
[----:B------:R-:W-:Y:S01]  /*56e0*/  LOP3.LUT R102, R117, UR19, R102, 0x96, !PT ;  /* 0x0000001375667c12 */ /* 0x000fe2000f8e9666 */
[--C-:B--2---:R-:W-:Y:S01]  /*56f0*/  FFMA.FTZ R75, R37, c[0x0][0x23c], -R69.reuse ;  /* 0x00008f00254b7a23 */ /* 0x104fe20000010845 */
[----:B------:R-:W-:Y:S01]  /*5700*/  LOP3.LUT R114, R101, UR18, R114, 0x96, !PT ;  /* 0x0000001265727c12 */ /* 0x000fe2000f8e9672 */
[----:B------:R-:W-:Y:S01]  /*5710*/  FFMA.FTZ R69, R53, c[0x0][0x23c], -R69 ;  /* 0x00008f0035457a23 */ /* 0x000fe20000010845 */
[----:B------:R-:W-:Y:S01]  /*5720*/  SHF.R.U32.HI R99, RZ, 0x8, R99 ;  /* 0x00000008ff637819 */ /* 0x000fe20000011663 */
[----:B------:R2:W-:Y:S01]  /*5730*/  MUFU.EX2 R22, R85 ;  /* 0x0000005500167308 */ /* 0x0005e20000000800 */
[----:B------:R-:W-:Y:S01]  /*5740*/  SHF.R.U32.HI R98, RZ, 0x8, R98 ;  /* 0x00000008ff627819 */ /* 0x000fe20000011662 */
[----:B------:R-:W-:Y:S01]  /*5750*/  IMAD.WIDE.U32 R110, R110, -0x326172a9, RZ ;  /* 0xcd9e8d576e6e7825 */ /* 0x000fe200078e00ff */
[----:B------:R-:W-:Y:S02]  /*5760*/  LOP3.LUT R99, R99, 0xffff, RZ, 0xc0, !PT ;  /* 0x0000ffff63637812 */ /* 0x000fe400078ec0ff */
[----:B------:R-:W-:Y:S01]  /*5770*/  LOP3.LUT R98, R98, 0xffff, RZ, 0xc0, !PT ;  /* 0x0000ffff62627812 */ /* 0x000fe200078ec0ff */
[----:B----4-:R-:W-:Y:S01]  /*5780*/  IMAD.WIDE.U32 R88, R88, -0x2daee0ad, RZ ;  /* 0xd2511f5358587825 */ /* 0x010fe200078e00ff */
[----:B------:R-:W-:Y:S03]  /*5790*/  SHF.R.U32.HI R11, RZ, 0x18, R110 ;  /* 0x00000018ff0b7819 */ /* 0x000fe6000001166e */
[----:B------:R3:W-:Y:S01]  /*57a0*/  MUFU.EX2 R57, R46 ;  /* 0x0000002e00397308 */ /* 0x0007e20000000800 */
[----:B------:R-:W-:Y:S01]  /*57b0*/  LOP3.LUT R42, R89, UR17, R42, 0x96, !PT ;  /* 0x00000011592a7c12 */ /* 0x000fe2000f8e962a */
[----:B------:R-:W-:Y:S01]  /*57c0*/  IMAD.WIDE.U32 R114, R114, -0x2daee0ad, RZ ;  /* 0xd2511f5372727825 */ /* 0x000fe200078e00ff */
[----:B------:R-:W-:Y:S02]  /*57d0*/  LOP3.LUT R89, R111, UR16, R100, 0x96, !PT ;  /* 0x000000106f597c12 */ /* 0x000fe4000f8e9664 */
[----:B------:R-:W-:Y:S01]  /*57e0*/  LOP3.LUT R100, R106, 0xff, RZ, 0xc0, !PT ;  /* 0x000000ff6a647812 */ /* 0x000fe200078ec0ff */
[----:B------:R-:W-:Y:S01]  /*57f0*/  IMAD.WIDE.U32 R118, R42, -0x326172a9, RZ ;  /* 0xcd9e8d572a767825 */ /* 0x000fe200078e00ff */
[----:B------:R-:W-:Y:S02]  /*5800*/  LOP3.LUT R88, R97, UR15, R88, 0x96, !PT ;  /* 0x0000000f61587c12 */ /* 0x000fe4000f8e9658 */
[----:B------:R-:W-:Y:S01]  /*5810*/  ISETP.LE.U32.AND P2, PT, R100, UR4, PT ;  /* 0x0000000464007c0c */ /* 0x000fe2000bf43070 */
[----:B------:R-:W4:Y:S01]  /*5820*/  MUFU.EX2 R246, R246 ;  /* 0x000000f600f67308 */ /* 0x000f220000000800 */
[----:B------:R-:W-:Y:S01]  /*5830*/  LOP3.LUT R106, R114, 0xff, RZ, 0xc0, !PT ;  /* 0x000000ff726a7812 */ /* 0x000fe200078ec0ff */
[----:B------:R-:W-:Y:S01]  /*5840*/  IMAD.WIDE.U32 R116, R116, -0x326172a9, RZ ;  /* 0xcd9e8d5774747825 */ /* 0x000fe200078e00ff */
[----:B------:R-:W-:Y:S02]  /*5850*/  LOP3.LUT R42, R115, UR15, R92, 0x96, !PT ;  /* 0x0000000f732a7c12 */ /* 0x000fe4000f8e965c */
[----:B--2---:R-:W-:Y:S01]  /*5860*/  LOP3.LUT R85, R93, 0xff, RZ, 0xc0, !PT ;  /* 0x000000ff5d557812 */ /* 0x004fe200078ec0ff */
[----:B------:R-:W-:Y:S01]  /*5870*/  IMAD.WIDE.U32 R102, R102, -0x326172a9, RZ ;  /* 0xcd9e8d5766667825 */ /* 0x000fe200078e00ff */
[----:B------:R-:W-:Y:S02]  /*5880*/  SHF.R.U32.HI R105, RZ, 0x18, R114 ;  /* 0x00000018ff697819 */ /* 0x000fe40000011672 */
[----:B------:R-:W-:Y:S01]  /*5890*/  SHF.R.U32.HI R100, RZ, 0x10, R118 ;  /* 0x00000010ff647819 */ /* 0x000fe20000011676 */
[----:B------:R2:W-:Y:S01]  /*58a0*/  MUFU.EX2 R53, R91 ;  /* 0x0000005b00357308 */ /* 0x0005e20000000800 */
[----:B------:R-:W-:Y:S02]  /*58b0*/  LOP3.LUT R43, R117, UR16, R102, 0x96, !PT ;  /* 0x00000010752b7c12 */ /* 0x000fe4000f8e9666 */
[----:B------:R-:W-:Y:S02]  /*58c0*/  SHF.R.U32.HI R102, RZ, 0x18, R116 ;  /* 0x00000018ff667819 */ /* 0x000fe40000011674 */
[----:B---3--:R-:W-:Y:S02]  /*58d0*/  SHF.R.U32.HI R46, RZ, 0x18, R96 ;  /* 0x00000018ff2e7819 */ /* 0x008fe40000011660 */
[----:B------:R-:W-:Y:S02]  /*58e0*/  LOP3.LUT R112, R103, UR18, R112, 0x96, !PT ;  /* 0x0000001267707c12 */ /* 0x000fe4000f8e9670 */
[----:B------:R-:W-:Y:S01]  /*58f0*/  ISETP.LE.U32.AND P5, PT, R46, UR4, PT ;  /* 0x000000042e007c0c */ /* 0x000fe2000bfa3070 */
[----:B------:R-:W-:Y:S01]  /*5900*/  MUFU.EX2 R244, R244 ;  /* 0x000000f400f47308 */ /* 0x000fe20000000800 */
[----:B------:R-:W-:Y:S01]  /*5910*/  LOP3.LUT R46, R119, UR16, R104, 0x96, !PT ;  /* 0x00000010772e7c12 */ /* 0x000fe2000f8e9668 */
[----:B------:R-:W-:Y:S01]  /*5920*/  IMAD.WIDE.U32 R112, R112, -0x2daee0ad, RZ ;  /* 0xd2511f5370707825 */ /* 0x000fe200078e00ff */
[----:B------:R-:W-:Y:S02]  /*5930*/  LOP3.LUT R104, R116, 0xff, RZ, 0xc0, !PT ;  /* 0x000000ff74687812 */ /* 0x000fe400078ec0ff */
[----:B------:R-:W-:Y:S02]  /*5940*/  LOP3.LUT R100, R100, 0xff, RZ, 0xc0, !PT ;  /* 0x000000ff64647812 */ /* 0x000fe400078ec0ff */
[----:B------:R-:W-:Y:S02]  /*5950*/  LOP3.LUT R103, R112, 0xff, RZ, 0xc0, !PT ;  /* 0x000000ff70677812 */ /* 0x000fe400078ec0ff */
[----:B------:R-:W-:Y:S01]  /*5960*/  LOP3.LUT R79, R116, 0xffff, RZ, 0xc0, !PT ;  /* 0x0000ffff744f7812 */ /* 0x000fe200078ec0ff */
[----:B------:R3:W-:Y:S01]  /*5970*/  MUFU.EX2 R30, R84 ;  /* 0x00000054001e7308 */ /* 0x0007e20000000800 */
[----:B------:R-:W-:Y:S02]  /*5980*/  LOP3.LUT R92, R118, 0xffff, RZ, 0xc0, !PT ;  /* 0x0000ffff765c7812 */ /* 0x000fe400078ec0ff */
[----:B------:R-:W-:Y:S02]  /*5990*/  SHF.R.U32.HI R79, RZ, 0x8, R79 ;  /* 0x00000008ff4f7819 */ /* 0x000fe4000001164f */
[----:B--2---:R-:W-:Y:S02]  /*59a0*/  LOP3.LUT R91, R107, UR15, R108, 0x96, !PT ;  /* 0x0000000f6b5b7c12 */ /* 0x004fe4000f8e966c */
[----:B------:R-:W-:Y:S02]  /*59b0*/  SHF.R.U32.HI R108, RZ, 0x10, R96 ;  /* 0x00000010ff6c7819 */ /* 0x000fe40000011660 */
[----:B------:R-:W-:Y:S01]  /*59c0*/  LOP3.LUT R96, R96, 0xffff, RZ, 0xc0, !PT ;  /* 0x0000ffff60607812 */ /* 0x000fe200078ec0ff */
[----:B------:R-:W2:Y:S01]  /*59d0*/  MUFU.EX2 R252, R252 ;  /* 0x000000fc00fc7308 */ /* 0x000ea20000000800 */
[----:B------:R-:W-:Y:S02]  /*59e0*/  SHF.R.U32.HI R107, RZ, 0x10, R110 ;  /* 0x00000010ff6b7819 */ /* 0x000fe4000001166e */
[----:B------:R-:W-:Y:S02]  /*59f0*/  LOP3.LUT R97, R110, 0xffff, RZ, 0xc0, !PT ;  /* 0x0000ffff6e617812 */ /* 0x000fe400078ec0ff */
[----:B------:R-:W-:Y:S02]  /*5a00*/  LOP3.LUT R107, R107, 0xff, RZ, 0xc0, !PT ;  /* 0x000000ff6b6b7812 */ /* 0x000fe400078ec0ff */
[----:B------:R-:W-:Y:S02]  /*5a10*/  SHF.R.U32.HI R96, RZ, 0x8, R96 ;  /* 0x00000008ff607819 */ /* 0x000fe40000011660 */
[----:B------:R-:W-:Y:S01]  /*5a20*/  LOP3.LUT R111, R118, 0xff, RZ, 0xc0, !PT ;  /* 0x000000ff766f7812 */ /* 0x000fe200078ec0ff */
[----:B------:R1:W-:Y:S01]  /*5a30*/  MUFU.EX2 R21, R10 ;  /* 0x0000000a00157308 */ /* 0x0003e20000000800 */
[----:B------:R-:W-:Y:S02]  /*5a40*/  LOP3.LUT R96, R96, 0xffff, RZ, 0xc0, !PT ;  /* 0x0000ffff60607812 */ /* 0x000fe400078ec0ff */
[----:B------:R-:W-:Y:S02]  /*5a50*/  LOP3.LUT R108, R108, 0xff, RZ, 0xc0, !PT ;  /* 0x000000ff6c6c7812 */ /* 0x000fe400078ec0ff */
[----:B---3--:R-:W-:Y:S02]  /*5a60*/  LOP3.LUT R84, R110, 0xff, RZ, 0xc0, !PT ;  /* 0x000000ff6e547812 */ /* 0x008fe400078ec0ff */
[----:B------:R-:W-:Y:S02]  /*5a70*/  SHF.R.U32.HI R110, RZ, 0x18, R118 ;  /* 0x00000018ff6e7819 */ /* 0x000fe40000011676 */
[----:B------:R-:W-:Y:S01]  /*5a80*/  ISETP.LE.U32.AND P0, PT, R84, UR4, PT ;  /* 0x0000000454007c0c */ /* 0x000fe2000bf03070 */
[----:B------:R-:W3:Y:S01]  /*5a90*/  MUFU.EX2 R243, R243 ;  /* 0x000000f300f37308 */ /* 0x000ee20000000800 */
[----:B------:R-:W-:Y:S02]  /*5aa0*/  SHF.R.U32.HI R97, RZ, 0x8, R97 ;  /* 0x00000008ff617819 */ /* 0x000fe40000011661 */
[----:B------:R-:W-:Y:S02]  /*5ab0*/  LOP3.LUT R79, R79, 0xffff, RZ, 0xc0, !PT ;  /* 0x0000ffff4f4f7812 */ /* 0x000fe400078ec0ff */
[----:B------:R-:W-:Y:S02]  /*5ac0*/  LOP3.LUT R97, R97, 0xffff, RZ, 0xc0, !PT ;  /* 0x0000ffff61617812 */ /* 0x000fe400078ec0ff */
[----:B------:R-:W-:Y:S02]  /*5ad0*/  SHF.R.U32.HI R92, RZ, 0x8, R92 ;  /* 0x00000008ff5c7819 */ /* 0x000fe4000001165c */
[----:B------:R-:W-:Y:S01]  /*5ae0*/  LOP3.LUT R84, R114, 0xffff, RZ, 0xc0, !PT ;  /* 0x0000ffff72547812 */ /* 0x000fe200078ec0ff */
[----:B------:R-:W-:Y:S01]  /*5af0*/  MUFU.EX2 R245, R245 ;  /* 0x000000f500f57308 */ /* 0x000fe20000000800 */
[----:B------:R-:W-:Y:S02]  /*5b00*/  LOP3.LUT R92, R92, 0xffff, RZ, 0xc0, !PT ;  /* 0x0000ffff5c5c7812 */ /* 0x000fe400078ec0ff */
[----:B------:R-:W-:Y:S02]  /*5b10*/  SHF.R.U32.HI R84, RZ, 0x8, R84 ;  /* 0x00000008ff547819 */ /* 0x000fe40000011654 */
[----:B-1----:R-:W-:Y:S02]  /*5b20*/  LOP3.LUT R10, R113, UR15, R62, 0x96, !PT ;  /* 0x0000000f710a7c12 */ /* 0x002fe4000f8e963e */
[----:B------:R-:W-:Y:S02]  /*5b30*/  SHF.R.U32.HI R62, RZ, 0x10, R116 ;  /* 0x00000010ff3e7819 */ /* 0x000fe40000011674 */
[----:B------:R-:W-:Y:S01]  /*5b40*/  LOP3.LUT R84, R84, 0xffff, RZ, 0xc0, !PT ;  /* 0x0000ffff54547812 */ /* 0x000fe200078ec0ff */
[----:B------:R-:W-:Y:S01]  /*5b50*/  MUFU.EX2 R248, R248 ;  /* 0x000000f800f87308 */ /* 0x000fe20000000800 */
[----:B------:R-:W-:Y:S02]  /*5b60*/  LOP3.LUT R62, R62, 0xff, RZ, 0xc0, !PT ;  /* 0x000000ff3e3e7812 */ /* 0x000fe400078ec0ff */
[--C-:B------:R-:W-:Y:S02]  /*5b70*/  SHF.R.U32.HI R90, RZ, 0x10, R112.reuse ;  /* 0x00000010ff5a7819 */ /* 0x100fe40000011670 */
[----:B------:R-:W-:Y:S02]  /*5b80*/  SHF.R.U32.HI R101, RZ, 0x18, R112 ;  /* 0x00000018ff657819 */ /* 0x000fe40000011670 */
[----:B------:R-:W-:Y:S03]  /*5b90*/  LOP3.LUT R90, R90, 0xff, RZ, 0xc0, !PT ;  /* 0x000000ff5a5a7812 */ /* 0x000fe600078ec0ff */
[----:B------:R-:W-:Y:S10]  /*5ba0*/  MUFU.EX2 R249, R249 ;  /* 0x000000f900f97308 */ /* 0x000ff40000000800 */
[----:B------:R-:W-:Y:S10]  /*5bb0*/  MUFU.EX2 R251, R251 ;  /* 0x000000fb00fb7308 */ /* 0x000ff40000000800 */
[----:B------:R-:W1:Y:S10]  /*5bc0*/  MUFU.EX2 R250, R250 ;  /* 0x000000fa00fa7308 */ /* 0x000e740000000800 */
[----:B------:R1:W-:Y:S10]  /*5bd0*/  MUFU.EX2 R38, R61 ;  /* 0x0000003d00267308 */ /* 0x0003f40000000800 */
[----:B------:R2:W2:Y:S10]  /*5be0*/  MUFU.EX2 R34, R95 ;  /* 0x0000005f00227308 */ /* 0x0004b40000000800 */
[----:B------:R-:W-:Y:S01]  /*5bf0*/  MUFU.EX2 R60, R75 ;  /* 0x0000004b003c7308 */ /* 0x000fe20000000800 */
[----:B-1----:R-:W-:Y:S09]  /*5c00*/  SHF.R.U32.HI R61, RZ, 0x18, R42 ;  /* 0x00000018ff3d7819 */ /* 0x002ff2000001162a */
[----:B------:R-:W-:Y:S01]  /*5c10*/  MUFU.EX2 R65, R94 ;  /* 0x0000005e00417308 */ /* 0x000fe20000000800 */
[----:B--2---:R-:W-:Y:S04]  /*5c20*/  SHF.R.U32.HI R95, RZ, 0x10, R114 ;  /* 0x00000010ff5f7819 */ /* 0x004fe80000011672 */
[----:B------:R-:W-:Y:S05]  /*5c30*/  LOP3.LUT R95, R95, 0xff, RZ, 0xc0, !PT ;  /* 0x000000ff5f5f7812 */ /* 0x000fea00078ec0ff */
[----:B------:R-:W-:Y:S10]  /*5c40*/  MUFU.EX2 R37, R86 ;  /* 0x0000005600257308 */ /* 0x000ff40000000800 */
[----:B------:R1:W-:Y:S10]  /*5c50*/  MUFU.EX2 R13, R69 ;  /* 0x00000045000d7308 */ /* 0x0003f40000000800 */
[----:B------:R-:W-:Y:S10]  /*5c60*/  MUFU.EX2 R41, R76 ;  /* 0x0000004c00297308 */ /* 0x000ff40000000800 */
[----:B------:R-:W-:Y:S10]  /*5c70*/  MUFU.EX2 R9, R72 ;  /* 0x0000004800097308 */ /* 0x000ff40000000800 */
[----:B------:R-:W-:Y:S10]  /*5c80*/  MUFU.EX2 R49, R87 ;  /* 0x0000005700317308 */ /* 0x000ff40000000800 */
[----:B------:R-:W-:Y:S10]  /*5c90*/  MUFU.EX2 R26, R26 ;  /* 0x0000001a001a7308 */ /* 0x000ff40000000800 */
[----:B------:R-:W-:Y:S10]  /*5ca0*/  MUFU.EX2 R59, R59 ;  /* 0x0000003b003b7308 */ /* 0x000ff40000000800 */
[----:B------:R-:W-:Y:S01]  /*5cb0*/  MUFU.EX2 R14, R14 ;  /* 0x0000000e000e7308 */ /* 0x000fe20000000800 */
[----:B------:R-:W-:Y:S01]  /*5cc0*/  @!P4 FADD.FTZ R19, -R19, -RZ ;  /* 0x800000ff1313c221 */ /* 0x000fe20000010100 */
[----:B------:R-:W-:Y:S01]  /*5cd0*/  ISETP.LE.U32.AND P4, PT, R58, UR4, PT ;  /* 0x000000043a007c0c */ /* 0x000fe2000bf83070 */
[----:B------:R-:W-:Y:S01]  /*5ce0*/  @!P1 FADD.FTZ R247, -R247, -RZ ;  /* 0x800000fff7f79221 */ /* 0x000fe20000010100 */
[----:B------:R-:W-:Y:S01]  /*5cf0*/  ISETP.LE.U32.AND P1, PT, R63, UR4, PT ;  /* 0x000000043f007c0c */ /* 0x000fe2000bf23070 */
[----:B------:R-:W-:Y:S01]  /*5d00*/  @!P3 FADD.FTZ R16, -R16, -RZ ;  /* 0x800000ff1010b221 */ /* 0x000fe20000010100 */
[----:B------:R-:W-:Y:S01]  /*5d10*/  ISETP.LE.U32.AND P3, PT, R11, UR4, PT ;  /* 0x000000040b007c0c */ /* 0x000fe2000bf63070 */
[----:B----4-:R-:W-:Y:S01]  /*5d20*/  @!P2 FADD.FTZ R246, -R246, -RZ ;  /* 0x800000fff6f6a221 */ /* 0x010fe20000010100 */
[----:B------:R-:W-:Y:S01]  /*5d30*/  ISETP.LE.U32.AND P2, PT, R85, UR4, PT ;  /* 0x0000000455007c0c */ /* 0x000fe2000bf43070 */
[----:B------:R-:W-:Y:S01]  /*5d40*/  @!P5 FADD.FTZ R252, -R252, -RZ ;  /* 0x800000fffcfcd221 */ /* 0x000fe20000010100 */
[----:B------:R-:W-:Y:S01]  /*5d50*/  ISETP.LE.U32.AND P5, PT, R110, UR4, PT ;  /* 0x000000046e007c0c */ /* 0x000fe2000bfa3070 */
[----:B------:R2:W4:Y:S01]  /*5d60*/  MUFU.EX2 R58, R74 ;  /* 0x0000004a003a7308 */ /* 0x0005220000000800 */
[----:B------:R-:W-:Y:S01]  /*5d70*/  LOP3.LUT R85, R91, 0xff, RZ, 0xc0, !PT ;  /* 0x000000ff5b557812 */ /* 0x000fe200078ec0ff */
[----:B---3--:R-:W-:Y:S01]  /*5d80*/  @!P0 FADD.FTZ R243, -R243, -RZ ;  /* 0x800000fff3f38221 */ /* 0x008fe20000010100 */
[----:B------:R-:W-:Y:S01]  /*5d90*/  LOP3.LUT R11, R112, 0xffff, RZ, 0xc0, !PT ;  /* 0x0000ffff700b7812 */ /* 0x000fe200078ec0ff */
[----:B------:R-:W-:Y:S01]  /*5da0*/  @!P4 FADD.FTZ R32, -R32, -RZ ;  /* 0x800000ff2020c221 */ /* 0x000fe20000010100 */
[----:B------:R-:W-:Y:S01]  /*5db0*/  ISETP.LE.U32.AND P4, PT, R109, UR4, PT ;  /* 0x000000046d007c0c */ /* 0x000fe2000bf83070 */
[----:B------:R-:W-:Y:S01]  /*5dc0*/  @!P1 FADD.FTZ R4, -R4, -RZ ;  /* 0x800000ff04049221 */ /* 0x000fe20000010100 */
[----:B------:R-:W-:Y:S01]  /*5dd0*/  ISETP.LE.U32.AND P0, PT, R85, UR4, PT ;  /* 0x0000000455007c0c */ /* 0x000fe2000bf03070 */
[----:B------:R-:W-:Y:S01]  /*5de0*/  @!P3 FADD.FTZ R244, -R244, -RZ ;  /* 0x800000fff4f4b221 */ /* 0x000fe20000010100 */
[----:B------:R-:W-:Y:S01]  /*5df0*/  SHF.R.U32.HI R11, RZ, 0x8, R11 ;  /* 0x00000008ff0b7819 */ /* 0x000fe2000001160b */
[----:B------:R3:W-:Y:S01]  /*5e00*/  MUFU.EX2 R63, R73 ;  /* 0x00000049003f7308 */ /* 0x0007e20000000800 */
[----:B-1----:R-:W-:Y:S01]  /*5e10*/  F2FP.RELU.PACK_AB R69, R19, R4 ;  /* 0x000000041345723e */ /* 0x002fe200000008ff */
[----:B------:R-:W-:Y:S01]  /*5e20*/  @!P2 FADD.FTZ R48, -R48, -RZ ;  /* 0x800000ff3030a221 */ /* 0x000fe20000010100 */
[----:B------:R-:W-:Y:S01]  /*5e30*/  LOP3.LUT R11, R11, 0xffff, RZ, 0xc0, !PT ;  /* 0x0000ffff0b0b7812 */ /* 0x000fe200078ec0ff */
[----:B------:R-:W-:Y:S02]  /*5e40*/  @!P5 FADD.FTZ R28, -R28, -RZ ;  /* 0x800000ff1c1cd221 */ /* 0x000fe40000010100 */
[----:B------:R-:W-:Y:S01]  /*5e50*/  @!P6 FADD.FTZ R250, -R250, -RZ ;  /* 0x800000fffafae221 */ /* 0x000fe20000010100 */
[----:B------:R-:W-:Y:S01]  /*5e60*/  ISETP.LE.U32.AND P6, PT, R111, UR4, PT ;  /* 0x000000046f007c0c */ /* 0x000fe2000bfc3070 */
[----:B------:R-:W-:Y:S01]  /*5e70*/  @!P4 FADD.FTZ R18, -R18, -RZ ;  /* 0x800000ff1212c221 */ /* 0x000fe20000010100 */
[----:B------:R-:W-:Y:S01]  /*5e80*/  ISETP.LE.U32.AND P4, PT, R104, UR4, PT ;  /* 0x0000000468007c0c */ /* 0x000fe2000bf83070 */
[----:B------:R-:W-:Y:S01]  /*5e90*/  @!P0 FADD.FTZ R35, -R35, -RZ ;  /* 0x800000ff23238221 */ /* 0x000fe20000010100 */
[----:B--2---:R-:W-:Y:S04]  /*5ea0*/  SHF.R.U32.HI R74, RZ, 0x18, R91 ;  /* 0x00000018ff4a7819 */ /* 0x004fe8000001165b */
[----:B------:R-:W-:Y:S02]  /*5eb0*/  ISETP.LE.U32.AND P3, PT, R74, UR4, PT ;  /* 0x000000044a007c0c */ /* 0x000fe4000bf63070 */
[----:B------:R-:W-:Y:S03]  /*5ec0*/  LOP3.LUT R74, R88, 0xff, RZ, 0xc0, !PT ;  /* 0x000000ff584a7812 */ /* 0x000fe600078ec0ff */
[----:B------:R-:W-:Y:S01]  /*5ed0*/  @!P6 FADD.FTZ R12, -R12, -RZ ;  /* 0x800000ff0c0ce221 */ /* 0x000fe20000010100 */
[----:B------:R-:W-:Y:S01]  /*5ee0*/  ISETP.LE.U32.AND P6, PT, R108, UR4, PT ;  /* 0x000000046c007c0c */ /* 0x000fe2000bfc3070 */
[----:B------:R-:W-:Y:S01]  /*5ef0*/  @!P4 FADD.FTZ R248, -R248, -RZ ;  /* 0x800000fff8f8c221 */ /* 0x000fe20000010100 */
[----:B---3--:R-:W-:Y:S02]  /*5f00*/  SHF.R.U32.HI R73, RZ, 0x18, R88 ;  /* 0x00000018ff497819 */ /* 0x008fe40000011658 */
[----:B------:R-:W-:Y:S02]  /*5f10*/  ISETP.LE.U32.AND P2, PT, R74, UR4, PT ;  /* 0x000000044a007c0c */ /* 0x000fe4000bf43070 */
[----:B------:R-:W-:Y:S02]  /*5f20*/  ISETP.LE.U32.AND P1, PT, R73, UR4, PT ;  /* 0x0000000449007c0c */ /* 0x000fe4000bf23070 */
        /* <DEDUP_REMOVED lines=10> */
[----:B------:R-:W-:Y:S02]  /*5fd0*/  ISETP.LE.U32.AND P1, PT, R106, UR4, PT ;  /* 0x000000046a007c0c */ /* 0x000fe4000bf23070 */
[----:B------:R-:W-:Y:S01]  /*5fe0*/  LOP3.LUT R73, R73, 0xff, RZ, 0xc0, !PT ;  /* 0x000000ff49497812 */ /* 0x000fe200078ec0ff */
        /* <DEDUP_REMOVED lines=8> */
[----:B------:R-:W-:Y:S01]  /*6070*/  ISETP.LE.U32.AND P2, PT, R73, UR4, PT ;  /* 0x0000000449007c0c */ /* 0x000fe2000bf43070 */
[----:B------:R-:W-:Y:S01]  /*6080*/  @!P1 FADD.FTZ R251, -R251, -RZ ;  /* 0x800000fffbfb9221 */ /* 0x000fe20000010100 */
[----:B------:R-:W-:Y:S02]  /*6090*/  SHF.R.U32.HI R73, RZ, 0x18, R46 ;  /* 0x00000018ff497819 */ /* 0x000fe4000001162e */
[----:B------:R-:W-:Y:S02]  /*60a0*/  ISETP.LE.U32.AND P0, PT, R74, UR4, PT ;  /* 0x000000044a007c0c */ /* 0x000fe4000bf03070 */
[----:B------:R-:W-:Y:S01]  /*60b0*/  ISETP.LE.U32.AND P1, PT, R73, UR4, PT ;  /* 0x0000000449007c0c */ /* 0x000fe2000bf23070 */
[----:B------:R-:W-:Y:S01]  /*60c0*/  @!P3 FADD.FTZ R53, -R53, -RZ ;  /* 0x800000ff3535b221 */ /* 0x000fe20000010100 */
[----:B------:R-:W-:Y:S02]  /*60d0*/  SHF.R.U32.HI R73, RZ, 0x10, R88 ;  /* 0x00000010ff497819 */ /* 0x000fe40000011658 */
[----:B------:R-:W-:Y:S01]  /*60e0*/  SHF.R.U32.HI R74, RZ, 0x10, R91 ;  /* 0x00000010ff4a7819 */ /* 0x000fe2000001165b */
[----:B------:R-:W-:Y:S01]  /*60f0*/  @!P5 FADD.FTZ R5, -R5, -RZ ;  /* 0x800000ff0505d221 */ /* 0x000fe20000010100 */
[----:B------:R-:W-:Y:S01]  /*6100*/  LOP3.LUT R73, R73, 0xff, RZ, 0xc0, !PT ;  /* 0x000000ff49497812 */ /* 0x000fe200078ec0ff */
[----:B------:R-:W-:Y:S01]  /*6110*/  @!P2 FADD.FTZ R55, -R55, -RZ ;  /* 0x800000ff3737a221 */ /* 0x000fe20000010100 */
[----:B------:R-:W-:Y:S02]  /*6120*/  LOP3.LUT R74, R74, 0xff, RZ, 0xc0, !PT ;  /* 0x000000ff4a4a7812 */ /* 0x000fe400078ec0ff */
[----:B------:R-:W-:Y:S01]  /*6130*/  ISETP.LE.U32.AND P4, PT, R73, UR4, PT ;  /* 0x0000000449007c0c */ /* 0x000fe2000bf83070 */
[----:B------:R-:W-:Y:S01]  /*6140*/  @!P0 FADD.FTZ R15, -R15, -RZ ;  /* 0x800000ff0f0f8221 */ /* 0x000fe20000010100 */
[----:B------:R-:W-:Y:S01]  /*6150*/  SHF.R.U32.HI R73, RZ, 0x10, R89 ;  /* 0x00000010ff497819 */ /* 0x000fe20000011659 */
[----:B------:R-:W-:Y:S01]  /*6160*/  @!P1 FADD.FTZ R57, -R57, -RZ ;  /* 0x800000ff39399221 */ /* 0x000fe20000010100 */
[----:B------:R-:W-:Y:S02]  /*6170*/  ISETP.LE.U32.AND P5, PT, R74, UR4, PT ;  /* 0x000000044a007c0c */ /* 0x000fe4000bfa3070 */
[----:B------:R-:W-:Y:S02]  /*6180*/  LOP3.LUT R73, R73, 0xff, RZ, 0xc0, !PT ;  /* 0x000000ff49497812 */ /* 0x000fe400078ec0ff */
[----:B------:R-:W-:Y:S02]  /*6190*/  ISETP.LE.U32.AND P3, PT, R98, UR4, PT ;  /* 0x0000000462007c0c */ /* 0x000fe4000bf63070 */
[----:B------:R-:W-:Y:S02]  /*61a0*/  ISETP.LE.U32.AND P1, PT, R73, UR4, PT ;  /* 0x0000000449007c0c */ /* 0x000fe4000bf23070 */
[----:B------:R-:W-:Y:S01]  /*61b0*/  ISETP.LE.U32.AND P2, PT, R96, UR4, PT ;  /* 0x0000000460007c0c */ /* 0x000fe2000bf43070 */
[----:B------:R-:W-:Y:S01]  /*61c0*/  @!P4 FADD.FTZ R66, -R66, -RZ ;  /* 0x800000ff4242c221 */ /* 0x000fe20000010100 */
[----:B------:R-:W-:Y:S02]  /*61d0*/  LOP3.LUT R73, R43, 0xff, RZ, 0xc0, !PT ;  /* 0x000000ff2b497812 */ /* 0x000fe400078ec0ff */
[----:B------:R-:W-:Y:S01]  /*61e0*/  ISETP.LE.U32.AND P4, PT, R62, UR4, PT ;  /* 0x000000043e007c0c */ /* 0x000fe2000bf83070 */
[----:B------:R-:W-:Y:S01]  /*61f0*/  @!P5 FADD.FTZ R39, -R39, -RZ ;  /* 0x800000ff2727d221 */ /* 0x000fe20000010100 */
[----:B------:R-:W-:Y:S01]  /*6200*/  ISETP.LE.U32.AND P5, PT, R73, UR4, PT ;  /* 0x0000000449007c0c */ /* 0x000fe2000bfa3070 */
[----:B------:R1:W2:Y:S01]  /*6210*/  MUFU.EX2 R62, R71 ;  /* 0x00000047003e7308 */ /* 0x0002a20000000800 */
[----:B------:R-:W-:Y:S01]  /*6220*/  SHF.R.U32.HI R73, RZ, 0x18, R43 ;  /* 0x00000018ff497819 */ /* 0x000fe2000001162b */
[----:B------:R-:W-:Y:S01]  /*6230*/  @!P3 FADD.FTZ R29, -R29, -RZ ;  /* 0x800000ff1d1db221 */ /* 0x000fe20000010100 */
[----:B------:R-:W-:Y:S01]  /*6240*/  LOP3.LUT R88, R88, 0xffff, RZ, 0xc0, !PT ;  /* 0x0000ffff58587812 */ /* 0x000fe200078ec0ff */
[----:B------:R-:W-:Y:S01]  /*6250*/  @!P1 FADD.FTZ R54, -R54, -RZ ;  /* 0x800000ff36369221 */ /* 0x000fe20000010100 */
[----:B------:R-:W-:Y:S01]  /*6260*/  ISETP.LE.U32.AND P3, PT, R73, UR4, PT ;  /* 0x0000000449007c0c */ /* 0x000fe2000bf63070 */
[----:B------:R-:W-:Y:S01]  /*6270*/  @!P2 FADD.FTZ R33, -R33, -RZ ;  /* 0x800000ff2121a221 */ /* 0x000fe20000010100 */
[----:B------:R-:W-:Y:S02]  /*6280*/  LOP3.LUT R73, R42, 0xff, RZ, 0xc0, !PT ;  /* 0x000000ff2a497812 */ /* 0x000fe400078ec0ff */
[----:B------:R-:W-:Y:S01]  /*6290*/  ISETP.LE.U32.AND P1, PT, R61, UR4, PT ;  /* 0x000000043d007c0c */ /* 0x000fe2000bf23070 */
[----:B------:R-:W-:Y:S01]  /*62a0*/  @!P4 FADD.FTZ R34, -R34, -RZ ;  /* 0x800000ff2222c221 */ /* 0x000fe20000010100 */
[----:B------:R-:W-:Y:S01]  /*62b0*/  LOP3.LUT R61, R93, 0xffff, RZ, 0xc0, !PT ;  /* 0x0000ffff5d3d7812 */ /* 0x000fe200078ec0ff */
[----:B------:R-:W-:Y:S01]  /*62c0*/  @!P5 FADD.FTZ R50, -R50, -RZ ;  /* 0x800000ff3232d221 */ /* 0x000fe20000010100 */
[----:B------:R-:W-:Y:S02]  /*62d0*/  ISETP.LE.U32.AND P2, PT, R73, UR4, PT ;  /* 0x0000000449007c0c */ /* 0x000fe4000bf43070 */
[----:B------:R-:W-:Y:S02]  /*62e0*/  SHF.R.U32.HI R61, RZ, 0x8, R61 ;  /* 0x00000008ff3d7819 */ /* 0x000fe4000001163d */
[----:B------:R-:W-:Y:S01]  /*62f0*/  LOP3.LUT R73, R10, 0xff, RZ, 0xc0, !PT ;  /* 0x000000ff0a497812 */ /* 0x000fe200078ec0ff */
[----:B------:R-:W-:Y:S01]  /*6300*/  @!P3 FADD.FTZ R21, -R21, -RZ ;  /* 0x800000ff1515b221 */ /* 0x000fe20000010100 */
[----:B------:R-:W-:Y:S02]  /*6310*/  LOP3.LUT R61, R61, 0xffff, RZ, 0xc0, !PT ;  /* 0x0000ffff3d3d7812 */ /* 0x000fe400078ec0ff */
[----:B------:R-:W-:Y:S01]  /*6320*/  ISETP.LE.U32.AND P5, PT, R73, UR4, PT ;  /* 0x0000000449007c0c */ /* 0x000fe2000bfa3070 */
[----:B----4-:R-:W-:Y:S01]  /*6330*/  @!P1 FADD.FTZ R58, -R58, -RZ ;  /* 0x800000ff3a3a9221 */ /* 0x010fe20000010100 */
[----:B------:R-:W-:Y:S02]  /*6340*/  SHF.R.U32.HI R73, RZ, 0x10, R46 ;  /* 0x00000010ff497819 */ /* 0x000fe4000001162e */
[----:B------:R-:W-:Y:S01]  /*6350*/  ISETP.LE.U32.AND P4, PT, R61, UR4, PT ;  /* 0x000000043d007c0c */ /* 0x000fe2000bf83070 */
[----:B------:R-:W-:Y:S01]  /*6360*/  @!P2 FADD.FTZ R22, -R22, -RZ ;  /* 0x800000ff1616a221 */ /* 0x000fe20000010100 */
[----:B------:R-:W-:Y:S02]  /*6370*/  LOP3.LUT R73, R73, 0xff, RZ, 0xc0, !PT ;  /* 0x000000ff49497812 */ /* 0x000fe400078ec0ff */
[----:B------:R-:W-:Y:S02]  /*6380*/  ISETP.LE.U32.AND P6, PT, R105, UR4, PT ;  /* 0x0000000469007c0c */ /* 0x000fe4000bfc3070 */
[----:B------:R-:W-:Y:S02]  /*6390*/  ISETP.LE.U32.AND P2, PT, R73, UR4, PT ;  /* 0x0000000449007c0c */ /* 0x000fe4000bf43070 */
[----:B------:R-:W-:Y:S02]  /*63a0*/  SHF.R.U32.HI R88, RZ, 0x8, R88 ;  /* 0x00000008ff587819 */ /* 0x000fe40000011658 */
[----:B------:R-:W-:Y:S02]  /*63b0*/  LOP3.LUT R89, R89, 0xffff, RZ, 0xc0, !PT ;  /* 0x0000ffff59597812 */ /* 0x000fe400078ec0ff */
[----:B------:R-:W-:Y:S01]  /*63c0*/  LOP3.LUT R88, R88, 0xffff, RZ, 0xc0, !PT ;  /* 0x0000ffff58587812 */ /* 0x000fe200078ec0ff */
[----:B------:R-:W-:Y:S01]  /*63d0*/  @!P4 FADD.FTZ R8, -R8, -RZ ;  /* 0x800000ff0808c221 */ /* 0x000fe20000010100 */
[----:B------:R-:W-:Y:S02]  /*63e0*/  SHF.R.U32.HI R89, RZ, 0x8, R89 ;  /* 0x00000008ff597819 */ /* 0x000fe40000011659 */
[----:B------:R-:W-:Y:S01]  /*63f0*/  ISETP.LE.U32.AND P4, PT, R88, UR4, PT ;  /* 0x0000000458007c0c */ /* 0x000fe2000bf83070 */
[----:B------:R-:W-:Y:S01]  /*6400*/  @!P6 FADD.FTZ R6, -R6, -RZ ;  /* 0x800000ff0606e221 */ /* 0x000fe20000010100 */
[----:B------:R-:W-:Y:S01]  /*6410*/  LOP3.LUT R89, R89, 0xffff, RZ, 0xc0, !PT ;  /* 0x0000ffff59597812 */ /* 0x000fe200078ec0ff */
[----:B------:R-:W-:Y:S01]  /*6420*/  @!P2 FADD.FTZ R65, -R65, -RZ ;  /* 0x800000ff4141a221 */ /* 0x000fe20000010100 */
[----:B------:R-:W-:Y:S02]  /*6430*/  ISETP.LE.U32.AND P6, PT, R100, UR4, PT ;  /* 0x0000000464007c0c */ /* 0x000fe4000bfc3070 */
[----:B------:R-:W-:Y:S02]  /*6440*/  ISETP.LE.U32.AND P2, PT, R89, UR4, PT ;  /* 0x0000000459007c0c */ /* 0x000fe4000bf43070 */
[----:B-1----:R-:W-:Y:S02]  /*6450*/  SHF.R.U32.HI R71, RZ, 0x18, R10 ;  /* 0x00000018ff477819 */ /* 0x002fe4000001160a */
[----:B------:R-:W-:Y:S02]  /*6460*/  LOP3.LUT R46, R46, 0xffff, RZ, 0xc0, !PT ;  /* 0x0000ffff2e2e7812 */ /* 0x000fe400078ec0ff */
        /* <DEDUP_REMOVED lines=9> */
[----:B------:R-:W-:Y:S01]  /*6500*/  SHF.R.U32.HI R46, RZ, 0x8, R46 ;  /* 0x00000008ff2e7819 */ /* 0x000fe2000001162e */
[----:B------:R-:W-:Y:S01]  /*6510*/  @!P3 FADD.FTZ R26, -R26, -RZ ;  /* 0x800000ff1a1ab221 */ /* 0x000fe20000010100 */
[----:B------:R-:W-:Y:S02]  /*6520*/  SHF.R.U32.HI R61, RZ, 0x10, R43 ;  /* 0x00000010ff3d7819 */ /* 0x000fe4000001162b */
[----:B------:R-:W-:Y:S01]  /*6530*/  LOP3.LUT R43, R43, 0xffff, RZ, 0xc0, !PT ;  /* 0x0000ffff2b2b7812 */ /* 0x000fe200078ec0ff */
[----:B------:R-:W-:Y:S01]  /*6540*/  @!P4 FADD.FTZ R17, -R17, -RZ ;  /* 0x800000ff1111c221 */ /* 0x000fe20000010100 */
[----:B------:R-:W-:Y:S02]  /*6550*/  LOP3.LUT R46, R46, 0xffff, RZ, 0xc0, !PT ;  /* 0x0000ffff2e2e7812 */ /* 0x000fe400078ec0ff */
[----:B------:R-:W-:Y:S01]  /*6560*/  SHF.R.U32.HI R43, RZ, 0x8, R43 ;  /* 0x00000008ff2b7819 */ /* 0x000fe2000001162b */
[----:B------:R-:W-:Y:S01]  /*6570*/  @!P6 FADD.FTZ R30, -R30, -RZ ;  /* 0x800000ff1e1ee221 */ /* 0x000fe20000010100 */
[----:B------:R-:W-:Y:S01]  /*6580*/  ISETP.LE.U32.AND P4, PT, R46, UR4, PT ;  /* 0x000000042e007c0c */ /* 0x000fe2000bf83070 */
[----:B--2---:R-:W-:Y:S01]  /*6590*/  @!P2 FADD.FTZ R62, -R62, -RZ ;  /* 0x800000ff3e3ea221 */ /* 0x004fe20000010100 */
        /* <DEDUP_REMOVED lines=8> */
[----:B------:R-:W-:Y:S02]  /*6620*/  LOP3.LUT R43, R43, 0xff, RZ, 0xc0, !PT ;  /* 0x000000ff2b2b7812 */ /* 0x000fe400078ec0ff */
[----:B------:R-:W-:Y:S01]  /*6630*/  LOP3.LUT R91, R91, 0xffff, RZ, 0xc0, !PT ;  /* 0x0000ffff5b5b7812 */ /* 0x000fe200078ec0ff */
[----:B------:R-:W-:Y:S01]  /*6640*/  @!P6 FADD.FTZ R63, -R63, -RZ ;  /* 0x800000ff3f3fe221 */ /* 0x000fe20000010100 */
[----:B------:R-:W-:Y:S02]  /*6650*/  ISETP.LE.U32.AND P4, PT, R43, UR4, PT ;  /* 0x000000042b007c0c */ /* 0x000fe4000bf83070 */
[----:B------:R-:W-:Y:S01]  /*6660*/  F2FP.RELU.PACK_AB R43, R32, R53 ;  /* 0x00000035202b723e */ /* 0x000fe200000008ff */
[----:B------:R-:W-:Y:S01]  /*6670*/  @!P2 FADD.FTZ R25, -R25, -RZ ;  /* 0x800000ff1919a221 */ /* 0x000fe20000010100 */
[----:B------:R-:W-:Y:S02]  /*6680*/  ISETP.LE.U32.AND P6, PT, R91, UR4, PT ;  /* 0x000000045b007c0c */ /* 0x000fe4000bfc3070 */
[----:B------:R-:W-:Y:S01]  /*6690*/  ISETP.LE.U32.AND P1, PT, R92, UR4, PT ;  /* 0x000000045c007c0c */ /* 0x000fe2000bf23070 */
[----:B------:R1:W-:Y:S01]  /*66a0*/  STS [R212+0x12400], R43 ;  /* 0x0124002bd4007388 */ /* 0x0003e20000000800 */
[----:B------:R-:W-:Y:S02]  /*66b0*/  F2FP.RELU.PACK_AB R71, R8, R48 ;  /* 0x000000300847723e */ /* 0x000fe400000008ff */
[----:B------:R-:W-:Y:S02]  /*66c0*/  LOP3.LUT R61, R61, 0xff, RZ, 0xc0, !PT ;  /* 0x000000ff3d3d7812 */ /* 0x000fe400078ec0ff */
[----:B------:R-:W-:Y:S01]  /*66d0*/  F2FP.RELU.PACK_AB R75, R45, R16 ;  /* 0x000000102d4b723e */ /* 0x000fe200000008ff */
[----:B------:R2:W-:Y:S01]  /*66e0*/  STS [R212+0x12000], R71 ;  /* 0x01200047d4007388 */ /* 0x0005e20000000800 */
[----:B------:R-:W-:Y:S01]  /*66f0*/  F2FP.RELU.PACK_AB R79, R67, R55 ;  /* 0x00000037434f723e */ /* 0x000fe200000008ff */
[----:B------:R-:W-:Y:S01]  /*6700*/  @!P4 FADD.FTZ R59, -R59, -RZ ;  /* 0x800000ff3b3bc221 */ /* 0x000fe20000010100 */
[----:B------:R-:W-:Y:S01]  /*6710*/  F2FP.RELU.PACK_AB R77, R57, R65 ;  /* 0x00000041394d723e */ /* 0x000fe200000008ff */
[----:B------:R-:W-:Y:S01]  /*6720*/  @!P6 FADD.FTZ R41, -R41, -RZ ;  /* 0x800000ff2929e221 */ /* 0x000fe20000010100 */
[----:B------:R-:W-:Y:S01]  /*6730*/  ISETP.LE.U32.AND P6, PT, R61, UR4, PT ;  /* 0x000000043d007c0c */ /* 0x000fe2000bfc3070 */
[----:B------:R-:W-:Y:S01]  /*6740*/  @!P1 FADD.FTZ R49, -R49, -RZ ;  /* 0x800000ff31319221 */ /* 0x000fe20000010100 */
[----:B------:R-:W-:Y:S01]  /*6750*/  ISETP.LE.U32.AND P2, PT, R11, UR4, PT ;  /* 0x000000040b007c0c */ /* 0x000fe2000bf43070 */
[----:B------:R-:W-:Y:S01]  /*6760*/  STS [R218+0x12000], R75 ;  /* 0x0120004bda007388 */ /* 0x000fe20000000800 */
[----:B------:R-:W-:Y:S01]  /*6770*/  F2FP.RELU.PACK_AB R73, R28, R47 ;  /* 0x0000002f1c49723e */ /* 0x000fe200000008ff */
[----:B------:R-:W3:Y:S01]  /*6780*/  MUFU.EX2 R61, R80 ;  /* 0x00000050003d7308 */ /* 0x000ee20000000800 */
[----:B------:R-:W-:Y:S01]  /*6790*/  F2FP.RELU.PACK_AB R11, R49, R12 ;  /* 0x0000000c310b723e */ /* 0x000fe200000008ff */
[----:B------:R4:W-:Y:S01]  /*67a0*/  STS [R218+0x12400], R69 ;  /* 0x01240045da007388 */ /* 0x0009e20000000800 */
[----:B------:R-:W-:Y:S02]  /*67b0*/  F2FP.RELU.PACK_AB R74, R41, R35 ;  /* 0x00000023294a723e */ /* 0x000fe400000008ff */
[----:B------:R-:W-:Y:S01]  /*67c0*/  F2FP.RELU.PACK_AB R72, R51, R39 ;  /* 0x000000273348723e */ /* 0x000fe200000008ff */
[----:B------:R-:W-:Y:S01]  /*67d0*/  STS [R212+0x14000], R79 ;  /* 0x0140004fd4007388 */ /* 0x000fe20000000800 */
[----:B------:R-:W-:Y:S01]  /*67e0*/  LOP3.LUT R42, R42, 0xffff, RZ, 0xc0, !PT ;  /* 0x0000ffff2a2a7812 */ /* 0x000fe200078ec0ff */
[----:B------:R-:W-:Y:S01]  /*67f0*/  @!P6 FADD.FTZ R38, -R38, -RZ ;  /* 0x800000ff2626e221 */ /* 0x000fe20000010100 */
[----:B------:R-:W-:Y:S01]  /*6800*/  ISETP.LE.U32.AND P6, PT, R84, UR4, PT ;  /* 0x0000000454007c0c */ /* 0x000fe2000bfc3070 */
[----:B------:R3:W-:Y:S01]  /*6810*/  STS [R212+0x14400], R77 ;  /* 0x0144004dd4007388 */ /* 0x0007e20000000800 */
[----:B-1----:R-:W-:Y:S02]  /*6820*/  F2FP.RELU.PACK_AB R43, R247, R18 ;  /* 0x00000012f72b723e */ /* 0x002fe400000008ff */
[----:B------:R-:W-:Y:S01]  /*6830*/  SHF.R.U32.HI R42, RZ, 0x8, R42 ;  /* 0x00000008ff2a7819 */ /* 0x000fe2000001162a */
[----:B------:R1:W-:Y:S01]  /*6840*/  STS [R218+0x14000], R11 ;  /* 0x0140000bda007388 */ /* 0x0003e20000000800 */
[----:B------:R-:W-:Y:S02]  /*6850*/  LOP3.LUT R10, R10, 0xffff, RZ, 0xc0, !PT ;  /* 0x0000ffff0a0a7812 */ /* 0x000fe400078ec0ff */
[----:B------:R-:W-:Y:S01]  /*6860*/  LOP3.LUT R42, R42, 0xffff, RZ, 0xc0, !PT ;  /* 0x0000ffff2a2a7812 */ /* 0x000fe200078ec0ff */
[----:B------:R1:W-:Y:S01]  /*6870*/  STS [R218+0x14400], R73 ;  /* 0x01440049da007388 */ /* 0x0003e20000000800 */
[----:B------:R-:W-:Y:S02]  /*6880*/  SHF.R.U32.HI R10, RZ, 0x8, R10 ;  /* 0x00000008ff0a7819 */ /* 0x000fe4000001160a */
[----:B--2---:R-:W-:Y:S01]  /*6890*/  F2FP.RELU.PACK_AB R71, R29, R246 ;  /* 0x000000f61d47723e */ /* 0x004fe200000008ff */
[----:B------:R2:W-:Y:S01]  /*68a0*/  STS [R217+0x12000], R74 ;  /* 0x0120004ad9007388 */ /* 0x0005e20000000800 */
[----:B------:R-:W-:Y:S01]  /*68b0*/  LOP3.LUT R10, R10, 0xffff, RZ, 0xc0, !PT ;  /* 0x0000ffff0a0a7812 */ /* 0x000fe200078ec0ff */
[----:B------:R-:W-:Y:S01]  /*68c0*/  @!P6 FADD.FTZ R9, -R9, -RZ ;  /* 0x800000ff0909e221 */ /* 0x000fe20000010100 */
[----:B------:R-:W-:Y:S01]  /*68d0*/  ISETP.LE.U32.AND P6, PT, R42, UR4, PT ;  /* 0x000000042a007c0c */ /* 0x000fe2000bfc3070 */
[----:B------:R2:W-:Y:S01]  /*68e0*/  STS [R217+0x12400], R72 ;  /* 0x01240048d9007388 */ /* 0x0005e20000000800 */
[----:B------:R-:W-:Y:S01]  /*68f0*/  F2FP.RELU.PACK_AB R76, R37, R31 ;  /* 0x0000001f254c723e */ /* 0x000fe200000008ff */
[----:B------:R2:W2:Y:S01]  /*6900*/  MUFU.EX2 R42, R70 ;  /* 0x00000046002a7308 */ /* 0x0004a20000000800 */
[----:B----4-:R-:W-:Y:S01]  /*6910*/  F2FP.RELU.PACK_AB R69, R252, R23 ;  /* 0x00000017fc45723e */ /* 0x010fe200000008ff */
[----:B------:R4:W-:Y:S01]  /*6920*/  STS [R224+0x12400], R43 ;  /* 0x0124002be0007388 */ /* 0x0009e20000000800 */
[----:B------:R-:W-:Y:S01]  /*6930*/  F2FP.RELU.PACK_AB R75, R15, R54 ;  /* 0x000000360f4b723e */ /* 0x000fe200000008ff */
[----:B---3--:R-:W-:Y:S01]  /*6940*/  @!P5 FADD.FTZ R61, -R61, -RZ ;  /* 0x800000ff3d3dd221 */ /* 0x008fe20000010100 */
[----:B------:R-:W-:Y:S01]  /*6950*/  ISETP.LE.U32.AND P0, PT, R101, UR4, PT ;  /* 0x0000000465007c0c */ /* 0x000fe2000bf03070 */
[----:B------:R3:W-:Y:S01]  /*6960*/  STS [R224+0x12000], R71 ;  /* 0x01200047e0007388 */ /* 0x0007e20000000800 */
[----:B------:R-:W-:Y:S02]  /*6970*/  F2FP.RELU.PACK_AB R77, R33, R250 ;  /* 0x000000fa214d723e */ /* 0x000fe400000008ff */
[----:B------:R-:W-:Y:S01]  /*6980*/  ISETP.LE.U32.AND P1, PT, R90, UR4, PT ;  /* 0x000000045a007c0c */ /* 0x000fe2000bf23070 */
[----:B------:R-:W-:Y:S01]  /*6990*/  @!P6 FADD.FTZ R13, -R13, -RZ ;  /* 0x800000ff0d0de221 */ /* 0x000fe20000010100 */
[----:B------:R-:W-:Y:S01]  /*69a0*/  ISETP.LE.U32.AND P6, PT, R10, UR4, PT ;  /* 0x000000040a007c0c */ /* 0x000fe2000bfc3070 */
[----:B------:R-:W-:Y:S01]  /*69b0*/  STS [R217+0x14000], R76 ;  /* 0x0140004cd9007388 */ /* 0x000fe20000000800 */
[----:B------:R-:W-:Y:S02]  /*69c0*/  F2FP.RELU.PACK_AB R10, R27, R66 ;  /* 0x000000421b0a723e */ /* 0x000fe400000008ff */
[----:B-1----:R-:W-:Y:S02]  /*69d0*/  F2FP.RELU.PACK_AB R11, R60, R7 ;  /* 0x000000073c0b723e */ /* 0x002fe400000008ff */
[----:B------:R-:W-:Y:S01]  /*69e0*/  F2FP.RELU.PACK_AB R73, R25, R50 ;  /* 0x000000321949723e */ /* 0x000fe200000008ff */
[----:B------:R1:W-:Y:S01]  /*69f0*/  STS [R217+0x14400], R10 ;  /* 0x0144000ad9007388 */ /* 0x0003e20000000800 */
[----:B--2---:R-:W-:Y:S01]  /*6a00*/  F2FP.RELU.PACK_AB R74, R30, R243 ;  /* 0x000000f31e4a723e */ /* 0x004fe200000008ff */
[----:B------:R-:W-:Y:S01]  /*6a10*/  @!P0 FADD.FTZ R14, -R14, -RZ ;  /* 0x800000ff0e0e8221 */ /* 0x000fe20000010100 */
[----:B------:R-:W-:Y:S01]  /*6a20*/  FSETP.GE.FTZ.AND P3, PT, R48, RZ, PT ;  /* 0x000000ff3000720b */ /* 0x000fe20003f76000 */
[----:B------:R2:W-:Y:S01]  /*6a30*/  STS [R224+0x14400], R69 ;  /* 0x01440045e0007388 */ /* 0x0005e20000000800 */
[----:B------:R-:W-:Y:S01]  /*6a40*/  F2FP.RELU.PACK_AB R72, R244, R245 ;  /* 0x000000f5f448723e */ /* 0x000fe200000008ff */
[----:B------:R-:W-:Y:S01]  /*6a50*/  @!P6 FADD.FTZ R46, -R46, -RZ ;  /* 0x800000ff2e2ee221 */ /* 0x000fe20000010100 */
[----:B------:R-:W-:Y:S01]  /*6a60*/  F2FP.RELU.PACK_AB R70, R17, R248 ;  /* 0x000000f81146723e */ /* 0x000fe200000008ff */
[----:B------:R-:W-:Y:S01]  /*6a70*/  STS [R224+0x14000], R77 ;  /* 0x0140004de0007388 */ /* 0x000fe20000000800 */
[----:B------:R-:W-:Y:S01]  /*6a80*/  FSETP.GE.FTZ.AND P0, PT, R32, RZ, PT ;  /* 0x000000ff2000720b */ /* 0x000fe20003f16000 */
[----:B----4-:R-:W4:Y:S01]  /*6a90*/  MUFU.EX2 R43, R68 ;  /* 0x00000044002b7308 */ /* 0x010f220000000800 */
[----:B------:R-:W-:Y:S01]  /*6aa0*/  @!P2 FADD.FTZ R42, -R42, -RZ ;  /* 0x800000ff2a2aa221 */ /* 0x000fe20000010100 */
[----:B------:R-:W-:Y:S01]  /*6ab0*/  FSETP.GE.FTZ.AND P2, PT, R8, RZ, PT ;  /* 0x000000ff0800720b */ /* 0x000fe20003f56000 */
[----:B------:R4:W-:Y:S01]  /*6ac0*/  STS [R216+0x12000], R11 ;  /* 0x0120000bd8007388 */ /* 0x0009e20000000800 */
[----:B---3--:R-:W-:Y:S03]  /*6ad0*/  F2FP.RELU.PACK_AB R71, R21, R38 ;  /* 0x000000261547723e */ /* 0x008fe600000008ff */
[----:B------:R-:W-:Y:S04]  /*6ae0*/  STS [R216+0x12400], R75 ;  /* 0x0124004bd8007388 */ /* 0x000fe80000000800 */
[----:B------:R-:W-:Y:S01]  /*6af0*/  STS [R221+0x12000], R74 ;  /* 0x0120004add007388 */ /* 0x000fe20000000800 */
[----:B-1----:R-:W-:Y:S03]  /*6b00*/  F2FP.RELU.PACK_AB R10, R9, R251 ;  /* 0x000000fb090a723e */ /* 0x002fe600000008ff */
[----:B------:R1:W-:Y:S01]  /*6b10*/  STS [R221+0x12400], R72 ;  /* 0x01240048dd007388 */ /* 0x0003e20000000800 */
[----:B--2---:R-:W-:Y:S03]  /*6b20*/  F2FP.RELU.PACK_AB R69, R13, R22 ;  /* 0x000000160d45723e */ /* 0x004fe600000008ff */
[----:B------:R-:W-:Y:S01]  /*6b30*/  STS [R216+0x14000], R73 ;  /* 0x01400049d8007388 */ /* 0x000fe20000000800 */
[----:B----4-:R-:W-:Y:S01]  /*6b40*/  @!P1 FADD.FTZ R43, -R43, -RZ ;  /* 0x800000ff2b2b9221 */ /* 0x010fe20000010100 */
[----:B------:R-:W-:Y:S02]  /*6b50*/  F2FP.RELU.PACK_AB R68, R249, R34 ;  /* 0x00000022f944723e */ /* 0x000fe400000008ff */
[----:B------:R2:W-:Y:S01]  /*6b60*/  STS [R216+0x14400], R71 ;  /* 0x01440047d8007388 */ /* 0x0005e20000000800 */
[----:B------:R-:W-:Y:S02]  /*6b70*/  FSETP.GE.FTZ.AND P1, PT, R53, RZ, PT ;  /* 0x000000ff3500720b */ /* 0x000fe40003f36000 */
[----:B------:R-:W-:Y:S01]  /*6b80*/  F2FP.RELU.PACK_AB R11, R58, R62 ;  /* 0x0000003e3a0b723e */ /* 0x000fe200000008ff */
[----:B------:R3:W-:Y:S04]  /*6b90*/  STS [R221+0x14000], R70 ;  /* 0x01400046dd007388 */ /* 0x0007e80000000800 */
[----:B------:R4:W-:Y:S04]  /*6ba0*/  STS [R221+0x14400], R68 ;  /* 0x01440044dd007388 */ /* 0x0009e80000000800 */
[----:B------:R4:W-:Y:S01]  /*6bb0*/  STS [R220+0x12000], R69 ;  /* 0x01200045dc007388 */ /* 0x0009e20000000800 */
[----:B-1----:R-:W-:Y:S03]  /*6bc0*/  F2FP.RELU.PACK_AB R72, R6, R63 ;  /* 0x0000003f0648723e */ /* 0x002fe600000008ff */
[----:B------:R1:W-:Y:S04]  /*6bd0*/  STS [R220+0x12400], R11 ;  /* 0x0124000bdc007388 */ /* 0x0003e80000000800 */
[----:B------:R1:W-:Y:S04]  /*6be0*/  STS [R219+0x12000], R10 ;  /* 0x0120000adb007388 */ /* 0x0003e80000000800 */
[----:B------:R-:W-:Y:S01]  /*6bf0*/  STS [R219+0x12400], R72 ;  /* 0x01240048db007388 */ /* 0x000fe20000000800 */
[----:B--2---:R-:W-:Y:S02]  /*6c00*/  F2FP.RELU.PACK_AB R71, R46, R61 ;  /* 0x0000003d2e47723e */ /* 0x004fe400000008ff */
[----:B---3--:R-:W-:Y:S03]  /*6c10*/  F2FP.RELU.PACK_AB R70, R42, R5 ;  /* 0x000000052a46723e */ /* 0x008fe600000008ff */
[----:B------:R-:W-:Y:S01]  /*6c20*/  STS [R220+0x14000], R71 ;  /* 0x01400047dc007388 */ /* 0x000fe20000000800 */
[----:B----4-:R-:W-:Y:S02]  /*6c30*/  F2FP.RELU.PACK_AB R68, R14, R43 ;  /* 0x0000002b0e44723e */ /* 0x010fe400000008ff */
[----:B------:R-:W-:Y:S01]  /*6c40*/  F2FP.RELU.PACK_AB R69, R26, R59 ;  /* 0x0000003b1a45723e */ /* 0x000fe200000008ff */
[----:B-1----:R-:W-:Y:S04]  /*6c50*/  IMAD.SHL.U32 R11, R191, 0x2, RZ ;  /* 0x00000002bf0b7824 */ /* 0x002fe800078e00ff */
[----:B------:R-:W-:Y:S01]  /*6c60*/  STS [R220+0x14400], R69 ;  /* 0x01440045dc007388 */ /* 0x000fe20000000800 */
[----:B------:R-:W-:Y:S03]  /*6c70*/  IMAD.IADD R10, R11, 0x1, R188 ;  /* 0x000000010b0a7824 */ /* 0x000fe600078e02bc */
        /* <DEDUP_REMOVED lines=14> */
[C---:B------:R-:W-:Y:S08]  /*6d60*/  HMMA.16816.F32 R80, R128.reuse, R82, RZ ;  /* 0x000000528050723c */ /* 0x040ff000000018ff */
        /* <DEDUP_REMOVED lines=12> */
[----:B------:R-:W3:Y:S07]  /*6e30*/  LDSM.16.M88.4 R164, [R181+0x8400] ;  /* 0x00840000b5a4783b */ /* 0x000eee0000000200 */
[-C--:B-1----:R-:W-:Y:S08]  /*6e40*/  HMMA.16816.F32 R68, R168, R172.reuse, R68 ;  /* 0x000000aca844723c */ /* 0x082ff00000001844 */
[C---:B--2---:R-:W-:Y:S08]  /*6e50*/  HMMA.16816.F32 R72, R176.reuse, R172, R72 ;  /* 0x000000acb048723c */ /* 0x044ff00000001848 */
[-C--:B------:R-:W-:Y:S08]  /*6e60*/  HMMA.16816.F32 R76, R176, R174.reuse, R76 ;  /* 0x000000aeb04c723c */ /* 0x080ff0000000184c */
[C---:B-----5:R-:W-:Y:S01]  /*6e70*/  FADD.FTZ R173, -R242.reuse, R69 ;  /* 0x00000045f2ad7221 */ /* 0x060fe20000010100 */
[C---:B------:R-:W-:Y:S03]  /*6e80*/  HMMA.16816.F32 R80, R168.reuse, R174, R80 ;  /* 0x000000aea850723c */ /* 0x040fe60000001850 */
[C---:B------:R-:W-:Y:S02]  /*6e90*/  FADD.FTZ R70, -R241.reuse, R70 ;  /* 0x00000046f1467221 */ /* 0x040fe40000010100 */
[----:B------:R-:W-:Y:S02]  /*6ea0*/  FADD.FTZ R11, -R242, R68 ;  /* 0x00000044f20b7221 */ /* 0x000fe40000010100 */
[----:B------:R-:W-:Y:S01]  /*6eb0*/  FADD.FTZ R10, -R241, R71 ;  /* 0x00000047f10a7221 */ /* 0x000fe20000010100 */
[----:B------:R-:W-:Y:S01]  /*6ec0*/  FSEL R71, R173, R242, P2 ;  /* 0x000000f2ad477208 */ /* 0x000fe20001000000 */
[C---:B------:R-:W-:Y:S01]  /*6ed0*/  FADD.FTZ R69, -R240.reuse, R72 ;  /* 0x00000048f0457221 */ /* 0x040fe20000010100 */
[----:B------:R-:W-:Y:S01]  /*6ee0*/  FSETP.GE.FTZ.AND P2, PT, R67, RZ, PT ;  /* 0x000000ff4300720b */ /* 0x000fe20003f56000 */
[-C--:B---3--:R-:W-:Y:S01]  /*6ef0*/  HMMA.16816.F32 R84, R168, R164.reuse, R84 ;  /* 0x000000a4a854723c */ /* 0x088fe20000001854 */
[----:B------:R-:W-:Y:S01]  /*6f00*/  FADD.FTZ R73, -R240, R73 ;  /* 0x00000049f0497221 */ /* 0x000fe20000010100 */
[-C--:B------:R-:W-:Y:S01]  /*6f10*/  FSEL R70, R70, R241.reuse, P1 ;  /* 0x000000f146467208 */ /* 0x080fe20000800000 */
[C---:B------:R-:W-:Y:S01]  /*6f20*/  FADD.FTZ R68, -R233.reuse, R75 ;  /* 0x0000004be9447221 */ /* 0x040fe20000010100 */
[----:B------:R-:W-:Y:S01]  /*6f30*/  FSEL R173, R10, R241, P0 ;  /* 0x000000f10aad7208 */ /* 0x000fe20000000000 */
[----:B------:R-:W-:Y:S01]  /*6f40*/  FADD.FTZ R74, -R233, R74 ;  /* 0x0000004ae94a7221 */ /* 0x000fe20000010100 */
[----:B------:R-:W-:Y:S01]  /*6f50*/  FSETP.GE.FTZ.AND P0, PT, R57, RZ, PT ;  /* 0x000000ff3900720b */ /* 0x000fe20003f16000 */
[----:B------:R-:W-:Y:S01]  /*6f60*/  FMUL.FTZ R10, R8, R71 ;  /* 0x00000047080a7220 */ /* 0x000fe20000410000 */
[C---:B------:R-:W-:Y:S01]  /*6f70*/  HMMA.16816.F32 R88, R176.reuse, R164, R88 ;  /* 0x000000a4b058723c */ /* 0x040fe20000001858 */
[----:B------:R-:W-:Y:S01]  /*6f80*/  FMUL.FTZ R172, R53, R70 ;  /* 0x0000004635ac7220 */ /* 0x000fe20000410000 */
[----:B------:R-:W-:Y:S02]  /*6f90*/  FSETP.GE.FTZ.AND P1, PT, R65, RZ, PT ;  /* 0x000000ff4100720b */ /* 0x000fe40003f36000 */
[----:B------:R-:W-:Y:S01]  /*6fa0*/  FADD.FTZ R71, -R240, R77 ;  /* 0x0000004df0477221 */ /* 0x000fe20000010100 */
[----:B------:R-:W-:Y:S01]  /*6fb0*/  FSEL R70, R73, R240, P2 ;  /* 0x000000f049467208 */ /* 0x000fe20001000000 */
[C---:B------:R-:W-:Y:S01]  /*6fc0*/  FADD.FTZ R73, -R233.reuse, R79 ;  /* 0x0000004fe9497221 */ /* 0x040fe20000010100 */
[-C--:B------:R-:W-:Y:S01]  /*6fd0*/  FSEL R68, R68, R233.reuse, P0 ;  /* 0x000000e944447208 */ /* 0x080fe20000000000 */
[----:B------:R-:W-:Y:S01]  /*6fe0*/  FADD.FTZ R174, -R233, R78 ;  /* 0x0000004ee9ae7221 */ /* 0x000fe20000010100 */
[----:B------:R-:W-:Y:S01]  /*6ff0*/  FSETP.GE.FTZ.AND P2, PT, R49, RZ, PT ;  /* 0x000000ff3100720b */ /* 0x000fe20003f56000 */
[-C--:B------:R-:W-:Y:S01]  /*7000*/  HMMA.16816.F32 R92, R176, R166.reuse, R92 ;  /* 0x000000a6b05c723c */ /* 0x080fe2000000185c */
[----:B------:R-:W-:Y:S01]  /*7010*/  FSETP.GE.FTZ.AND P0, PT, R28, RZ, PT ;  /* 0x000000ff1c00720b */ /* 0x000fe20003f16000 */
[----:B------:R-:W-:Y:S01]  /*7020*/  FMUL.FTZ R79, R57, R68 ;  /* 0x00000044394f7220 */ /* 0x000fe20000410000 */
[----:B------:R-:W-:Y:S01]  /*7030*/  FSEL R68, R71, R240, P2 ;  /* 0x000000f047447208 */ /* 0x000fe20001000000 */
[----:B------:R-:W-:Y:S01]  /*7040*/  FMUL.FTZ R77, R67, R70 ;  /* 0x00000046434d7220 */ /* 0x000fe20000410000 */
[-C--:B------:R-:W-:Y:S01]  /*7050*/  FSEL R74, R74, R233.reuse, P1 ;  /* 0x000000e94a4a7208 */ /* 0x080fe20000800000 */
[C---:B------:R-:W-:Y:S01]  /*7060*/  FADD.FTZ R75, -R242.reuse, R81 ;  /* 0x00000051f24b7221 */ /* 0x040fe20000010100 */
[----:B------:R-:W-:Y:S01]  /*7070*/  FSETP.GE.FTZ.AND P2, PT, R45, RZ, PT ;  /* 0x000000ff2d00720b */ /* 0x000fe20003f56000 */
        /* <DEDUP_REMOVED lines=8> */
[----:B------:R-:W-:Y:S01]  /*7100*/  FSEL R174, R174, R233, P1 ;  /* 0x000000e9aeae7208 */ /* 0x000fe20000800000 */
[----:B------:R-:W-:Y:S01]  /*7110*/  FMUL.FTZ R11, R48, R11 ;  /* 0x0000000b300b7220 */ /* 0x000fe20000410000 */
[----:B------:R-:W-:Y:S02]  /*7120*/  FSETP.GE.FTZ.AND P1, PT, R4, RZ, PT ;  /* 0x000000ff0400720b */ /* 0x000fe40003f36000 */
[----:B------:R-:W-:Y:S01]  /*7130*/  FMUL.FTZ R173, R32, R173 ;  /* 0x000000ad20ad7220 */ /* 0x000fe20000410000 */
[----:B------:R-:W-:Y:S01]  /*7140*/  FSEL R72, R69, R240, P3 ;  /* 0x000000f045487208 */ /* 0x000fe20001800000 */
[----:B------:R-:W-:Y:S01]  /*7150*/  FADD.FTZ R69, -R240, R76 ;  /* 0x0000004cf0457221 */ /* 0x000fe20000010100 */
[----:B------:R-:W-:Y:S01]  /*7160*/  FSETP.GE.FTZ.AND P3, PT, R12, RZ, PT ;  /* 0x000000ff0c00720b */ /* 0x000fe20003f76000 */
[----:B------:R-:W-:Y:S02]  /*7170*/  FADD.FTZ R166, -R233, R95 ;  /* 0x0000005fe9a67221 */ /* 0x000fe40000010100 */
[----:B------:R-:W-:Y:S01]  /*7180*/  FMUL.FTZ R76, R55, R72 ;  /* 0x00000048374c7220 */ /* 0x000fe20000410000 */
[----:B------:R-:W-:Y:S01]  /*7190*/  FSEL R165, R69, R240, P3 ;  /* 0x000000f045a57208 */ /* 0x000fe20001800000 */
[----:B------:R-:W-:Y:S01]  /*71a0*/  FADD.FTZ R72, -R241, R82 ;  /* 0x00000052f1487221 */ /* 0x000fe20000010100 */
        /* <DEDUP_REMOVED lines=8> */
[----:B------:R-:W1:Y:S01]  /*7230*/  LDSM.16.M88.4 R68, [R181+0x8800] ;  /* 0x00880000b544783b */ /* 0x000e620000000200 */
[----:B------:R-:W-:Y:S01]  /*7240*/  FADD.FTZ R167, -R242, R97 ;  /* 0x00000061f2a77221 */ /* 0x000fe20000010100 */
[-C--:B------:R-:W-:Y:S01]  /*7250*/  FSEL R73, R72, R241.reuse, P1 ;  /* 0x000000f148497208 */ /* 0x080fe20000800000 */
[C---:B------:R-:W-:Y:S01]  /*7260*/  FADD.FTZ R72, -R241.reuse, R86 ;  /* 0x00000056f1487221 */ /* 0x040fe20000010100 */
        /* <DEDUP_REMOVED lines=24> */
[-C--:B------:R-:W-:Y:S01]  /*73f0*/  FSEL R75, R164, R233.reuse, P1 ;  /* 0x000000e9a44b7208 */ /* 0x080fe20000800000 */
[----:B------:R-:W-:Y:S01]  /*7400*/  FADD.FTZ R164, -R233, R94 ;  /* 0x0000005ee9a47221 */ /* 0x000fe20000010100 */
[----:B------:R-:W-:Y:S01]  /*7410*/  FSEL R174, R174, R233, P0 ;  /* 0x000000e9aeae7208 */ /* 0x000fe20000000000 */
[----:B------:R-:W-:Y:S01]  /*7420*/  FMUL.FTZ R92, R31, R74 ;  /* 0x0000004a1f5c7220 */ /* 0x000fe20000410000 */
[----:B------:R-:W-:Y:S01]  /*7430*/  FSETP.GE.FTZ.AND P0, PT, R252, RZ, PT ;  /* 0x000000fffc00720b */ /* 0x000fe20003f16000 */
[----:B------:R-:W-:Y:S01]  /*7440*/  FMUL.FTZ R94, R66, R75 ;  /* 0x0000004b425e7220 */ /* 0x000fe20000410000 */
[----:B------:R-:W-:Y:S01]  /*7450*/  FSETP.GE.FTZ.AND P3, PT, R250, RZ, PT ;  /* 0x000000fffa00720b */ /* 0x000fe20003f76000 */
[----:B------:R-:W-:Y:S01]  /*7460*/  FADD.FTZ R98, -R241, R98 ;  /* 0x00000062f1627221 */ /* 0x000fe20000010100 */
[----:B------:R-:W-:Y:S01]  /*7470*/  FSETP.GE.FTZ.AND P2, PT, R41, RZ, PT ;  /* 0x000000ff2900720b */ /* 0x000fe20003f56000 */
[----:B------:R-:W-:Y:S01]  /*7480*/  FMUL.FTZ R88, R35, R88 ;  /* 0x0000005823587220 */ /* 0x000fe20000410000 */
[----:B------:R-:W-:Y:S01]  /*7490*/  FSETP.GE.FTZ.AND P1, PT, R23, RZ, PT ;  /* 0x000000ff1700720b */ /* 0x000fe20003f36000 */
[----:B------:R-:W-:Y:S01]  /*74a0*/  FMUL.FTZ R95, R27, R174 ;  /* 0x000000ae1b5f7220 */ /* 0x000fe20000410000 */
[-C--:B-1----:R-:W-:Y:S01]  /*74b0*/  HMMA.16816.F32 R100, R168, R68.reuse, R100 ;  /* 0x00000044a864723c */ /* 0x082fe20000001864 */
[----:B------:R-:W-:Y:S02]  /*74c0*/  FSEL R90, R175, R242, P2 ;  /* 0x000000f2af5a7208 */ /* 0x000fe40001000000 */
[----:B------:R-:W-:Y:S03]  /*74d0*/  FSETP.GE.FTZ.AND P2, PT, R37, RZ, PT ;  /* 0x000000ff2500720b */ /* 0x000fe60003f56000 */
[----:B------:R-:W-:Y:S02]  /*74e0*/  FMUL.FTZ R89, R41, R90 ;  /* 0x0000005a29597220 */ /* 0x000fe40000410000 */
[----:B------:R-:W-:Y:S01]  /*74f0*/  FMUL.FTZ R90, R39, R72 ;  /* 0x00000048275a7220 */ /* 0x000fe20000410000 */
[----:B------:R-:W-:Y:S01]  /*7500*/  FSEL R72, R165, R240, P2 ;  /* 0x000000f0a5487208 */ /* 0x000fe20001000000 */
[C---:B------:R-:W-:Y:S01]  /*7510*/  HMMA.16816.F32 R104, R176.reuse, R68, R104 ;  /* 0x00000044b068723c */ /* 0x040fe20000001868 */
[----:B------:R-:W-:Y:S01]  /*7520*/  FSETP.GE.FTZ.AND P2, PT, R33, RZ, PT ;  /* 0x000000ff2100720b */ /* 0x000fe20003f56000 */
[----:B------:R-:W-:Y:S02]  /*7530*/  FADD.FTZ R165, -R240, R93 ;  /* 0x0000005df0a57221 */ /* 0x000fe40000010100 */
[----:B------:R-:W-:Y:S03]  /*7540*/  FMUL.FTZ R93, R37, R72 ;  /* 0x00000048255d7220 */ /* 0x000fe60000410000 */
[-C--:B------:R-:W-:Y:S01]  /*7550*/  FSEL R72, R165, R240.reuse, P2 ;  /* 0x000000f0a5487208 */ /* 0x080fe20001000000 */
[----:B------:R-:W-:Y:S01]  /*7560*/  FADD.FTZ R165, -R242, R96 ;  /* 0x00000060f2a57221 */ /* 0x000fe20000010100 */
[----:B------:R-:W-:Y:S01]  /*7570*/  FSEL R69, R73, R240, P3 ;  /* 0x000000f049457208 */ /* 0x000fe20001800000 */
[-C--:B------:R-:W-:Y:S01]  /*7580*/  HMMA.16816.F32 R108, R176, R70.reuse, R108 ;  /* 0x00000046b06c723c */ /* 0x080fe2000000186c */
        /* <DEDUP_REMOVED lines=8> */
[C---:B------:R-:W-:Y:S01]  /*7610*/  HMMA.16816.F32 R112, R168.reuse, R70, R112 ;  /* 0x00000046a870723c */ /* 0x040fe20000001870 */
[----:B------:R-:W1:Y:S01]  /*7620*/  LDSM.16.M88.4 R72, [R181+0x8c00] ;  /* 0x008c0000b548783b */ /* 0x000e620000000200 */
[----:B------:R-:W-:Y:S01]  /*7630*/  FSETP.GE.FTZ.AND P1, PT, R18, RZ, PT ;  /* 0x000000ff1200720b */ /* 0x000fe20003f36000 */
[C---:B------:R-:W-:Y:S01]  /*7640*/  FADD.FTZ R101, -R242.reuse, R101 ;  /* 0x00000065f2657221 */ /* 0x040fe20000010100 */
[----:B------:R-:W-:Y:S01]  /*7650*/  FSETP.GE.FTZ.AND P0, PT, R247, RZ, PT ;  /* 0x000000fff700720b */ /* 0x000fe20003f16000 */
[----:B------:R-:W-:Y:S01]  /*7660*/  FADD.FTZ R102, -R241, R102 ;  /* 0x00000066f1667221 */ /* 0x000fe20000010100 */
[-C--:B------:R-:W-:Y:S01]  /*7670*/  FSEL R99, R165, R242.reuse, P3 ;  /* 0x000000f2a5637208 */ /* 0x080fe20001800000 */
[----:B------:R-:W-:Y:S01]  /*7680*/  FADD.FTZ R165, -R242, R100 ;  /* 0x00000064f2a57221 */ /* 0x000fe20000010100 */
[-C--:B------:R-:W-:Y:S01]  /*7690*/  FSEL R166, R167, R242.reuse, P2 ;  /* 0x000000f2a7a67208 */ /* 0x080fe20001000000 */
[----:B------:R-:W-:Y:S01]  /*76a0*/  FADD.FTZ R100, -R233, R107 ;  /* 0x0000006be9647221 */ /* 0x000fe20000010100 */
[----:B------:R-:W-:Y:S02]  /*76b0*/  FSETP.GE.FTZ.AND P2, PT, R60, RZ, PT ;  /* 0x000000ff3c00720b */ /* 0x000fe40003f56000 */
[----:B------:R-:W-:Y:S01]  /*76c0*/  FADD.FTZ R105, -R240, R105 ;  /* 0x00000069f0697221 */ /* 0x000fe20000010100 */
        /* <DEDUP_REMOVED lines=26> */
[----:B------:R-:W-:Y:S01]  /*7870*/  FSEL R107, R103, R240, P3 ;  /* 0x000000f0676b7208 */ /* 0x000fe20001800000 */
[----:B------:R-:W-:Y:S01]  /*7880*/  FADD.FTZ R103, -R240, R108 ;  /* 0x0000006cf0677221 */ /* 0x000fe20000010100 */
[-C--:B-1----:R-:W-:Y:S01]  /*7890*/  HMMA.16816.F32 R116, R168, R72.reuse, R116 ;  /* 0x00000048a874723c */ /* 0x082fe20000001874 */
[----:B------:R-:W-:Y:S01]  /*78a0*/  FMUL.FTZ R99, R29, R166 ;  /* 0x000000a61d637220 */ /* 0x000fe20000410000 */
[----:B------:R-:W-:Y:S01]  /*78b0*/  FSEL R102, R105, R240, P2 ;  /* 0x000000f069667208 */ /* 0x000fe20001000000 */
[----:B------:R-:W-:Y:S01]  /*78c0*/  FMUL.FTZ R96, R18, R167 ;  /* 0x000000a712607220 */ /* 0x000fe20000410000 */
[----:B------:R-:W-:Y:S01]  /*78d0*/  FSETP.GE.FTZ.AND P3, PT, R248, RZ, PT ;  /* 0x000000fff800720b */ /* 0x000fe20003f76000 */
[----:B------:R-:W-:Y:S01]  /*78e0*/  FMUL.FTZ R247, R247, R164 ;  /* 0x000000a4f7f77220 */ /* 0x000fe20000410000 */
[----:B------:R-:W-:Y:S02]  /*78f0*/  FSETP.GE.FTZ.AND P2, PT, R17, RZ, PT ;  /* 0x000000ff1100720b */ /* 0x000fe40003f56000 */
[C---:B------:R-:W-:Y:S01]  /*7900*/  HMMA.16816.F32 R120, R176.reuse, R72, R120 ;  /* 0x00000048b078723c */ /* 0x040fe20000001878 */
[-C--:B------:R-:W-:Y:S02]  /*7910*/  FSEL R105, R106, R233.reuse, P1 ;  /* 0x000000e96a697208 */ /* 0x080fe40000800000 */
[----:B------:R-:W-:Y:S01]  /*7920*/  FSETP.GE.FTZ.AND P1, PT, R34, RZ, PT ;  /* 0x000000ff2200720b */ /* 0x000fe20003f36000 */
[----:B------:R-:W-:Y:S01]  /*7930*/  FADD.FTZ R106, -R233, R111 ;  /* 0x0000006fe96a7221 */ /* 0x000fe20000010100 */
[----:B------:R-:W-:Y:S01]  /*7940*/  FSEL R104, R100, R233, P0 ;  /* 0x000000e964687208 */ /* 0x000fe20000000000 */
[----:B------:R-:W-:Y:S01]  /*7950*/  FMUL.FTZ R100, R50, R107 ;  /* 0x0000006b32647220 */ /* 0x000fe20000410000 */
[----:B------:R-:W-:Y:S01]  /*7960*/  FSETP.GE.FTZ.AND P0, PT, R249, RZ, PT ;  /* 0x000000fff900720b */ /* 0x000fe20003f16000 */
[----:B------:R-:W-:Y:S01]  /*7970*/  FMUL.FTZ R107, R25, R102 ;  /* 0x00000066196b7220 */ /* 0x000fe20000410000 */
[-C--:B------:R-:W-:Y:S03]  /*7980*/  HMMA.16816.F32 R124, R176, R74.reuse, R124 ;  /* 0x0000004ab07c723c */ /* 0x080fe6000000187c */
[----:B------:R-:W-:Y:S01]  /*7990*/  FADD.FTZ R102, -R241, R115 ;  /* 0x00000073f1667221 */ /* 0x000fe20000010100 */
[-C--:B------:R-:W-:Y:S01]  /*79a0*/  FSEL R103, R103, R240.reuse, P3 ;  /* 0x000000f067677208 */ /* 0x080fe20001800000 */
[----:B------:R-:W-:Y:S01]  /*79b0*/  FMUL.FTZ R105, R38, R105 ;  /* 0x0000006926697220 */ /* 0x000fe20000410000 */
[----:B------:R-:W-:Y:S01]  /*79c0*/  FSEL R72, R109, R240, P2 ;  /* 0x000000f06d487208 */ /* 0x000fe20001000000 */
[C---:B------:R-:W-:Y:S01]  /*79d0*/  FADD.FTZ R109, -R242.reuse, R112 ;  /* 0x00000070f26d7221 */ /* 0x040fe20000010100 */
[----:B------:R-:W-:Y:S01]  /*79e0*/  HMMA.16816.F32 R128, R168, R74, R128 ;  /* 0x0000004aa880723c */ /* 0x000fe20000001880 */
[----:B------:R-:W-:Y:S01]  /*79f0*/  FADD.FTZ R117, -R242, R117 ;  /* 0x00000075f2757221 */ /* 0x000fe20000010100 */
[----:B------:R-:W-:Y:S02]  /*7a00*/  FSETP.GE.FTZ.AND P2, PT, R30, RZ, PT ;  /* 0x000000ff1e00720b */ /* 0x000fe40003f56000 */
[----:B------:R-:W-:Y:S01]  /*7a10*/  FADD.FTZ R118, -R241, R118 ;  /* 0x00000076f1767221 */ /* 0x000fe20000010100 */
[----:B------:R-:W-:Y:S01]  /*7a20*/  FSEL R73, R110, R233, P1 ;  /* 0x000000e96e497208 */ /* 0x000fe20000800000 */
[----:B------:R-:W-:Y:S01]  /*7a30*/  FMUL.FTZ R248, R248, R103 ;  /* 0x00000067f8f87220 */ /* 0x000fe20000410000 */
[----:B------:R-:W-:Y:S01]  /*7a40*/  FSETP.GE.FTZ.AND P1, PT, R245, RZ, PT ;  /* 0x000000fff500720b */ /* 0x000fe20003f36000 */
[----:B------:R-:W-:Y:S01]  /*7a50*/  FMUL.FTZ R103, R17, R72 ;  /* 0x0000004811677220 */ /* 0x000fe20000410000 */
[----:B------:R-:W-:Y:S02]  /*7a60*/  FSEL R106, R106, R233, P0 ;  /* 0x000000e96a6a7208 */ /* 0x000fe40000000000 */
[----:B------:R-:W-:Y:S01]  /*7a70*/  FSETP.GE.FTZ.AND P3, PT, R243, RZ, PT ;  /* 0x000000fff300720b */ /* 0x000fe20003f76000 */
[----:B------:R-:W-:Y:S01]  /*7a80*/  FADD.FTZ R72, -R241, R119 ;  /* 0x00000077f1487221 */ /* 0x000fe20000010100 */
[----:B------:R-:W-:Y:S01]  /*7a90*/  FSETP.GE.FTZ.AND P0, PT, R244, RZ, PT ;  /* 0x000000fff400720b */ /* 0x000fe20003f16000 */
        /* <DEDUP_REMOVED lines=9> */
[----:B------:R-:W-:Y:S01]  /*7b30*/  FSEL R108, R109, R242, P3 ;  /* 0x000000f26d6c7208 */ /* 0x000fe20001800000 */
[----:B------:R-:W-:Y:S01]  /*7b40*/  FADD.FTZ R130, -R241, R130 ;  /* 0x00000082f1827221 */ /* 0x000fe20000010100 */
[----:B------:R-:W-:Y:S01]  /*7b50*/  FSEL R109, R102, R241, P0 ;  /* 0x000000f1666d7208 */ /* 0x000fe20000000000 */
        /* <DEDUP_REMOVED lines=29> */
[-C--:B------:R-:W-:Y:S02]  /*7d30*/  FSEL R121, R121, R240.reuse, P3 ;  /* 0x000000f079797208 */ /* 0x080fe40001800000 */
[----:B------:R-:W-:Y:S01]  /*7d40*/  FSETP.GE.FTZ.AND P3, PT, R5, RZ, PT ;  /* 0x000000ff0500720b */ /* 0x000fe20003f76000 */
[----:B------:R-:W-:Y:S01]  /*7d50*/  FMUL.FTZ R61, R26, R61 ;  /* 0x0000003d1a3d7220 */ /* 0x000fe20000410000 */
[----:B------:R-:W-:Y:S01]  /*7d60*/  FSETP.GE.FTZ.AND P1, PT, R43, RZ, PT ;  /* 0x000000ff2b00720b */ /* 0x000fe20003f36000 */
[----:B------:R-:W-:Y:S01]  /*7d70*/  FMUL.FTZ R121, R46, R121 ;  /* 0x000000792e797220 */ /* 0x000fe20000410000 */
[----:B------:R-:W-:Y:S02]  /*7d80*/  FSETP.GE.FTZ.AND P0, PT, R14, RZ, PT ;  /* 0x000000ff0e00720b */ /* 0x000fe40003f16000 */
[----:B------:R-:W-:Y:S01]  /*7d90*/  FSEL R26, R59, R240, P3 ;  /* 0x000000f03b1a7208 */ /* 0x000fe20001800000 */
[----:B------:R-:W-:Y:S01]  /*7da0*/  FADD.FTZ R59, -R242, R128 ;  /* 0x00000080f23b7221 */ /* 0x000fe20000010100 */
        /* <DEDUP_REMOVED lines=8> */
[----:B------:R-:W-:Y:S01]  /*7e30*/  FSEL R46, R59, R242, P1 ;  /* 0x000000f23b2e7208 */ /* 0x000fe20000800000 */
[----:B------:R-:W-:Y:S01]  /*7e40*/  @P0 FADD.FTZ R233, -R233, R127 ;  /* 0x0000007fe9e90221 */ /* 0x000fe20000010100 */
[----:B------:R-:W-:Y:S02]  /*7e50*/  PLOP3.LUT P1, PT, PT, PT, UP2, 0x80, 0x0 ;  /* 0x000000000000781c */ /* 0x000fe40003f2f028 */
        /* <DEDUP_REMOVED lines=18> */
[----:B------:R-:W-:Y:S02]  /*7f80*/  IADD3 R232, R232, UR7, RZ ;  /* 0x00000007e8e87c10 */ /* 0x000fe4000fffe0ff */
[----:B------:R-:W-:Y:S02]  /*7f90*/  LEA R8, P0, R7, R236, 0x7 ;  /* 0x000000ec07087211 */ /* 0x000fe400078038ff */
[----:B------:R-:W-:Y:S01]  /*7fa0*/  IADD3 R183, R183, UR7, RZ ;  /* 0x00000007b7b77c10 */ /* 0x000fe2000fffe0ff */
[----:B------:R-:W-:Y:S01]  /*7fb0*/  @!PT LDS RZ, [RZ] ;  /* 0x00000000fffff984 */ /* 0x000fe20000000800 */
[----:B------:R-:W-:Y:S01]  /*7fc0*/  @!PT LDS RZ, [RZ] ;  /* 0x00000000fffff984 */ /* 0x000fe20000000800 */
[----:B------:R-:W-:Y:S01]  /*7fd0*/  @!PT LDS RZ, [RZ] ;  /* 0x00000000fffff984 */ /* 0x000fe20000000800 */
[----:B------:R1:W-:Y:S01]  /*7fe0*/  LDGSTS.E.BYPASS.LTC128B.128 [R232], [R236.64] ;  /* 0x00000000ece87fae */ /* 0x0003e2000b901d48 */
[----:B------:R-:W-:Y:S05]  /*7ff0*/  LEA.HI.X R9, R7, R237, R5, 0x7, P0 ;  /* 0x000000ed07097211 */ /* 0x000fea00000f3c05 */
[----:B------:R1:W-:Y:S04]  /*8000*/  LDGSTS.E.BYPASS.LTC128B.128 [R232+0x1000], [R8.64] ;  /* 0x0100000008e87fae */ /* 0x0003e8000b901d48 */
[----:B------:R-:W0:Y:S02]  /*8010*/  LDGDEPBAR ;  /* 0x00000000000079af */ /* 0x000e240000000000 */
.L_x_1176:
[----:B------:R-:W-:Y:S01]  /*8020*/  F2FP.PACK_AB R11, R10, R11 ;  /* 0x0000000b0a0b723e */ /* 0x000fe200000000ff */
[----:B------:R-:W-:Y:S01]  /*8030*/  IMAD.SHL.U32 R52, R190, 0x2, RZ ;  /* 0x00000002be347824 */ /* 0x000fe200078e00ff */
        /* <DEDUP_REMOVED lines=123> */
[----:B------:R-:W-:Y:S04]  /*87f0*/  IMAD.MOV.U32 R7, RZ, RZ, c[0x0][0x370] ;  /* 0x0000dc00ff077624 */ /* 0x000fe800078e00ff */
        /* <DEDUP_REMOVED lines=12> */
.L_x_1177:
        /* <DEDUP_REMOVED lines=9> */
[----:B------:R-:W-:Y:S02]  /*8950*/  @UP2 UIADD3.X UR7, UR11, -0x1, URZ, UP0, !UPT ;  /* 0xffffffff0b072890 */ /* 0x000fe400087fe43f */
[----:B------:R-:W-:Y:S01]  /*8960*/  IMAD.U32 R57, RZ, RZ, UR42 ;  /* 0x0000002aff397e24 */ /* 0x000fe2000f8e00ff */
[----:B------:R-:W-:Y:S01]  /*8970*/  LDSM.16.M88.4 R24, [R185] ;  /* 0x00000000b918783b */ /* 0x000fe20000000200 */
[----:B------:R-:W-:Y:S01]  /*8980*/  IMAD.U32 R79, RZ, RZ, UR48 ;  /* 0x00000030ff4f7e24 */ /* 0x000fe2000f8e00ff */
[----:B------:R-:W-:Y:S01]  /*8990*/  @UP2 UMOV UR10, UR13 ;  /* 0x0000000d000a2c82 */ /* 0x000fe20008000000 */
[----:B------:R-:W-:Y:S01]  /*89a0*/  IMAD.U32 R73, RZ, RZ, UR46 ;  /* 0x0000002eff497e24 */ /* 0x000fe2000f8e00ff */
[----:B------:R-:W4:Y:S01]  /*89b0*/  LDSM.16.MT88.4 R28, [R52+0x6400] ;  /* 0x00640000341c783b */ /* 0x000f220000004200 */
[----:B------:R-:W-:Y:S01]  /*89c0*/  IMAD.U32 R75, RZ, RZ, UR47 ;  /* 0x0000002fff4b7e24 */ /* 0x000fe2000f8e00ff */
[----:B------:R-:W-:Y:S01]  /*89d0*/  @UP2 UMOV UR11, UR7 ;  /* 0x00000007000b2c82 */ /* 0x000fe20008000000 */
[----:B------:R-:W-:Y:S01]  /*89e0*/  IMAD.U32 R69, RZ, RZ, UR45 ;  /* 0x0000002dff457e24 */ /* 0x000fe2000f8e00ff */
[----:B------:R-:W1:Y:S01]  /*89f0*/  LDSM.16.M88.4 R32, [R180] ;  /* 0x00000000b420783b */ /* 0x000e620000000200 */
[----:B------:R-:W-:Y:S01]  /*8a00*/  IMAD.U32 R71, RZ, RZ, UR46 ;  /* 0x0000002eff477e24 */ /* 0x000fe2000f8e00ff */
[----:B------:R-:W-:Y:S01]  /*8a10*/  ULOP3.LUT UR7, UR6, 0x1, URZ, 0xc0, !UPT ;  /* 0x0000000106077892 */ /* 0x000fe2000f8ec03f */
[----:B------:R-:W-:Y:S01]  /*8a20*/  IMAD.U32 R65, RZ, RZ, UR44 ;  /* 0x0000002cff417e24 */ /* 0x000fe2000f8e00ff */
[----:B------:R-:W-:Y:S01]  /*8a30*/  LDSM.16.M88.4 R36, [R184] ;  /* 0x00000000b824783b */ /* 0x000fe20000000200 */
[----:B------:R-:W-:Y:S01]  /*8a40*/  IMAD.U32 R67, RZ, RZ, UR45 ;  /* 0x0000002dff437e24 */ /* 0x000fe2000f8e00ff */
[----:B------:R-:W-:Y:S01]  /*8a50*/  UISETP.NE.U32.AND UP0, UPT, UR7, 0x1, UPT ;  /* 0x000000010700788c */ /* 0x000fe2000bf05070 */
[----:B------:R-:W-:Y:S01]  /*8a60*/  IMAD.U32 R61, RZ, RZ, UR43 ;  /* 0x0000002bff3d7e24 */ /* 0x000fe2000f8e00ff */
[----:B------:R-:W1:Y:S01]  /*8a70*/  LDSM.16.MT88.4 R40, [R52+0x6800] ;  /* 0x006800003428783b */ /* 0x000e620000004200 */
[----:B------:R-:W-:Y:S01]  /*8a80*/  IMAD.U32 R63, RZ, RZ, UR44 ;  /* 0x0000002cff3f7e24 */ /* 0x000fe2000f8e00ff */
[----:B------:R-:W-:Y:S01]  /*8a90*/  UIADD3 UR6, UR6, -0x1, URZ ;  /* 0xffffffff06067890 */ /* 0x000fe2000fffe03f */
[----:B------:R-:W-:Y:S01]  /*8aa0*/  IMAD.U32 R59, RZ, RZ, UR43 ;  /* 0x0000002bff3b7e24 */ /* 0x000fe2000f8e00ff */
[----:B------:R-:W1:Y:S04]  /*8ab0*/  LDSM.16.M88.4 R44, [R184+0x2000] ;  /* 0x00200000b82c783b */ /* 0x000e680000000200 */
[----:B------:R-:W-:Y:S04]  /*8ac0*/  LDSM.16.M88.4 R48, [R3+0x2000] ;  /* 0x002000000330783b */ /* 0x000fe80000000200 */
[----:B------:R1:W5:Y:S01]  /*8ad0*/  @P1 LDG.E R230, [R54.64] ;  /* 0x0000000836e61981 */ /* 0x000362000c1e1900 */
[-C--:B--2---:R-:W-:Y:S03]  /*8ae0*/  HMMA.16816.F32 R4, R16, R20.reuse, RZ ;  /* 0x000000141004723c */ /* 0x084fe600000018ff */
[----:B------:R1:W5:Y:S04]  /*8af0*/  @P1 LDG.E R231, [R54.64+0x20] ;  /* 0x0000200836e71981 */ /* 0x000368000c1e1900 */
[----:B------:R1:W5:Y:S02]  /*8b00*/  @P1 LDG.E R228, [R54.64+0x100] ;  /* 0x0001000836e41981 */ /* 0x000364000c1e1900 */
[C---:B-1-3--:R-:W-:Y:S02]  /*8b10*/  HMMA.16816.F32 R8, R12.reuse, R20, RZ ;  /* 0x000000140c08723c */ /* 0x04afe400000018ff */
[----:B------:R1:W5:Y:S06]  /*8b20*/  @P1 LDG.E R229, [R54.64+0x120] ;  /* 0x0001200836e51981 */ /* 0x00036c000c1e1900 */
[-C--:B------:R-:W-:Y:S08]  /*8b30*/  HMMA.16816.F32 R12, R12, R22.reuse, RZ ;  /* 0x000000160c0c723c */ /* 0x080ff000000018ff */
[----:B------:R-:W-:Y:S01]  /*8b40*/  HMMA.16816.F32 R16, R16, R22, RZ ;  /* 0x000000161010723c */ /* 0x000fe200000018ff */
[----:B------:R-:W-:Y:S07]  /*8b50*/  LDSM.16.M88.4 R20, [R3] ;  /* 0x000000000314783b */ /* 0x000fee0000000200 */
[-C--:B----4-:R-:W-:Y:S01]  /*8b60*/  HMMA.16816.F32 R4, R24, R28.reuse, R4 ;  /* 0x0000001c1804723c */ /* 0x090fe20000001804 */
[----:B-1----:R-:W-:Y:S07]  /*8b70*/  IMAD.U32 R55, RZ, RZ, UR42 ;  /* 0x0000002aff377e24 */ /* 0x002fee000f8e00ff */
[C---:B------:R-:W-:Y:S08]  /*8b80*/  HMMA.16816.F32 R8, R32.reuse, R28, R8 ;  /* 0x0000001c2008723c */ /* 0x040ff00000001808 */
        /* <DEDUP_REMOVED lines=24> */
[----:B------:R-:W-:Y:S04]  /*8d10*/  LDSM.16.MT88.4 R28, [R52+0x7c00] ;  /* 0x007c0000341c783b */ /* 0x000fe80000004200 */
[----:B------:R-:W3:Y:S03]  /*8d20*/  LDSM.16.M88.4 R24, [R3+0x4000] ;  /* 0x004000000318783b */ /* 0x000ee60000000200 */
[-C--:B----4-:R-:W-:Y:S08]  /*8d30*/  HMMA.16816.F32 R4, R36, R40.reuse, R4 ;  /* 0x000000282404723c */ /* 0x090ff00000001804 */
[C---:B-1----:R-:W-:Y:S07]  /*8d40*/  HMMA.16816.F32 R8, R48.reuse, R40, R8 ;  /* 0x000000283008723c */ /* 0x042fee0000001808 */
[----:B------:R-:W-:Y:S01]  /*8d50*/  IMAD.U32 R41, RZ, RZ, UR39 ;  /* 0x00000027ff297e24 */ /* 0x000fe2000f8e00ff */
[-C--:B------:R-:W-:Y:S01]  /*8d60*/  HMMA.16816.F32 R12, R48, R42.reuse, R12 ;  /* 0x0000002a300c723c */ /* 0x080fe2000000180c */
[----:B------:R-:W1:Y:S07]  /*8d70*/  LDSM.16.M88.4 R48, [R3+0x6000] ;  /* 0x006000000330783b */ /* 0x000e6e0000000200 */
[----:B------:R-:W-:Y:S07]  /*8d80*/  HMMA.16816.F32 R16, R36, R42, R16 ;  /* 0x0000002a2410723c */ /* 0x000fee0000001810 */
[----:B------:R-:W-:Y:S01]  /*8d90*/  IMAD.U32 R43, RZ, RZ, UR39 ;  /* 0x00000027ff2b7e24 */ /* 0x000fe2000f8e00ff */
[-C--:B------:R-:W-:Y:S01]  /*8da0*/  HMMA.16816.F32 R4, R20, R32.reuse, R4 ;  /* 0x000000201404723c */ /* 0x080fe20000001804 */
[----:B------:R-:W-:Y:S03]  /*8db0*/  IMAD.U32 R39, RZ, RZ, UR38 ;  /* 0x00000026ff277e24 */ /* 0x000fe6000f8e00ff */
[----:B------:R-:W-:Y:S04]  /*8dc0*/  IMAD.U32 R37, RZ, RZ, UR38 ;  /* 0x00000026ff257e24 */ /* 0x000fe8000f8e00ff */
[C---:B--2---:R-:W-:Y:S07]  /*8dd0*/  HMMA.16816.F32 R8, R44.reuse, R32, R8 ;  /* 0x000000202c08723c */ /* 0x044fee0000001808 */
[----:B------:R-:W-:Y:S01]  /*8de0*/  IMAD.U32 R33, RZ, RZ, UR37 ;  /* 0x00000025ff217e24 */ /* 0x000fe2000f8e00ff */
[-C--:B------:R-:W-:Y:S07]  /*8df0*/  HMMA.16816.F32 R12, R44, R34.reuse, R12 ;  /* 0x000000222c0c723c */ /* 0x080fee000000180c */
[----:B------:R-:W-:Y:S01]  /*8e00*/  IMAD.U32 R47, RZ, RZ, UR40 ;  /* 0x00000028ff2f7e24 */ /* 0x000fe2000f8e00ff */
[----:B------:R-:W-:Y:S01]  /*8e10*/  HMMA.16816.F32 R16, R20, R34, R16 ;  /* 0x000000221410723c */ /* 0x000fe20000001810 */
[----:B------:R-:W-:Y:S06]  /*8e20*/  IMAD.U32 R45, RZ, RZ, UR40 ;  /* 0x00000028ff2d7e24 */ /* 0x000fec000f8e00ff */
[----:B------:R-:W-:Y:S01]  /*8e30*/  IMAD.U32 R23, RZ, RZ, UR33 ;  /* 0x00000021ff177e24 */ /* 0x000fe2000f8e00ff */
[-C--:B---3--:R-:W-:Y:S01]  /*8e40*/  HMMA.16816.F32 R4, R24, R28.reuse, R4 ;  /* 0x0000001c1804723c */ /* 0x088fe20000001804 */
[----:B------:R-:W-:Y:S03]  /*8e50*/  IMAD.U32 R21, RZ, RZ, UR33 ;  /* 0x00000021ff157e24 */ /* 0x000fe6000f8e00ff */
[----:B------:R-:W-:Y:S01]  /*8e60*/  IMAD.U32 R35, RZ, RZ, UR37 ;  /* 0x00000025ff237e24 */ /* 0x000fe2000f8e00ff */
[----:B------:R-:W-:Y:S01]  /*8e70*/  LEA R238, P0, R23, R238, 0x2 ;  /* 0x000000ee17ee7211 */ /* 0x000fe200078010ff */
[----:B------:R-:W-:Y:S02]  /*8e80*/  IMAD.U32 R23, RZ, RZ, UR34 ;  /* 0x00000022ff177e24 */ /* 0x000fe4000f8e00ff */
[C---:B-1----:R-:W-:Y:S04]  /*8e90*/  HMMA.16816.F32 R8, R48.reuse, R28, R8 ;  /* 0x0000001c3008723c */ /* 0x042fe80000001808 */
[----:B------:R-:W-:Y:S01]  /*8ea0*/  LEA.HI.X.SX32 R239, R21, R239, 0x2, P0 ;  /* 0x000000ef15ef7211 */ /* 0x000fe200000f16ff */
[----:B------:R-:W-:Y:S01]  /*8eb0*/  IMAD.U32 R21, RZ, RZ, UR34 ;  /* 0x00000022ff157e24 */ /* 0x000fe2000f8e00ff */
[-C--:B------:R-:W-:Y:S01]  /*8ec0*/  LEA R56, P0, R81, R238.reuse, 0x2 ;  /* 0x000000ee51387211 */ /* 0x080fe200078010ff */
[----:B------:R-:W-:Y:S01]  /*8ed0*/  IMAD.U32 R29, RZ, RZ, UR36 ;  /* 0x00000024ff1d7e24 */ /* 0x000fe2000f8e00ff */
[-C--:B------:R-:W-:Y:S04]  /*8ee0*/  HMMA.16816.F32 R12, R48, R30.reuse, R12 ;  /* 0x0000001e300c723c */ /* 0x080fe8000000180c */
[-C--:B------:R-:W-:Y:S02]  /*8ef0*/  LEA R46, P5, R73, R238.reuse, 0x2 ;  /* 0x000000ee492e7211 */ /* 0x080fe400078a10ff */
[-C--:B------:R-:W-:Y:S01]  /*8f00*/  LEA R42, P4, R69, R238.reuse, 0x2 ;  /* 0x000000ee452a7211 */ /* 0x080fe200078810ff */
[----:B------:R-:W-:Y:S01]  /*8f10*/  RED.E.ADD.F32.FTZ.RN.STRONG.GPU [R238.64], R4 ;  /* 0x00000004ee00798e */ /* 0x000fe2000c10e788 */
[----:B------:R-:W-:Y:S01]  /*8f20*/  HMMA.16816.F32 R16, R24, R30, R16 ;  /* 0x0000001e1810723c */ /* 0x000fe20000001810 */
[----:B------:R-:W-:Y:S03]  /*8f30*/  IMAD.U32 R51, RZ, RZ, UR41 ;  /* 0x00000029ff337e24 */ /* 0x000fe6000f8e00ff */
[-C--:B------:R-:W-:Y:S01]  /*8f40*/  LEA R50, P6, R77, R238.reuse, 0x2 ;  /* 0x000000ee4d327211 */ /* 0x080fe200078c10ff */
[----:B------:R-:W-:Y:S01]  /*8f50*/  IMAD.U32 R49, RZ, RZ, UR41 ;  /* 0x00000029ff317e24 */ /* 0x000fe2000f8e00ff */
[-C--:B------:R-:W-:Y:S01]  /*8f60*/  LEA R38, P3, R65, R238.reuse, 0x2 ;  /* 0x000000ee41267211 */ /* 0x080fe200078610ff */
[----:B------:R-:W-:Y:S01]  /*8f70*/  IMAD.U32 R31, RZ, RZ, UR36 ;  /* 0x00000024ff1f7e24 */ /* 0x000fe2000f8e00ff */
[-C--:B------:R-:W-:Y:S01]  /*8f80*/  LEA R30, P1, R57, R238.reuse, 0x2 ;  /* 0x000000ee391e7211 */ /* 0x080fe200078210ff */
[----:B------:R-:W-:Y:S03]  /*8f90*/  IMAD.U32 R27, RZ, RZ, UR35 ;  /* 0x00000023ff1b7e24 */ /* 0x000fe6000f8e00ff */
[-C--:B------:R-:W-:Y:S01]  /*8fa0*/  LEA.HI.X.SX32 R57, R79, R239.reuse, 0x2, P0 ;  /* 0x000000ef4f397211 */ /* 0x080fe200000f16ff */
[----:B------:R-:W-:Y:S01]  /*8fb0*/  IMAD.U32 R25, RZ, RZ, UR35 ;  /* 0x00000023ff197e24 */ /* 0x000fe2000f8e00ff */
        /* <DEDUP_REMOVED lines=18> */
[-C--:B------:R-:W-:Y:S02]  /*90e0*/  LEA.HI.X.SX32 R31, R55, R239.reuse, 0x2, P1 ;  /* 0x000000ef371f7211 */ /* 0x080fe400008f16ff */
[-C--:B------:R-:W-:Y:S01]  /*90f0*/  LEA R58, P1, R27, R238.reuse, 0x2 ;  /* 0x000000ee1b3a7211 */ /* 0x080fe200078210ff */
[----:B------:R-:W-:Y:S01]  /*9100*/  RED.E.ADD.F32.FTZ.RN.STRONG.GPU [R34.64], R10 ;  /* 0x0000000a2200798e */ /* 0x000fe2000c10e788 */
[-C--:B------:R-:W-:Y:S02]  /*9110*/  LEA.HI.X.SX32 R27, R49, R239.reuse, 0x2, P0 ;  /* 0x000000ef311b7211 */ /* 0x080fe400000f16ff */
[-C--:B------:R-:W-:Y:S01]  /*9120*/  LEA.HI.X.SX32 R45, R45, R239.reuse, 0x2, P6 ;  /* 0x000000ef2d2d7211 */ /* 0x080fe200030f16ff */
[----:B------:R-:W-:Y:S01]  /*9130*/  RED.E.ADD.F32.FTZ.RN.STRONG.GPU [R30.64], R11 ;  /* 0x0000000b1e00798e */ /* 0x000fe2000c10e788 */
[-C--:B------:R-:W-:Y:S02]  /*9140*/  LEA.HI.X.SX32 R41, R41, R239.reuse, 0x2, P5 ;  /* 0x000000ef29297211 */ /* 0x080fe400028f16ff */
[-C--:B------:R-:W-:Y:S01]  /*9150*/  LEA.HI.X.SX32 R37, R37, R239.reuse, 0x2, P4 ;  /* 0x000000ef25257211 */ /* 0x080fe200020f16ff */
[----:B------:R-:W-:Y:S01]  /*9160*/  RED.E.ADD.F32.FTZ.RN.STRONG.GPU [R26.64], R16 ;  /* 0x000000101a00798e */ /* 0x000fe2000c10e788 */
[-C--:B------:R-:W-:Y:S02]  /*9170*/  LEA.HI.X.SX32 R49, R33, R239.reuse, 0x2, P3 ;  /* 0x000000ef21317211 */ /* 0x080fe400018f16ff */
[----:B------:R-:W-:Y:S01]  /*9180*/  LEA R60, P0, R23, R238, 0x2 ;  /* 0x000000ee173c7211 */ /* 0x000fe200078010ff */
[----:B------:R-:W-:Y:S01]  /*9190*/  RED.E.ADD.F32.FTZ.RN.STRONG.GPU [R44.64], R17 ;  /* 0x000000112c00798e */ /* 0x000fe2000c10e788 */
[-C--:B------:R-:W-:Y:S02]  /*91a0*/  LEA.HI.X.SX32 R55, R29, R239.reuse, 0x2, P2 ;  /* 0x000000ef1d377211 */ /* 0x080fe400010f16ff */
[-C--:B------:R-:W-:Y:S01]  /*91b0*/  LEA.HI.X.SX32 R61, R21, R239.reuse, 0x2, P0 ;  /* 0x000000ef153d7211 */ /* 0x080fe200000f16ff */
[----:B------:R-:W-:Y:S01]  /*91c0*/  RED.E.ADD.F32.FTZ.RN.STRONG.GPU [R40.64], R18 ;  /* 0x000000122800798e */ /* 0x000fe2000c10e788 */
[----:B------:R-:W-:Y:S02]  /*91d0*/  LEA.HI.X.SX32 R59, R25, R239, 0x2, P1 ;  /* 0x000000ef193b7211 */ /* 0x000fe400008f16ff */
[----:B------:R-:W-:Y:S01]  /*91e0*/  PLOP3.LUT P1, PT, PT, PT, UP0, 0x80, 0x0 ;  /* 0x000000000000781c */ /* 0x000fe20003f2f008 */
[----:B------:R-:W-:Y:S01]  /*91f0*/  RED.E.ADD.F32.FTZ.RN.STRONG.GPU [R36.64], R19 ;  /* 0x000000132400798e */ /* 0x000fe2000c10e788 */
[----:B------:R-:W-:Y:S01]  /*9200*/  PLOP3.LUT P0, PT, PT, PT, UP1, 0x80, 0x0 ;  /* 0x000000000000781c */ /* 0x000fe20003f0f018 */
[----:B------:R-:W-:Y:S02]  /*9210*/  @UP2 UIADD3 UR28, UP0, UR28, -0x200, URZ ;  /* 0xfffffe001c1c2890 */ /* 0x000fe4000ff1e03f */
[----:B------:R-:W-:Y:S02]  /*9220*/  RED.E.ADD.F32.FTZ.RN.STRONG.GPU [R48.64], R12 ;  /* 0x0000000c3000798e */ /* 0x000fe4000c10e788 */
[----:B------:R-:W-:Y:S02]  /*9230*/  @UP2 UIADD3.X UR27, UR27, -0x1, URZ, UP0, !UPT ;  /* 0xffffffff1b1b2890 */ /* 0x000fe400087fe43f */
[----:B------:R-:W1:Y:S04]  /*9240*/  LDSM.16.MT88.4 R20, [R182] ;  /* 0x00000000b614783b */ /* 0x000e680000004200 */
[----:B------:R-:W-:Y:S04]  /*9250*/  RED.E.ADD.F32.FTZ.RN.STRONG.GPU [R54.64], R13 ;  /* 0x0000000d3600798e */ /* 0x000fe8000c10e788 */
[----:B------:R-:W-:Y:S04]  /*9260*/  RED.E.ADD.F32.FTZ.RN.STRONG.GPU [R58.64], R14 ;  /* 0x0000000e3a00798e */ /* 0x000fe8000c10e788 */
[----:B------:R-:W2:Y:S04]  /*9270*/  LDSM.16.MT88.4 R8, [R187+0xe000] ;  /* 0x00e00000bb08783b */ /* 0x000ea80000004200 */
[----:B------:R-:W-:Y:S04]  /*9280*/  RED.E.ADD.F32.FTZ.RN.STRONG.GPU [R60.64], R15 ;  /* 0x0000000f3c00798e */ /* 0x000fe8000c10e788 */
[----:B------:R-:W-:Y:S04]  /*9290*/  LDSM.16.MT88.4 R24, [R187+0xa800] ;  /* 0x00a80000bb18783b */ /* 0x000fe80000004200 */
[----:B------:R-:W3:Y:S04]  /*92a0*/  LDSM.16.MT88.4 R28, [R182+0x400] ;  /* 0x00040000b61c783b */ /* 0x000ee80000004200 */
[----:B------:R-:W4:Y:S04]  /*92b0*/  LDSM.16.MT88.4 R32, [R187+0xe800] ;  /* 0x00e80000bb20783b */ /* 0x000f280000004200 */
[----:B------:R-:W-:Y:S04]  /*92c0*/  LDSM.16.MT88.4 R12, [R187+0xf000] ;  /* 0x00f00000bb0c783b */ /* 0x000fe80000004200 */
[----:B------:R-:W-:Y:S01]  /*92d0*/  LDSM.16.MT88.4 R16, [R187+0xb800] ;  /* 0x00b80000bb10783b */ /* 0x000fe20000004200 */
[-C--:B-1----:R-:W-:Y:S08]  /*92e0*/  HMMA.16816.F32 R148, R4, R20.reuse, R148 ;  /* 0x000000140494723c */ /* 0x082ff00000001894 */
[C---:B--2---:R-:W-:Y:S08]  /*92f0*/  HMMA.16816.F32 R152, R8.reuse, R20, R152 ;  /* 0x000000140898723c */ /* 0x044ff00000001898 */
[-C--:B------:R-:W-:Y:S01]  /*9300*/  HMMA.16816.F32 R156, R8, R22.reuse, R156 ;  /* 0x00000016089c723c */ /* 0x080fe2000000189c */
[----:B------:R-:W-:Y:S07]  /*9310*/  LDSM.16.MT88.4 R8, [R182+0x800] ;  /* 0x00080000b608783b */ /* 0x000fee0000004200 */
[----:B------:R-:W-:Y:S01]  /*9320*/  HMMA.16816.F32 R160, R4, R22, R160 ;  /* 0x0000001604a0723c */ /* 0x000fe200000018a0 */
[----:B------:R-:W1:Y:S04]  /*9330*/  LDSM.16.MT88.4 R4, [R187+0xb000] ;  /* 0x00b00000bb04783b */ /* 0x000e680000004200 */
[----:B------:R-:W2:Y:S03]  /*9340*/  LDSM.16.MT88.4 R20, [R182+0xc00] ;  /* 0x000c0000b614783b */ /* 0x000ea60000004200 */
[-C--:B---3--:R-:W-:Y:S08]  /*9350*/  HMMA.16816.F32 R148, R24, R28.reuse, R148 ;  /* 0x0000001c1894723c */ /* 0x088ff00000001894 */
[C---:B----4-:R-:W-:Y:S08]  /*9360*/  HMMA.16816.F32 R152, R32.reuse, R28, R152 ;  /* 0x0000001c2098723c */ /* 0x050ff00000001898 */
[-C--:B------:R-:W-:Y:S08]  /*9370*/  HMMA.16816.F32 R156, R32, R30.reuse, R156 ;  /* 0x0000001e209c723c */ /* 0x080ff0000000189c */
[----:B------:R-:W-:Y:S01]  /*9380*/  HMMA.16816.F32 R160, R24, R30, R160 ;  /* 0x0000001e18a0723c */ /* 0x000fe200000018a0 */
[----:B------:R-:W3:Y:S07]  /*9390*/  LDSM.16.MT88.4 R24, [R187+0xf800] ;  /* 0x00f80000bb18783b */ /* 0x000eee0000004200 */
        /* <DEDUP_REMOVED lines=127> */
.L_x_1179:
        /* <DEDUP_REMOVED lines=18> */
.L_x_1180:
[----:B------:R-:W2:Y:S01]  /*9cb0*/  S2R R6, SR_TID.X ;  /* 0x0000000000067919 */ /* 0x000ea20000002100 */
[----:B------:R-:W-:Y:S01]  /*9cc0*/  USHF.L.U32 UR6, UR14, 0x7, URZ ;  /* 0x000000070e067899 */ /* 0x000fe2000800063f */
[----:B------:R-:W-:Y:S01]  /*9cd0*/  IMAD.U32 R28, RZ, RZ, UR54 ;  /* 0x00000036ff1c7e24 */ /* 0x000fe2000f8e00ff */
[----:B------:R-:W-:Y:S01]  /*9ce0*/  ULDC.64 UR12, c[0x0][0x3a0] ;  /* 0x0000e800000c7ab9 */ /* 0x000fe20000000a00 */
[----:B------:R-:W-:Y:S01]  /*9cf0*/  BAR.SYNC.DEFER_BLOCKING 0x0 ;  /* 0x0000000000007b1d */ /* 0x000fe20000010000 */
[----:B------:R-:W-:Y:S02]  /*9d00*/  USHF.R.S32.HI UR7, URZ, 0x1f, UR6 ;  /* 0x0000001f3f077899 */ /* 0x000fe40008011406 */
[----:B------:R-:W-:Y:S01]  /*9d10*/  IMAD.U32 R20, RZ, RZ, UR6 ;  /* 0x00000006ff147e24 */ /* 0x000fe2000f8e00ff */
[----:B------:R-:W-:Y:S02]  /*9d20*/  UIMAD UR5, UR14, -0x80, UR5 ;  /* 0xffffff800e0578a4 */ /* 0x000fe4000f8e0205 */
[----:B------:R-:W-:Y:S01]  /*9d30*/  UIMAD UR12, UR7, UR12, URZ ;  /* 0x0000000c070c72a4 */ /* 0x000fe2000f8e023f */
[----:B------:R-:W-:Y:S01]  /*9d40*/  BSSY B0, `(.L_x_1181) ;  /* 0x0000023000007945 */ /* 0x000fe20003800000 */
[----:B------:R-:W-:-:S02]  /*9d50*/  USHF.R.S32.HI UR17, URZ, 0x1f, UR54 ;  /* 0x0000001f3f117899 */ /* 0x000fc40008011436 */
[----:B------:R-:W-:-:S06]  /*9d60*/  UIMAD UR12, UR6, UR13, UR12 ;  /* 0x0000000d060c72a4 */ /* 0x000fcc000f8e020c */
[----:B------:R-:W-:Y:S01]  /*9d70*/  IMAD.U32 R4, RZ, RZ, UR12 ;  /* 0x0000000cff047e24 */ /* 0x000fe2000f8e00ff */
[----:B------:R-:W-:Y:S02]  /*9d80*/  ULDC.64 UR12, c[0x0][0x3b8] ;  /* 0x0000ee00000c7ab9 */ /* 0x000fe40000000a00 */
[----:B------:R-:W-:Y:S01]  /*9d90*/  UIMAD UR12, UR17, UR12, URZ ;  /* 0x0000000c110c72a4 */ /* 0x000fe2000f8e023f */
[----:B--2---:R-:W-:-:S03]  /*9da0*/  SHF.R.S32.HI R5, RZ, 0x1f, R6 ;  /* 0x0000001fff057819 */ /* 0x004fc60000011406 */
[----:B------:R-:W-:Y:S01]  /*9db0*/  UIMAD UR12, UR54, UR13, UR12 ;  /* 0x0000000d360c72a4 */ /* 0x000fe2000f8e020c */
[----:B------:R-:W-:Y:S01]  /*9dc0*/  LEA.HI R22, R5, R6, RZ, 0x2 ;  /* 0x0000000605167211 */ /* 0x000fe200078f10ff */
[----:B------:R2:W3:Y:S03]  /*9dd0*/  LDS.128 R12, [R53+0x7000] ;  /* 0x00700000350c7984 */ /* 0x0004e60000000c00 */
[----:B------:R-:W-:Y:S01]  /*9de0*/  LOP3.LUT R5, R22, 0xfffffffc, RZ, 0xc0, !PT ;  /* 0xfffffffc16057812 */ /* 0x000fe200078ec0ff */
[----:B------:R2:W4:Y:S01]  /*9df0*/  LDS.128 R8, [R53+0x8000] ;  /* 0x0080000035087984 */ /* 0x0005220000000c00 */
[----:B------:R-:W-:-:S03]  /*9e00*/  SHF.R.S32.HI R22, RZ, 0x2, R22 ;  /* 0x00000002ff167819 */ /* 0x000fc60000011416 */
[----:B------:R-:W-:Y:S01]  /*9e10*/  IMAD.IADD R5, R6, 0x1, -R5 ;  /* 0x0000000106057824 */ /* 0x000fe200078e0a05 */
[----:B------:R-:W-:Y:S02]  /*9e20*/  ISETP.GE.AND P2, PT, R22, UR5, PT ;  /* 0x0000000516007c0c */ /* 0x000fe4000bf46270 */
[----:B------:R-:W-:Y:S01]  /*9e30*/  SHF.R.S32.HI R21, RZ, 0x1f, R22 ;  /* 0x0000001fff157819 */ /* 0x000fe20000011416 */
[----:B------:R-:W-:-:S05]  /*9e40*/  IMAD.SHL.U32 R26, R5, 0x8, RZ ;  /* 0x00000008051a7824 */ /* 0x000fca00078e00ff */
[----:B------:R-:W-:-:S05]  /*9e50*/  SHF.R.S32.HI R27, RZ, 0x1f, R26 ;  /* 0x0000001fff1b7819 */ /* 0x000fca000001141a */
[----:B------:R-:W-:-:S05]  /*9e60*/  IMAD.WIDE.U32 R6, R20, c[0x0][0x3a0], R26 ;  /* 0x0000e80014067a25 */ /* 0x000fca00078e001a */
[----:B------:R-:W-:-:S04]  /*9e70*/  IADD3 R6, P0, R6, UR15, RZ ;  /* 0x0000000f06067c10 */ /* 0x000fc8000ff1e0ff */
[----:B------:R-:W-:-:S05]  /*9e80*/  IADD3.X R7, R7, UR16, R4, P0, !PT ;  /* 0x0000001007077c10 */ /* 0x000fca00087fe404 */
[----:B------:R-:W-:Y:S02]  /*9e90*/  IMAD.WIDE.U32 R28, R28, c[0x0][0x3b8], R6 ;  /* 0x0000ee001c1c7a25 */ /* 0x000fe400078e0006 */
[----:B------:R2:W1:Y:S03]  /*9ea0*/  LDS.128 R4, [R53+0x9000] ;  /* 0x0090000035047984 */ /* 0x0004660000000c00 */
[----:B------:R-:W-:Y:S01]  /*9eb0*/  IADD3 R23, R29, UR12, RZ ;  /* 0x0000000c1d177c10 */ /* 0x000fe2000fffe0ff */
[----:B------:R-:W-:Y:S05]  /*9ec0*/  @P2 BRA `(.L_x_1182) ;  /* 0x000000a000002947 */ /* 0x000fea0003800000 */
[----:B---3--:R-:W3:Y:S01]  /*9ed0*/  LDS.128 R16, [R53+0x6000] ;  /* 0x0060000035107984 */ /* 0x008ee20000000c00 */
        /* <DEDUP_REMOVED lines=9> */
.L_x_1182:
[----:B---3--:R-:W-:Y:S05]  /*9f70*/  BSYNC B0 ;  /* 0x0000000000007941 */ /* 0x008fea0003800000 */
.L_x_1181:
[----:B------:R-:W-:Y:S01]  /*9f80*/  IADD3 R16, R22, 0x40, RZ ;  /* 0x0000004016107810 */ /* 0x000fe20007ffe0ff */
[----:B------:R-:W-:Y:S03]  /*9f90*/  BSSY B0, `(.L_x_1183) ;  /* 0x000000e000007945 */ /* 0x000fe60003800000 */
[----:B------:R-:W-:-:S13]  /*9fa0*/  ISETP.GE.AND P1, PT, R16, UR5, PT ;  /* 0x0000000510007c0c */ /* 0x000fda000bf26270 */
        /* <DEDUP_REMOVED lines=12> */
.L_x_1184:
[----:B------:R-:W-:Y:S05]  /*a070*/  BSYNC B0 ;  /* 0x0000000000007941 */ /* 0x000fea0003800000 */
.L_x_1183:
[----:B------:R-:W-:Y:S01]  /*a080*/  ULDC.64 UR12, c[0x0][0x3a8] ;  /* 0x0000ea00000c7ab9 */ /* 0x000fe20000000a00 */
[----:B---3--:R-:W-:Y:S01]  /*a090*/  IMAD.WIDE.U32 R12, R20, c[0x0][0x3a8], R26 ;  /* 0x0000ea00140c7a25 */ /* 0x008fe200078e001a */
        /* <DEDUP_REMOVED lines=21> */
[----:B----4-:R3:W-:Y:S02]  /*a1f0*/  STG.E.128 [R14.64], R8 ;  /* 0x000000080e007986 */ /* 0x0107e4000c101d08 */
.L_x_1186:
[----:B------:R-:W-:Y:S05]  /*a200*/  BSYNC B0 ;  /* 0x0000000000007941 */ /* 0x000fea0003800000 */
.L_x_1185:
[----:B------:R-:W-:Y:S05]  /*a210*/  @P1 BRA `(.L_x_1173) ;  /* 0x000000a000001947 */ /* 0x000fea0003800000 */
[----:B------:R-:W-:Y:S02]  /*a220*/  IADD3 R22, P0, R22, 0x40, RZ ;  /* 0x0000004016167810 */ /* 0x000fe40007f1e0ff */
[----:B------:R-:W-:Y:S02]  /*a230*/  MOV R12, R16 ;  /* 0x00000010000c7202 */ /* 0x000fe40000000f00 */
[----:B---34-:R-:W-:-:S03]  /*a240*/  IADD3.X R9, RZ, R21, RZ, P0, !PT ;  /* 0x00000015ff097210 */ /* 0x018fc600007fe4ff */
[----:B------:R-:W-:-:S04]  /*a250*/  IMAD.WIDE.U32 R10, R22, c[0x0][0x3a8], R12 ;  /* 0x0000ea00160a7a25 */ /* 0x000fc800078e000c */
[----:B------:R-:W-:Y:S01]  /*a260*/  IMAD R9, R9, c[0x0][0x3a8], RZ ;  /* 0x0000ea0009097a24 */ /* 0x000fe200078e02ff */
[----:B------:R-:W-:-:S03]  /*a270*/  LEA R8, P0, R10, c[0x0][0x348], 0x1 ;  /* 0x0000d2000a087a11 */ /* 0x000fc600078008ff */
[----:B------:R-:W-:-:S05]  /*a280*/  IMAD R9, R22, c[0x0][0x3ac], R9 ;  /* 0x0000eb0016097a24 */ /* 0x000fca00078e0209 */
[----:B------:R-:W-:-:S04]  /*a290*/  IADD3 R9, R9, R11, RZ ;  /* 0x0000000b09097210 */ /* 0x000fc80007ffe0ff */
[----:B------:R-:W-:-:S05]  /*a2a0*/  LEA.HI.X R9, R10, c[0x0][0x34c], R9, 0x1, P0 ;  /* 0x0000d3000a097a11 */ /* 0x000fca00000f0c09 */
[----:B-1----:R1:W-:Y:S02]  /*a2b0*/  STG.E.128 [R8.64], R4 ;  /* 0x0000000408007986 */ /* 0x0023e4000c101d08 */
.L_x_1173:
[----:B------:R-:W-:Y:S05]  /*a2c0*/  BSYNC B1 ;  /* 0x0000000000017941 */ /* 0x000fea0003800000 */
.L_x_1159:
        /* <DEDUP_REMOVED lines=11> */
.L_x_1187:
[----:B------:R-:W-:Y:S05]  /*a380*/  EXIT ;  /* 0x000000000000794d */ /* 0x000fea0003800000 */
.L_x_1189:
        /* <DEDUP_REMOVED lines=15> */
.L_x_1359:


//--------------------- .text._ZN5flash44flash_bwd_dq_dk_dv_loop_seqk_parallel_kernelI23Flash_bwd_kernel_traitsILi32ELi128ELi128ELi8ELi4ELi4ELi4ELb0ELb0EN7cutlass6half_tE19Flash_kernel_traitsILi32ELi128ELi128ELi8ES3_EELb0ELb0ELb1ELb0ELb0ELb1ELb1EEEvNS_16Flash_bwd_paramsE --------------------------
	.section	.text._ZN5flash44flash_bwd_dq_dk_dv_loop_seqk_parallel_kernelI23Flash_bwd_kernel_traitsILi32ELi128ELi128ELi8ELi4ELi4ELi4ELb0ELb0EN7cutlass6half_tE19Flash_kernel_traitsILi32ELi128ELi128ELi8ES3_EELb0ELb0ELb1ELb0ELb0ELb1ELb1EEEvNS_16Flash_bwd_paramsE,"ax",@progbits
	.sectioninfo	@"SHI_REGISTERS=255"
	.align	128
        .global         _ZN5flash44flash_bwd_dq_dk_dv_loop_seqk_parallel_kernelI23Flash_bwd_kernel_traitsILi32ELi128ELi128ELi8ELi4ELi4ELi4ELb0ELb0EN7cutlass6half_tE19Flash_kernel_traitsILi32ELi128ELi128ELi8ES3_EELb0ELb0ELb1ELb0ELb0ELb1ELb1EEEvNS_16Flash_bwd_paramsE
        .type           _ZN5flash44flash_bwd_dq_dk_dv_loop_seqk_parallel_kernelI23Flash_bwd_kernel_traitsILi32ELi128ELi128ELi8ELi4ELi4ELi4ELb0ELb0EN7cutlass6half_tE19Flash_kernel_traitsILi32ELi128ELi128ELi8ES3_EELb0ELb0ELb1ELb0ELb0ELb1ELb1EEEvNS_16Flash_bwd_paramsE,@function
        .size           _ZN5flash44flash_bwd_dq_dk_dv_loop_seqk_parallel_kernelI23Flash_bwd_kernel_traitsILi32ELi128ELi128ELi8ELi4ELi4ELi4ELb0ELb0EN7cutlass6half_tE19Flash_kernel_traitsILi32ELi128ELi128ELi8ES3_EELb0ELb0ELb1ELb0ELb0ELb1ELb1EEEvNS_16Flash_bwd_paramsE,(.L_x_1360 - _ZN5flash44flash_bwd_dq_dk_dv_loop_seqk_parallel_kernelI23Flash_bwd_kernel_traitsILi32ELi128ELi128ELi8ELi4ELi4ELi4ELb0ELb0EN7cutlass6half_tE19Flash_kernel_traitsILi32ELi128ELi128ELi8ES3_EELb0ELb0ELb1ELb0ELb0ELb1ELb1EEEvNS_16Flash_bwd_paramsE)
        .other          _ZN5flash44flash_bwd_dq_dk_dv_loop_seqk_parallel_kernelI23Flash_bwd_kernel_traitsILi32ELi128ELi128ELi8ELi4ELi4ELi4ELb0ELb0EN7cutlass6half_tE19Flash_kernel_traitsILi32ELi128ELi128ELi8ES3_EELb0ELb0ELb1ELb0ELb0ELb1ELb1EEEvNS_16Flash_bwd_paramsE,@"STO_CUDA_ENTRY STV_DEFAULT"
_ZN5flash44flash_bwd_dq_dk_dv_loop_seqk_parallel_kernelI23Flash_bwd_kernel_traitsILi32ELi128ELi128ELi8ELi4ELi4ELi4ELb0ELb0EN7cutlass6half_tE19Flash_kernel_traitsILi32ELi128ELi128ELi8ES3_EELb0ELb0ELb1ELb0ELb0ELb1ELb1EEEvNS_16Flash_bwd_paramsE:
.text._ZN5flash44flash_bwd_dq_dk_dv_loop_seqk_parallel_kernelI23Flash_bwd_kernel_traitsILi32ELi128ELi128ELi8ELi4ELi4ELi4ELb0ELb0EN7cutlass6half_tE19Flash_kernel_traitsILi32ELi128ELi128ELi8ES3_EELb0ELb0ELb1ELb0ELb0ELb1ELb1EEEvNS_16Flash_bwd_paramsE:
        /* <DEDUP_REMOVED lines=194> */
[C---:B------:R-:W-:Y:S02]  /*0c20*/  IMAD.IADD R211, R212.reuse, 0x1, R205 ;  /* 0x00000001d4d37824 */ /* 0x040fe400078e02cd */
        /* <DEDUP_REMOVED lines=78> */
.L_x_1220:
        /* <DEDUP_REMOVED lines=54> */
.L_x_1190:
        /* <DEDUP_REMOVED lines=67> */
.L_x_1192:
        /* <DEDUP_REMOVED lines=18> */
.L_x_1193:
        /* <DEDUP_REMOVED lines=87> */
.L_x_1194:
[----:B------:R-:W2:Y:S02]  /*1f30*/  LDL R0, [R1+0x58] ;  /* 0x0000580001007983 */ /* 0x000ea40000100800 */
[----:B--2---:R1:W2:Y:S01]  /*1f40*/  R2UR UR14, R0 ;  /* 0x00000000000e73c2 */ /* 0x0042a200000e0000 */
[----:B------:R-:W-:-:S07]  /*1f50*/  DEPBAR.LE SB1, 0x0, {2} ;  /* 0x000090040000791a */ /* 0x000fce0000000000 */
.L_x_1195:
        /* <DEDUP_REMOVED lines=109> */
.L_x_1197:
        /* <DEDUP_REMOVED lines=18> */
.L_x_1198:
        /* <DEDUP_REMOVED lines=28> */
.L_x_1200:
[----:B------:R-:W-:Y:S05]  /*2910*/  BSYNC B0 ;  /* 0x0000000000007941 */ /* 0x000fea0003800000 */
.L_x_1199:
        /* <DEDUP_REMOVED lines=14> */
.L_x_1202:
[----:B------:R-:W-:Y:S05]  /*2a00*/  BSYNC B0 ;  /* 0x0000000000007941 */ /* 0x000fea0003800000 */
.L_x_1201:
        /* <DEDUP_REMOVED lines=25> */
.L_x_1204:
[----:B------:R-:W-:Y:S05]  /*2ba0*/  BSYNC B0 ;  /* 0x0000000000007941 */ /* 0x000fea0003800000 */
.L_x_1203:
        /* <DEDUP_REMOVED lines=12> */
.L_x_1196:
[----:B------:R-:W2:Y:S01]  /*2c70*/  LDL R17, [R1+0x20] ;  /* 0x0000200001117983 */ /* 0x000ea20000100800 */
[----:B------:R-:W-:-:S03]  /*2c80*/  ULDC.64 UR40, c[0x0][0x1a0] ;  /* 0x0000680000287ab9 */ /* 0x000fc60000000a00 */
[----:B------:R-:W3:Y:S01]  /*2c90*/  LDL R21, [R1+0x10] ;  /* 0x0000100001157983 */ /* 0x000ee20000100800 */
[----:B------:R-:W-:Y:S01]  /*2ca0*/  UIMAD UR4, UR45, UR40, URZ ;  /* 0x000000282d0472a4 */ /* 0x000fe2000f8e023f */
[----:B------:R-:W-:Y:S01]  /*2cb0*/  IMAD.U32 R3, RZ, RZ, UR5 ;  /* 0x00000005ff037e24 */ /* 0x000fe2000f8e00ff */
[----:B------:R-:W-:Y:S01]  /*2cc0*/  ULDC.64 UR42, c[0x0][0x198] ;  /* 0x00006600002a7ab9 */ /* 0x000fe20000000a00 */
[----:B------:R-:W-:Y:S01]  /*2cd0*/  IMAD.MOV.U32 R25, RZ, RZ, 0x7f800000 ;  /* 0x7f800000ff197424 */ /* 0x000fe200078e00ff */
[----:B------:R-:W-:Y:S01]  /*2ce0*/  UIMAD UR4, UR5, UR41, UR4 ;  /* 0x00000029050472a4 */ /* 0x000fe2000f8e0204 */
[C-C-:B------:R-:W-:Y:S01]  /*2cf0*/  IMAD.WIDE.U32 R8, R3.reuse, c[0x0][0x198], R4.reuse ;  /* 0x0000660003087a25 */ /* 0x140fe200078e0004 */
[----:B------:R-:W-:Y:S01]  /*2d00*/  UIMAD UR42, UR45, UR42, URZ ;  /* 0x0000002a2d2a72a4 */ /* 0x000fe2000f8e023f */
[----:B------:R-:W-:Y:S02]  /*2d10*/  MOV R22, 0x7f800000 ;  /* 0x7f80000000167802 */ /* 0x000fe40000000f00 */
[----:B------:R-:W-:Y:S01]  /*2d20*/  IMAD.WIDE.U32 R4, R3, c[0x0][0x1a0], R4 ;  /* 0x0000680003047a25 */ /* 0x000fe200078e0004 */
[----:B------:R-:W-:Y:S01]  /*2d30*/  UIMAD UR43, UR5, UR43, UR42 ;  /* 0x0000002b052b72a4 */ /* 0x000fe2000f8e022a */
[----:B------:R-:W-:-:S02]  /*2d40*/  IADD3 R8, P1, R8, UR53, RZ ;  /* 0x0000003508087c10 */ /* 0x000fc4000ff3e0ff */
[----:B------:R-:W-:Y:S01]  /*2d50*/  IMAD.U32 R3, RZ, RZ, UR4 ;  /* 0x00000004ff037e24 */ /* 0x000fe2000f8e00ff */
[----:B------:R-:W-:Y:S01]  /*2d60*/  ULEA.HI UR4, UR8, UR8, URZ, 0x1 ;  /* 0x0000000808047291 */ /* 0x000fe2000f8f083f */
[----:B------:R-:W-:Y:S01]  /*2d70*/  IADD3 R12, P0, R4, UR50, RZ ;  /* 0x00000032040c7c10 */ /* 0x000fe2000ff1e0ff */
[----:B------:R-:W-:Y:S02]  /*2d80*/  IMAD.U32 R7, RZ, RZ, UR43 ;  /* 0x0000002bff077e24 */ /* 0x000fe4000f8e00ff */
[----:B------:R-:W-:Y:S01]  /*2d90*/  ULOP3.LUT UR4, UR4, 0xfffffffe, URZ, 0xc0, !UPT ;  /* 0xfffffffe04047892 */ /* 0x000fe2000f8ec03f */
[----:B------:R-:W-:Y:S01]  /*2da0*/  IADD3.X R13, R5, UR52, R3, P0, !PT ;  /* 0x00000034050d7c10 */ /* 0x000fe200087fe403 */
[----:B------:R-:W-:Y:S01]  /*2db0*/  IMAD.MOV.U32 R24, RZ, RZ, 0x7f800000 ;  /* 0x7f800000ff187424 */ /* 0x000fe200078e00ff */
[----:B------:R-:W-:Y:S01]  /*2dc0*/  PLOP3.LUT P0, PT, PT, PT, UP6, 0x80, 0x0 ;  /* 0x000000000000781c */ /* 0x000fe20003f0f068 */
[----:B------:R-:W-:Y:S01]  /*2dd0*/  UIADD3 UR4, UR8, -UR4, URZ ;  /* 0x8000000408047290 */ /* 0x000fe2000fffe03f */
[----:B------:R-:W-:Y:S01]  /*2de0*/  IADD3 R3, R0, 0x40, RZ ;  /* 0x0000004000037810 */ /* 0x000fe20007ffe0ff */
[----:B------:R-:W-:Y:S01]  /*2df0*/  IMAD.WIDE.U32 R12, R6, c[0x0][0x1b8], R12 ;  /* 0x00006e00060c7a25 */ /* 0x000fe200078e000c */
[----:B------:R-:W-:Y:S01]  /*2e00*/  IADD3.X R9, R9, UR54, R7, P1, !PT ;  /* 0x0000003609097c10 */ /* 0x000fe20008ffe407 */
[----:B------:R-:W-:-:S02]  /*2e10*/  UISETP.NE.AND UP0, UPT, UR4, 0x1, UPT ;  /* 0x000000010400788c */ /* 0x000fc4000bf05270 */
[----:B------:R-:W-:Y:S01]  /*2e20*/  UIMAD UR4, UR15, -0x80, UR7 ;  /* 0xffffff800f0478a4 */ /* 0x000fe2000f8e0207 */
[----:B------:R-:W-:-:S05]  /*2e30*/  IMAD.MOV.U32 R23, RZ, RZ, 0x7f800000 ;  /* 0x7f800000ff177424 */ /* 0x000fca00078e00ff */
[----:B------:R-:W-:Y:S02]  /*2e40*/  ISETP.GE.AND P2, PT, R0, UR4, PT ;  /* 0x0000000400007c0c */ /* 0x000fe4000bf46270 */
[----:B------:R-:W-:Y:S01]  /*2e50*/  ISETP.GE.AND P1, PT, R3, UR4, PT ;  /* 0x0000000403007c0c */ /* 0x000fe2000bf26270 */
[----:B------:R-:W-:-:S06]  /*2e60*/  UIMAD UR4, UR8, -0x80, UR11 ;  /* 0xffffff80080478a4 */ /* 0x000fcc000f8e020b */
[----:B------:R-:W-:Y:S01]  /*2e70*/  ISETP.GE.AND P3, PT, R3, UR4, PT ;  /* 0x0000000403007c0c */ /* 0x000fe2000bf66270 */
[----:B------:R-:W-:Y:S01]  /*2e80*/  IMAD.MOV.U32 R3, RZ, RZ, 0x80 ;  /* 0x00000080ff037424 */ /* 0x000fe200078e00ff */
[----:B------:R-:W-:-:S03]  /*2e90*/  ISETP.GE.AND P4, PT, R0, UR4, PT ;  /* 0x0000000400007c0c */ /* 0x000fc6000bf86270 */
[----:B------:R-:W-:-:S04]  /*2ea0*/  IMAD.WIDE.U32 R4, R3, c[0x0][0x370], RZ ;  /* 0x0000dc0003047a25 */ /* 0x000fc800078e00ff */
[C---:B------:R-:W-:Y:S02]  /*2eb0*/  IMAD R7, R3.reuse, c[0x0][0x374], RZ ;  /* 0x0000dd0003077a24 */ /* 0x040fe400078e02ff */
[C---:B------:R-:W-:Y:S02]  /*2ec0*/  IMAD.WIDE.U32 R10, R3.reuse, c[0x0][0x190], RZ ;  /* 0x00006400030a7a25 */ /* 0x040fe400078e00ff */
[----:B------:R-:W-:Y:S02]  /*2ed0*/  @!P3 IADD3 R4, P5, R220, R4, RZ ;  /* 0x00000004dc04b210 */ /* 0x000fe40007fbe0ff */
[----:B------:R-:W-:Y:S02]  /*2ee0*/  IMAD R15, R3, c[0x0][0x194], RZ ;  /* 0x00006500030f7a24 */ /* 0x000fe400078e02ff */
[----:B------:R-:W-:Y:S02]  /*2ef0*/  @!P3 IADD3.X R5, R221, R5, R7, P5, !PT ;  /* 0x00000005dd05b210 */ /* 0x000fe40002ffe407 */
[----:B------:R-:W-:Y:S01]  /*2f00*/  @!P3 IADD3 R14, P5, R222, R10, RZ ;  /* 0x0000000ade0eb210 */ /* 0x000fe20007fbe0ff */
[----:B------:R-:W-:Y:S01]  /*2f10*/  @P0 BAR.SYNC.DEFER_BLOCKING 0x0 ;  /* 0x0000000000000b1d */ /* 0x000fe20000010000 */
[----:B------:R-:W-:-:S02]  /*2f20*/  @!P1 IADD3 R10, P0, R0, 0x40, RZ ;  /* 0x00000040000a9810 */ /* 0x000fc40007f1e0ff */
[----:B------:R-:W-:Y:S01]  /*2f30*/  @!P3 IADD3.X R15, R223, R11, R15, P5, !PT ;  /* 0x0000000bdf0fb210 */ /* 0x000fe20002ffe40f */
[----:B------:R-:W-:-:S04]  /*2f40*/  IMAD R11, R16, c[0x0][0x1b8], RZ ;  /* 0x00006e00100b7a24 */ /* 0x000fc800078e02ff */
[----:B------:R-:W-:Y:S02]  /*2f50*/  IMAD R19, R6, c[0x0][0x1bc], R11 ;  /* 0x00006f0006137a24 */ /* 0x000fe400078e020b */
[----:B--2---:R-:W-:Y:S01]  /*2f60*/  IMAD.SHL.U32 R3, R17, 0x2, RZ ;  /* 0x0000000211037824 */ /* 0x004fe200078e00ff */
[----:B---3--:R-:W-:-:S04]  /*2f70*/  IADD3 R7, R21, 0x8, RZ ;  /* 0x0000000815077810 */ /* 0x008fc80007ffe0ff */
[----:B------:R-:W-:Y:S01]  /*2f80*/  @P4 STS [R3+0x4000], RZ ;  /* 0x004000ff03004388 */ /* 0x000fe20000000800 */
[----:B------:R-:W-:Y:S02]  /*2f90*/  ISETP.GE.AND P6, PT, R21, UR4, PT ;  /* 0x0000000415007c0c */ /* 0x000fe4000bfc6270 */
[----:B------:R-:W-:Y:S01]  /*2fa0*/  ISETP.GE.AND P5, PT, R7, UR4, PT ;  /* 0x0000000407007c0c */ /* 0x000fe2000bfa6270 */
[----:B------:R-:W-:Y:S01]  /*2fb0*/  IMAD R7, R16, c[0x0][0x1b0], RZ ;  /* 0x00006c0010077a24 */ /* 0x000fe200078e02ff */
[----:B------:R-:W-:Y:S01]  /*2fc0*/  @P4 STS [R3+0x4004], RZ ;  /* 0x004004ff03004388 */ /* 0x000fe20000000800 */
[----:B------:R-:W-:Y:S02]  /*2fd0*/  @!P2 IMAD R16, R20, c[0x0][0x198], RZ ;  /* 0x000066001410aa24 */ /* 0x000fe400078e02ff */
[C---:B------:R-:W-:Y:S01]  /*2fe0*/  IMAD R7, R6.reuse, c[0x0][0x1b4], R7 ;  /* 0x00006d0006077a24 */ /* 0x040fe200078e0207 */
        /* <DEDUP_REMOVED lines=13> */
[----:B------:R-:W-:Y:S01]  /*30c0*/  PLOP3.LUT P0, PT, PT, PT, UP0, 0x80, 0x0 ;  /* 0x000000000000781c */ /* 0x000fe20003f0f008 */
[----:B------:R-:W-:Y:S02]  /*30d0*/  IMAD.IADD R5, R5, 0x1, R7 ;  /* 0x0000000105057824 */ /* 0x000fe400078e0207 */
[----:B------:R-:W-:Y:S01]  /*30e0*/  @!P1 IMAD R8, R8, c[0x0][0x198], RZ ;  /* 0x0000660008089a24 */ /* 0x000fe200078e02ff */
[----:B------:R-:W-:Y:S01]  /*30f0*/  SEL R9, R9, R17, !P0 ;  /* 0x0000001109097207 */ /* 0x000fe20004000000 */
[----:B------:R-:W-:Y:S02]  /*3100*/  @!P1 IMAD.MOV.U32 R6, RZ, RZ, R4 ;  /* 0x000000ffff069224 */ /* 0x000fe400078e0004 */
[----:B------:R-:W-:Y:S01]  /*3110*/  @!P1 IMAD.MOV.U32 R7, RZ, RZ, R5 ;  /* 0x000000ffff079224 */ /* 0x000fe200078e0005 */
[----:B------:R-:W-:Y:S01]  /*3120*/  SHF.L.U32 R239, R9, 0x1, RZ ;  /* 0x0000000109ef7819 */ /* 0x000fe200000006ff */
[----:B------:R-:W-:-:S02]  /*3130*/  @!P1 IMAD R17, R10, c[0x0][0x19c], R8 ;  /* 0x000067000a119a24 */ /* 0x000fc400078e0208 */
[----:B------:R-:W-:Y:S02]  /*3140*/  @!P1 IMAD.WIDE.U32 R10, R10, c[0x0][0x198], R6 ;  /* 0x000066000a0a9a25 */ /* 0x000fe400078e0006 */
[----:B------:R-:W-:Y:S02]  /*3150*/  @P4 STS [R239], RZ ;  /* 0x000000ffef004388 */ /* 0x000fe40000000800 */
[C---:B------:R-:W-:Y:S02]  /*3160*/  @!P2 IMAD R9, R0.reuse, c[0x0][0x19c], R16 ;  /* 0x000067000009aa24 */ /* 0x040fe400078e0210 */
[----:B------:R-:W-:Y:S01]  /*3170*/  @!P2 IMAD.WIDE.U32 R6, R0, c[0x0][0x198], R4 ;  /* 0x000066000006aa25 */ /* 0x000fe200078e0004 */
[----:B------:R-:W-:Y:S03]  /*3180*/  @P4 STS [R239+0x4], RZ ;  /* 0x000004ffef004388 */ /* 0x000fe60000000800 */
[----:B------:R-:W-:Y:S01]  /*3190*/  @!P2 IMAD R8, R20, c[0x0][0x1a0], RZ ;  /* 0x000068001408aa24 */ /* 0x000fe200078e02ff */
[----:B------:R-:W-:Y:S01]  /*31a0*/  @P4 STS [R239+0x8], RZ ;  /* 0x000008ffef004388 */ /* 0x000fe20000000800 */
[----:B------:R-:W-:-:S02]  /*31b0*/  @!P2 IMAD.IADD R7, R7, 0x1, R9 ;  /* 0x000000010707a824 */ /* 0x000fc400078e0209 */
[----:B------:R-:W-:Y:S01]  /*31c0*/  IMAD.IADD R5, R13, 0x1, R19 ;  /* 0x000000010d057824 */ /* 0x000fe200078e0213 */
[----:B------:R-:W-:Y:S01]  /*31d0*/  @P4 STS [R239+0xc], RZ ;  /* 0x00000cffef004388 */ /* 0x000fe20000000800 */
[----:B------:R-:W-:Y:S02]  /*31e0*/  @!P2 IMAD.MOV.U32 R4, RZ, RZ, R12 ;  /* 0x000000ffff04a224 */ /* 0x000fe400078e000c */
[----:B------:R-:W-:Y:S01]  /*31f0*/  @!P2 IMAD R18, R0, c[0x0][0x1a4], R8 ;  /* 0x000069000012aa24 */ /* 0x000fe200078e0208 */
[----:B------:R-:W-:Y:S01]  /*3200*/  @!PT LDS RZ, [RZ] ;  /* 0x00000000fffff984 */ /* 0x000fe20000000800 */
[----:B------:R-:W-:Y:S01]  /*3210*/  @!PT LDS RZ, [RZ] ;  /* 0x00000000fffff984 */ /* 0x000fe20000000800 */
[----:B------:R-:W-:Y:S01]  /*3220*/  @!PT LDS RZ, [RZ] ;  /* 0x00000000fffff984 */ /* 0x000fe20000000800 */
[----:B------:R2:W-:Y:S01]  /*3230*/  @!P4 LDGSTS.E.BYPASS.LTC128B.128 [R239], [R222.64] ;  /* 0x00000000deefcfae */ /* 0x0005e2000b901d66 */
[----:B------:R-:W-:Y:S01]  /*3240*/  @!P2 LEA R16, P4, R6, c[0x0][0x168], 0x1 ;  /* 0x00005a000610aa11 */ /* 0x000fe200078808ff */
[----:B------:R-:W-:Y:S01]  /*3250*/  @!P1 IMAD.IADD R11, R11, 0x1, R17 ;  /* 0x000000010b0b9824 */ /* 0x000fe200078e0211 */
[----:B------:R-:W-:Y:S01]  /*3260*/  @!P1 MOV R13, R5 ;  /* 0x00000005000d9202 */ /* 0x000fe20000000f00 */
[----:B------:R-:W-:Y:S01]  /*3270*/  @P3 STS [R239+0x1000], RZ ;  /* 0x001000ffef003388 */ /* 0x000fe20000000800 */
[----:B------:R-:W-:Y:S01]  /*3280*/  @!P2 IMAD.WIDE.U32 R8, R0, c[0x0][0x1a0], R4 ;  /* 0x000068000008aa25 */ /* 0x000fe200078e0004 */
[----:B------:R-:W-:-:S02]  /*3290*/  @!P2 LEA.HI.X R17, R6, c[0x0][0x16c], R7, 0x1, P4 ;  /* 0x00005b000611aa11 */ /* 0x000fc400020f0c07 */
[----:B------:R-:W-:Y:S01]  /*32a0*/  @P3 STS [R239+0x1004], RZ ;  /* 0x001004ffef003388 */ /* 0x000fe20000000800 */
[----:B------:R-:W-:Y:S01]  /*32b0*/  @!P1 IADD3 R4, P4, R0, 0x40, RZ ;  /* 0x0000004000049810 */ /* 0x000fe20007f9e0ff */
[----:B------:R-:W-:Y:S01]  /*32c0*/  @!P2 IMAD.IADD R7, R9, 0x1, R18 ;  /* 0x000000010907a824 */ /* 0x000fe200078e0212 */
[----:B------:R-:W-:Y:S01]  /*32d0*/  IADD3 R0, R21, 0x48, RZ ;  /* 0x0000004815007810 */ /* 0x000fe20007ffe0ff */
[----:B------:R-:W-:Y:S02]  /*32e0*/  @P3 STS [R239+0x1008], RZ ;  /* 0x001008ffef003388 */ /* 0x000fe40000000800 */
[----:B------:R-:W-:Y:S02]  /*32f0*/  @!P1 IMAD.X R9, RZ, RZ, R20, P4 ;  /* 0x000000ffff099224 */ /* 0x000fe400020e0614 */
        /* <DEDUP_REMOVED lines=13> */
[----:B---3--:R-:W-:-:S04]  /*33d0*/  @!P1 LEA R14, P3, R10, c[0x0][0x168], 0x1 ;  /* 0x00005a000a0e9a11 */ /* 0x008fc800078608ff */
[----:B------:R-:W-:Y:S02]  /*33e0*/  @!P1 LEA.HI.X R15, R10, c[0x0][0x16c], R11, 0x1, P3 ;  /* 0x00005b000a0f9a11 */ /* 0x000fe400018f0c0b */
        /* <DEDUP_REMOVED lines=8> */
[----:B------:R-:W-:Y:S01]  /*3470*/  ISETP.GE.AND P3, PT, R0, UR4, PT ;  /* 0x0000000400007c0c */ /* 0x000fe2000bf66270 */
[----:B------:R-:W-:Y:S01]  /*3480*/  @P2 STS [R3+0x8000], RZ ;  /* 0x008000ff03002388 */ /* 0x000fe20000000800 */
[----:B------:R-:W-:Y:S01]  /*3490*/  ISETP.GE.AND P4, PT, R10, UR4, PT ;  /* 0x000000040a007c0c */ /* 0x000fe2000bf86270 */
[----:B------:R-:W-:-:S02]  /*34a0*/  @!P1 IMAD R8, R4, c[0x0][0x1a4], R8 ;  /* 0x0000690004089a24 */ /* 0x000fc400078e0208 */
[----:B------:R-:W-:Y:S01]  /*34b0*/  @!P1 IMAD.WIDE.U32 R4, R4, c[0x0][0x1a0], R12 ;  /* 0x0000680004049a25 */ /* 0x000fe200078e000c */
[----:B------:R-:W-:Y:S03]  /*34c0*/  @P2 STS [R3+0x8004], RZ ;  /* 0x008004ff03002388 */ /* 0x000fe60000000800 */
[----:B------:R-:W-:Y:S01]  /*34d0*/  @!P1 IMAD.IADD R5, R5, 0x1, R8 ;  /* 0x0000000105059824 */ /* 0x000fe200078e0208 */
[----:B------:R-:W-:Y:S01]  /*34e0*/  @P2 STS.64 [R3+0x8008], RZ ;  /* 0x008008ff03002388 */ /* 0x000fe20000000a00 */
[----:B------:R-:W-:-:S03]  /*34f0*/  SHF.R.S32.HI R8, RZ, 0x1f, R21 ;  /* 0x0000001fff087819 */ /* 0x000fc60000011415 */
[----:B------:R-:W-:Y:S01]  /*3500*/  @!PT LDS RZ, [RZ] ;  /* 0x00000000fffff984 */ /* 0x000fe20000000800 */
[----:B------:R-:W-:Y:S01]  /*3510*/  @!PT LDS RZ, [RZ] ;  /* 0x00000000fffff984 */ /* 0x000fe20000000800 */
[----:B------:R-:W-:Y:S01]  /*3520*/  @!PT LDS RZ, [RZ] ;  /* 0x00000000fffff984 */ /* 0x000fe20000000800 */
[----:B------:R3:W-:Y:S04]  /*3530*/  @!P2 LDGSTS.E.BYPASS.LTC128B.128 [R3+0x8000], [R6.64] ;  /* 0x080000000603afae */ /* 0x0007e8000b901d66 */
[----:B------:R1:W-:Y:S01]  /*3540*/  @P1 STS.128 [R3+0x9000], RZ ;  /* 0x009000ff03001388 */ /* 0x0003e20000000c00 */
[----:B---3--:R-:W-:-:S04]  /*3550*/  @!P1 LEA R6, P2, R4, c[0x0][0x170], 0x1 ;  /* 0x00005c0004069a11 */ /* 0x008fc800078408ff */
        /* <DEDUP_REMOVED lines=10> */
[----:B------:R3:W4:Y:S04]  /*3600*/  @!P6 LDG.E R25, [R4.64] ;  /* 0x000000260419e981 */ /* 0x000728000c1e1900 */
[----:B------:R3:W5:Y:S04]  /*3610*/  @!P5 LDG.E R24, [R4.64+0x20] ;  /* 0x000020260418d981 */ /* 0x000768000c1e1900 */
[----:B------:R3:W2:Y:S01]  /*3620*/  @!P4 LDG.E R23, [R4.64+0x100] ;  /* 0x000100260417c981 */ /* 0x0006a2000c1e1900 */
[----:B-1----:R-:W-:Y:S02]  /*3630*/  SHF.R.S32.HI R3, RZ, 0x1f, R0 ;  /* 0x0000001fff037819 */ /* 0x002fe40000011400 */
[----:B------:R-:W-:-:S04]  /*3640*/  @!P3 LEA R6, P1, R0, UR17, 0x2 ;  /* 0x000000110006bc11 */ /* 0x000fc8000f8210ff */
[----:B------:R-:W-:-:S05]  /*3650*/  @!P3 LEA.HI.X R7, R0, UR16, R3, 0x2, P1 ;  /* 0x000000100007bc11 */ /* 0x000fca00088f1403 */
[----:B------:R-:W2:Y:S01]  /*3660*/  @!P3 LDG.E R22, [R6.64] ;  /* 0x000000260616b981 */ /* 0x000ea2000c1e1900 */
[----:B------:R-:W-:-:S04]  /*3670*/  IADD3 R0, R130, 0x1000, RZ ;  /* 0x0000100082007810 */ /* 0x000fc80007ffe0ff */
[----:B------:R-:W-:-:S05]  /*3680*/  SEL R0, R0, R130, !P0 ;  /* 0x0000008200007207 */ /* 0x000fca0004000000 */
[----:B------:R-:W-:Y:S01]  /*3690*/  IMAD.SHL.U32 R118, R0, 0x2, RZ ;  /* 0x0000000200767824 */ /* 0x000fe200078e00ff */
[C---:B------:R-:W-:Y:S02]  /*36a0*/  IADD3 R0, R21.reuse, -0x80, RZ ;  /* 0xffffff8015007810 */ /* 0x040fe40007ffe0ff */
[C---:B---3--:R-:W-:Y:S01]  /*36b0*/  SHF.L.U64.HI R5, R21.reuse, 0x2, R8 ;  /* 0x0000000215057819 */ /* 0x048fe20000010208 */
[----:B------:R-:W-:Y:S02]  /*36c0*/  IMAD.SHL.U32 R4, R21, 0x4, RZ ;  /* 0x0000000415047824 */ /* 0x000fe400078e00ff */
        /* <DEDUP_REMOVED lines=23> */
[----:B--2---:R1:W-:Y:S04]  /*3840*/  STL [R1], R23 ;  /* 0x0000001701007387 */ /* 0x0043e80000100800 */
[----:B------:R1:W-:Y:S04]  /*3850*/  STL [R1+0x4], R22 ;  /* 0x0000041601007387 */ /* 0x0003e80000100800 */
[----:B------:R1:W-:Y:S04]  /*3860*/  STL [R1+0x1c], R5 ;  /* 0x00001c0501007387 */ /* 0x0003e80000100800 */
[----:B------:R1:W-:Y:S04]  /*3870*/  STL [R1+0x14], R0 ;  /* 0x0000140001007387 */ /* 0x0003e80000100800 */
[----:B------:R1:W-:Y:S02]  /*3880*/  STL [R1+0x18], R4 ;  /* 0x0000180401007387 */ /* 0x0003e40000100800 */
.L_x_1210:
[----:B------:R-:W2:Y:S01]  /*3890*/  LDL R131, [R1+0x18] ;  /* 0x0000180001837983 */ /* 0x000ea20000100800 */
[----:B------:R-:W-:Y:S01]  /*38a0*/  IADD3 R112, R126, R118, RZ ;  /* 0x000000767e707210 */ /* 0x000fe20007ffe0ff */
[----:B------:R-:W-:Y:S01]  /*38b0*/  USHF.L.U32 UR10, UR15, 0x7, URZ ;  /* 0x000000070f0a7899 */ /* 0x000fe2000800063f */
[----:B------:R-:W-:Y:S01]  /*38c0*/  MOV R157, R144 ;  /* 0x00000090009d7202 */ /* 0x000fe20000000f00 */
[----:B-1----:R-:W3:Y:S01]  /*38d0*/  LDL R0, [R1+0x1c] ;  /* 0x00001c0001007983 */ /* 0x002ee20000100800 */
        /* <DEDUP_REMOVED lines=264> */
.L_x_1206:
[----:B--234-:R-:W2:Y:S01]  /*4960*/  LDL R0, [R1+0x10] ;  /* 0x0000100001007983 */ /* 0x01cea20000100800 */
[----:B------:R-:W-:Y:S02]  /*4970*/  UIADD3 UR4, -UR5, UR7, -UR11 ;  /* 0x0000000705047290 */ /* 0x000fe4000fffe90b */
[----:B------:R-:W-:Y:S01]  /*4980*/  ULDC UR9, c[0x0][0x2e8] ;  /* 0x0000ba0000097ab9 */ /* 0x000fe20000000800 */
[----:B------:R-:W3:Y:S01]  /*4990*/  LDL R8, [R1+0x24] ;  /* 0x0000240001087983 */ /* 0x000ee20000100800 */
[----:B------:R-:W-:Y:S01]  /*49a0*/  UMOV UR14, UR5 ;  /* 0x00000005000e7c82 */ /* 0x000fe20008000000 */
[----:B--2---:R-:W-:Y:S04]  /*49b0*/  IADD3 R0, R0, UR6, RZ ;  /* 0x0000000600007c10 */ /* 0x004fe8000fffe0ff */
[C---:B------:R-:W-:Y:S02]  /*49c0*/  IADD3 R6, R0.reuse, 0x8, RZ ;  /* 0x0000000800067810 */ /* 0x040fe40007ffe0ff */
[C---:B------:R-:W-:Y:S02]  /*49d0*/  IADD3 R5, R0.reuse, 0x40, RZ ;  /* 0x0000004000057810 */ /* 0x040fe40007ffe0ff */
[C---:B------:R-:W-:Y:S02]  /*49e0*/  IADD3 R4, R0.reuse, 0x48, RZ ;  /* 0x0000004800047810 */ /* 0x040fe40007ffe0ff */
[----:B------:R-:W-:Y:S02]  /*49f0*/  IADD3 R7, R0, UR4, RZ ;  /* 0x0000000400077c10 */ /* 0x000fe4000fffe0ff */
[----:B-1----:R-:W-:Y:S02]  /*4a00*/  IADD3 R24, R6, UR4, RZ ;  /* 0x0000000406187c10 */ /* 0x002fe4000fffe0ff */
        /* <DEDUP_REMOVED lines=225> */
.L_x_1207:
[----:B------:R-:W2:Y:S01]  /*5820*/  LDL R0, [R1+0x8] ;  /* 0x0000080001007983 */ /* 0x000ea20000100800 */
[----:B------:R-:W-:Y:S03]  /*5830*/  UISETP.GT.AND UP3, UPT, UR8, UR20, UPT ;  /* 0x000000140800728c */ /* 0x000fe6000bf64270 */
[----:B------:R-:W3:Y:S03]  /*5840*/  LDL R4, [R1+0xc] ;  /* 0x00000c0001047983 */ /* 0x000ee60000100800 */
[----:B------:R-:W-:Y:S01]  /*5850*/  PLOP3.LUT P1, PT, PT, PT, UP3, 0x80, 0x0 ;  /* 0x000000000000781c */ /* 0x000fe20003f2f038 */
[----:B------:R-:W4:Y:S04]  /*5860*/  LDL R7, [R1] ;  /* 0x0000000001077983 */ /* 0x000f280000100800 */
[----:B------:R-:W4:Y:S04]  /*5870*/  LDL R8, [R1+0x4] ;  /* 0x0000040001087983 */ /* 0x000f280000100800 */
        /* <DEDUP_REMOVED lines=263> */
[C---:B------:R-:W-:Y:S02]  /*68f0*/  FADD.FTZ R9, -R132.reuse, R9 ;  /* 0x0000000984097221 */ /* 0x040fe40000010100 */
[----:B------:R-:W-:Y:S02]  /*6900*/  FADD.FTZ R11, -R131, R11 ;  /* 0x0000000b830b7221 */ /* 0x000fe40000010100 */
[----:B------:R-:W-:Y:S01]  /*6910*/  FMUL.FTZ R10, R113, R10 ;  /* 0x0000000a710a7220 */ /* 0x000fe20000410000 */
[----:B------:R-:W-:Y:S01]  /*6920*/  MOV R113, R216 ;  /* 0x000000d800717202 */ /* 0x000fe20000000f00 */
[----:B------:R-:W-:Y:S02]  /*6930*/  FMUL.FTZ R216, R7, R0 ;  /* 0x0000000007d87220 */ /* 0x000fe40000410000 */
[----:B------:R-:W-:Y:S02]  /*6940*/  FFMA.FTZ R0, -R139, R139, 1 ;  /* 0x3f8000008b007423 */ /* 0x000fe4000001018b */
[----:B------:R-:W-:Y:S02]  /*6950*/  FADD.FTZ R8, -R132, R8 ;  /* 0x0000000884087221 */ /* 0x000fe40000010100 */
[----:B------:R-:W-:Y:S02]  /*6960*/  FMUL.FTZ R9, R114, R9 ;  /* 0x0000000972097220 */ /* 0x000fe40000410000 */
[----:B------:R-:W-:Y:S02]  /*6970*/  FMUL.FTZ R11, R112, R11 ;  /* 0x0000000b700b7220 */ /* 0x000fe40000410000 */
        /* <DEDUP_REMOVED lines=26> */
[----:B------:R-:W-:Y:S01]  /*6b20*/  FMUL.FTZ R218, R101, R5 ;  /* 0x0000000565da7220 */ /* 0x000fe20000410000 */
[----:B------:R-:W-:Y:S01]  /*6b30*/  MOV R101, R217 ;  /* 0x000000d900657202 */ /* 0x000fe20000000f00 */
        /* <DEDUP_REMOVED lines=37> */
[C---:B------:R-:W-:Y:S02]  /*6d90*/  FADD.FTZ R22, -R133.reuse, R22 ;  /* 0x0000001685167221 */ /* 0x040fe40000010100 */
        /* <DEDUP_REMOVED lines=83> */
[----:B------:R-:W-:Y:S02]  /*72d0*/  FFMA.FTZ R0, -R167, R167, 1 ;  /* 0x3f800000a7007423 */ /* 0x000fe400000101a7 */
[----:B------:R-:W-:Y:S02]  /*72e0*/  FMUL.FTZ R20, R33, R5 ;  /* 0x0000000521147220 */ /* 0x000fe40000410000 */
[----:B------:R-:W-:Y:S01]  /*72f0*/  FFMA.FTZ R5, -R172, R172, 1 ;  /* 0x3f800000ac057423 */ /* 0x000fe200000101ac */
[C---:B------:R-:W-:Y:S04]  /*7300*/  HMMA.16816.F32 R56, R108.reuse, R8, R56 ;  /* 0x000000086c38723c */ /* 0x040fe80000001838 */
[----:B------:R-:W-:Y:S02]  /*7310*/  FADD.FTZ R47, -R131, R47 ;  /* 0x0000002f832f7221 */ /* 0x000fe40000010100 */
[----:B------:R-:W-:Y:S02]  /*7320*/  FMUL.FTZ R35, R246, R35 ;  /* 0x00000023f6237220 */ /* 0x000fe40000410000 */
[----:B------:R-:W-:Y:S01]  /*7330*/  FMUL.FTZ R37, R244, R37 ;  /* 0x00000025f4257220 */ /* 0x000fe20000410000 */
[-C--:B------:R-:W-:Y:S03]  /*7340*/  HMMA.16816.F32 R60, R108, R10.reuse, R60 ;  /* 0x0000000a6c3c723c */ /* 0x080fe6000000183c */
[----:B------:R-:W-:Y:S02]  /*7350*/  FMUL.FTZ R0, R0, c[0x0][0x2ec] ;  /* 0x0000bb0000007a20 */ /* 0x000fe40000410000 */
[----:B------:R-:W-:Y:S02]  /*7360*/  FMUL.FTZ R5, R5, c[0x0][0x2ec] ;  /* 0x0000bb0005057a20 */ /* 0x000fe40000410000 */
[----:B------:R-:W-:Y:S01]  /*7370*/  FMUL.FTZ R47, R86, R47 ;  /* 0x0000002f562f7220 */ /* 0x000fe20000410000 */
[----:B------:R-:W-:Y:S01]  /*7380*/  HMMA.16816.F32 R64, R104, R10, R64 ;  /* 0x0000000a6840723c */ /* 0x000fe20000001840 */
[----:B------:R1:W5:Y:S03]  /*7390*/  LDL.LU R86, [R1+0xc0] ;  /* 0x0000c00001567983 */ /* 0x0003660000300800 */
[----:B------:R-:W-:Y:S02]  /*73a0*/  FADD.FTZ R48, -R134, R48 ;  /* 0x0000003086307221 */ /* 0x000fe40000010100 */
[----:B------:R-:W-:Y:S02]  /*73b0*/  FADD.FTZ R39, -R133, R39 ;  /* 0x0000002785277221 */ /* 0x000fe40000010100 */
[----:B------:R-:W-:Y:S04]  /*73c0*/  FMUL.FTZ R19, R35, R0 ;  /* 0x0000000023137220 */ /* 0x000fe80000410000 */
        /* <DEDUP_REMOVED lines=31> */
[----:B------:R-:W-:Y:S02]  /*75c0*/  FADD.FTZ R46, -R131, R46 ;  /* 0x0000002e832e7221 */ /* 0x000fe40000010100 */
        /* <DEDUP_REMOVED lines=149> */
[----:B------:R-:W-:Y:S01]  /*7f20*/  IMAD.U32 R0, R5, -0x80, RZ ;  /* 0xffffff8005007824 */ /* 0x000fe200078e00ff */
        /* <DEDUP_REMOVED lines=16> */
.L_x_1208:
        /* <DEDUP_REMOVED lines=141> */
.L_x_1209:
        /* <DEDUP_REMOVED lines=9> */
[----:B------:R4:W4:Y:S01]  /*8990*/  LDL R53, [R1] ;  /* 0x0000000001357983 */ /* 0x0009220000100800 */
        /* <DEDUP_REMOVED lines=288> */
.L_x_1211:
        /* <DEDUP_REMOVED lines=19> */
.L_x_1212:
        /* <DEDUP_REMOVED lines=44> */
.L_x_1214:
[----:B-12---:R-:W-:Y:S05]  /*9f90*/  BSYNC B0 ;  /* 0x0000000000007941 */ /* 0x006fea0003800000 */
.L_x_1213:
        /* <DEDUP_REMOVED lines=14> */
.L_x_1216:
[----:B------:R-:W-:Y:S05]  /*a080*/  BSYNC B0 ;  /* 0x0000000000007941 */ /* 0x000fea0003800000 */
.L_x_1215:
        /* <DEDUP_REMOVED lines=25> */
.L_x_1218:
[----:B------:R-:W-:Y:S05]  /*a220*/  BSYNC B0 ;  /* 0x0000000000007941 */ /* 0x000fea0003800000 */
.L_x_1217:
        /* <DEDUP_REMOVED lines=11> */
.L_x_1205:
[----:B------:R-:W-:Y:S05]  /*a2e0*/  BSYNC B1 ;  /* 0x0000000000017941 */ /* 0x000fea0003800000 */
.L_x_1191:
        /* <DEDUP_REMOVED lines=11> */
.L_x_1219:
[----:B------:R-:W-:Y:S05]  /*a3a0*/  EXIT ;  /* 0x000000000000794d */ /* 0x000fea0003800000 */
.L_x_1221:
        /* <DEDUP_REMOVED lines=13> */
.L_x_1360:


//--------------------- .text._ZN5flash44flash_bwd_dq_dk_dv_loop_seqk_parallel_kernelI23Flash_bwd_kernel_traitsILi32ELi128ELi128ELi8ELi4ELi4ELi4ELb0ELb0EN7cutlass6half_tE19Flash_kernel_traitsILi32ELi128ELi128ELi8ES3_EELb1ELb0ELb1ELb1ELb0ELb0ELb0EEEvNS_16Flash_bwd_paramsE --------------------------
	.section	.text._ZN5flash44flash_bwd_dq_dk_dv_loop_seqk_parallel_kernelI23Flash_bwd_kernel_traitsILi32ELi128ELi128ELi8ELi4ELi4ELi4ELb0ELb0EN7cutlass6half_tE19Flash_kernel_traitsILi32ELi128ELi128ELi8ES3_EELb1ELb0ELb1ELb1ELb0ELb0ELb0EEEvNS_16Flash_bwd_paramsE,"ax",@progbits
	.sectioninfo	@"SHI_REGISTERS=253"
	.align	128
        .global         _ZN5flash44flash_bwd_dq_dk_dv_loop_seqk_parallel_kernelI23Flash_bwd_kernel_traitsILi32ELi128ELi128ELi8ELi4ELi4ELi4ELb0ELb0EN7cutlass6half_tE19Flash_kernel_traitsILi32ELi128ELi128ELi8ES3_EELb1ELb0ELb1ELb1ELb0ELb0ELb0EEEvNS_16Flash_bwd_paramsE
        .type           _ZN5flash44flash_bwd_dq_dk_dv_loop_seqk_parallel_kernelI23Flash_bwd_kernel_traitsILi32ELi128ELi128ELi8ELi4ELi4ELi4ELb0ELb0EN7cutlass6half_tE19Flash_kernel_traitsILi32ELi128ELi128ELi8ES3_EELb1ELb0ELb1ELb1ELb0ELb0ELb0EEEvNS_16Flash_bwd_paramsE,@function
        .size           _ZN5flash44flash_bwd_dq_dk_dv_loop_seqk_parallel_kernelI23Flash_bwd_kernel_traitsILi32ELi128ELi128ELi8ELi4ELi4ELi4ELb0ELb0EN7cutlass6half_tE19Flash_kernel_traitsILi32ELi128ELi128ELi8ES3_EELb1ELb0ELb1ELb1ELb0ELb0ELb0EEEvNS_16Flash_bwd_paramsE,(.L_x_1361 - _ZN5flash44flash_bwd_dq_dk_dv_loop_seqk_parallel_kernelI23Flash_bwd_kernel_traitsILi32ELi128ELi128ELi8ELi4ELi4ELi4ELb0ELb0EN7cutlass6half_tE19Flash_kernel_traitsILi32ELi128ELi128ELi8ES3_EELb1ELb0ELb1ELb1ELb0ELb0ELb0EEEvNS_16Flash_bwd_paramsE)
        .other          _ZN5flash44flash_bwd_dq_dk_dv_loop_seqk_parallel_kernelI23Flash_bwd_kernel_traitsILi32ELi128ELi128ELi8ELi4ELi4ELi4ELb0ELb0EN7cutlass6half_tE19Flash_kernel_traitsILi32ELi128ELi128ELi8ES3_EELb1ELb0ELb1ELb1ELb0ELb0ELb0EEEvNS_16Flash_bwd_paramsE,@"STO_CUDA_ENTRY STV_DEFAULT"
_ZN5flash44flash_bwd_dq_dk_dv_loop_seqk_parallel_kernelI23Flash_bwd_kernel_traitsILi32ELi128ELi128ELi8ELi4ELi4ELi4ELb0ELb0EN7cutlass6half_tE19Flash_kernel_traitsILi32ELi128ELi128ELi8ES3_EELb1ELb0ELb1ELb1ELb0ELb0ELb0EEEvNS_16Flash_bwd_paramsE:
.text._ZN5flash44flash_bwd_dq_dk_dv_loop_seqk_parallel_kernelI23Flash_bwd_kernel_traitsILi32ELi128ELi128ELi8ELi4ELi4ELi4ELb0ELb0EN7cutlass6half_tE19Flash_kernel_traitsILi32ELi128ELi128ELi8ES3_EELb1ELb0ELb1ELb1ELb0ELb0ELb0EEEvNS_16Flash_bwd_paramsE:
        /* <DEDUP_REMOVED lines=16> */
[----:B------:R-:W-:Y:S02]  /*0100*/  ULDC UR5, c[0x0][0x234] ;  /* 0x00008d0000057ab9 */ /* 0x000fe40000000800 */
[----:B------:R-:W-:Y:S01]  /*0110*/  UIMAD UR5, UR8, UR7, UR5 ;  /* 0x00000007080572a4 */ /* 0x000fe2000f8e0205 */
[----:B------:R-:W3:Y:S01]  /*0120*/  S2UR UR55, SR_CTAID.Y ;  /* 0x00000000003779c3 */ /* 0x000ee20000002600 */
[----:B------:R-:W-:-:S02]  /*0130*/  ULDC UR4, c[0x0][0x22c] ;  /* 0x00008b0000047ab9 */ /* 0x000fc40000000800 */
[----:B------:R-:W-:Y:S02]  /*0140*/  ULDC UR58, c[0x0][0x1c0] ;  /* 0x00007000003a7ab9 */ /* 0x000fe40000000800 */
[----:B------:R-:W-:Y:S01]  /*0150*/  ULDC UR12, c[0x0][0x1c0] ;  /* 0x00007000000c7ab9 */ /* 0x000fe20000000800 */
[----:B------:R-:W-:Y:S01]  /*0160*/  IMAD.U32 R143, RZ, RZ, UR5 ;  /* 0x00000005ff8f7e24 */ /* 0x000fe2000f8e00ff */
[----:B------:R-:W-:Y:S02]  /*0170*/  ULDC UR9, c[0x0][0x1c0] ;  /* 0x0000700000097ab9 */ /* 0x000fe40000000800 */
[----:B------:R-:W-:Y:S02]  /*0180*/  ULDC UR13, c[0x0][0x1c8] ;  /* 0x00007200000d7ab9 */ /* 0x000fe40000000800 */
[----:B------:R-:W-:Y:S02]  /*0190*/  UIMAD.WIDE UR58, UR4, UR58, URZ ;  /* 0x0000003a043a72a5 */ /* 0x000fe4000f8e023f */
[----:B------:R-:W-:Y:S01]  /*01a0*/  UIMAD UR12, UR4, UR12, URZ ;  /* 0x0000000c040c72a4 */ /* 0x000fe2000f8e023f */
[----:B-1----:R-:W-:Y:S01]  /*01b0*/  SHF.R.S32.HI R127, RZ, 0x1f, R123 ;  /* 0x0000001fff7f7819 */ /* 0x002fe2000001147b */
[----:B--2---:R-:W-:-:S02]  /*01c0*/  UIMAD UR18, UR56, UR4, URZ ;  /* 0x00000004381272a4 */ /* 0x004fc4000f8e023f */
[----:B------:R-:W-:Y:S01]  /*01d0*/  ULOP3.LUT UR4, UR56, UR13, URZ, 0x3c, !UPT ;  /* 0x0000000d38047292 */ /* 0x000fe2000f8e3c3f */
[CC--:B------:R-:W-:Y:S01]  /*01e0*/  LEA.HI R0, R127.reuse, R123.reuse, RZ, 0x2 ;  /* 0x0000007b7f007211 */ /* 0x0c0fe200078f10ff */
[----:B------:R-:W-:Y:S01]  /*01f0*/  ULDC UR17, c[0x0][0x224] ;  /* 0x0000890000117ab9 */ /* 0x000fe20000000800 */
[----:B------:R-:W-:Y:S01]  /*0200*/  LEA.HI R130, R127, R123, RZ, 0x5 ;  /* 0x0000007b7f827211 */ /* 0x000fe200078f28ff */
[----:B------:R-:W-:Y:S01]  /*0210*/  ULDC UR19, c[0x0][0x224] ;  /* 0x0000890000137ab9 */ /* 0x000fe20000000800 */
[--C-:B------:R-:W-:Y:S01]  /*0220*/  SHF.R.S32.HI R3, RZ, 0x2, R0.reuse ;  /* 0x00000002ff037819 */ /* 0x100fe20000011400 */
[----:B---3--:R-:W-:Y:S01]  /*0230*/  UIMAD UR5, UR55, UR9, UR56 ;  /* 0x00000009370572a4 */ /* 0x008fe2000f8e0238 */
[----:B------:R-:W-:Y:S01]  /*0240*/  SHF.R.S32.HI R10, RZ, 0x1f, R0 ;  /* 0x0000001fff0a7819 */ /* 0x000fe20000011400 */
[----:B------:R-:W-:Y:S01]  /*0250*/  ULDC.U8 UR11, c[0x0][0x3d0] ;  /* 0x0000f400000b7ab9 */ /* 0x000fe20000000000 */
[----:B------:R-:W-:Y:S01]  /*0260*/  LOP3.LUT R2, R130, 0xffffffe0, RZ, 0xc0, !PT ;  /* 0xffffffe082027812 */ /* 0x000fe200078ec0ff */
[----:B------:R-:W-:Y:S01]  /*0270*/  UIMAD UR5, UR5, UR17, URZ ;  /* 0x00000011050572a4 */ /* 0x000fe2000f8e023f */
[C---:B------:R-:W-:Y:S01]  /*0280*/  LOP3.LUT R164, R0.reuse, 0xfffffffc, RZ, 0xc0, !PT ;  /* 0xfffffffc00a47812 */ /* 0x040fe200078ec0ff */
[----:B------:R-:W-:Y:S01]  /*0290*/  ULDC.U8 UR10, c[0x0][0x328] ;  /* 0x0000ca00000a7ab9 */ /* 0x000fe20000000000 */
[-C--:B------:R-:W-:Y:S01]  /*02a0*/  LEA.HI R0, R0, R3.reuse, RZ, 0x1 ;  /* 0x0000000300007211 */ /* 0x080fe200078f08ff */
[C---:B------:R-:W-:Y:S01]  /*02b0*/  IMAD.IADD R2, R123.reuse, 0x1, -R2 ;  /* 0x000000017b027824 */ /* 0x040fe200078e0a02 */
[----:B------:R-:W-:Y:S01]  /*02c0*/  LEA.HI R10, R10, R3, RZ, 0x3 ;  /* 0x000000030a0a7211 */ /* 0x000fe200078f18ff */
[----:B------:R-:W-:Y:S01]  /*02d0*/  IMAD.IADD R164, R123, 0x1, -R164 ;  /* 0x000000017ba47824 */ /* 0x000fe200078e0aa4 */
[----:B------:R-:W-:Y:S01]  /*02e0*/  LOP3.LUT R0, R0, 0x7fffffe, RZ, 0xc0, !PT ;  /* 0x07fffffe00007812 */ /* 0x000fe200078ec0ff */
[----:B------:R-:W-:Y:S01]  /*02f0*/  ULDC UR15, c[0x0][0x1c0] ;  /* 0x00007000000f7ab9 */ /* 0x000fe20000000800 */
[----:B------:R-:W-:Y:S01]  /*0300*/  LOP3.LUT R10, R10, 0xfffffff8, RZ, 0xc0, !PT ;  /* 0xfffffff80a0a7812 */ /* 0x000fe200078ec0ff */
[C---:B------:R-:W-:Y:S01]  /*0310*/  IMAD.SHL.U32 R148, R164.reuse, 0x8, RZ ;  /* 0x00000008a4947824 */ /* 0x040fe200078e00ff */
[-C--:B------:R-:W-:Y:S01]  /*0320*/  LEA.HI R129, R127, R123.reuse, RZ, 0x7 ;  /* 0x0000007b7f817211 */ /* 0x080fe200078f38ff */
[----:B------:R-:W-:Y:S01]  /*0330*/  IMAD.IADD R0, R3, 0x1, -R0 ;  /* 0x0000000103007824 */ /* 0x000fe200078e0a00 */
[-C--:B------:R-:W-:Y:S01]  /*0340*/  LEA.HI R9, R127, R123.reuse, RZ, 0x3 ;  /* 0x0000007b7f097211 */ /* 0x080fe200078f18ff */
[----:B------:R-:W-:Y:S01]  /*0350*/  IMAD.IADD R10, R3, 0x1, -R10 ;  /* 0x00000001030a7824 */ /* 0x000fe200078e0a0a */
[----:B------:R-:W-:Y:S01]  /*0360*/  LEA.HI R127, R127, R123, RZ, 0x4 ;  /* 0x0000007b7f7f7211 */ /* 0x000fe200078f20ff */
[----:B------:R-:W-:Y:S01]  /*0370*/  IMAD.SHL.U32 R164, R164, 0x2, RZ ;  /* 0x00000002a4a47824 */ /* 0x000fe200078e00ff */
[----:B------:R-:W-:Y:S01]  /*0380*/  SHF.R.S32.HI R128, RZ, 0x1f, R2 ;  /* 0x0000001fff807819 */ /* 0x000fe20000011402 */
[----:B------:R-:W-:Y:S01]  /*0390*/  USHF.R.S32.HI UR7, URZ, 0x1f, UR19 ;  /* 0x0000001f3f077899 */ /* 0x000fe20008011413 */
[----:B------:R-:W-:Y:S01]  /*03a0*/  SHF.R.S32.HI R3, RZ, 0x4, R127 ;  /* 0x00000004ff037819 */ /* 0x000fe2000001147f */
[----:B------:R-:W-:Y:S01]  /*03b0*/  USHF.R.S32.HI UR8, URZ, 0x1f, UR56 ;  /* 0x0000001f3f087899 */ /* 0x000fe20008011438 */
[--C-:B------:R-:W-:Y:S01]  /*03c0*/  SHF.R.S32.HI R131, RZ, 0x5, R130.reuse ;  /* 0x00000005ff837819 */ /* 0x100fe20000011482 */
[----:B------:R-:W-:Y:S01]  /*03d0*/  IMAD.U32 R146, RZ, RZ, UR4 ;  /* 0x00000004ff927e24 */ /* 0x000fe2000f8e00ff */
[----:B------:R-:W-:Y:S01]  /*03e0*/  SHF.R.S32.HI R130, RZ, 0x1f, R130 ;  /* 0x0000001fff827819 */ /* 0x000fe20000011482 */
[----:B------:R-:W-:Y:S01]  /*03f0*/  UISETP.NE.AND UP6, UPT, UR11, URZ, UPT ;  /* 0x0000003f0b00728c */ /* 0x000fe2000bfc5270 */
[----:B------:R-:W-:Y:S01]  /*0400*/  LEA.HI R128, R128, R2, RZ, 0x2 ;  /* 0x0000000280807211 */ /* 0x000fe200078f10ff */
[----:B------:R-:W-:Y:S01]  /*0410*/  UISETP.NE.AND UP5, UPT, UR10, URZ, UPT ;  /* 0x0000003f0a00728c */ /* 0x000fe2000bfa5270 */
[----:B------:R-:W-:Y:S01]  /*0420*/  LOP3.LUT R7, R127, 0xfffffff0, RZ, 0xc0, !PT ;  /* 0xfffffff07f077812 */ /* 0x000fe200078ec0ff */
[----:B------:R-:W-:Y:S01]  /*0430*/  UIMAD UR4, UR55, UR15, UR56 ;  /* 0x0000000f370472a4 */ /* 0x000fe2000f8e0238 */
        /* <DEDUP_REMOVED lines=30> */
[--C-:B------:R-:W-:Y:S01]  /*0620*/  SHF.R.S32.HI R4, RZ, 0x1, R5.reuse ;  /* 0x00000001ff047819 */ /* 0x100fe20000011405 */
        /* <DEDUP_REMOVED lines=91> */
[C---:B------:R-:W-:Y:S01]  /*0be0*/  IADD3 R157, R147.reuse, 0x40, RZ ;  /* 0x00000040939d7810 */ /* 0x040fe20007ffe0ff */
[----:B------:R-:W-:Y:S01]  /*0bf0*/  UIMAD.WIDE.U32 UR10, UR58, UR10, URZ ;  /* 0x0000000a3a0a72a5 */ /* 0x000fe2000f8e003f */
[----:B------:R-:W-:Y:S01]  /*0c00*/  LEA R122, R122, 0xa000, 0x1 ;  /* 0x0000a0007a7a7811 */ /* 0x000fe200078e08ff */
[----:B------:R-:W-:Y:S01]  /*0c10*/  @!UP5 UIMAD UR8, UR8, UR14, URZ ;  /* 0x0000000e0808d2a4 */ /* 0x000fe2000f8e023f */
[C---:B------:R-:W-:Y:S01]  /*0c20*/  @P4 IADD3 R157, R147.reuse, -0x40, RZ ;  /* 0xffffffc0939d4810 */ /* 0x040fe20007ffe0ff */
        /* <DEDUP_REMOVED lines=15> */
[----:B------:R-:W-:Y:S01]  /*0d20*/  IADD3 R163, R164, 0x20, RZ ;  /* 0x00000020a4a37810 */ /* 0x000fe20007ffe0ff */
        /* <DEDUP_REMOVED lines=24> */
[----:B------:R-:W-:Y:S01]  /*0eb0*/  IMAD.U32 R154, RZ, RZ, UR5 ;  /* 0x00000005ff9a7e24 */ /* 0x000fe2000f8e00ff */
[----:B------:R-:W-:Y:S01]  /*0ec0*/  UIMAD UR45, UR12, 0x28, URZ ;  /* 0x000000280c2d78a4 */ /* 0x000fe2000f8e023f */
[----:B------:R-:W-:Y:S01]  /*0ed0*/  IMAD.SHL.U32 R123, R123, 0x2, RZ ;  /* 0x000000027b7b7824 */ /* 0x000fe200078e00ff */
[----:B------:R-:W-:Y:S01]  /*0ee0*/  UIMAD UR44, UR12, 0x30, URZ ;  /* 0x000000300c2c78a4 */ /* 0x000fe2000f8e023f */
[----:B------:R-:W-:Y:S01]  /*0ef0*/  IMAD.IADD R117, R125, 0x1, R117 ;  /* 0x000000017d757824 */ /* 0x000fe200078e0275 */
[----:B------:R-:W-:Y:S01]  /*0f00*/  UIMAD UR43, UR12, 0x38, URZ ;  /* 0x000000380c2b78a4 */ /* 0x000fe2000f8e023f */
[----:B------:R-:W-:Y:S01]  /*0f10*/  IMAD.IADD R160, R160, 0x1, R162 ;  /* 0x00000001a0a07824 */ /* 0x000fe200078e02a2 */
[----:B------:R-:W-:Y:S01]  /*0f20*/  USHF.L.U32 UR42, UR12, 0x6, URZ ;  /* 0x000000060c2a7899 */ /* 0x000fe2000800063f */
[----:B------:R-:W-:Y:S01]  /*0f30*/  IMAD.IADD R3, R3, 0x1, R121 ;  /* 0x0000000103037824 */ /* 0x000fe200078e0279 */
        /* <DEDUP_REMOVED lines=9> */
[----:B------:R-:W-:Y:S02]  /*0fd0*/  ULDC.64 UR14, c[0x0][0x118] ;  /* 0x00004600000e7ab9 */ /* 0x000fe40000000a00 */
.L_x_1268:
[----:B------:R-:W-:Y:S02]  /*0fe0*/  ULDC.64 UR8, c[0x0][0x250] ;  /* 0x0000940000087ab9 */ /* 0x000fe40000000a00 */
[----:B------:R-:W-:Y:S02]  /*0ff0*/  UISETP.NE.U32.AND UP3, UPT, URZ, UR8, UPT ;  /* 0x000000083f00728c */ /* 0x000fe4000bf65070 */
[----:B------:R-:W-:Y:S02]  /*1000*/  USHF.L.U32 UR10, UR55, 0x2, URZ ;  /* 0x00000002370a7899 */ /* 0x000fe4000800063f */
[----:B------:R-:W-:-:S02]  /*1010*/  UISETP.NE.AND.EX UP3, UPT, URZ, UR9, UPT, UP3 ;  /* 0x000000093f00728c */ /* 0x000fc4000bf65330 */
[----:B------:R-:W-:Y:S02]  /*1020*/  USHF.R.S32.HI UR32, URZ, 0x1f, UR55 ;  /* 0x0000001f3f207899 */ /* 0x000fe40008011437 */
[----:B------:R-:W-:Y:S02]  /*1030*/  ULDC.U8 UR4, c[0x0][0x312] ;  /* 0x0000c48000047ab9 */ /* 0x000fe40000000000 */
        /* <DEDUP_REMOVED lines=48> */
.L_x_1222:
        /* <DEDUP_REMOVED lines=67> */
.L_x_1224:
        /* <DEDUP_REMOVED lines=18> */
.L_x_1225:
[----:B------:R-:W-:Y:S01]  /*1890*/  IABS R6, c[0x0][0x1c8] ;  /* 0x0000720000067a13 */ /* 0x000fe20000000000 */
[----:B------:R-:W-:Y:S01]  /*18a0*/  ULDC.64 UR16, c[0x0][0x370] ;  /* 0x0000dc0000107ab9 */ /* 0x000fe20000000a00 */
[----:B------:R-:W1:Y:S01]  /*18b0*/  R2UR UR22, R135 ;  /* 0x00000000871673c2 */ /* 0x000e6200000e0000 */
[----:B------:R-:W-:Y:S01]  /*18c0*/  @UP3 UIMAD.WIDE.U32 UR12, UR4, UR16, URZ ;  /* 0x00000010040c32a5 */ /* 0x000fe2000f8e003f */
[----:B------:R-:W2:Y:S01]  /*18d0*/  I2F.RP R8, R6 ;  /* 0x0000000600087306 */ /* 0x000ea20000209400 */
[----:B------:R-:W-:Y:S01]  /*18e0*/  ULDC UR18, c[0x0][0x224] ;  /* 0x0000890000127ab9 */ /* 0x000fe20000000800 */
[----:B------:R-:W-:Y:S01]  /*18f0*/  IABS R5, UR56 ;  /* 0x0000003800057c13 */ /* 0x000fe20008000000 */
[----:B------:R-:W-:Y:S01]  /*1900*/  @UP3 UIMAD UR27, UR4, UR17, UR13 ;  /* 0x00000011041b32a4 */ /* 0x000fe2000f8e020d */
[----:B------:R-:W-:Y:S02]  /*1910*/  ISETP.NE.AND P2, PT, RZ, c[0x0][0x1c8], PT ;  /* 0x00007200ff007a0c */ /* 0x000fe40003f45270 */
[----:B------:R-:W3:Y:S01]  /*1920*/  R2UR UR10, R134 ;  /* 0x00000000860a73c2 */ /* 0x000ee200000e0000 */
[----:B------:R-:W-:-:S02]  /*1930*/  @UP3 UMOV UR23, UR12 ;  /* 0x0000000c00173c82 */ /* 0x000fc40008000000 */
[----:B------:R-:W-:Y:S02]  /*1940*/  ULDC.64 UR12, c[0x0][0x368] ;  /* 0x0000da00000c7ab9 */ /* 0x000fe40000000a00 */
[----:B------:R-:W-:-:S03]  /*1950*/  @!UP3 UIMAD UR9, UR32, UR12, URZ ;  /* 0x0000000c2009b2a4 */ /* 0x000fc6000f8e023f */
[----:B------:R-:W4:Y:S01]  /*1960*/  R2UR UR17, R151 ;  /* 0x00000000971173c2 */ /* 0x000f2200000e0000 */
[----:B------:R-:W-:Y:S01]  /*1970*/  @!UP3 UIMAD UR9, UR55, UR13, UR9 ;  /* 0x0000000d3709b2a4 */ /* 0x000fe2000f8e0209 */
[----:B--2---:R-:W2:Y:S01]  /*1980*/  MUFU.RCP R8, R8 ;  /* 0x0000000800087308 */ /* 0x004ea20000001000 */
[----:B------:R-:W-:-:S04]  /*1990*/  @!UP3 UIMAD.WIDE.U32 UR12, UR55, UR12, URZ ;  /* 0x0000000c370cb2a5 */ /* 0x000fc8000f8e003f */
[----:B------:R-:W-:Y:S01]  /*19a0*/  @!UP3 UIADD3 UR27, UR13, UR9, URZ ;  /* 0x000000090d1bb290 */ /* 0x000fe2000fffe03f */
[----:B------:R-:W5:Y:S01]  /*19b0*/  R2UR UR16, R150 ;  /* 0x00000000961073c2 */ /* 0x000f6200000e0000 */
[----:B-1----:R-:W-:Y:S02]  /*19c0*/  UIMAD UR9, UR32, UR18, UR22 ;  /* 0x00000012200972a4 */ /* 0x002fe4000f8e0216 */
[----:B------:R-:W-:Y:S02]  /*19d0*/  @!UP3 UMOV UR23, UR12 ;  /* 0x0000000c0017bc82 */ /* 0x000fe40008000000 */
[----:B------:R-:W-:-:S03]  /*19e0*/  UIMAD.WIDE.U32 UR12, UR55, UR18, URZ ;  /* 0x00000012370c72a5 */ /* 0x000fc6000f8e003f */
[----:B------:R-:W1:Y:S01]  /*19f0*/  R2UR UR33, R144 ;  /* 0x00000000902173c2 */ /* 0x000e6200000e0000 */
[----:B------:R-:W-:Y:S01]  /*1a00*/  UIADD3 UR9, UR13, UR9, URZ ;  /* 0x000000090d097290 */ /* 0x000fe2000fffe03f */
[----:B--2---:R-:W-:Y:S01]  /*1a10*/  IADD3 R8, R8, 0xffffffe, RZ ;  /* 0x0ffffffe08087810 */ /* 0x004fe20007ffe0ff */
[----:B------:R-:W-:Y:S02]  /*1a20*/  UIMAD.WIDE.U32 UR12, UR58, UR4, URZ ;  /* 0x000000043a0c72a5 */ /* 0x000fe4000f8e003f */
[----:B---3--:R-:W-:Y:S01]  /*1a30*/  UIMAD UR9, UR58, UR9, UR10 ;  /* 0x000000093a0972a4 */ /* 0x008fe2000f8e020a */
[----:B------:R-:W2:Y:S02]  /*1a40*/  F2I.FTZ.U32.TRUNC.NTZ R9, R8 ;  /* 0x0000000800097305 */ /* 0x000ea4000021f000 */
[----:B------:R-:W3:Y:S01]  /*1a50*/  S2UR UR10, SR_CTAID.X ;  /* 0x00000000000a79c3 */ /* 0x000ee20000002500 */
[----:B----4-:R-:W-:Y:S02]  /*1a60*/  UIADD3 UR18, UR17, UR9, URZ ;  /* 0x0000000911127290 */ /* 0x010fe4000fffe03f */
[----:B------:R-:W-:-:S04]  /*1a70*/  UIMAD UR9, UR59, UR4, URZ ;  /* 0x000000043b0972a4 */ /* 0x000fc8000f8e023f */
[----:B------:R-:W-:Y:S02]  /*1a80*/  @UP3 UIADD3 UR18, UR13, UR9, URZ ;  /* 0x000000090d123290 */ /* 0x000fe4000fffe03f */
[----:B-----5:R-:W-:Y:S02]  /*1a90*/  USEL UR25, UR16, UR12, !UP3 ;  /* 0x0000000c10197287 */ /* 0x020fe4000d800000 */
[----:B------:R-:W-:Y:S02]  /*1aa0*/  USHF.L.U64.HI UR9, UR55, 0x7, UR32 ;  /* 0x0000000737097899 */ /* 0x000fe40008010220 */
[----:B------:R-:W-:Y:S01]  /*1ab0*/  ULDC.64 UR16, c[0x0][0x3d8] ;  /* 0x0000f60000107ab9 */ /* 0x000fe20000000a00 */
[----:B--2---:R-:W-:Y:S01]  /*1ac0*/  IMAD.MOV R4, RZ, RZ, -R9 ;  /* 0x000000ffff047224 */ /* 0x004fe200078e0a09 */
[----:B------:R-:W-:Y:S01]  /*1ad0*/  USEL UR9, UR9, URZ, UP1 ;  /* 0x0000003f09097287 */ /* 0x000fe20008800000 */
[----:B------:R-:W-:Y:S02]  /*1ae0*/  IMAD.MOV.U32 R8, RZ, RZ, RZ ;  /* 0x000000ffff087224 */ /* 0x000fe400078e00ff */
[----:B------:R-:W-:-:S04]  /*1af0*/  IMAD R12, R4, R6, RZ ;  /* 0x00000006040c7224 */ /* 0x000fc800078e02ff */
[----:B------:R-:W-:Y:S01]  /*1b00*/  IMAD.HI.U32 R12, R9, R12, R8 ;  /* 0x0000000c090c7227 */ /* 0x000fe200078e0008 */
[----:B---3--:R-:W-:Y:S01]  /*1b10*/  UIMAD.WIDE.U32 UR12, UR10, UR16, URZ ;  /* 0x000000100a0c72a5 */ /* 0x008fe2000f8e003f */
[----:B------:R-:W2:Y:S04]  /*1b20*/  R2UR UR16, R146 ;  /* 0x00000000921073c2 */ /* 0x000ea800000e0000 */
[----:B------:R-:W-:Y:S01]  /*1b30*/  IMAD.HI.U32 R12, R12, R5, RZ ;  /* 0x000000050c0c7227 */ /* 0x000fe200078e00ff */
[----:B------:R-:W-:Y:S02]  /*1b40*/  UIMAD UR17, UR10, UR17, UR13 ;  /* 0x000000110a1172a4 */ /* 0x000fe4000f8e020d */
[----:B------:R-:W-:Y:S01]  /*1b50*/  USHF.L.U32 UR10, UR55, 0x7, URZ ;  /* 0x00000007370a7899 */ /* 0x000fe2000800063f */
[----:B------:R-:W-:Y:S01]  /*1b60*/  IMAD.MOV R4, RZ, RZ, -R12 ;  /* 0x000000ffff047224 */ /* 0x000fe200078e0a0c */
[----:B------:R-:W-:-:S02]  /*1b70*/  USEL UR22, UR12, URZ, UP6 ;  /* 0x0000003f0c167287 */ /* 0x000fc4000b000000 */
[----:B------:R-:W-:Y:S01]  /*1b80*/  USEL UR12, UR10, URZ, UP1 ;  /* 0x0000003f0a0c7287 */ /* 0x000fe20008800000 */
[C---:B------:R-:W-:Y:S01]  /*1b90*/  IMAD R4, R6.reuse, R4, R5 ;  /* 0x0000000406047224 */ /* 0x040fe200078e0205 */
[----:B------:R-:W3:Y:S01]  /*1ba0*/  R2UR UR13, R156 ;  /* 0x000000009c0d73c2 */ /* 0x000ee200000e0000 */
[----:B------:R-:W-:Y:S02]  /*1bb0*/  USEL UR17, UR17, URZ, UP6 ;  /* 0x0000003f11117287 */ /* 0x000fe4000b000000 */
[----:B------:R-:W-:Y:S01]  /*1bc0*/  UIADD3 UR12, UP1, UR7, UR12, URZ ;  /* 0x0000000c070c7290 */ /* 0x000fe2000ff3e03f */
[----:B------:R-:W-:-:S03]  /*1bd0*/  ISETP.GT.U32.AND P1, PT, R6, R4, PT ;  /* 0x000000040600720c */ /* 0x000fc60003f24070 */
[----:B------:R-:W-:Y:S02]  /*1be0*/  UIADD3.X UR10, UR26, UR9, URZ, UP1, !UPT ;  /* 0x000000091a0a7290 */ /* 0x000fe40008ffe43f */
[----:B------:R-:W-:-:S04]  /*1bf0*/  UIMAD UR9, UR59, UR12, URZ ;  /* 0x0000000c3b0972a4 */ /* 0x000fc8000f8e023f */
[----:B------:R-:W-:Y:S02]  /*1c00*/  UIMAD UR9, UR58, UR10, UR9 ;  /* 0x0000000a3a0972a4 */ /* 0x000fe4000f8e0209 */
[----:B-1----:R-:W-:Y:S02]  /*1c10*/  @UP5 USEL UR10, UR33, UR4, !UP3 ;  /* 0x00000004210a5287 */ /* 0x002fe4000d800000 */
[----:B------:R-:W-:Y:S01]  /*1c20*/  @!P1 IMAD.IADD R4, R4, 0x1, -R6 ;  /* 0x0000000104049824 */ /* 0x000fe200078e0a06 */
[----:B------:R-:W-:Y:S02]  /*1c30*/  @!P1 IADD3 R12, R12, 0x1, RZ ;  /* 0x000000010c0c9810 */ /* 0x000fe40007ffe0ff */
[----:B--2---:R-:W-:Y:S01]  /*1c40*/  ISETP.LE.AND P1, PT, RZ, UR16, PT ;  /* 0x00000010ff007c0c */ /* 0x004fe2000bf23270 */
[----:B------:R-:W-:Y:S01]  /*1c50*/  ULDC UR16, c[0x0][0x234] ;  /* 0x00008d0000107ab9 */ /* 0x000fe20000000800 */
[----:B------:R-:W-:Y:S01]  /*1c60*/  ISETP.GE.U32.AND P3, PT, R4, R6, PT ;  /* 0x000000060400720c */ /* 0x000fe20003f66070 */
[----:B------:R-:W-:-:S07]  /*1c70*/  @UP5 UIMAD UR10, UR56, UR16, UR10 ;  /* 0x00000010380a52a4 */ /* 0x000fce000f8e020a */
[----:B---3--:R-:W-:Y:S02]  /*1c80*/  @!UP5 UMOV UR10, UR13 ;  /* 0x0000000d000adc82 */ /* 0x008fe40008000000 */
[----:B------:R-:W-:-:S03]  /*1c90*/  UIMAD.WIDE.U32 UR12, UR58, UR12, URZ ;  /* 0x0000000c3a0c72a5 */ /* 0x000fc6000f8e003f */
[----:B------:R-:W-:Y:S01]  /*1ca0*/  @P3 IADD3 R12, R12, 0x1, RZ ;  /* 0x000000010c0c3810 */ /* 0x000fe20007ffe0ff */
[----:B------:R-:W-:Y:S02]  /*1cb0*/  UIADD3 UR16, UR13, UR9, URZ ;  /* 0x000000090d107290 */ /* 0x000fe4000fffe03f */
[----:B------:R-:W-:Y:S02]  /*1cc0*/  USHF.R.S32.HI UR9, URZ, 0x1f, UR8 ;  /* 0x0000001f3f097899 */ /* 0x000fe40008011408 */
        /* <DEDUP_REMOVED lines=11> */
.L_x_1226:
[----:B------:R1:W2:Y:S01]  /*1d80*/  R2UR UR4, R142 ;  /* 0x000000008e0473c2 */ /* 0x0002a200000e0000 */
[----:B------:R-:W-:-:S07]  /*1d90*/  DEPBAR.LE SB1, 0x0, {2} ;  /* 0x000090040000791a */ /* 0x000fce0000000000 */
.L_x_1227:
[----:B------:R-:W-:Y:S01]  /*1da0*/  IMAD.U32 R8, RZ, RZ, UR14 ;  /* 0x0000000eff087e24 */ /* 0x000fe2000f8e00ff */
[----:B------:R-:W1:Y:S01]  /*1db0*/  R2UR UR33, R140 ;  /* 0x000000008c2173c2 */ /* 0x000e6200000e0000 */
[----:B------:R-:W-:Y:S01]  /*1dc0*/  IMAD.U32 R9, RZ, RZ, UR15 ;  /* 0x0000000fff097e24 */ /* 0x000fe2000f8e00ff */
[----:B------:R-:W2:Y:S01]  /*1dd0*/  S2R R169, SR_TID.X ;  /* 0x0000000000a97919 */ /* 0x000ea20000002100 */
[----:B------:R-:W-:Y:S01]  /*1de0*/  SHF.R.S32.HI R149, RZ, 0x1f, R148 ;  /* 0x0000001fff957819 */ /* 0x000fe20000011494 */
[----:B------:R-:W-:Y:S01]  /*1df0*/  UIADD3 UR10, UR7, UR10, URZ ;  /* 0x0000000a070a7290 */ /* 0x000fe2000fffe03f */
[----:B------:R-:W-:Y:S03]  /*1e00*/  BSSY B1, `(.L_x_1223) ;  /* 0x000098d000017945 */ /* 0x000fe60003800000 */
[----:B------:R-:W1:Y:S08]  /*1e10*/  R2UR UR14, R145 ;  /* 0x00000000910e73c2 */ /* 0x000e7000000e0000 */
[----:B------:R-:W3:Y:S08]  /*1e20*/  R2UR UR51, R155 ;  /* 0x000000009b3373c2 */ /* 0x000ef000000e0000 */
[----:B------:R-:W3:Y:S01]  /*1e30*/  R2UR UR15, R137 ;  /* 0x00000000890f73c2 */ /* 0x000ee200000e0000 */
[----:B--2---:R-:W-:-:S04]  /*1e40*/  SHF.R.S32.HI R5, RZ, 0x1f, R169 ;  /* 0x0000001fff057819 */ /* 0x004fc800000114a9 */
[CC--:B------:R-:W-:Y:S01]  /*1e50*/  LEA.HI R7, R5.reuse, R169.reuse, RZ, 0x2 ;  /* 0x000000a905077211 */ /* 0x0c0fe200078f10ff */
[----:B-1----:R-:W-:Y:S01]  /*1e60*/  UIADD3 UR12, UP4, UP3, UR12, UR33, UR14 ;  /* 0x000000210c0c7290 */ /* 0x002fe2000fb9e00e */
[----:B------:R-:W-:Y:S01]  /*1e70*/  LEA.HI R5, R5, R169, RZ, 0x5 ;  /* 0x000000a905057211 */ /* 0x000fe200078f28ff */
[----:B------:R-:W-:Y:S01]  /*1e80*/  USHF.R.S32.HI UR33, URZ, 0x1f, UR56 ;  /* 0x0000001f3f217899 */ /* 0x000fe20008011438 */
[----:B------:R-:W-:Y:S01]  /*1e90*/  SHF.R.S32.HI R7, RZ, 0x2, R7 ;  /* 0x00000002ff077819 */ /* 0x000fe20000011407 */
[----:B------:R-:W-:Y:S01]  /*1ea0*/  UIADD3 UR25, UP2, UP1, UR22, UR12, UR25 ;  /* 0x0000000c16197290 */ /* 0x000fe2000f95e019 */
[----:B------:R-:W-:Y:S02]  /*1eb0*/  SHF.R.S32.HI R183, RZ, 0x5, R5 ;  /* 0x00000005ffb77819 */ /* 0x000fe40000011405 */
[----:B------:R-:W-:Y:S02]  /*1ec0*/  SHF.R.S32.HI R6, RZ, 0x1f, R7 ;  /* 0x0000001fff067819 */ /* 0x000fe40000011407 */
[----:B------:R-:W-:-:S04]  /*1ed0*/  IADD3 R10, P1, R7, UR7, RZ ;  /* 0x00000007070a7c10 */ /* 0x000fc8000ff3e0ff */
[----:B------:R-:W-:Y:S01]  /*1ee0*/  IADD3.X R4, R6, UR26, RZ, P1, !PT ;  /* 0x0000001a06047c10 */ /* 0x000fe20008ffe4ff */
[----:B------:R-:W-:Y:S01]  /*1ef0*/  IMAD.WIDE.U32 R14, R10, c[0x0][0x190], R148 ;  /* 0x000064000a0e7a25 */ /* 0x000fe200078e0094 */
[----:B---3--:R-:W-:-:S03]  /*1f00*/  UIADD3.X UR12, UR16, UR51, UR15, UP4, UP3 ;  /* 0x00000033100c7290 */ /* 0x008fc6000a7e640f */
[----:B------:R-:W-:Y:S01]  /*1f10*/  IMAD R4, R4, c[0x0][0x190], RZ ;  /* 0x0000640004047a24 */ /* 0x000fe200078e02ff */
[----:B------:R-:W-:Y:S01]  /*1f20*/  ULDC.64 UR14, c[0x0][0x3c8] ;  /* 0x0000f200000e7ab9 */ /* 0x000fe20000000a00 */
[----:B------:R-:W-:Y:S01]  /*1f30*/  IADD3 R14, P1, R14, UR30, RZ ;  /* 0x0000001e0e0e7c10 */ /* 0x000fe2000ff3e0ff */
[----:B------:R-:W-:Y:S01]  /*1f40*/  UIADD3.X UR22, UR17, UR12, UR18, UP2, UP1 ;  /* 0x0000000c11167290 */ /* 0x000fe200097e2412 */
[----:B------:R-:W-:Y:S01]  /*1f50*/  IMAD R4, R10, c[0x0][0x194], R4 ;  /* 0x000065000a047a24 */ /* 0x000fe200078e0204 */
[----:B------:R-:W-:Y:S02]  /*1f60*/  UMOV UR51, 0x4 ;  /* 0x0000000400337882 */ /* 0x000fe40000000000 */
[----:B------:R-:W-:Y:S02]  /*1f70*/  ULDC.64 UR12, c[0x0][0x1a8] ;  /* 0x00006a00000c7ab9 */ /* 0x000fe40000000a00 */
[----:B------:R-:W-:Y:S01]  /*1f80*/  UIMAD UR12, UR33, UR12, URZ ;  /* 0x0000000c210c72a4 */ /* 0x000fe2000f8e023f */
[----:B------:R-:W-:Y:S01]  /*1f90*/  IADD3.X R15, R15, UR29, R4, P1, !PT ;  /* 0x0000001d0f0f7c10 */ /* 0x000fe20008ffe404 */
[----:B------:R-:W-:Y:S01]  /*1fa0*/  IMAD.U32 R4, RZ, RZ, UR7 ;  /* 0x00000007ff047e24 */ /* 0x000fe2000f8e00ff */
[----:B------:R-:W-:Y:S01]  /*1fb0*/  IADD3 R16, P1, R148, UR23, RZ ;  /* 0x0000001794107c10 */ /* 0x000fe2000ff3e0ff */
[----:B------:R-:W-:-:S03]  /*1fc0*/  UIMAD UR18, UR56, UR13, UR12 ;  /* 0x0000000d381272a4 */ /* 0x000fc6000f8e020c */
[----:B------:R-:W-:Y:S01]  /*1fd0*/  ULDC.64 UR12, c[0x0][0x378] ;  /* 0x0000de00000c7ab9 */ /* 0x000fe20000000a00 */
[----:B------:R-:W-:Y:S01]  /*1fe0*/  IADD3.X R17, R149, UR27, RZ, P1, !PT ;  /* 0x0000001b95117c10 */ /* 0x000fe20008ffe4ff */
[----:B------:R-:W-:-:S03]  /*1ff0*/  UIMAD UR12, UR33, UR12, URZ ;  /* 0x0000000c210c72a4 */ /* 0x000fc6000f8e023f */
[----:B------:R-:W-:Y:S01]  /*2000*/  ULDC UR33, c[0x0][0x2e8] ;  /* 0x0000ba0000217ab9 */ /* 0x000fe20000000800 */
[----:B------:R-:W-:Y:S01]  /*2010*/  IMAD.WIDE.U32 R16, R4, c[0x0][0x370], R16 ;  /* 0x0000dc0004107a25 */ /* 0x000fe200078e0010 */
[----:B------:R-:W-:-:S03]  /*2020*/  UIMAD UR17, UR56, UR13, UR12 ;  /* 0x0000000d381172a4 */ /* 0x000fc6000f8e020c */
[----:B------:R-:W-:Y:S01]  /*2030*/  ULDC.64 UR12, c[0x0][0x370] ;  /* 0x0000dc00000c7ab9 */ /* 0x000fe20000000a00 */
[----:B------:R-:W-:Y:S01]  /*2040*/  IMAD.U32 R4, RZ, RZ, UR56 ;  /* 0x00000038ff047e24 */ /* 0x000fe2000f8e00ff */
[----:B------:R-:W-:Y:S01]  /*2050*/  UIMAD UR12, UR26, UR12, URZ ;  /* 0x0000000c1a0c72a4 */ /* 0x000fe2000f8e023f */
[----:B------:R-:W1:Y:S01]  /*2060*/  R2UR UR26, R141 ;  /* 0x000000008d1a73c2 */ /* 0x000e6200000e0000 */
[----:B------:R-:W-:Y:S02]  /*2070*/  IMAD.MOV.U32 R18, RZ, RZ, R16 ;  /* 0x000000ffff127224 */ /* 0x000fe400078e0010 */
[----:B------:R-:W-:Y:S01]  /*2080*/  UIMAD UR16, UR7, UR13, UR12 ;  /* 0x0000000d071072a4 */ /* 0x000fe2000f8e020c */
[----:B------:R-:W-:Y:S01]  /*2090*/  IMAD.U32 R16, RZ, RZ, UR56 ;  /* 0x00000038ff107e24 */ /* 0x000fe2000f8e00ff */
[----:B------:R-:W-:Y:S02]  /*20a0*/  UIADD3 UR12, UR7, UR4, URZ ;  /* 0x00000004070c7290 */ /* 0x000fe4000fffe03f */
[----:B------:R-:W-:-:S02]  /*20b0*/  UIADD3 UR4, -UR5, UR11, UR8 ;  /* 0x0000000b05047290 */ /* 0x000fc4000fffe108 */
[----:B------:R-:W-:Y:S01]  /*20c0*/  UIMAD.WIDE UR12, UR12, UR51, UR14 ;  /* 0x000000330c0c72a5 */ /* 0x000fe2000f8e020e */
[----:B------:R2:W3:Y:S01]  /*20d0*/  R2UR UR14, R8 ;  /* 0x00000000080e73c2 */ /* 0x0004e200000e0000 */
[----:B------:R-:W-:Y:S01]  /*20e0*/  UIADD3 UR4, UR4, -UR33, URZ ;  /* 0x8000002104047290 */ /* 0x000fe2000fffe03f */
[----:B------:R-:W-:Y:S01]  /*20f0*/  IADD3 R19, R17, UR16, RZ ;  /* 0x0000001011137c10 */ /* 0x000fe2000fffe0ff */
[----:B------:R-:W-:Y:S01]  /*2100*/  IMAD.WIDE.U32 R16, R16, c[0x0][0x1a8], R14 ;  /* 0x00006a0010107a25 */ /* 0x000fe200078e000e */
[----:B------:R-:W-:Y:S02]  /*2110*/  UIADD3 UR7, UR28, -0x1, URZ ;  /* 0xffffffff1c077890 */ /* 0x000fe4000fffe03f */
[----:B------:R-:W-:Y:S01]  /*2120*/  USHF.R.S32.HI UR33, URZ, 0x1f, UR4 ;  /* 0x0000001f3f217899 */ /* 0x000fe20008011404 */
[----:B------:R-:W-:Y:S01]  /*2130*/  IMAD.WIDE.U32 R18, R4, c[0x0][0x378], R18 ;  /* 0x0000de0004127a25 */ /* 0x000fe200078e0012 */
[----:B------:R-:W-:Y:S01]  /*2140*/  UMOV UR30, UR12 ;  /* 0x0000000c001e7c82 */ /* 0x000fe20008000000 */
[----:B------:R-:W-:Y:S01]  /*2150*/  IADD3 R4, R17, UR18, RZ ;  /* 0x0000001211047c10 */ /* 0x000fe2000fffe0ff */
[----:B------:R-:W-:Y:S01]  /*2160*/  ULEA.HI UR33, UR33, UR4, URZ, 0x7 ;  /* 0x0000000421217291 */ /* 0x000fe2000f8f383f */
[C---:B------:R-:W-:Y:S01]  /*2170*/  LEA R180, P3, R16.reuse, c[0x0][0x160], 0x1 ;  /* 0x0000580010b47a11 */ /* 0x040fe200078608ff */
[----:B------:R-:W-:Y:S01]  /*2180*/  UMOV UR29, UR13 ;  /* 0x0000000d001d7c82 */ /* 0x000fe20008000000 */
[----:B------:R-:W-:Y:S01]  /*2190*/  IADD3 R19, R19, UR17, RZ ;  /* 0x0000001113137c10 */ /* 0x000fe2000fffe0ff */
[----:B------:R-:W-:Y:S01]  /*21a0*/  USHF.R.S32.HI UR33, URZ, 0x7, UR33 ;  /* 0x000000073f217899 */ /* 0x000fe20008011421 */
[----:B------:R4:W3:Y:S01]  /*21b0*/  R2UR UR15, R9 ;  /* 0x00000000090f73c2 */ /* 0x0008e200000e0000 */
[----:B------:R-:W-:Y:S01]  /*21c0*/  ULDC.64 UR12, c[0x0][0x200] ;  /* 0x00008000000c7ab9 */ /* 0x000fe20000000a00 */
[----:B------:R-:W-:Y:S01]  /*21d0*/  LEA.HI.X R181, R16, c[0x0][0x164], R4, 0x1, P3 ;  /* 0x0000590010b57a11 */ /* 0x000fe200018f0c04 */
[----:B------:R-:W-:Y:S01]  /*21e0*/  UISETP.LT.AND UP1, UPT, URZ, UR33, UPT ;  /* 0x000000213f00728c */ /* 0x000fe2000bf21270 */
[----:B------:R-:W-:Y:S01]  /*21f0*/  IMAD.WIDE.U32 R14, R7, c[0x0][0x370], R18 ;  /* 0x0000dc00070e7a25 */ /* 0x000fe200078e0012 */
[----:B------:R-:W-:-:S02]  /*2200*/  UIMAD.WIDE UR12, UR10, UR51, UR12 ;  /* 0x000000330a0c72a5 */ /* 0x000fc4000f8e020c */
[----:B------:R-:W-:Y:S01]  /*2210*/  USEL UR33, URZ, UR33, !UP1 ;  /* 0x000000213f217287 */ /* 0x000fe2000c800000 */
[----:B--2---:R-:W-:Y:S01]  /*2220*/  LOP3.LUT R8, R5, 0xffffffe0, RZ, 0xc0, !PT ;  /* 0xffffffe005087812 */ /* 0x004fe200078ec0ff */
[----:B------:R-:W-:Y:S01]  /*2230*/  IMAD R5, R6, c[0x0][0x370], RZ ;  /* 0x0000dc0006057a24 */ /* 0x000fe200078e02ff */
[----:B------:R-:W-:Y:S01]  /*2240*/  LEA R178, P2, R14, c[0x0][0x330], 0x1 ;  /* 0x0000cc000eb27a11 */ /* 0x000fe200078408ff */
[----:B------:R-:W-:Y:S02]  /*2250*/  UISETP.GT.AND UP1, UPT, UR28, UR33, UPT ;  /* 0x000000211c00728c */ /* 0x000fe4000bf24270 */
[----:B------:R-:W-:Y:S02]  /*2260*/  IMAD.IADD R169, R169, 0x1, -R8 ;  /* 0x00000001a9a97824 */ /* 0x000fe400078e0a08 */
[----:B------:R-:W-:Y:S02]  /*2270*/  IMAD R5, R7, c[0x0][0x374], R5 ;  /* 0x0000dd0007057a24 */ /* 0x000fe400078e0205 */
[----:B-1----:R-:W-:-:S02]  /*2280*/  IMAD R183, R183, UR26, R169 ;  /* 0x0000001ab7b77c24 */ /* 0x002fc4000f8e02a9 */
[----:B------:R-:W-:-:S03]  /*2290*/  IMAD.IADD R5, R15, 0x1, R5 ;  /* 0x000000010f057824 */ /* 0x000fc600078e0205 */
[C---:B------:R-:W-:Y:S02]  /*22a0*/  IADD3 R8, P1, R183.reuse, UR25, RZ ;  /* 0x00000019b7087c10 */ /* 0x040fe4000ff3e0ff */
[----:B------:R-:W-:Y:S02]  /*22b0*/  LEA.HI.X R179, R14, c[0x0][0x334], R5, 0x1, P2 ;  /* 0x0000cd000eb37a11 */ /* 0x000fe400010f0c05 */
[----:B------:R-:W-:Y:S02]  /*22c0*/  LEA.HI.X.SX32 R183, R183, UR22, 0x1, P1 ;  /* 0x00000016b7b77c11 */ /* 0x000fe400088f0eff */
[----:B------:R-:W-:-:S04]  /*22d0*/  LEA R182, P1, R8, c[0x0][0x350], 0x2 ;  /* 0x0000d40008b67a11 */ /* 0x000fc800078210ff */
[----:B------:R-:W-:Y:S02]  /*22e0*/  LEA.HI.X R183, R8, c[0x0][0x354], R183, 0x2, P1 ;  /* 0x0000d50008b77a11 */ /* 0x000fe400008f14b7 */
[----:B------:R-:W-:-:S13]  /*22f0*/  PLOP3.LUT P1, PT, PT, PT, UP1, 0x80, 0x0 ;  /* 0x000000000000781c */ /* 0x000fda0003f2f018 */
[----:B---34-:R-:W-:Y:S05]  /*2300*/  @P1 BRA `(.L_x_1228) ;  /* 0x0000078000001947 */ /* 0x018fea0003800000 */
        /* <DEDUP_REMOVED lines=18> */
.L_x_1229:
        /* <DEDUP_REMOVED lines=18> */
.L_x_1230:
        /* <DEDUP_REMOVED lines=10> */
[----:B------:R-:W-:-:S02]  /*25f0*/  IADD3 R8, P0, R8, UR16, RZ ;  /* 0x0000001008087c10 */ /* 0x000fc4000ff1e0ff */
[----:B------:R-:W-:Y:S01]  /*2600*/  IMAD.U32 R5, RZ, RZ, UR10 ;  /* 0x0000000aff057e24 */ /* 0x000fe2000f8e00ff */
[----:B------:R-:W-:Y:S01]  /*2610*/  ULDC.64 UR10, c[0x0][0x3b8] ;  /* 0x0000ee00000a7ab9 */ /* 0x000fe20000000a00 */
[----:B------:R-:W-:Y:S01]  /*2620*/  ISETP.GE.OR P1, PT, R7, UR5, P2 ;  /* 0x0000000507007c0c */ /* 0x000fe20009726670 */
[----:B------:R-:W-:Y:S02]  /*2630*/  UIMAD UR10, UR12, UR10, URZ ;  /* 0x0000000a0c0a72a4 */ /* 0x000fe4000f8e023f */
[----:B------:R-:W-:Y:S02]  /*2640*/  IADD3.X R9, R9, UR17, R5, P0, !PT ;  /* 0x0000001109097c10 */ /* 0x000fe400087fe405 */
        /* <DEDUP_REMOVED lines=13> */
.L_x_1232:
[----:B------:R-:W-:Y:S05]  /*2720*/  BSYNC B0 ;  /* 0x0000000000007941 */ /* 0x000fea0003800000 */
.L_x_1231:
        /* <DEDUP_REMOVED lines=14> */
.L_x_1234:
[----:B------:R-:W-:Y:S05]  /*2810*/  BSYNC B0 ;  /* 0x0000000000007941 */ /* 0x000fea0003800000 */
.L_x_1233:
[----:B------:R-:W-:Y:S01]  /*2820*/  ULDC.64 UR10, c[0x0][0x3a8] ;  /* 0x0000ea00000a7ab9 */ /* 0x000fe20000000a00 */
[----:B------:R-:W-:Y:S01]  /*2830*/  IMAD.WIDE.U32 R4, R4, c[0x0][0x3a8], R148 ;  /* 0x0000ea0004047a25 */ /* 0x000fe200078e0094 */
[----:B------:R-:W-:Y:S01]  /*2840*/  UIMAD UR9, UR9, UR10, URZ ;  /* 0x0000000a090972a4 */ /* 0x000fe2000f8e023f */
[----:B------:R-:W-:Y:S01]  /*2850*/  MOV R8, UR56 ;  /* 0x0000003800087c02 */ /* 0x000fe20008000f00 */
[----:B------:R-:W-:Y:S01]  /*2860*/  USHF.R.S32.HI UR5, URZ, 0x1f, UR56 ;  /* 0x0000001f3f057899 */ /* 0x000fe20008011438 */
[----:B------:R-:W-:Y:S01]  /*2870*/  BSSY B0, `(.L_x_1235) ;  /* 0x0000014000007945 */ /* 0x000fe20003800000 */
[----:B------:R-:W-:Y:S01]  /*2880*/  UIMAD UR8, UR8, UR11, UR9 ;  /* 0x0000000b080872a4 */ /* 0x000fe2000f8e0209 */
[----:B------:R-:W-:-:S05]  /*2890*/  IADD3 R10, P2, R4, UR7, RZ ;  /* 0x00000007040a7c10 */ /* 0x000fca000ff5e0ff */
[----:B------:R-:W-:Y:S01]  /*28a0*/  IMAD.U32 R4, RZ, RZ, UR8 ;  /* 0x00000008ff047e24 */ /* 0x000fe2000f8e00ff */
[----:B------:R-:W-:Y:S02]  /*28b0*/  ULDC.64 UR8, c[0x0][0x3c0] ;  /* 0x0000f00000087ab9 */ /* 0x000fe40000000a00 */
        /* <DEDUP_REMOVED lines=15> */
.L_x_1236:
[----:B------:R-:W-:Y:S05]  /*29b0*/  BSYNC B0 ;  /* 0x0000000000007941 */ /* 0x000fea0003800000 */
.L_x_1235:
        /* <DEDUP_REMOVED lines=13> */
.L_x_1228:
        /* <DEDUP_REMOVED lines=23> */
.L_x_1239:
[----:B------:R-:W-:Y:S05]  /*2c00*/  BSYNC B0 ;  /* 0x0000000000007941 */ /* 0x000fea0003800000 */
.L_x_1238:
        /* <DEDUP_REMOVED lines=16> */
.L_x_1241:
[----:B------:R-:W-:Y:S05]  /*2d10*/  BSYNC B0 ;  /* 0x0000000000007941 */ /* 0x000fea0003800000 */
.L_x_1240:
        /* <DEDUP_REMOVED lines=20> */
.L_x_1243:
[----:B------:R-:W-:Y:S05]  /*2e60*/  BSYNC B0 ;  /* 0x0000000000007941 */ /* 0x000fea0003800000 */
.L_x_1242:
        /* <DEDUP_REMOVED lines=20> */
.L_x_1245:
[----:B------:R-:W-:Y:S05]  /*2fb0*/  BSYNC B0 ;  /* 0x0000000000007941 */ /* 0x000fea0003800000 */
.L_x_1244:
        /* <DEDUP_REMOVED lines=55> */
.L_x_1247:
[----:B------:R-:W-:Y:S05]  /*3330*/  BSYNC B0 ;  /* 0x0000000000007941 */ /* 0x000fea0003800000 */
.L_x_1246:
        /* <DEDUP_REMOVED lines=20> */
.L_x_1249:
[----:B------:R-:W-:Y:S05]  /*3480*/  BSYNC B0 ;  /* 0x0000000000007941 */ /* 0x000fea0003800000 */
.L_x_1248:
        /* <DEDUP_REMOVED lines=33> */
.L_x_1251:
[----:B------:R-:W-:Y:S05]  /*36a0*/  BSYNC B0 ;  /* 0x0000000000007941 */ /* 0x000fea0003800000 */
.L_x_1250:
        /* <DEDUP_REMOVED lines=20> */
.L_x_1253:
[----:B------:R-:W-:Y:S05]  /*37f0*/  BSYNC B0 ;  /* 0x0000000000007941 */ /* 0x000fea0003800000 */
.L_x_1252:
[----:B------:R-:W-:Y:S01]  /*3800*/  ULDC.64 UR18, c[0x0][0x318] ;  /* 0x0000c60000127ab9 */ /* 0x000fe20000000a00 */
[----:B------:R-:W1:Y:S01]  /*3810*/  S2R R167, SR_TID.X ;  /* 0x0000000000a77919 */ /* 0x000e620000002100 */
[----:B------:R-:W-:Y:S01]  /*3820*/  UISETP.NE.U32.AND UP1, UPT, URZ, UR18, UPT ;  /* 0x000000123f00728c */ /* 0x000fe2000bf25070 */
[----:B------:R-:W2:Y:S01]  /*3830*/  R2UR UR10, R139 ;  /* 0x000000008b0a73c2 */ /* 0x000ea200000e0000 */
[----:B------:R-:W-:Y:S01]  /*3840*/  USHF.R.S32.HI UR16, URZ, 0x1f, UR56 ;  /* 0x0000001f3f107899 */ /* 0x000fe20008011438 */
[----:B------:R-:W0:Y:S01]  /*3850*/  LDGDEPBAR ;  /* 0x00000000000079af */ /* 0x000e220000000000 */
[----:B------:R-:W-:Y:S02]  /*3860*/  UISETP.NE.AND.EX UP1, UPT, URZ, UR19, UPT, UP1 ;  /* 0x000000133f00728c */ /* 0x000fe4000bf25310 */
[----:B------:R-:W-:-:S03]  /*3870*/  ULDC.64 UR20, c[0x0][0x320] ;  /* 0x0000c80000147ab9 */ /* 0x000fc60000000a00 */
[----:B------:R-:W3:Y:S01]  /*3880*/  R2UR UR9, R154 ;  /* 0x000000009a0973c2 */ /* 0x000ee200000e0000 */
[----:B------:R-:W-:-:S05]  /*3890*/  PLOP3.LUT P1, PT, PT, PT, UP1, 0x80, 0x0 ;  /* 0x000000000000781c */ /* 0x000fca0003f2f018 */
[----:B------:R-:W-:Y:S02]  /*38a0*/  @UP1 UIMAD UR4, UR32, UR20, URZ ;  /* 0x00000014200412a4 */ /* 0x000fe4000f8e023f */
[----:B------:R-:W-:Y:S02]  /*38b0*/  @UP1 UMOV UR17, UR16 ;  /* 0x0000001000111c82 */ /* 0x000fe40008000000 */
[----:B------:R-:W-:Y:S02]  /*38c0*/  @UP1 UMOV UR16, UR56 ;  /* 0x0000003800101c82 */ /* 0x000fe40008000000 */
[----:B------:R-:W-:Y:S02]  /*38d0*/  @UP1 UIMAD.WIDE.U32 UR16, UR55, UR20, UR16 ;  /* 0x00000014371012a5 */ /* 0x000fe4000f8e0010 */
[----:B------:R-:W-:Y:S01]  /*38e0*/  @UP1 UIMAD UR21, UR55, UR21, UR4 ;  /* 0x00000015371512a4 */ /* 0x000fe2000f8e0204 */
[----:B-1----:R-:W-:Y:S01]  /*38f0*/  IMAD.SHL.U32 R6, R167, 0x2, RZ ;  /* 0x00000002a7067824 */ /* 0x002fe200078e00ff */
[----:B------:R-:W-:-:S02]  /*3900*/  @UP1 ULEA UR18, UP0, UR16, UR18, 0x2 ;  /* 0x0000001210121291 */ /* 0x000fc4000f80103f */
[----:B------:R-:W-:Y:S02]  /*3910*/  @UP1 UIADD3 UR21, UR17, UR21, URZ ;  /* 0x0000001511151290 */ /* 0x000fe4000fffe03f */
[----:B------:R-:W-:Y:S02]  /*3920*/  LOP3.LUT R6, R6, 0x6, RZ, 0xc0, !PT ;  /* 0x0000000606067812 */ /* 0x000fe400078ec0ff */
[----:B------:R-:W-:Y:S01]  /*3930*/  @UP1 ULEA.HI.X UR19, UR16, UR19, UR21, 0x2, UP0 ;  /* 0x0000001310131291 */ /* 0x000fe200080f1415 */
[----:B------:R-:W-:Y:S02]  /*3940*/  IMAD.U32 R4, RZ, RZ, UR18 ;  /* 0x00000012ff047e24 */ /* 0x000fe4000f8e00ff */
[----:B------:R-:W-:-:S03]  /*3950*/  IMAD R6, R129, 0x40, R6 ;  /* 0x0000004081067824 */ /* 0x000fc600078e0206 */
[----:B--234-:R-:W-:Y:S02]  /*3960*/  IMAD.U32 R5, RZ, RZ, UR19 ;  /* 0x00000013ff057e24 */ /* 0x01cfe4000f8e00ff */
[----:B------:R-:W-:-:S04]  /*3970*/  IADD3 R6, R128, -UR8, -R6 ;  /* 0x8000000880067c10 */ /* 0x000fc8000fffe806 */
[----:B------:R1:W2:Y:S01]  /*3980*/  @P1 LDG.E R5, [R4.64] ;  /* 0x0000003404051981 */ /* 0x0002a2000c1e1900 */
[----:B------:R-:W-:Y:S02]  /*3990*/  IADD3 R119, R126, 0x1000, RZ ;  /* 0x000010007e777810 */ /* 0x000fe40007ffe0ff */
[----:B------:R-:W-:Y:S02]  /*39a0*/  IADD3 R118, R127, 0x1000, RZ ;  /* 0x000010007f767810 */ /* 0x000fe40007ffe0ff */
[----:B------:R-:W-:Y:S01]  /*39b0*/  SHF.R.S32.HI R171, RZ, 0x1f, R169 ;  /* 0x0000001fffab7819 */ /* 0x000fe200000114a9 */
[----:B------:R-:W-:Y:S01]  /*39c0*/  IMAD.U32 R168, RZ, RZ, UR5 ;  /* 0x00000005ffa87e24 */ /* 0x000fe2000f8e00ff */
        /* <DEDUP_REMOVED lines=18> */
[----:B-1----:R-:W2:Y:S01]  /*3af0*/  @P1 MUFU.RCP R4, c[0x0][0x238] ;  /* 0x00008e0000041b08 */ /* 0x002ea20000001000 */
[----:B------:R-:W-:Y:S01]  /*3b00*/  UMOV UR4, URZ ;  /* 0x0000003f00047c82 */ /* 0x000fe20008000000 */
[----:B--2---:R-:W-:-:S02]  /*3b10*/  @P1 FMUL.FTZ R4, R5, R4 ;  /* 0x0000000405041220 */ /* 0x004fc40000410000 */
[----:B------:R-:W-:Y:S02]  /*3b20*/  IMAD.MOV.U32 R5, RZ, RZ, c[0x0][0x30c] ;  /* 0x0000c300ff057624 */ /* 0x000fe400078e00ff */
[----:B------:R1:W2:Y:S02]  /*3b30*/  @P1 R2UR UR8, R4 ;  /* 0x00000000040813c2 */ /* 0x0002a400000e0000 */
[----:B-1----:R-:W-:Y:S01]  /*3b40*/  IMAD.MOV.U32 R4, RZ, RZ, c[0x0][0x308] ;  /* 0x0000c200ff047624 */ /* 0x002fe200078e00ff */
[----:B------:R-:W-:Y:S01]  /*3b50*/  SEL R119, R119, R126, !P0 ;  /* 0x0000007e77777207 */ /* 0x000fe20004000000 */
[----:B--2---:R-:W-:-:S03]  /*3b60*/  @UP1 UMOV UR4, UR8 ;  /* 0x0000000800041c82 */ /* 0x004fc60008000000 */
[----:B------:R1:W2:Y:S04]  /*3b70*/  LDG.E.64 R8, [R4.64+0x8] ;  /* 0x0000083404087981 */ /* 0x0002a8000c1e1b00 */
[----:B-1----:R-:W3:Y:S01]  /*3b80*/  LDG.E.64 R4, [R4.64] ;  /* 0x0000003404047981 */ /* 0x002ee2000c1e1b00 */
[----:B------:R-:W-:Y:S01]  /*3b90*/  SEL R118, R118, R127, !P0 ;  /* 0x0000007f76767207 */ /* 0x000fe20004000000 */
[----:B------:R-:W-:Y:S01]  /*3ba0*/  IMAD.SHL.U32 R119, R119, 0x2, RZ ;  /* 0x0000000277777824 */ /* 0x000fe200078e00ff */
[----:B------:R-:W-:Y:S01]  /*3bb0*/  IADD3 R168, R168, -UR11, R6 ;  /* 0x8000000ba8a87c10 */ /* 0x000fe2000fffe006 */
[----:B------:R-:W-:Y:S02]  /*3bc0*/  ULDC UR28, c[0x0][0x2e4] ;  /* 0x0000b900001c7ab9 */ /* 0x000fe40000000800 */
[----:B------:R-:W-:Y:S01]  /*3bd0*/  IMAD.SHL.U32 R118, R118, 0x2, RZ ;  /* 0x0000000276767824 */ /* 0x000fe200078e00ff */
[----:B--2---:R-:W-:-:S04]  /*3be0*/  IADD3 R169, P2, P1, R8, UR10, R169 ;  /* 0x0000000a08a97c10 */ /* 0x004fc8000f95e0a9 */
[----:B------:R-:W-:Y:S01]  /*3bf0*/  IADD3.X R171, R9, UR9, R171, P2, P1 ;  /* 0x0000000909ab7c10 */ /* 0x000fe200097e24ab */
[----:B---3--:R-:W1:Y:S08]  /*3c00*/  R2UR UR17, R4 ;  /* 0x00000000041173c2 */ /* 0x008e7000000e0000 */
        /* <DEDUP_REMOVED lines=14> */
.L_x_1258:
[----:B------:R-:W-:Y:S01]  /*3cf0*/  USHF.L.U32 UR9, UR31, 0x7, URZ ;  /* 0x000000071f097899 */ /* 0x000fe2000800063f */
[----:B------:R-:W0:Y:S01]  /*3d00*/  LDGDEPBAR ;  /* 0x00000000000079af */ /* 0x000e220000000000 */
[----:B------:R-:W-:Y:S02]  /*3d10*/  IMAD.IADD R112, R124, 0x1, R118 ;  /* 0x000000017c707824 */ /* 0x000fe400078e0276 */
[----:B------:R-:W-:Y:S01]  /*3d20*/  UIADD3 UR27, UR9, UR11, URZ ;  /* 0x0000000b091b7290 */ /* 0x000fe2000fffe03f */
[----:B------:R-:W-:Y:S03]  /*3d30*/  IMAD.U32 R5, RZ, RZ, UR29 ;  /* 0x0000001dff057e24 */ /* 0x000fe6000f8e00ff */
        /* <DEDUP_REMOVED lines=9> */
[----:B------:R-:W-:Y:S01]  /*3dd0*/  BAR.SYNC.DEFER_BLOCKING 0x0 ;  /* 0x0000000000007b1d */ /* 0x000fe20000010000 */
[C---:B------:R-:W-:Y:S02]  /*3de0*/  IADD3 R192, R204.reuse, -0x1, RZ ;  /* 0xffffffffccc07810 */ /* 0x040fe40007ffe0ff */
[----:B------:R-:W-:Y:S02]  /*3df0*/  IADD3 R187, R204, 0x7, RZ ;  /* 0x00000007ccbb7810 */ /* 0x000fe40007ffe0ff */
[----:B------:R-:W-:Y:S02]  /*3e00*/  ISETP.GE.AND P0, PT, R192, RZ, PT ;  /* 0x000000ffc000720c */ /* 0x000fe40003f06270 */
[C---:B------:R-:W-:Y:S02]  /*3e10*/  IADD3 R188, R204.reuse, 0x8, RZ ;  /* 0x00000008ccbc7810 */ /* 0x040fe40007ffe0ff */
[----:B------:R-:W-:Y:S02]  /*3e20*/  IADD3 R200, R204, 0x47, RZ ;  /* 0x00000047ccc87810 */ /* 0x000fe40007ffe0ff */
[----:B------:R-:W-:Y:S02]  /*3e30*/  ISETP.GE.AND P1, PT, R188, RZ, PT ;  /* 0x000000ffbc00720c */ /* 0x000fe40003f26270 */
[C---:B------:R-:W-:Y:S02]  /*3e40*/  IADD3 R196, R204.reuse, 0x40, RZ ;  /* 0x00000040ccc47810 */ /* 0x040fe40007ffe0ff */
[C---:B------:R-:W-:Y:S02]  /*3e50*/  IADD3 R198, R204.reuse, 0x3f, RZ ;  /* 0x0000003fccc67810 */ /* 0x040fe40007ffe0ff */
[C---:B------:R-:W-:Y:S02]  /*3e60*/  IADD3 R190, R204.reuse, 0x38, RZ ;  /* 0x00000038ccbe7810 */ /* 0x040fe40007ffe0ff */
[C---:B------:R-:W-:Y:S02]  /*3e70*/  @!P0 IADD3 R192, -R204.reuse, 0x1, RZ ;  /* 0x00000001ccc08810 */ /* 0x040fe40007ffe1ff */
[----:B------:R-:W-:Y:S01]  /*3e80*/  ISETP.GE.AND P0, PT, R187, RZ, PT ;  /* 0x000000ffbb00720c */ /* 0x000fe20003f06270 */
[----:B-1----:R-:W-:Y:S01]  /*3e90*/  IMAD.U32 R4, RZ, RZ, UR30 ;  /* 0x0000001eff047e24 */ /* 0x002fe2000f8e00ff */
[----:B------:R-:W-:Y:S02]  /*3ea0*/  LDSM.16.M88.4 R64, [R118] ;  /* 0x000000007640783b */ /* 0x000fe40000000200 */
[----:B------:R-:W1:Y:S01]  /*3eb0*/  I2F R192, R192 ;  /* 0x000000c000c07306 */ /* 0x000e620000201400 */
[----:B------:R-:W-:Y:S02]  /*3ec0*/  @!P1 IADD3 R188, -R204, -0x8, RZ ;  /* 0xfffffff8ccbc9810 */ /* 0x000fe40007ffe1ff */
[----:B------:R-:W-:Y:S02]  /*3ed0*/  ISETP.GE.AND P1, PT, R200, RZ, PT ;  /* 0x000000ffc800720c */ /* 0x000fe40003f26270 */
[C---:B------:R-:W-:Y:S01]  /*3ee0*/  IADD3 R189, R204.reuse, 0x37, RZ ;  /* 0x00000037ccbd7810 */ /* 0x040fe20007ffe0ff */
[----:B------:R-:W2:Y:S01]  /*3ef0*/  LDSM.16.M88.4 R16, [R125+0x6000] ;  /* 0x006000007d10783b */ /* 0x000ea20000000200 */
[C---:B------:R-:W-:Y:S03]  /*3f00*/  IADD3 R199, R204.reuse, -0x8, RZ ;  /* 0xfffffff8ccc77810 */ /* 0x040fe60007ffe0ff */
[----:B------:R-:W3:Y:S01]  /*3f10*/  I2F R188, R188 ;  /* 0x000000bc00bc7306 */ /* 0x000ee20000201400 */
[----:B------:R-:W-:Y:S02]  /*3f20*/  @!P0 IADD3 R187, -R204, -0x7, RZ ;  /* 0xfffffff9ccbb8810 */ /* 0x000fe40007ffe1ff */
[----:B------:R-:W-:Y:S01]  /*3f30*/  LEA R4, P0, R128, R4, 0x2 ;  /* 0x0000000480047211 */ /* 0x000fe200078010ff */
[----:B------:R-:W4:Y:S02]  /*3f40*/  LDSM.16.M88.4 R60, [R118+0x1000] ;  /* 0x00100000763c783b */ /* 0x000f240000000200 */
[----:B------:R-:W-:Y:S02]  /*3f50*/  @!P1 IADD3 R200, -R204, -0x47, RZ ;  /* 0xffffffb9ccc89810 */ /* 0x000fe40007ffe1ff */
[----:B------:R-:W-:Y:S02]  /*3f60*/  LEA.HI.X.SX32 R5, R128, R5, 0x2, P0 ;  /* 0x0000000580057211 */ /* 0x000fe400000f16ff */
[----:B------:R-:W1:Y:S01]  /*3f70*/  I2F R187, R187 ;  /* 0x000000bb00bb7306 */ /* 0x000e620000201400 */
[----:B------:R-:W-:Y:S02]  /*3f80*/  ISETP.GE.AND P0, PT, R196, RZ, PT ;  /* 0x000000ffc400720c */ /* 0x000fe40003f06270 */
[----:B-----5:R2:W5:Y:S01]  /*3f90*/  LDG.E R186, [R4.64] ;  /* 0x0000003404ba7981 */ /* 0x020562000c1e1900 */
[----:B------:R-:W-:Y:S02]  /*3fa0*/  ISETP.GE.AND P1, PT, R198, RZ, PT ;  /* 0x000000ffc600720c */ /* 0x000fe40003f26270 */
[C---:B------:R-:W-:Y:S01]  /*3fb0*/  IADD3 R203, R204.reuse, -0x9, RZ ;  /* 0xfffffff7cccb7810 */ /* 0x040fe20007ffe0ff */
[----:B------:R2:W5:Y:S01]  /*3fc0*/  LDG.E R185, [R4.64+0x20] ;  /* 0x0000203404b97981 */ /* 0x000562000c1e1900 */
[C---:B------:R-:W-:Y:S02]  /*3fd0*/  IADD3 R191, R204.reuse, -0x10, RZ ;  /* 0xfffffff0ccbf7810 */ /* 0x040fe40007ffe0ff */
[----:B------:R-:W1:Y:S01]  /*3fe0*/  I2F R200, R200 ;  /* 0x000000c800c87306 */ /* 0x000e620000201400 */
[----:B------:R2:W5:Y:S01]  /*3ff0*/  LDG.E R184, [R4.64+0x100] ;  /* 0x0001003404b87981 */ /* 0x000562000c1e1900 */
[C---:B------:R-:W-:Y:S02]  /*4000*/  IADD3 R194, R204.reuse, -0x11, RZ ;  /* 0xffffffefccc27810 */ /* 0x040fe40007ffe0ff */
[----:B------:R-:W-:Y:S01]  /*4010*/  @!P0 IADD3 R196, -R204, -0x40, RZ ;  /* 0xffffffc0ccc48810 */ /* 0x000fe20007ffe1ff */
[----:B------:R2:W5:Y:S01]  /*4020*/  LDG.E R177, [R4.64+0x120] ;  /* 0x0001203404b17981 */ /* 0x000562000c1e1900 */
[----:B------:R-:W-:Y:S02]  /*4030*/  ISETP.GE.AND P0, PT, R190, RZ, PT ;  /* 0x000000ffbe00720c */ /* 0x000fe40003f06270 */
[C---:B------:R-:W-:Y:S01]  /*4040*/  @!P1 IADD3 R198, -R204.reuse, -0x3f, RZ ;  /* 0xffffffc1ccc69810 */ /* 0x040fe20007ffe1ff */
[----:B------:R-:W1:Y:S01]  /*4050*/  LDSM.16.M88.4 R32, [R125+0x6400] ;  /* 0x006400007d20783b */ /* 0x000e620000000200 */
[----:B------:R-:W1:Y:S01]  /*4060*/  I2F R196, R196 ;  /* 0x000000c400c47306 */ /* 0x000e620000201400 */
[----:B------:R-:W-:Y:S02]  /*4070*/  ISETP.GE.AND P1, PT, R189, RZ, PT ;  /* 0x000000ffbd00720c */ /* 0x000fe40003f26270 */
[C---:B------:R-:W-:Y:S02]  /*4080*/  IADD3 R202, R204.reuse, 0x30, RZ ;  /* 0x00000030ccca7810 */ /* 0x040fe40007ffe0ff */
[C---:B------:R-:W-:Y:S02]  /*4090*/  IADD3 R197, R204.reuse, 0x2f, RZ ;  /* 0x0000002fccc57810 */ /* 0x040fe40007ffe0ff */
[----:B------:R-:W1:Y:S01]  /*40a0*/  LDSM.16.M88.4 R48, [R125+0x6800] ;  /* 0x006800007d30783b */ /* 0x000e620000000200 */
[C---:B------:R-:W-:Y:S02]  /*40b0*/  IADD3 R195, R204.reuse, 0x28, RZ ;  /* 0x00000028ccc37810 */ /* 0x040fe40007ffe0ff */
[----:B------:R-:W1:Y:S01]  /*40c0*/  I2F R198, R198 ;  /* 0x000000c600c67306 */ /* 0x000e620000201400 */
[C---:B------:R-:W-:Y:S02]  /*40d0*/  @!P0 IADD3 R190, -R204.reuse, -0x38, RZ ;  /* 0xffffffc8ccbe8810 */ /* 0x040fe40007ffe1ff */
[----:B------:R-:W-:Y:S02]  /*40e0*/  ISETP.GE.AND P0, PT, R199, RZ, PT ;  /* 0x000000ffc700720c */ /* 0x000fe40003f06270 */
[----:B------:R-:W3:Y:S01]  /*40f0*/  LDSM.16.M88.4 R100, [R125+0x6c00] ;  /* 0x006c00007d64783b */ /* 0x000ee20000000200 */
[C---:B------:R-:W-:Y:S02]  /*4100*/  @!P1 IADD3 R189, -R204.reuse, -0x37, RZ ;  /* 0xffffffc9ccbd9810 */ /* 0x040fe40007ffe1ff */
[----:B------:R-:W-:Y:S02]  /*4110*/  ISETP.GE.AND P1, PT, R203, RZ, PT ;  /* 0x000000ffcb00720c */ /* 0x000fe40003f26270 */
[----:B------:R-:W1:Y:S01]  /*4120*/  I2F R190, R190 ;  /* 0x000000be00be7306 */ /* 0x000e620000201400 */
[-C--:B--2---:R-:W-:Y:S02]  /*4130*/  HMMA.16816.F32 R4, R64, R16.reuse, RZ ;  /* 0x000000104004723c */ /* 0x084fe400000018ff */
[----:B------:R-:W-:Y:S01]  /*4140*/  LDSM.16.M88.4 R104, [R112] ;  /* 0x000000007068783b */ /* 0x000fe20000000200 */
[C---:B------:R-:W-:Y:S02]  /*4150*/  IADD3 R205, R204.reuse, 0x27, RZ ;  /* 0x00000027cccd7810 */ /* 0x040fe40007ffe0ff */
[C---:B------:R-:W-:Y:S02]  /*4160*/  @!P0 IADD3 R199, -R204.reuse, 0x8, RZ ;  /* 0x00000008ccc78810 */ /* 0x040fe40007ffe1ff */
[----:B------:R-:W-:Y:S01]  /*4170*/  ISETP.GE.AND P0, PT, R191, RZ, PT ;  /* 0x000000ffbf00720c */ /* 0x000fe20003f06270 */
[C---:B----4-:R-:W-:Y:S01]  /*4180*/  HMMA.16816.F32 R8, R60.reuse, R16, RZ ;  /* 0x000000103c08723c */ /* 0x050fe200000018ff */
[----:B------:R-:W2:Y:S01]  /*4190*/  I2F R189, R189 ;  /* 0x000000bd00bd7306 */ /* 0x000ea20000201400 */
[----:B------:R-:W4:Y:S02]  /*41a0*/  LDSM.16.M88.4 R108, [R117+0x6000] ;  /* 0x00600000756c783b */ /* 0x000f240000000200 */
[----:B------:R-:W-:Y:S02]  /*41b0*/  @!P1 IADD3 R203, -R204, 0x9, RZ ;  /* 0x00000009cccb9810 */ /* 0x000fe40007ffe1ff */
[----:B------:R-:W-:Y:S02]  /*41c0*/  ISETP.GE.AND P1, PT, R194, RZ, PT ;  /* 0x000000ffc200720c */ /* 0x000fe40003f26270 */
[-C--:B------:R-:W-:Y:S01]  /*41d0*/  HMMA.16816.F32 R12, R60, R18.reuse, RZ ;  /* 0x000000123c0c723c */ /* 0x080fe200000018ff */
[C---:B------:R-:W-:Y:S01]  /*41e0*/  IADD3 R206, R204.reuse, -0x18, RZ ;  /* 0xffffffe8ccce7810 */ /* 0x040fe20007ffe0ff */
[----:B------:R-:W2:Y:S01]  /*41f0*/  LDSM.16.M88.4 R112, [R112+0x1000] ;  /* 0x001000007070783b */ /* 0x000ea20000000200 */
[----:B------:R-:W2:Y:S01]  /*4200*/  I2F R199, R199 ;  /* 0x000000c700c77306 */ /* 0x000ea20000201400 */
[----:B------:R-:W-:Y:S02]  /*4210*/  @!P0 IADD3 R191, -R204, 0x10, RZ ;  /* 0x00000010ccbf8810 */ /* 0x000fe40007ffe1ff */
[----:B------:R-:W-:Y:S02]  /*4220*/  ISETP.GE.AND P0, PT, R202, RZ, PT ;  /* 0x000000ffca00720c */ /* 0x000fe40003f06270 */
[C---:B------:R-:W-:Y:S04]  /*4230*/  HMMA.16816.F32 R16, R64.reuse, R18, RZ ;  /* 0x000000124010723c */ /* 0x040fe800000018ff */
[C---:B------:R-:W-:Y:S01]  /*4240*/  @!P1 IADD3 R194, -R204.reuse, 0x11, RZ ;  /* 0x00000011ccc29810 */ /* 0x040fe20007ffe1ff */
[----:B------:R-:W2:Y:S01]  /*4250*/  I2F R203, R203 ;  /* 0x000000cb00cb7306 */ /* 0x000ea20000201400 */
[----:B------:R-:W-:Y:S02]  /*4260*/  ISETP.GE.AND P1, PT, R197, RZ, PT ;  /* 0x000000ffc500720c */ /* 0x000fe40003f26270 */
[-C--:B-1----:R-:W-:Y:S01]  /*4270*/  HMMA.16816.F32 R20, R64, R32.reuse, RZ ;  /* 0x000000204014723c */ /* 0x082fe200000018ff */
[C---:B------:R-:W-:Y:S03]  /*4280*/  IADD3 R208, R204.reuse, -0x19, RZ ;  /* 0xffffffe7ccd07810 */ /* 0x040fe60007ffe0ff */
[C---:B------:R-:W-:Y:S02]  /*4290*/  @!P0 IADD3 R202, -R204.reuse, -0x30, RZ ;  /* 0xffffffd0ccca8810 */ /* 0x040fe40007ffe1ff */
[----:B------:R-:W-:Y:S01]  /*42a0*/  ISETP.GE.AND P0, PT, R195, RZ, PT ;  /* 0x000000ffc300720c */ /* 0x000fe20003f06270 */
[----:B------:R-:W-:Y:S01]  /*42b0*/  I2F R191, R191 ;  /* 0x000000bf00bf7306 */ /* 0x000fe20000201400 */
[C---:B------:R-:W-:Y:S04]  /*42c0*/  HMMA.16816.F32 R24, R60.reuse, R32, RZ ;  /* 0x000000203c18723c */ /* 0x040fe800000018ff */
[C---:B------:R-:W-:Y:S02]  /*42d0*/  @!P1 IADD3 R197, -R204.reuse, -0x2f, RZ ;  /* 0xffffffd1ccc59810 */ /* 0x040fe40007ffe1ff */
[----:B------:R-:W-:Y:S02]  /*42e0*/  ISETP.GE.AND P1, PT, R205, RZ, PT ;  /* 0x000000ffcd00720c */ /* 0x000fe40003f26270 */
[-C--:B------:R-:W-:Y:S01]  /*42f0*/  HMMA.16816.F32 R28, R60, R34.reuse, RZ ;  /* 0x000000223c1c723c */ /* 0x080fe200000018ff */
[----:B------:R-:W-:Y:S03]  /*4300*/  I2F R194, R194 ;  /* 0x000000c200c27306 */ /* 0x000fe60000201400 */
[----:B------:R-:W-:Y:S02]  /*4310*/  @!P0 IADD3 R195, -R204, -0x28, RZ ;  /* 0xffffffd8ccc38810 */ /* 0x000fe40007ffe1ff */
[----:B------:R-:W-:Y:S02]  /*4320*/  ISETP.GE.AND P0, PT, R206, RZ, PT ;  /* 0x000000ffce00720c */ /* 0x000fe40003f06270 */
[C---:B------:R-:W-:Y:S03]  /*4330*/  HMMA.16816.F32 R32, R64.reuse, R34, RZ ;  /* 0x000000224020723c */ /* 0x040fe600000018ff */
[----:B------:R-:W-:Y:S01]  /*4340*/  I2F R202, R202 ;  /* 0x000000ca00ca7306 */ /* 0x000fe20000201400 */
[C---:B------:R-:W-:Y:S02]  /*4350*/  IADD3 R207, R204.reuse, -0x20, RZ ;  /* 0xffffffe0cccf7810 */ /* 0x040fe40007ffe0ff */
[----:B------:R-:W-:Y:S02]  /*4360*/  @!P1 IADD3 R205, -R204, -0x27, RZ ;  /* 0xffffffd9cccd9810 */ /* 0x000fe40007ffe1ff */
[-C--:B------:R-:W-:Y:S01]  /*4370*/  HMMA.16816.F32 R36, R64, R48.reuse, RZ ;  /* 0x000000304024723c */ /* 0x080fe200000018ff */
[----:B------:R-:W-:Y:S03]  /*4380*/  ISETP.GE.AND P1, PT, R208, RZ, PT ;  /* 0x000000ffd000720c */ /* 0x000fe60003f26270 */
[C---:B------:R-:W-:Y:S01]  /*4390*/  @!P0 IADD3 R206, -R204.reuse, 0x18, RZ ;  /* 0x00000018ccce8810 */ /* 0x040fe20007ffe1ff */
[----:B------:R-:W-:Y:S01]  /*43a0*/  I2F R197, R197 ;  /* 0x000000c500c57306 */ /* 0x000fe20000201400 */
[----:B------:R-:W-:Y:S02]  /*43b0*/  ISETP.GE.AND P0, PT, R207, RZ, PT ;  /* 0x000000ffcf00720c */ /* 0x000fe40003f06270 */
[C---:B------:R-:W-:Y:S04]  /*43c0*/  HMMA.16816.F32 R40, R60.reuse, R48, RZ ;  /* 0x000000303c28723c */ /* 0x040fe800000018ff */
[C---:B------:R-:W-:Y:S02]  /*43d0*/  IADD3 R209, R204.reuse, -0x21, RZ ;  /* 0xffffffdfccd17810 */ /* 0x040fe40007ffe0ff */
[C---:B------:R-:W-:Y:S01]  /*43e0*/  IADD3 R210, R204.reuse, 0x20, RZ ;  /* 0x00000020ccd27810 */ /* 0x040fe20007ffe0ff */
[----:B------:R-:W-:Y:S01]  /*43f0*/  I2F R195, R195 ;  /* 0x000000c300c37306 */ /* 0x000fe20000201400 */
[-C--:B------:R-:W-:Y:S01]  /*4400*/  HMMA.16816.F32 R44, R60, R50.reuse, RZ ;  /* 0x000000323c2c723c */ /* 0x080fe200000018ff */
[C---:B------:R-:W-:Y:S02]  /*4410*/  @!P1 IADD3 R208, -R204.reuse, 0x19, RZ ;  /* 0x00000019ccd09810 */ /* 0x040fe40007ffe1ff */
[----:B------:R-:W-:Y:S02]  /*4420*/  ISETP.GE.AND P1, PT, R209, RZ, PT ;  /* 0x000000ffd100720c */ /* 0x000fe40003f26270 */
[----:B------:R-:W-:Y:S02]  /*4430*/  @!P0 IADD3 R207, -R204, 0x20, RZ ;  /* 0x00000020cccf8810 */ /* 0x000fe40007ffe1ff */
[----:B------:R-:W-:Y:S01]  /*4440*/  ISETP.GE.AND P0, PT, R210, RZ, PT ;  /* 0x000000ffd200720c */ /* 0x000fe20003f06270 */
[C---:B------:R-:W-:Y:S01]  /*4450*/  HMMA.16816.F32 R48, R64.reuse, R50, RZ ;  /* 0x000000324030723c */ /* 0x040fe200000018ff */
[----:B------:R-:W-:Y:S03]  /*4460*/  I2F R205, R205 ;  /* 0x000000cd00cd7306 */ /* 0x000fe60000201400 */
[C---:B------:R-:W-:Y:S02]  /*4470*/  IADD3 R211, R204.reuse, 0x1f, RZ ;  /* 0x0000001fccd37810 */ /* 0x040fe40007ffe0ff */
[C---:B------:R-:W-:Y:S02]  /*4480*/  IADD3 R212, R204.reuse, 0x18, RZ ;  /* 0x00000018ccd47810 */ /* 0x040fe40007ffe0ff */
[-C--:B---3--:R-:W-:Y:S01]  /*4490*/  HMMA.16816.F32 R52, R64, R100.reuse, RZ ;  /* 0x000000644034723c */ /* 0x088fe200000018ff */
[C---:B------:R-:W-:Y:S02]  /*44a0*/  @!P1 IADD3 R209, -R204.reuse, 0x21, RZ ;  /* 0x00000021ccd19810 */ /* 0x040fe40007ffe1ff */
[----:B------:R-:W-:Y:S01]  /*44b0*/  I2F R206, R206 ;  /* 0x000000ce00ce7306 */ /* 0x000fe20000201400 */
[----:B------:R-:W-:Y:S02]  /*44c0*/  ISETP.GE.AND P1, PT, R211, RZ, PT ;  /* 0x000000ffd300720c */ /* 0x000fe40003f26270 */
[----:B------:R-:W-:Y:S02]  /*44d0*/  @!P0 IADD3 R210, -R204, -0x20, RZ ;  /* 0xffffffe0ccd28810 */ /* 0x000fe40007ffe1ff */
[C---:B------:R-:W-:Y:S02]  /*44e0*/  HMMA.16816.F32 R56, R60.reuse, R100, RZ ;  /* 0x000000643c38723c */ /* 0x040fe400000018ff */
[----:B------:R-:W-:Y:S02]  /*44f0*/  ISETP.GE.AND P0, PT, R212, RZ, PT ;  /* 0x000000ffd400720c */ /* 0x000fe40003f06270 */
[C---:B------:R-:W-:Y:S01]  /*4500*/  IADD3 R201, R204.reuse, 0x48, RZ ;  /* 0x00000048ccc97810 */ /* 0x040fe20007ffe0ff */
[----:B------:R-:W-:Y:S01]  /*4510*/  I2F R208, R208 ;  /* 0x000000d000d07306 */ /* 0x000fe20000201400 */
[C---:B------:R-:W-:Y:S02]  /*4520*/  IADD3 R213, R204.reuse, 0x17, RZ ;  /* 0x00000017ccd57810 */ /* 0x040fe40007ffe0ff */
[-C--:B------:R-:W-:Y:S01]  /*4530*/  HMMA.16816.F32 R60, R60, R102.reuse, RZ ;  /* 0x000000663c3c723c */ /* 0x080fe200000018ff */
[C---:B------:R-:W-:Y:S02]  /*4540*/  IADD3 R216, R204.reuse, -0x28, RZ ;  /* 0xffffffd8ccd87810 */ /* 0x040fe40007ffe0ff */
[----:B------:R-:W-:Y:S02]  /*4550*/  ISETP.GE.AND P2, PT, R201, RZ, PT ;  /* 0x000000ffc900720c */ /* 0x000fe40003f46270 */
[C---:B------:R-:W-:Y:S02]  /*4560*/  @!P1 IADD3 R211, -R204.reuse, -0x1f, RZ ;  /* 0xffffffe1ccd39810 */ /* 0x040fe40007ffe1ff */
[----:B------:R-:W-:Y:S01]  /*4570*/  I2F R207, R207 ;  /* 0x000000cf00cf7306 */ /* 0x000fe20000201400 */
[----:B------:R-:W-:Y:S01]  /*4580*/  HMMA.16816.F32 R64, R64, R102, RZ ;  /* 0x000000664040723c */ /* 0x000fe200000018ff */
[----:B------:R-:W1:Y:S01]  /*4590*/  LDSM.16.M88.4 R100, [R117+0x6400] ;  /* 0x006400007564783b */ /* 0x000e620000000200 */
[----:B------:R-:W-:Y:S02]  /*45a0*/  ISETP.GE.AND P1, PT, R213, RZ, PT ;  /* 0x000000ffd500720c */ /* 0x000fe40003f26270 */
[----:B------:R-:W-:Y:S02]  /*45b0*/  @!P0 IADD3 R212, -R204, -0x18, RZ ;  /* 0xffffffe8ccd48810 */ /* 0x000fe40007ffe1ff */
[----:B------:R-:W-:Y:S02]  /*45c0*/  ISETP.GE.AND P0, PT, R216, RZ, PT ;  /* 0x000000ffd800720c */ /* 0x000fe40003f06270 */
[-C--:B----4-:R-:W-:Y:S01]  /*45d0*/  HMMA.16816.F32 R4, R104, R108.reuse, R4 ;  /* 0x0000006c6804723c */ /* 0x090fe20000001804 */
[----:B------:R-:W-:Y:S04]  /*45e0*/  I2F R209, R209 ;  /* 0x000000d100d17306 */ /* 0x000fe80000201400 */
[C---:B------:R-:W-:Y:S02]  /*45f0*/  IADD3 R215, R204.reuse, -0x29, RZ ;  /* 0xffffffd7ccd77810 */ /* 0x040fe40007ffe0ff */
[C---:B------:R-:W-:Y:S01]  /*4600*/  IADD3 R220, R204.reuse, -0x31, RZ ;  /* 0xffffffcfccdc7810 */ /* 0x040fe20007ffe0ff */
[C---:B--2---:R-:W-:Y:S03]  /*4610*/  HMMA.16816.F32 R8, R112.reuse, R108, R8 ;  /* 0x0000006c7008723c */ /* 0x044fe60000001808 */
[----:B------:R-:W-:Y:S01]  /*4620*/  I2F R210, R210 ;  /* 0x000000d200d27306 */ /* 0x000fe20000201400 */
[C---:B------:R-:W-:Y:S02]  /*4630*/  IADD3 R219, R204.reuse, 0x10, RZ ;  /* 0x00000010ccdb7810 */ /* 0x040fe40007ffe0ff */
[C---:B------:R-:W-:Y:S02]  /*4640*/  IADD3 R218, R204.reuse, 0xf, RZ ;  /* 0x0000000fccda7810 */ /* 0x040fe40007ffe0ff */
[-C--:B------:R-:W-:Y:S03]  /*4650*/  HMMA.16816.F32 R12, R112, R110.reuse, R12 ;  /* 0x0000006e700c723c */ /* 0x080fe6000000180c */
[----:B------:R-:W-:Y:S02]  /*4660*/  ISETP.GE.AND P6, PT, R215, RZ, PT ;  /* 0x000000ffd700720c */ /* 0x000fe40003fc6270 */
[C---:B------:R-:W-:Y:S01]  /*4670*/  IADD3 R217, R204.reuse, -0x38, RZ ;  /* 0xffffffc8ccd97810 */ /* 0x040fe20007ffe0ff */
[----:B------:R-:W-:Y:S01]  /*4680*/  I2F R211, R211 ;  /* 0x000000d300d37306 */ /* 0x000fe20000201400 */
[----:B------:R-:W-:Y:S01]  /*4690*/  IADD3 R214, R204, -0x39, RZ ;  /* 0xffffffc7ccd67810 */ /* 0x000fe20007ffe0ff */
[----:B------:R-:W-:Y:S01]  /*46a0*/  FFMA.FTZ R5, R192, -UR4, R5 ;  /* 0x80000004c0057c23 */ /* 0x000fe20008010005 */
[C---:B------:R-:W-:Y:S01]  /*46b0*/  HMMA.16816.F32 R16, R104.reuse, R110, R16 ;  /* 0x0000006e6810723c */ /* 0x040fe20000001810 */
[----:B------:R-:W2:Y:S03]  /*46c0*/  LDSM.16.M88.4 R108, [R117+0x6800] ;  /* 0x00680000756c783b */ /* 0x000ea60000000200 */
[----:B------:R-:W-:Y:S01]  /*46d0*/  FFMA.FTZ R6, R188, -UR4, R6 ;  /* 0x80000004bc067c23 */ /* 0x000fe20008010006 */
[C---:B------:R-:W-:Y:S01]  /*46e0*/  IADD3 R221, R204.reuse, -0x30, RZ ;  /* 0xffffffd0ccdd7810 */ /* 0x040fe20007ffe0ff */
[----:B------:R-:W-:Y:S01]  /*46f0*/  FFMA.FTZ R7, R187, -UR4, R7 ;  /* 0x80000004bb077c23 */ /* 0x000fe20008010007 */
[----:B------:R-:W-:Y:S01]  /*4700*/  @!P2 IADD3 R201, -R204, -0x48, RZ ;  /* 0xffffffb8ccc9a810 */ /* 0x000fe20007ffe1ff */
[----:B------:R-:W-:Y:S01]  /*4710*/  FFMA.FTZ R4, R193, -UR4, R4 ;  /* 0x80000004c1047c23 */ /* 0x000fe20008010004 */
[-C--:B-1----:R-:W-:Y:S01]  /*4720*/  HMMA.16816.F32 R20, R104, R100.reuse, R20 ;  /* 0x000000646814723c */ /* 0x082fe20000001814 */
[----:B------:R-:W-:Y:S02]  /*4730*/  I2F R212, R212 ;  /* 0x000000d400d47306 */ /* 0x000fe40000201400 */
[----:B------:R-:W-:Y:S01]  /*4740*/  FFMA.FTZ R11, R200, -UR4, R11 ;  /* 0x80000004c80b7c23 */ /* 0x000fe2000801000b */
[----:B------:R-:W-:Y:S01]  /*4750*/  @!P1 IADD3 R213, -R204, -0x17, RZ ;  /* 0xffffffe9ccd59810 */ /* 0x000fe20007ffe1ff */
[----:B------:R-:W-:Y:S01]  /*4760*/  FFMA.FTZ R8, R196, -UR4, R8 ;  /* 0x80000004c4087c23 */ /* 0x000fe20008010008 */
[----:B------:R-:W-:Y:S01]  /*4770*/  @!P0 IADD3 R216, -R204, 0x28, RZ ;  /* 0x00000028ccd88810 */ /* 0x000fe20007ffe1ff */
[----:B------:R-:W-:Y:S01]  /*4780*/  FFMA.FTZ R9, R198, -UR4, R9 ;  /* 0x80000004c6097c23 */ /* 0x000fe20008010009 */
[C---:B------:R-:W-:Y:S03]  /*4790*/  HMMA.16816.F32 R24, R112.reuse, R100, R24 ;  /* 0x000000647018723c */ /* 0x040fe60000001818 */
[----:B------:R-:W1:Y:S01]  /*47a0*/  I2F R201, R201 ;  /* 0x000000c900c97306 */ /* 0x000e620000201400 */
[----:B------:R-:W-:Y:S01]  /*47b0*/  FFMA.FTZ R14, R196, -UR4, R14 ;  /* 0x80000004c40e7c23 */ /* 0x000fe2000801000e */
[----:B------:R-:W-:Y:S01]  /*47c0*/  ISETP.GE.AND P4, PT, R220, RZ, PT ;  /* 0x000000ffdc00720c */ /* 0x000fe20003f86270 */
[----:B------:R-:W-:Y:S01]  /*47d0*/  FFMA.FTZ R15, R198, -UR4, R15 ;  /* 0x80000004c60f7c23 */ /* 0x000fe2000801000f */
[----:B------:R-:W-:Y:S01]  /*47e0*/  ISETP.GE.AND P1, PT, R219, RZ, PT ;  /* 0x000000ffdb00720c */ /* 0x000fe20003f26270 */
[----:B------:R-:W-:Y:S01]  /*47f0*/  FFMA.FTZ R12, R190, -UR4, R12 ;  /* 0x80000004be0c7c23 */ /* 0x000fe2000801000c */
[-C--:B------:R-:W-:Y:S03]  /*4800*/  HMMA.16816.F32 R28, R112, R102.reuse, R28 ;  /* 0x00000066701c723c */ /* 0x080fe6000000181c */
[----:B------:R-:W-:Y:S01]  /*4810*/  FFMA.FTZ R13, R189, -UR4, R13 ;  /* 0x80000004bd0d7c23 */ /* 0x000fe2000801000d */
[----:B------:R-:W-:Y:S01]  /*4820*/  ISETP.GE.AND P0, PT, R218, RZ, PT ;  /* 0x000000ffda00720c */ /* 0x000fe20003f06270 */
[----:B------:R-:W-:Y:S01]  /*4830*/  FFMA.FTZ R19, R192, -UR4, R19 ;  /* 0x80000004c0137c23 */ /* 0x000fe20008010013 */
[----:B------:R-:W-:Y:S01]  /*4840*/  ISETP.GE.AND P3, PT, R217, RZ, PT ;  /* 0x000000ffd900720c */ /* 0x000fe20003f66270 */
[----:B------:R-:W-:Y:S01]  /*4850*/  FFMA.FTZ R18, R193, -UR4, R18 ;  /* 0x80000004c1127c23 */ /* 0x000fe20008010012 */
[C---:B------:R-:W-:Y:S01]  /*4860*/  HMMA.16816.F32 R32, R104.reuse, R102, R32 ;  /* 0x000000666820723c */ /* 0x040fe20000001820 */
[----:B------:R-:W3:Y:S01]  /*4870*/  LDSM.16.M88.4 R100, [R117+0x6c00] ;  /* 0x006c00007564783b */ /* 0x000ee20000000200 */
[----:B------:R-:W4:Y:S02]  /*4880*/  I2F R213, R213 ;  /* 0x000000d500d57306 */ /* 0x000f240000201400 */
[----:B------:R-:W-:Y:S01]  /*4890*/  FFMA.FTZ R16, R199, -UR4, R16 ;  /* 0x80000004c7107c23 */ /* 0x000fe20008010010 */
[----:B------:R-:W-:Y:S01]  /*48a0*/  ISETP.GE.AND P2, PT, R214, RZ, PT ;  /* 0x000000ffd600720c */ /* 0x000fe20003f46270 */
[----:B------:R-:W-:Y:S01]  /*48b0*/  FFMA.FTZ R17, R203, -UR4, R17 ;  /* 0x80000004cb117c23 */ /* 0x000fe20008010011 */
[----:B------:R-:W-:Y:S01]  /*48c0*/  ISETP.GE.AND P5, PT, R221, RZ, PT ;  /* 0x000000ffdd00720c */ /* 0x000fe20003fa6270 */
[----:B------:R-:W-:Y:S01]  /*48d0*/  FFMA.FTZ R22, R199, -UR4, R22 ;  /* 0x80000004c7167c23 */ /* 0x000fe20008010016 */
[-C--:B--2---:R-:W-:Y:S03]  /*48e0*/  HMMA.16816.F32 R36, R104, R108.reuse, R36 ;  /* 0x0000006c6824723c */ /* 0x084fe60000001824 */
[----:B-1----:R-:W-:Y:S01]  /*48f0*/  FFMA.FTZ R10, R201, -UR4, R10 ;  /* 0x80000004c90a7c23 */ /* 0x002fe2000801000a */
[C---:B------:R-:W-:Y:S01]  /*4900*/  @!P6 IADD3 R215, -R204.reuse, 0x29, RZ ;  /* 0x00000029ccd7e810 */ /* 0x040fe20007ffe1ff */
[----:B------:R-:W-:Y:S01]  /*4910*/  FFMA.FTZ R23, R203, -UR4, R23 ;  /* 0x80000004cb177c23 */ /* 0x000fe20008010017 */
[----:B------:R-:W-:Y:S01]  /*4920*/  @!P4 IADD3 R220, -R204, 0x31, RZ ;  /* 0x00000031ccdcc810 */ /* 0x000fe20007ffe1ff */
[----:B------:R-:W-:Y:S01]  /*4930*/  FFMA.FTZ R20, R191, -UR4, R20 ;  /* 0x80000004bf147c23 */ /* 0x000fe20008010014 */
[C---:B------:R-:W-:Y:S01]  /*4940*/  HMMA.16816.F32 R40, R112.reuse, R108, R40 ;  /* 0x0000006c7028723c */ /* 0x040fe20000001828 */
[----:B------:R-:W1:Y:S03]  /*4950*/  I2F R216, R216 ;  /* 0x000000d800d87306 */ /* 0x000e660000201400 */
[----:B------:R-:W-:Y:S01]  /*4960*/  FFMA.FTZ R21, R194, -UR4, R21 ;  /* 0x80000004c2157c23 */ /* 0x000fe20008010015 */
[----:B------:R-:W-:Y:S01]  /*4970*/  @!P1 IADD3 R219, -R204, -0x10, RZ ;  /* 0xfffffff0ccdb9810 */ /* 0x000fe20007ffe1ff */
[----:B------:R-:W-:Y:S01]  /*4980*/  FFMA.FTZ R26, R190, -UR4, R26 ;  /* 0x80000004be1a7c23 */ /* 0x000fe2000801001a */
[----:B------:R-:W-:Y:S01]  /*4990*/  @!P0 IADD3 R218, -R204, -0xf, RZ ;  /* 0xfffffff1ccda8810 */ /* 0x000fe20007ffe1ff */
[----:B------:R-:W-:Y:S01]  /*49a0*/  FFMA.FTZ R27, R189, -UR4, R27 ;  /* 0x80000004bd1b7c23 */ /* 0x000fe2000801001b */
[-C--:B------:R-:W-:Y:S01]  /*49b0*/  HMMA.16816.F32 R44, R112, R110.reuse, R44 ;  /* 0x0000006e702c723c */ /* 0x080fe2000000182c */
[----:B------:R-:W-:Y:S01]  /*49c0*/  PLOP3.LUT P0, PT, PT, PT, UP0, 0x80, 0x0 ;  /* 0x000000000000781c */ /* 0x000fe20003f0f008 */
[----:B------:R-:W2:Y:S01]  /*49d0*/  I2F R215, R215 ;  /* 0x000000d700d77306 */ /* 0x000ea20000201400 */
[----:B------:R-:W-:Y:S01]  /*49e0*/  FFMA.FTZ R24, R202, -UR4, R24 ;  /* 0x80000004ca187c23 */ /* 0x000fe20008010018 */
[C---:B------:R-:W-:Y:S01]  /*49f0*/  @!P3 IADD3 R217, -R204.reuse, 0x38, RZ ;  /* 0x00000038ccd9b810 */ /* 0x040fe20007ffe1ff */
[C---:B------:R-:W-:Y:S01]  /*4a00*/  FFMA.FTZ R25, R197.reuse, -UR4, R25 ;  /* 0x80000004c5197c23 */ /* 0x040fe20008010019 */
[----:B------:R-:W-:Y:S01]  /*4a10*/  @!P2 IADD3 R214, -R204, 0x39, RZ ;  /* 0x00000039ccd6a810 */ /* 0x000fe20007ffe1ff */
[----:B------:R-:W-:Y:S01]  /*4a20*/  FFMA.FTZ R30, R202, -UR4, R30 ;  /* 0x80000004ca1e7c23 */ /* 0x000fe2000801001e */
[C---:B------:R-:W-:Y:S04]  /*4a30*/  HMMA.16816.F32 R48, R104.reuse, R110, R48 ;  /* 0x0000006e6830723c */ /* 0x040fe80000001830 */
[----:B------:R-:W-:Y:S01]  /*4a40*/  FFMA.FTZ R31, R197, -UR4, R31 ;  /* 0x80000004c51f7c23 */ /* 0x000fe2000801001f */
[----:B------:R-:W-:Y:S01]  /*4a50*/  @!P5 IADD3 R221, -R204, 0x30, RZ ;  /* 0x00000030ccddd810 */ /* 0x000fe20007ffe1ff */
[----:B------:R-:W-:Y:S01]  /*4a60*/  FFMA.FTZ R28, R195, -UR4, R28 ;  /* 0x80000004c31c7c23 */ /* 0x000fe2000801001c */
[----:B------:R-:W-:Y:S01]  /*4a70*/  I2F R220, R220 ;  /* 0x000000dc00dc7306 */ /* 0x000fe20000201400 */
[----:B------:R-:W-:Y:S01]  /*4a80*/  FFMA.FTZ R29, R205, -UR4, R29 ;  /* 0x80000004cd1d7c23 */ /* 0x000fe2000801001d */
[-C--:B---3--:R-:W-:Y:S03]  /*4a90*/  HMMA.16816.F32 R52, R104, R100.reuse, R52 ;  /* 0x000000646834723c */ /* 0x088fe60000001834 */
[----:B------:R-:W-:Y:S02]  /*4aa0*/  FFMA.FTZ R34, R191, -UR4, R34 ;  /* 0x80000004bf227c23 */ /* 0x000fe40008010022 */
[----:B------:R-:W-:Y:S02]  /*4ab0*/  FFMA.FTZ R35, R194, -UR4, R35 ;  /* 0x80000004c2237c23 */ /* 0x000fe40008010023 */
[----:B------:R-:W-:Y:S01]  /*4ac0*/  FFMA.FTZ R32, R206, -UR4, R32 ;  /* 0x80000004ce207c23 */ /* 0x000fe20008010020 */
[C---:B------:R-:W-:Y:S01]  /*4ad0*/  HMMA.16816.F32 R56, R112.reuse, R100, R56 ;  /* 0x000000647038723c */ /* 0x040fe20000001838 */
[----:B------:R-:W3:Y:S03]  /*4ae0*/  I2F R108, R221 ;  /* 0x000000dd006c7306 */ /* 0x000ee60000201400 */
[----:B------:R-:W-:Y:S02]  /*4af0*/  FFMA.FTZ R33, R208, -UR4, R33 ;  /* 0x80000004d0217c23 */ /* 0x000fe40008010021 */
[----:B------:R-:W-:Y:S02]  /*4b00*/  FFMA.FTZ R38, R206, -UR4, R38 ;  /* 0x80000004ce267c23 */ /* 0x000fe40008010026 */
[----:B------:R-:W-:Y:S01]  /*4b10*/  FFMA.FTZ R39, R208, -UR4, R39 ;  /* 0x80000004d0277c23 */ /* 0x000fe20008010027 */
[-C--:B------:R-:W-:Y:S02]  /*4b20*/  HMMA.16816.F32 R60, R112, R102.reuse, R60 ;  /* 0x00000066703c723c */ /* 0x080fe4000000183c */
[----:B------:R-:W1:Y:S01]  /*4b30*/  I2F R219, R219 ;  /* 0x000000db00db7306 */ /* 0x000e620000201400 */
[----:B------:R-:W-:Y:S02]  /*4b40*/  FFMA.FTZ R36, R207, -UR4, R36 ;  /* 0x80000004cf247c23 */ /* 0x000fe40008010024 */
[----:B------:R-:W-:Y:S02]  /*4b50*/  FFMA.FTZ R37, R209, -UR4, R37 ;  /* 0x80000004d1257c23 */ /* 0x000fe40008010025 */
[----:B------:R-:W-:Y:S01]  /*4b60*/  FFMA.FTZ R42, R195, -UR4, R42 ;  /* 0x80000004c32a7c23 */ /* 0x000fe2000801002a */
[----:B------:R-:W-:Y:S04]  /*4b70*/  HMMA.16816.F32 R64, R104, R102, R64 ;  /* 0x000000666840723c */ /* 0x000fe80000001840 */
[----:B------:R-:W-:Y:S01]  /*4b80*/  FFMA.FTZ R43, R205, -UR4, R43 ;  /* 0x80000004cd2b7c23 */ /* 0x000fe2000801002b */
[----:B------:R-:W3:Y:S01]  /*4b90*/  I2F R218, R218 ;  /* 0x000000da00da7306 */ /* 0x000ee20000201400 */
[C---:B------:R-:W-:Y:S02]  /*4ba0*/  FFMA.FTZ R40, R210.reuse, -UR4, R40 ;  /* 0x80000004d2287c23 */ /* 0x040fe40008010028 */
[C---:B------:R-:W-:Y:S04]  /*4bb0*/  FFMA.FTZ R41, R211.reuse, -UR4, R41 ;  /* 0x80000004d3297c23 */ /* 0x040fe80008010029 */
[----:B------:R-:W-:Y:S02]  /*4bc0*/  FFMA.FTZ R46, R210, -UR4, R46 ;  /* 0x80000004d22e7c23 */ /* 0x000fe4000801002e */
[----:B------:R-:W-:Y:S01]  /*4bd0*/  FFMA.FTZ R47, R211, -UR4, R47 ;  /* 0x80000004d32f7c23 */ /* 0x000fe2000801002f */
[----:B------:R-:W3:Y:S01]  /*4be0*/  I2F R217, R217 ;  /* 0x000000d900d97306 */ /* 0x000ee20000201400 */
[----:B------:R-:W-:Y:S02]  /*4bf0*/  FFMA.FTZ R44, R212, -UR4, R44 ;  /* 0x80000004d42c7c23 */ /* 0x000fe4000801002c */
[----:B----4-:R-:W-:Y:S02]  /*4c00*/  FFMA.FTZ R45, R213, -UR4, R45 ;  /* 0x80000004d52d7c23 */ /* 0x010fe4000801002d */
[----:B------:R-:W-:Y:S02]  /*4c10*/  FFMA.FTZ R50, R207, -UR4, R50 ;  /* 0x80000004cf327c23 */ /* 0x000fe40008010032 */
[----:B------:R-:W-:Y:S02]  /*4c20*/  FFMA.FTZ R51, R209, -UR4, R51 ;  /* 0x80000004d1337c23 */ /* 0x000fe40008010033 */
[C---:B-1----:R-:W-:Y:S01]  /*4c30*/  FFMA.FTZ R48, R216.reuse, -UR4, R48 ;  /* 0x80000004d8307c23 */ /* 0x042fe20008010030 */
[----:B------:R-:W1:Y:S01]  /*4c40*/  I2F R214, R214 ;  /* 0x000000d600d67306 */ /* 0x000e620000201400 */
[C---:B--2---:R-:W-:Y:S02]  /*4c50*/  FFMA.FTZ R49, R215.reuse, -UR4, R49 ;  /* 0x80000004d7317c23 */ /* 0x044fe40008010031 */
[----:B------:R-:W-:Y:S02]  /*4c60*/  FFMA.FTZ R54, R216, -UR4, R54 ;  /* 0x80000004d8367c23 */ /* 0x000fe40008010036 */
[----:B------:R-:W-:Y:S02]  /*4c70*/  FFMA.FTZ R55, R215, -UR4, R55 ;  /* 0x80000004d7377c23 */ /* 0x000fe40008010037 */
[----:B---3--:R-:W-:Y:S02]  /*4c80*/  FFMA.FTZ R52, R108, -UR4, R52 ;  /* 0x800000046c347c23 */ /* 0x008fe40008010034 */
        /* <DEDUP_REMOVED lines=12> */
[----:B-1----:R-:W-:Y:S01]  /*4d50*/  FFMA.FTZ R65, R214, -UR4, R65 ;  /* 0x80000004d6417c23 */ /* 0x002fe20008010041 */
        /* <DEDUP_REMOVED lines=11> */
.L_x_1254:
[----:B------:R-:W-:Y:S01]  /*4e10*/  IADD3 R192, R128, UR8, RZ ;  /* 0x0000000880c07c10 */ /* 0x000fe2000fffe0ff */
[----:B------:R-:W-:Y:S01]  /*4e20*/  UIADD3 UR8, -UR10, UR5, -UR11 ;  /* 0x000000050a087290 */ /* 0x000fe2000fffe90b */
[----:B------:R-:W-:Y:S01]  /*4e30*/  IMAD.SHL.U32 R106, R167, 0x2, RZ ;  /* 0x00000002a76a7824 */ /* 0x000fe200078e00ff */
[----:B------:R-:W-:Y:S01]  /*4e40*/  UMOV UR28, UR10 ;  /* 0x0000000a001c7c82 */ /* 0x000fe20008000000 */
[C---:B------:R-:W-:Y:S02]  /*4e50*/  IADD3 R104, R192.reuse, 0x8, RZ ;  /* 0x00000008c0687810 */ /* 0x040fe40007ffe0ff */
[C---:B------:R-:W-:Y:S02]  /*4e60*/  IADD3 R102, R192.reuse, 0x40, RZ ;  /* 0x00000040c0667810 */ /* 0x040fe40007ffe0ff */
[C---:B------:R-:W-:Y:S02]  /*4e70*/  IADD3 R100, R192.reuse, 0x48, RZ ;  /* 0x00000048c0647810 */ /* 0x040fe40007ffe0ff */
[----:B------:R-:W-:Y:S02]  /*4e80*/  IADD3 R193, R192, UR8, RZ ;  /* 0x00000008c0c17c10 */ /* 0x000fe4000fffe0ff */
[----:B------:R-:W-:Y:S02]  /*4e90*/  IADD3 R105, R104, UR8, RZ ;  /* 0x0000000868697c10 */ /* 0x000fe4000fffe0ff */
[----:B------:R-:W-:Y:S02]  /*4ea0*/  IADD3 R103, R102, UR8, RZ ;  /* 0x0000000866677c10 */ /* 0x000fe4000fffe0ff */
[----:B------:R-:W-:Y:S01]  /*4eb0*/  IADD3 R101, R100, UR8, RZ ;  /* 0x0000000864657c10 */ /* 0x000fe2000fffe0ff */
[----:B------:R-:W-:Y:S01]  /*4ec0*/  UIADD3 UR8, UR5, 0x1, -UR11 ;  /* 0x0000000105087890 */ /* 0x000fe2000fffe80b */
[----:B------:R-:W-:Y:S02]  /*4ed0*/  LOP3.LUT R106, R106, 0x6, RZ, 0xc0, !PT ;  /* 0x000000066a6a7812 */ /* 0x000fe400078ec0ff */
[----:B------:R-:W-:Y:S01]  /*4ee0*/  IMNMX R193, RZ, R193, !PT ;  /* 0x000000c1ffc17217 */ /* 0x000fe20007800200 */
[----:B------:R-:W-:Y:S01]  /*4ef0*/  UIADD3 UR8, UR8, UR60, URZ ;  /* 0x0000003c08087290 */ /* 0x000fe2000fffe03f */
[----:B------:R-:W-:Y:S01]  /*4f00*/  IMNMX R105, RZ, R105, !PT ;  /* 0x00000069ff697217 */ /* 0x000fe20007800200 */
[----:B------:R-:W-:Y:S01]  /*4f10*/  IMAD R106, R129, 0x40, R106 ;  /* 0x00000040816a7824 */ /* 0x000fe200078e026a */
[----:B------:R-:W-:Y:S02]  /*4f20*/  IMNMX R103, RZ, R103, !PT ;  /* 0x00000067ff677217 */ /* 0x000fe40007800200 */
[----:B------:R-:W-:Y:S02]  /*4f30*/  IMNMX R101, RZ, R101, !PT ;  /* 0x00000065ff657217 */ /* 0x000fe40007800200 */
[----:B------:R-:W-:Y:S02]  /*4f40*/  IADD3 R192, R192, UR8, RZ ;  /* 0x00000008c0c07c10 */ /* 0x000fe4000fffe0ff */
[----:B------:R-:W-:Y:S02]  /*4f50*/  IADD3 R106, R106, UR9, RZ ;  /* 0x000000096a6a7c10 */ /* 0x000fe4000fffe0ff */
[----:B------:R-:W-:Y:S02]  /*4f60*/  IMNMX R192, R192, UR5, PT ;  /* 0x00000005c0c07c17 */ /* 0x000fe4000b800200 */
[----:B------:R-:W-:Y:S02]  /*4f70*/  ISETP.GE.AND P0, PT, R106, R193, PT ;  /* 0x000000c16a00720c */ /* 0x000fe40003f06270 */
[----:B------:R-:W-:Y:S02]  /*4f80*/  IADD3 R104, R104, UR8, RZ ;  /* 0x0000000868687c10 */ /* 0x000fe4000fffe0ff */
[----:B------:R-:W-:Y:S02]  /*4f90*/  IADD3 R102, R102, UR8, RZ ;  /* 0x0000000866667c10 */ /* 0x000fe4000fffe0ff */
[----:B------:R-:W-:Y:S02]  /*4fa0*/  IADD3 R100, R100, UR8, RZ ;  /* 0x0000000864647c10 */ /* 0x000fe4000fffe0ff */
[C---:B------:R-:W-:Y:S02]  /*4fb0*/  IADD3 R191, R106.reuse, 0x1, RZ ;  /* 0x000000016abf7810 */ /* 0x040fe40007ffe0ff */
[C---:B------:R-:W-:Y:S02]  /*4fc0*/  IADD3 R190, R106.reuse, 0x8, RZ ;  /* 0x000000086abe7810 */ /* 0x040fe40007ffe0ff */
[C---:B------:R-:W-:Y:S02]  /*4fd0*/  IADD3 R189, R106.reuse, 0x9, RZ ;  /* 0x000000096abd7810 */ /* 0x040fe40007ffe0ff */
[C---:B------:R-:W-:Y:S02]  /*4fe0*/  IADD3 R188, R106.reuse, 0x10, RZ ;  /* 0x000000106abc7810 */ /* 0x040fe40007ffe0ff */
[----:B------:R-:W-:Y:S02]  /*4ff0*/  ISETP.GE.OR P0, PT, R106, R192, !P0 ;  /* 0x000000c06a00720c */ /* 0x000fe40004706670 */
[----:B------:R-:W-:Y:S02]  /*5000*/  IMNMX R104, R104, UR5, PT ;  /* 0x0000000568687c17 */ /* 0x000fe4000b800200 */
[----:B------:R-:W-:Y:S02]  /*5010*/  IMNMX R102, R102, UR5, PT ;  /* 0x0000000566667c17 */ /* 0x000fe4000b800200 */
        /* <DEDUP_REMOVED lines=202> */
.L_x_1255:
[C---:B------:R-:W-:Y:S01]  /*5cc0*/  FSETP.NEU.FTZ.AND P0, PT, R174.reuse, -INF , PT ;  /* 0xff800000ae00780b */ /* 0x040fe20003f1d000 */
[----:B------:R-:W-:Y:S01]  /*5cd0*/  FMUL.FTZ R100, R174, 1.4426950216293334961 ;  /* 0x3fb8aa3bae647820 */ /* 0x000fe20000410000 */
[----:B------:R-:W-:Y:S01]  /*5ce0*/  UISETP.GT.AND UP2, UPT, UR7, UR33, UPT ;  /* 0x000000210700728c */ /* 0x000fe2000bf44270 */
[C---:B------:R-:W-:Y:S03]  /*5cf0*/  FMUL.FTZ R101, R175.reuse, 1.4426950216293334961 ;  /* 0x3fb8aa3baf657820 */ /* 0x040fe60000410000 */
        /* <DEDUP_REMOVED lines=32> */
[----:B------:R-:W-:Y:S01]  /*5f00*/  MUFU.EX2 R195, R67 ;  /* 0x0000004300c37308 */ /* 0x000fe20000000800 */
[----:B------:R-:W-:Y:S01]  /*5f10*/  FSETP.NEU.FTZ.AND P0, PT, R173, -INF , PT ;  /* 0xff800000ad00780b */ /* 0x000fe20003f1d000 */
[----:B------:R-:W-:Y:S02]  /*5f20*/  FFMA.FTZ R17, R17, c[0x0][0x23c], -R100 ;  /* 0x00008f0011117a23 */ /* 0x000fe40000010864 */
[----:B--2---:R-:W-:Y:S02]  /*5f30*/  FMUL.FTZ R16, R173, 1.4426950216293334961 ;  /* 0x3fb8aa3bad107820 */ /* 0x004fe40000410000 */
[--C-:B------:R-:W-:Y:S02]  /*5f40*/  FFMA.FTZ R12, R12, c[0x0][0x23c], -R19.reuse ;  /* 0x00008f000c0c7a23 */ /* 0x100fe40000010813 */
[--C-:B------:R-:W-:Y:S01]  /*5f50*/  FFMA.FTZ R60, R60, c[0x0][0x23c], -R19.reuse ;  /* 0x00008f003c3c7a23 */ /* 0x100fe20000010813 */
[----:B------:R-:W-:Y:S01]  /*5f60*/  FSEL R16, R16, RZ, P0 ;  /* 0x000000ff10107208 */ /* 0x000fe20000000000 */
[----:B------:R1:W-:Y:S01]  /*5f70*/  MUFU.EX2 R247, R7 ;  /* 0x0000000700f77308 */ /* 0x0003e20000000800 */
[--C-:B------:R-:W-:Y:S02]  /*5f80*/  FFMA.FTZ R28, R28, c[0x0][0x23c], -R19.reuse ;  /* 0x00008f001c1c7a23 */ /* 0x100fe40000010813 */
[----:B----4-:R-:W-:Y:S02]  /*5f90*/  IMAD.U32 R50, RZ, RZ, UR7 ;  /* 0x00000007ff327e24 */ /* 0x010fe4000f8e00ff */
[--C-:B------:R-:W-:Y:S02]  /*5fa0*/  FFMA.FTZ R31, R31, c[0x0][0x23c], -R16.reuse ;  /* 0x00008f001f1f7a23 */ /* 0x100fe40000010810 */
[----:B------:R-:W-:Y:S02]  /*5fb0*/  FFMA.FTZ R30, R30, c[0x0][0x23c], -R16 ;  /* 0x00008f001e1e7a23 */ /* 0x000fe40000010810 */
[----:B------:R-:W-:Y:S01]  /*5fc0*/  IMAD R50, R50, 0x8, R130 ;  /* 0x0000000832327824 */ /* 0x000fe200078e0282 */
[----:B------:R2:W-:Y:S01]  /*5fd0*/  MUFU.EX2 R203, R51 ;  /* 0x0000003300cb7308 */ /* 0x0005e20000000800 */
[--C-:B------:R-:W-:Y:S02]  /*5fe0*/  FFMA.FTZ R11, R11, c[0x0][0x23c], -R16.reuse ;  /* 0x00008f000b0b7a23 */ /* 0x100fe40000010810 */
[--C-:B------:R-:W-:Y:S01]  /*5ff0*/  FFMA.FTZ R63, R63, c[0x0][0x23c], -R16.reuse ;  /* 0x00008f003f3f7a23 */ /* 0x100fe20000010810 */
[----:B------:R-:W-:Y:S01]  /*6000*/  IADD3 R108, R50, 0x4, RZ ;  /* 0x00000004326c7810 */ /* 0x000fe20007ffe0ff */
[--C-:B------:R-:W-:Y:S02]  /*6010*/  FFMA.FTZ R14, R14, c[0x0][0x23c], -R16.reuse ;  /* 0x00008f000e0e7a23 */ /* 0x100fe40000010810 */
[--C-:B------:R-:W-:Y:S02]  /*6020*/  FFMA.FTZ R15, R15, c[0x0][0x23c], -R16.reuse ;  /* 0x00008f000f0f7a23 */ /* 0x100fe40000010810 */
[----:B------:R-:W-:Y:S01]  /*6030*/  IMAD.WIDE.U32 R108, R108, -0x326172a9, RZ ;  /* 0xcd9e8d576c6c7825 */ /* 0x000fe200078e00ff */
[----:B------:R-:W-:Y:S03]  /*6040*/  MUFU.EX2 R223, R31 ;  /* 0x0000001f00df7308 */ /* 0x000fe60000000800 */
[--C-:B------:R-:W-:Y:S02]  /*6050*/  FFMA.FTZ R24, R24, c[0x0][0x23c], -R19.reuse ;  /* 0x00008f0018187a23 */ /* 0x100fe40000010813 */
[----:B-1----:R-:W-:Y:S02]  /*6060*/  IMAD.U32 R7, RZ, RZ, UR31 ;  /* 0x0000001fff077e24 */ /* 0x002fe4000f8e00ff */
[----:B------:R-:W-:Y:S02]  /*6070*/  FFMA.FTZ R44, R44, c[0x0][0x23c], -R19 ;  /* 0x00008f002c2c7a23 */ /* 0x000fe40000010813 */
[----:B------:R-:W-:Y:S01]  /*6080*/  IMAD R7, R7, 0x2, R129 ;  /* 0x0000000207077824 */ /* 0x000fe200078e0281 */
[----:B------:R1:W-:Y:S01]  /*6090*/  MUFU.EX2 R224, R30 ;  /* 0x0000001e00e07308 */ /* 0x0003e20000000800 */
[--C-:B------:R-:W-:Y:S02]  /*60a0*/  FFMA.FTZ R8, R8, c[0x0][0x23c], -R19.reuse ;  /* 0x00008f0008087a23 */ /* 0x100fe40000010813 */
[----:B------:R-:W-:Y:S02]  /*60b0*/  IMAD.SHL.U32 R7, R7, 0x2, RZ ;  /* 0x0000000207077824 */ /* 0x000fe400078e00ff */
[----:B--2---:R-:W-:Y:S04]  /*60c0*/  IMAD.WIDE.U32 R50, R50, -0x326172a9, RZ ;  /* 0xcd9e8d5732327825 */ /* 0x004fe800078e00ff */
[--C-:B------:R-:W-:Y:S01]  /*60d0*/  FFMA.FTZ R29, R29, c[0x0][0x23c], -R19.reuse ;  /* 0x00008f001d1d7a23 */ /* 0x100fe20000010813 */
[-C--:B------:R-:W-:Y:S01]  /*60e0*/  LOP3.LUT R188, R51, R171.reuse, RZ, 0x3c, !PT ;  /* 0x000000ab33bc7212 */ /* 0x080fe200078e3cff */
        /* <DEDUP_REMOVED lines=8> */
[----:B-1----:R-:W-:Y:S04]  /*6170*/  IMAD.WIDE.U32 R30, R169, -0x2daee0ad, RZ ;  /* 0xd2511f53a91e7825 */ /* 0x002fe800078e00ff */
[--C-:B------:R-:W-:Y:S02]  /*6180*/  FFMA.FTZ R56, R56, c[0x0][0x23c], -R19.reuse ;  /* 0x00008f0038387a23 */ /* 0x100fe40000010813 */
[--C-:B------:R-:W-:Y:S01]  /*6190*/  FFMA.FTZ R57, R57, c[0x0][0x23c], -R19.reuse ;  /* 0x00008f0039397a23 */ /* 0x100fe20000010813 */
[----:B------:R1:W-:Y:S01]  /*61a0*/  MUFU.EX2 R192, R60 ;  /* 0x0000003c00c07308 */ /* 0x0003e20000000800 */
[----:B------:R-:W-:Y:S02]  /*61b0*/  FFMA.FTZ R19, R61, c[0x0][0x23c], -R19 ;  /* 0x00008f003d137a23 */ /* 0x000fe40000010813 */
[--C-:B------:R-:W-:Y:S01]  /*61c0*/  FFMA.FTZ R244, R10, c[0x0][0x23c], -R16.reuse ;  /* 0x00008f000af47a23 */ /* 0x100fe20000010810 */
[----:B--2---:R-:W-:Y:S01]  /*61d0*/  IADD3 R12, R7, 0x1, RZ ;  /* 0x00000001070c7810 */ /* 0x004fe20007ffe0ff */
[--C-:B------:R-:W-:Y:S01]  /*61e0*/  FFMA.FTZ R26, R26, c[0x0][0x23c], -R16.reuse ;  /* 0x00008f001a1a7a23 */ /* 0x100fe20000010810 */
[----:B------:R-:W-:Y:S01]  /*61f0*/  LOP3.LUT R7, R31, UR32, R7, 0x96, !PT ;  /* 0x000000201f077c12 */ /* 0x000fe2000f8e9607 */
[----:B------:R-:W-:Y:S03]  /*6200*/  IMAD.WIDE.U32 R188, R188, -0x2daee0ad, RZ ;  /* 0xd2511f53bcbc7825 */ /* 0x000fe600078e00ff */
[----:B------:R2:W-:Y:S01]  /*6210*/  MUFU.EX2 R248, R6 ;  /* 0x0000000600f87308 */ /* 0x0005e20000000800 */
[--C-:B------:R-:W-:Y:S02]  /*6220*/  FFMA.FTZ R27, R27, c[0x0][0x23c], -R16.reuse ;  /* 0x00008f001b1b7a23 */ /* 0x100fe40000010810 */
[----:B------:R-:W-:Y:S01]  /*6230*/  FFMA.FTZ R47, R47, c[0x0][0x23c], -R16 ;  /* 0x00008f002f2f7a23 */ /* 0x000fe20000010810 */
[----:B----4-:R-:W-:Y:S01]  /*6240*/  LOP3.LUT R4, R30, UR51, RZ, 0x3c, !PT ;  /* 0x000000331e047c12 */ /* 0x010fe2000f8e3cff */
[--C-:B------:R-:W-:Y:S01]  /*6250*/  FFMA.FTZ R5, R5, c[0x0][0x23c], -R100.reuse ;  /* 0x00008f0005057a23 */ /* 0x100fe20000010864 */
[----:B------:R-:W-:Y:S01]  /*6260*/  LOP3.LUT R30, R109, R171, RZ, 0x3c, !PT ;  /* 0x000000ab6d1e7212 */ /* 0x000fe200078e3cff */
[----:B------:R-:W-:Y:S01]  /*6270*/  FFMA.FTZ R20, R20, c[0x0][0x23c], -R100 ;  /* 0x00008f0014147a23 */ /* 0x000fe20000010864 */
[----:B------:R-:W-:Y:S01]  /*6280*/  LOP3.LUT R112, R4, R189, RZ, 0x3c, !PT ;  /* 0x000000bd04707212 */ /* 0x000fe200078e3cff */
[--C-:B------:R-:W-:Y:S01]  /*6290*/  FFMA.FTZ R211, R43, c[0x0][0x23c], -R16.reuse ;  /* 0x00008f002bd37a23 */ /* 0x100fe20000010810 */
[----:B------:R4:W-:Y:S01]  /*62a0*/  MUFU.EX2 R243, R11 ;  /* 0x0000000b00f37308 */ /* 0x0009e20000000800 */
[----:B------:R-:W-:Y:S02]  /*62b0*/  FFMA.FTZ R46, R46, c[0x0][0x23c], -R16 ;  /* 0x00008f002e2e7a23 */ /* 0x000fe40000010810 */
[----:B------:R-:W-:Y:S04]  /*62c0*/  IMAD.WIDE.U32 R112, R112, -0x326172a9, RZ ;  /* 0xcd9e8d5770707825 */ /* 0x000fe800078e00ff */
[----:B-1----:R-:W-:Y:S03]  /*62d0*/  IMAD.WIDE.U32 R60, R7, -0x326172a9, RZ ;  /* 0xcd9e8d57073c7825 */ /* 0x002fe600078e00ff */
[----:B------:R1:W-:Y:S01]  /*62e0*/  MUFU.EX2 R240, R14 ;  /* 0x0000000e00f07308 */ /* 0x0003e20000000800 */
[----:B------:R-:W-:Y:S01]  /*62f0*/  FFMA.FTZ R48, R48, c[0x0][0x23c], -R100 ;  /* 0x00008f0030307a23 */ /* 0x000fe20000010864 */
[----:B------:R-:W-:Y:S01]  /*6300*/  LOP3.LUT R10, R61, UR26, R50, 0x96, !PT ;  /* 0x0000001a3d0a7c12 */ /* 0x000fe2000f8e9632 */
[----:B------:R-:W-:Y:S01]  /*6310*/  FFMA.FTZ R36, R36, c[0x0][0x23c], -R100 ;  /* 0x00008f0024247a23 */ /* 0x000fe20000010864 */
[----:B--2---:R-:W-:Y:S01]  /*6320*/  LOP3.LUT R6, R31, UR32, R12, 0x96, !PT ;  /* 0x000000201f067c12 */ /* 0x004fe2000f8e960c */
[----:B------:R-:W-:Y:S01]  /*6330*/  IMAD.WIDE.U32 R30, R30, -0x2daee0ad, RZ ;  /* 0xd2511f531e1e7825 */ /* 0x000fe200078e00ff */
[----:B------:R-:W-:Y:S03]  /*6340*/  LOP3.LUT R190, R113, UR25, R60, 0x96, !PT ;  /* 0x0000001971be7c12 */ /* 0x000fe6000f8e963c */
[----:B------:R-:W-:Y:S01]  /*6350*/  FFMA.FTZ R49, R49, c[0x0][0x23c], -R100 ;  /* 0x00008f0031317a23 */ /* 0x000fe20000010864 */
[----:B------:R-:W-:Y:S01]  /*6360*/  LOP3.LUT R110, R4, R31, RZ, 0x3c, !PT ;  /* 0x0000001f046e7212 */ /* 0x000fe200078e3cff */
[----:B------:R2:W-:Y:S01]  /*6370*/  MUFU.EX2 R239, R15 ;  /* 0x0000000f00ef7308 */ /* 0x0005e20000000800 */
[----:B------:R-:W-:Y:S01]  /*6380*/  LOP3.LUT R4, R61, UR26, R108, 0x96, !PT ;  /* 0x0000001a3d047c12 */ /* 0x000fe2000f8e966c */
[----:B------:R-:W-:Y:S04]  /*6390*/  IMAD.WIDE.U32 R190, R190, -0x2daee0ad, RZ ;  /* 0xd2511f53bebe7825 */ /* 0x000fe800078e00ff */
[----:B----4-:R-:W-:Y:S04]  /*63a0*/  IMAD.WIDE.U32 R10, R10, -0x2daee0ad, RZ ;  /* 0xd2511f530a0a7825 */ /* 0x010fe800078e00ff */
[----:B------:R4:W-:Y:S01]  /*63b0*/  MUFU.EX2 R220, R34 ;  /* 0x0000002200dc7308 */ /* 0x0009e20000000800 */
[----:B------:R-:W-:Y:S01]  /*63c0*/  LOP3.LUT R106, R11, UR24, R188, 0x96, !PT ;  /* 0x000000180b6a7c12 */ /* 0x000fe2000f8e96bc */
[----:B------:R-:W-:Y:S01]  /*63d0*/  IMAD.WIDE.U32 R102, R4, -0x2daee0ad, RZ ;  /* 0xd2511f5304667825 */ /* 0x000fe200078e00ff */
[----:B------:R-:W-:Y:S03]  /*63e0*/  LOP3.LUT R10, R191, UR22, R10, 0x96, !PT ;  /* 0x00000016bf0a7c12 */ /* 0x000fe6000f8e960a */
[----:B------:R-:W-:Y:S01]  /*63f0*/  IMAD.WIDE.U32 R6, R6, -0x326172a9, RZ ;  /* 0xcd9e8d5706067825 */ /* 0x000fe200078e00ff */
[----:B-1----:R-:W-:Y:S03]  /*6400*/  LOP3.LUT R14, R103, UR24, R30, 0x96, !PT ;  /* 0x00000018670e7c12 */ /* 0x002fe6000f8e961e */
[----:B------:R1:W-:Y:S01]  /*6410*/  MUFU.EX2 R232, R22 ;  /* 0x0000001600e87308 */ /* 0x0003e20000000800 */
[----:B------:R-:W-:Y:S01]  /*6420*/  LOP3.LUT R50, R7, UR26, R50, 0x96, !PT ;  /* 0x0000001a07327c12 */ /* 0x000fe2000f8e9632 */
[----:B------:R-:W-:Y:S01]  /*6430*/  IMAD.WIDE.U32 R106, R106, -0x326172a9, RZ ;  /* 0xcd9e8d576a6a7825 */ /* 0x000fe200078e00ff */
[----:B------:R-:W-:Y:S02]  /*6440*/  LOP3.LUT R104, R113, UR25, R6, 0x96, !PT ;  /* 0x0000001971687c12 */ /* 0x000fe4000f8e9606 */
[----:B------:R-:W-:Y:S01]  /*6450*/  LOP3.LUT R108, R7, UR26, R108, 0x96, !PT ;  /* 0x0000001a076c7c12 */ /* 0x000fe2000f8e966c */
[----:B------:R-:W-:Y:S01]  /*6460*/  IMAD.WIDE.U32 R110, R110, -0x326172a9, RZ ;  /* 0xcd9e8d576e6e7825 */ /* 0x000fe200078e00ff */
[----:B------:R-:W-:Y:S03]  /*6470*/  LOP3.LUT R114, R107, UR23, R112, 0x96, !PT ;  /* 0x000000176b727c12 */ /* 0x000fe6000f8e9670 */
[----:B------:R1:W-:Y:S01]  /*6480*/  MUFU.EX2 R231, R23 ;  /* 0x0000001700e77308 */ /* 0x0003e20000000800 */
[C---:B------:R-:W-:Y:S01]  /*6490*/  LOP3.LUT R60, R111.reuse, UR25, R60, 0x96, !PT ;  /* 0x000000196f3c7c12 */ /* 0x040fe2000f8e963c */
[----:B--2---:R-:W-:Y:S01]  /*64a0*/  IMAD.WIDE.U32 R14, R14, -0x326172a9, RZ ;  /* 0xcd9e8d570e0e7825 */ /* 0x004fe200078e00ff */
[----:B----4-:R-:W-:Y:S03]  /*64b0*/  LOP3.LUT R34, R111, UR25, R6, 0x96, !PT ;  /* 0x000000196f227c12 */ /* 0x010fe6000f8e9606 */
[----:B------:R-:W-:Y:S01]  /*64c0*/  IMAD.WIDE.U32 R10, R10, -0x326172a9, RZ ;  /* 0xcd9e8d570a0a7825 */ /* 0x000fe200078e00ff */
[----:B------:R-:W-:Y:S03]  /*64d0*/  LOP3.LUT R6, R15, UR23, R110, 0x96, !PT ;  /* 0x000000170f067c12 */ /* 0x000fe6000f8e966e */
[----:B------:R2:W4:Y:S01]  /*64e0*/  MUFU.EX2 R222, R32 ;  /* 0x0000002000de7308 */ /* 0x0005220000000800 */
[----:B------:R-:W-:Y:S01]  /*64f0*/  LOP3.LUT R106, R11, UR21, R106, 0x96, !PT ;  /* 0x000000150b6a7c12 */ /* 0x000fe2000f8e966a */
[----:B------:R-:W-:Y:S04]  /*6500*/  IMAD.WIDE.U32 R104, R104, -0x2daee0ad, RZ ;  /* 0xd2511f5368687825 */ /* 0x000fe800078e00ff */
[----:B------:R-:W-:Y:S04]  /*6510*/  IMAD.WIDE.U32 R50, R50, -0x2daee0ad, RZ ;  /* 0xd2511f5332327825 */ /* 0x000fe800078e00ff */
[----:B------:R-:W-:Y:S01]  /*6520*/  MUFU.EX2 R226, R28 ;  /* 0x0000001c00e27308 */ /* 0x000fe20000000800 */
[----:B------:R-:W-:Y:S01]  /*6530*/  LOP3.LUT R188, R51, UR24, R188, 0x96, !PT ;  /* 0x0000001833bc7c12 */ /* 0x000fe2000f8e96bc */
[----:B------:R-:W-:Y:S01]  /*6540*/  IMAD.WIDE.U32 R114, R114, -0x2daee0ad, RZ ;  /* 0xd2511f5372727825 */ /* 0x000fe200078e00ff */
[----:B------:R-:W-:Y:S03]  /*6550*/  LOP3.LUT R50, R105, UR22, R50, 0x96, !PT ;  /* 0x0000001669327c12 */ /* 0x000fe6000f8e9632 */
[----:B------:R-:W-:Y:S01]  /*6560*/  IMAD.WIDE.U32 R106, R106, -0x2daee0ad, RZ ;  /* 0xd2511f536a6a7825 */ /* 0x000fe200078e00ff */
[----:B-1----:R-:W-:Y:S03]  /*6570*/  LOP3.LUT R22, R115, UR20, R190, 0x96, !PT ;  /* 0x0000001473167c12 */ /* 0x002fe6000f8e96be */
[----:B------:R1:W-:Y:S01]  /*6580*/  MUFU.EX2 R225, R29 ;  /* 0x0000001d00e17308 */ /* 0x0003e20000000800 */
[----:B------:R-:W-:Y:S04]  /*6590*/  IMAD.WIDE.U32 R60, R60, -0x2daee0ad, RZ ;  /* 0xd2511f533c3c7825 */ /* 0x000fe800078e00ff */
[----:B------:R-:W-:Y:S01]  /*65a0*/  IMAD.WIDE.U32 R6, R6, -0x2daee0ad, RZ ;  /* 0xd2511f5306067825 */ /* 0x000fe200078e00ff */
[----:B------:R-:W-:Y:S03]  /*65b0*/  LOP3.LUT R102, R61, UR22, R102, 0x96, !PT ;  /* 0x000000163d667c12 */ /* 0x000fe6000f8e9666 */
[----:B------:R-:W-:Y:S01]  /*65c0*/  IMAD.WIDE.U32 R188, R188, -0x326172a9, RZ ;  /* 0xcd9e8d57bcbc7825 */ /* 0x000fe200078e00ff */
[----:B------:R-:W-:Y:S01]  /*65d0*/  LOP3.LUT R60, R7, UR20, R60, 0x96, !PT ;  /* 0x00000014073c7c12 */ /* 0x000fe2000f8e963c */
[----:B------:R3:W-:Y:S01]  /*65e0*/  MUFU.EX2 R221, R33 ;  /* 0x0000002100dd7308 */ /* 0x0007e20000000800 */
[----:B------:R-:W-:Y:S01]  /*65f0*/  LOP3.LUT R7, R107, UR18, R114, 0x96, !PT ;  /* 0x000000126b077c12 */ /* 0x000fe2000f8e9672 */
[----:B------:R-:W-:Y:S01]  /*6600*/  IMAD.WIDE.U32 R50, R50, -0x326172a9, RZ ;  /* 0xcd9e8d5732327825 */ /* 0x000fe200078e00ff */
[----:B------:R-:W-:Y:S03]  /*6610*/  LOP3.LUT R112, R189, UR23, R112, 0x96, !PT ;  /* 0x00000017bd707c12 */ /* 0x000fe6000f8e9670 */
[----:B------:R-:W-:Y:S01]  /*6620*/  IMAD.WIDE.U32 R22, R22, -0x326172a9, RZ ;  /* 0xcd9e8d5716167825 */ /* 0x000fe200078e00ff */
[----:B--2---:R-:W-:Y:S03]  /*6630*/  LOP3.LUT R32, R51, UR21, R188, 0x96, !PT ;  /* 0x0000001533207c12 */ /* 0x004fe6000f8e96bc */
[----:B------:R2:W-:Y:S01]  /*6640*/  MUFU.EX2 R228, R26 ;  /* 0x0000001a00e47308 */ /* 0x0005e20000000800 */
[----:B------:R-:W-:Y:S01]  /*6650*/  LOP3.LUT R10, R23, UR19, R10, 0x96, !PT ;  /* 0x00000013170a7c12 */ /* 0x000fe2000f8e960a */
[----:B------:R-:W-:Y:S04]  /*6660*/  IMAD.WIDE.U32 R60, R60, -0x326172a9, RZ ;  /* 0xcd9e8d573c3c7825 */ /* 0x000fe800078e00ff */
[----:B------:R-:W-:Y:S04]  /*6670*/  IMAD.WIDE.U32 R102, R102, -0x326172a9, RZ ;  /* 0xcd9e8d5766667825 */ /* 0x000fe800078e00ff */
[----:B------:R4:W-:Y:S01]  /*6680*/  MUFU.EX2 R246, R8 ;  /* 0x0000000800f67308 */ /* 0x0009e20000000800 */
[----:B------:R-:W-:Y:S01]  /*6690*/  LOP3.LUT R14, R103, UR21, R14, 0x96, !PT ;  /* 0x00000015670e7c12 */ /* 0x000fe2000f8e960e */
[----:B-1----:R-:W-:Y:S04]  /*66a0*/  IMAD.WIDE.U32 R28, R7, -0x326172a9, RZ ;  /* 0xcd9e8d57071c7825 */ /* 0x002fe800078e00ff */
[----:B------:R-:W-:Y:S01]  /*66b0*/  IMAD.WIDE.U32 R112, R112, -0x2daee0ad, RZ ;  /* 0xd2511f5370707825 */ /* 0x000fe200078e00ff */
[----:B------:R-:W-:Y:S02]  /*66c0*/  LOP3.LUT R7, R28, 0xff, RZ, 0xc0, !PT ;  /* 0x000000ff1c077812 */ /* 0x000fe400078ec0ff */
[----:B------:R-:W-:Y:S01]  /*66d0*/  LOP3.LUT R22, R29, UR17, R22, 0x96, !PT ;  /* 0x000000111d167c12 */ /* 0x000fe2000f8e9616 */
[----:B------:R-:W-:Y:S01]  /*66e0*/  MUFU.EX2 R227, R27 ;  /* 0x0000001b00e37308 */ /* 0x000fe20000000800 */
[----:B------:R-:W-:Y:S01]  /*66f0*/  ISETP.LE.U32.AND P3, PT, R7, UR6, PT ;  /* 0x0000000607007c0c */ /* 0x000fe2000bf63070 */
[----:B---3--:R-:W-:Y:S01]  /*6700*/  IMAD.WIDE.U32 R32, R32, -0x2daee0ad, RZ ;  /* 0xd2511f5320207825 */ /* 0x008fe200078e00ff */
[----:B------:R-:W-:Y:S02]  /*6710*/  LOP3.LUT R104, R113, UR20, R104, 0x96, !PT ;  /* 0x0000001471687c12 */ /* 0x000fe4000f8e9668 */
[----:B--2---:R-:W-:Y:S01]  /*6720*/  LOP3.LUT R26, R61, UR19, R102, 0x96, !PT ;  /* 0x000000133d1a7c12 */ /* 0x004fe2000f8e9666 */
[----:B------:R-:W-:Y:S01]  /*6730*/  IMAD.WIDE.U32 R10, R10, -0x2daee0ad, RZ ;  /* 0xd2511f530a0a7825 */ /* 0x000fe200078e00ff */
[----:B------:R-:W-:Y:S02]  /*6740*/  LOP3.LUT R102, R33, UR18, R112, 0x96, !PT ;  /* 0x0000001221667c12 */ /* 0x000fe4000f8e9670 */
[----:B------:R-:W-:Y:S01]  /*6750*/  SHF.R.U32.HI R43, RZ, 0x10, R28 ;  /* 0x00000010ff2b7819 */ /* 0x000fe2000001161c */
[----:B------:R1:W-:Y:S01]  /*6760*/  MUFU.EX2 R237, R17 ;  /* 0x0000001100ed7308 */ /* 0x0003e20000000800 */
[----:B------:R-:W-:Y:S01]  /*6770*/  SHF.R.U32.HI R12, RZ, 0x18, R10 ;  /* 0x00000018ff0c7819 */ /* 0x000fe2000001160a */
[----:B------:R-:W-:Y:S01]  /*6780*/  IMAD.SHL.U32 R112, R127, 0x2, RZ ;  /* 0x000000027f707824 */ /* 0x000fe200078e00ff */
[----:B------:R-:W-:Y:S01]  /*6790*/  LOP3.LUT R29, R28, 0xffff, RZ, 0xc0, !PT ;  /* 0x0000ffff1c1d7812 */ /* 0x000fe200078ec0ff */
[----:B------:R-:W-:Y:S01]  /*67a0*/  IMAD.WIDE.U32 R108, R108, -0x2daee0ad, RZ ;  /* 0xd2511f536c6c7825 */ /* 0x000fe200078e00ff */
[----:B----4-:R-:W-:Y:S02]  /*67b0*/  SHF.R.U32.HI R8, RZ, 0x18, R28 ;  /* 0x00000018ff087819 */ /* 0x010fe4000001161c */
[----:B------:R-:W-:Y:S01]  /*67c0*/  SHF.R.U32.HI R40, RZ, 0x10, R10 ;  /* 0x00000010ff287819 */ /* 0x000fe2000001160a */
[----:B------:R-:W-:Y:S01]  /*67d0*/  IMAD.WIDE.U32 R102, R102, -0x326172a9, RZ ;  /* 0xcd9e8d5766667825 */ /* 0x000fe200078e00ff */
[----:B------:R-:W-:Y:S01]  /*67e0*/  ISETP.LE.U32.AND P4, PT, R8, UR6, PT ;  /* 0x0000000608007c0c */ /* 0x000fe2000bf83070 */
[----:B------:R2:W3:Y:S01]  /*67f0*/  MUFU.EX2 R219, R35 ;  /* 0x0000002300db7308 */ /* 0x0004e20000000800 */
[----:B------:R-:W-:Y:S01]  /*6800*/  LOP3.LUT R28, R10, 0xffff, RZ, 0xc0, !PT ;  /* 0x0000ffff0a1c7812 */ /* 0x000fe200078ec0ff */
[----:B------:R-:W-:Y:S01]  /*6810*/  IMAD.WIDE.U32 R104, R104, -0x326172a9, RZ ;  /* 0xcd9e8d5768687825 */ /* 0x000fe200078e00ff */
[----:B------:R-:W-:Y:S02]  /*6820*/  LOP3.LUT R30, R109, UR24, R30, 0x96, !PT ;  /* 0x000000186d1e7c12 */ /* 0x000fe4000f8e961e */
[----:B------:R-:W-:Y:S01]  /*6830*/  ISETP.LE.U32.AND P1, PT, R12, UR6, PT ;  /* 0x000000060c007c0c */ /* 0x000fe2000bf23070 */
[----:B------:R-:W-:Y:S01]  /*6840*/  FFMA.FTZ R21, R21, c[0x0][0x23c], -R100 ;  /* 0x00008f0015157a23 */ /* 0x000fe20000010864 */
[----:B------:R-:W-:Y:S01]  /*6850*/  SHF.R.U32.HI R7, RZ, 0x18, R102 ;  /* 0x00000018ff077819 */ /* 0x000fe20000011666 */
[----:B------:R-:W-:Y:S01]  /*6860*/  IMAD.WIDE.U32 R30, R30, -0x326172a9, RZ ;  /* 0xcd9e8d571e1e7825 */ /* 0x000fe200078e00ff */
[----:B------:R-:W-:Y:S01]  /*6870*/  LOP3.LUT R50, R105, UR19, R50, 0x96, !PT ;  /* 0x0000001369327c12 */ /* 0x000fe2000f8e9632 */
[----:B------:R4:W-:Y:S01]  /*6880*/  MUFU.EX2 R207, R47 ;  /* 0x0000002f00cf7308 */ /* 0x0009e20000000800 */
[----:B------:R-:W-:Y:S01]  /*6890*/  LOP3.LUT R43, R43, 0xff, RZ, 0xc0, !PT ;  /* 0x000000ff2b2b7812 */ /* 0x000fe200078ec0ff */
[----:B------:R-:W-:Y:S01]  /*68a0*/  FFMA.FTZ R52, R52, c[0x0][0x23c], -R100 ;  /* 0x00008f0034347a23 */ /* 0x000fe20000010864 */
[----:B------:R-:W-:Y:S01]  /*68b0*/  LOP3.LUT R110, R31, UR23, R110, 0x96, !PT ;  /* 0x000000171f6e7c12 */ /* 0x000fe2000f8e966e */
[----:B------:R-:W-:Y:S01]  /*68c0*/  IMAD.WIDE.U32 R50, R50, -0x2daee0ad, RZ ;  /* 0xd2511f5332327825 */ /* 0x000fe200078e00ff */
[----:B-1----:R-:W-:Y:S02]  /*68d0*/  LOP3.LUT R17, R10, 0xff, RZ, 0xc0, !PT ;  /* 0x000000ff0a117812 */ /* 0x002fe400078ec0ff */
[----:B------:R-:W-:Y:S01]  /*68e0*/  LOP3.LUT R40, R40, 0xff, RZ, 0xc0, !PT ;  /* 0x000000ff28287812 */ /* 0x000fe200078ec0ff */
[----:B------:R-:W-:Y:S01]  /*68f0*/  IMAD.WIDE.U32 R26, R26, -0x2daee0ad, RZ ;  /* 0xd2511f531a1a7825 */ /* 0x000fe200078e00ff */
[----:B------:R-:W-:Y:S01]  /*6900*/  ISETP.LE.U32.AND P2, PT, R17, UR6, PT ;  /* 0x0000000611007c0c */ /* 0x000fe2000bf43070 */
[----:B------:R1:W-:Y:S01]  /*6910*/  MUFU.EX2 R236, R18 ;  /* 0x0000001200ec7308 */ /* 0x0003e20000000800 */
[----:B------:R-:W-:Y:S01]  /*6920*/  SHF.R.U32.HI R29, RZ, 0x8, R29 ;  /* 0x00000008ff1d7819 */ /* 0x000fe2000001161d */
[----:B------:R-:W-:Y:S01]  /*6930*/  IMAD.WIDE.U32 R14, R14, -0x2daee0ad, RZ ;  /* 0xd2511f530e0e7825 */ /* 0x000fe200078e00ff */
[----:B------:R-:W-:Y:S02]  /*6940*/  SHF.R.U32.HI R10, RZ, 0x18, R26 ;  /* 0x00000018ff0a7819 */ /* 0x000fe4000001161a */
[----:B------:R-:W-:Y:S01]  /*6950*/  LOP3.LUT R29, R29, 0xffff, RZ, 0xc0, !PT ;  /* 0x0000ffff1d1d7812 */ /* 0x000fe200078ec0ff */
[----:B--2---:R-:W-:Y:S01]  /*6960*/  IMAD.WIDE.U32 R34, R34, -0x2daee0ad, RZ ;  /* 0xd2511f5322227825 */ /* 0x004fe200078e00ff */
[----:B------:R-:W-:Y:S02]  /*6970*/  LOP3.LUT R6, R15, UR18, R6, 0x96, !PT ;  /* 0x000000120f067c12 */ /* 0x000fe4000f8e9606 */
[----:B------:R-:W-:Y:S01]  /*6980*/  ISETP.LE.U32.AND P5, PT, R10, UR6, PT ;  /* 0x000000060a007c0c */ /* 0x000fe2000bfa3070 */
[----:B------:R2:W-:Y:S01]  /*6990*/  MUFU.EX2 R210, R44 ;  /* 0x0000002c00d27308 */ /* 0x0005e20000000800 */
[----:B------:R-:W-:Y:S01]  /*69a0*/  LOP3.LUT R108, R35, UR22, R108, 0x96, !PT ;  /* 0x00000016236c7c12 */ /* 0x000fe2000f8e966c */
[----:B------:R-:W-:Y:S01]  /*69b0*/  IMAD.WIDE.U32 R110, R110, -0x2daee0ad, RZ ;  /* 0xd2511f536e6e7825 */ /* 0x000fe200078e00ff */
[----:B------:R-:W-:Y:S02]  /*69c0*/  LOP3.LUT R15, R103, UR17, R104, 0x96, !PT ;  /* 0x00000011670f7c12 */ /* 0x000fe4000f8e9668 */
[----:B----4-:R-:W-:Y:S01]  /*69d0*/  SHF.R.U32.HI R47, RZ, 0x18, R22 ;  /* 0x00000018ff2f7819 */ /* 0x010fe20000011616 */
[----:B------:R-:W-:Y:S01]  /*69e0*/  IMAD.WIDE.U32 R108, R108, -0x326172a9, RZ ;  /* 0xcd9e8d576c6c7825 */ /* 0x000fe200078e00ff */
[----:B------:R-:W-:Y:S02]  /*69f0*/  LOP3.LUT R14, R27, UR16, R14, 0x96, !PT ;  /* 0x000000101b0e7c12 */ /* 0x000fe4000f8e960e */
[----:B------:R-:W-:Y:S01]  /*6a00*/  LOP3.LUT R34, R111, UR20, R34, 0x96, !PT ;  /* 0x000000146f227c12 */ /* 0x000fe2000f8e9622 */
[----:B------:R4:W-:Y:S01]  /*6a10*/  MUFU.EX2 R249, R5 ;  /* 0x0000000500f97308 */ /* 0x0009e20000000800 */
[----:B------:R-:W-:Y:S01]  /*6a20*/  LOP3.LUT R30, R109, UR21, R30, 0x96, !PT ;  /* 0x000000156d1e7c12 */ /* 0x000fe2000f8e961e */
[----:B------:R-:W-:Y:S01]  /*6a30*/  IMAD.WIDE.U32 R104, R6, -0x326172a9, RZ ;  /* 0xcd9e8d5706687825 */ /* 0x000fe200078e00ff */
[----:B------:R-:W-:Y:S02]  /*6a40*/  SHF.R.U32.HI R28, RZ, 0x8, R28 ;  /* 0x00000008ff1c7819 */ /* 0x000fe4000001161c */
[----:B-1----:R-:W-:Y:S01]  /*6a50*/  LOP3.LUT R18, R11, UR16, R106, 0x96, !PT ;  /* 0x000000100b127c12 */ /* 0x002fe2000f8e966a */
[----:B------:R-:W-:Y:S01]  /*6a60*/  IMAD.WIDE.U32 R30, R30, -0x2daee0ad, RZ ;  /* 0xd2511f531e1e7825 */ /* 0x000fe200078e00ff */
[----:B------:R-:W-:Y:S02]  /*6a70*/  LOP3.LUT R11, R26, 0xff, RZ, 0xc0, !PT ;  /* 0x000000ff1a0b7812 */ /* 0x000fe400078ec0ff */
[----:B------:R-:W-:Y:S01]  /*6a80*/  LOP3.LUT R10, R105, UR17, R60, 0x96, !PT ;  /* 0x00000011690a7c12 */ /* 0x000fe2000f8e963c */
[----:B------:R1:W-:Y:S01]  /*6a90*/  MUFU.EX2 R216, R38 ;  /* 0x0000002600d87308 */ /* 0x0003e20000000800 */
[----:B------:R-:W-:Y:S01]  /*6aa0*/  LOP3.LUT R4, R31, UR18, R110, 0x96, !PT ;  /* 0x000000121f047c12 */ /* 0x000fe2000f8e966e */
[----:B------:R-:W-:Y:S01]  /*6ab0*/  IMAD.WIDE.U32 R34, R34, -0x326172a9, RZ ;  /* 0xcd9e8d5722227825 */ /* 0x000fe200078e00ff */
[----:B------:R-:W-:Y:S02]  /*6ac0*/  ISETP.LE.U32.AND P6, PT, R11, UR6, PT ;  /* 0x000000060b007c0c */ /* 0x000fe4000bfc3070 */
[----:B--2---:R-:W-:Y:S01]  /*6ad0*/  SHF.R.U32.HI R44, RZ, 0x18, R104 ;  /* 0x00000018ff2c7819 */ /* 0x004fe20000011668 */
[----:B------:R-:W-:Y:S01]  /*6ae0*/  FFMA.FTZ R42, R42, c[0x0][0x23c], -R16 ;  /* 0x00008f002a2a7a23 */ /* 0x000fe20000010810 */
[----:B------:R-:W-:Y:S01]  /*6af0*/  LOP3.LUT R28, R28, 0xffff, RZ, 0xc0, !PT ;  /* 0x0000ffff1c1c7812 */ /* 0x000fe200078ec0ff */
[--C-:B------:R-:W-:Y:S01]  /*6b00*/  FFMA.FTZ R37, R37, c[0x0][0x23c], -R100.reuse ;  /* 0x00008f0025257a23 */ /* 0x100fe20000010864 */
[----:B------:R-:W-:Y:S01]  /*6b10*/  LOP3.LUT R12, R50, 0xffff, RZ, 0xc0, !PT ;  /* 0x0000ffff320c7812 */ /* 0x000fe200078ec0ff */
[----:B------:R2:W-:Y:S01]  /*6b20*/  MUFU.EX2 R234, R20 ;  /* 0x0000001400ea7308 */ /* 0x0005e20000000800 */
[----:B------:R-:W-:Y:S02]  /*6b30*/  FFMA.FTZ R100, R53, c[0x0][0x23c], -R100 ;  /* 0x00008f0035647a23 */ /* 0x000fe40000010864 */
[----:B------:R-:W-:Y:S01]  /*6b40*/  SHF.R.U32.HI R12, RZ, 0x8, R12 ;  /* 0x00000008ff0c7819 */ /* 0x000fe2000001160c */
[----:B------:R-:W-:Y:S01]  /*6b50*/  FFMA.FTZ R59, R59, c[0x0][0x23c], -R16 ;  /* 0x00008f003b3b7a23 */ /* 0x000fe20000010810 */
[----:B----4-:R-:W-:Y:S01]  /*6b60*/  SHF.R.U32.HI R5, RZ, 0x18, R14 ;  /* 0x00000018ff057819 */ /* 0x010fe2000001160e */
[--C-:B------:R-:W-:Y:S01]  /*6b70*/  FFMA.FTZ R58, R58, c[0x0][0x23c], -R16.reuse ;  /* 0x00008f003a3a7a23 */ /* 0x100fe20000010810 */
[----:B------:R-:W-:Y:S01]  /*6b80*/  LOP3.LUT R12, R12, 0xffff, RZ, 0xc0, !PT ;  /* 0x0000ffff0c0c7812 */ /* 0x000fe200078ec0ff */
[----:B------:R-:W-:Y:S02]  /*6b90*/  FFMA.FTZ R16, R62, c[0x0][0x23c], -R16 ;  /* 0x00008f003e107a23 */ /* 0x000fe40000010810 */
[----:B------:R4:W-:Y:S01]  /*6ba0*/  MUFU.EX2 R215, R39 ;  /* 0x0000002700d77308 */ /* 0x0009e20000000800 */
[----:B-1----:R-:W-:Y:S04]  /*6bb0*/  SHF.R.U32.HI R38, RZ, 0x10, R102 ;  /* 0x00000010ff267819 */ /* 0x002fe80000011666 */
[----:B------:R-:W-:Y:S05]  /*6bc0*/  LOP3.LUT R38, R38, 0xff, RZ, 0xc0, !PT ;  /* 0x000000ff26267812 */ /* 0x000fea00078ec0ff */
[----:B------:R1:W-:Y:S01]  /*6bd0*/  MUFU.EX2 R208, R46 ;  /* 0x0000002e00d07308 */ /* 0x0003e20000000800 */
[----:B--2---:R-:W-:Y:S04]  /*6be0*/  LOP3.LUT R20, R102, 0xff, RZ, 0xc0, !PT ;  /* 0x000000ff66147812 */ /* 0x004fe800078ec0ff */
[----:B------:R-:W-:Y:S02]  /*6bf0*/  ISETP.LE.U32.AND P0, PT, R20, UR6, PT ;  /* 0x0000000614007c0c */ /* 0x000fe4000bf03070 */
[----:B------:R-:W-:Y:S03]  /*6c00*/  LOP3.LUT R20, R104, 0xffff, RZ, 0xc0, !PT ;  /* 0x0000ffff68147812 */ /* 0x000fe600078ec0ff */
[----:B------:R2:W2:Y:S01]  /*6c10*/  MUFU.EX2 R206, R48 ;  /* 0x0000003000ce7308 */ /* 0x0004a20000000800 */
[----:B----4-:R-:W-:Y:S02]  /*6c20*/  SHF.R.U32.HI R39, RZ, 0x10, R26 ;  /* 0x00000010ff277819 */ /* 0x010fe4000001161a */
        /* <DEDUP_REMOVED lines=19> */
[----:B----4-:R-:W-:Y:S02]  /*6d60*/  SHF.R.U32.HI R24, RZ, 0x10, R50 ;  /* 0x00000010ff187819 */ /* 0x010fe40000011632 */
[----:B------:R-:W-:Y:S02]  /*6d70*/  SHF.R.U32.HI R11, RZ, 0x8, R11 ;  /* 0x00000008ff0b7819 */ /* 0x000fe4000001160b */
[----:B------:R-:W-:Y:S01]  /*6d80*/  LOP3.LUT R24, R24, 0xff, RZ, 0xc0, !PT ;  /* 0x000000ff18187812 */ /* 0x000fe200078ec0ff */
[----:B------:R4:W-:Y:S01]  /*6d90*/  MUFU.EX2 R241, R13 ;  /* 0x0000000d00f17308 */ /* 0x0009e20000000800 */
[----:B------:R-:W-:Y:S02]  /*6da0*/  LOP3.LUT R11, R11, 0xffff, RZ, 0xc0, !PT ;  /* 0x0000ffff0b0b7812 */ /* 0x000fe400078ec0ff */
[----:B------:R-:W-:Y:S02]  /*6db0*/  SHF.R.U32.HI R20, RZ, 0x8, R20 ;  /* 0x00000008ff147819 */ /* 0x000fe40000011614 */
[----:B-1----:R-:W-:Y:S02]  /*6dc0*/  LOP3.LUT R36, R50, 0xff, RZ, 0xc0, !PT ;  /* 0x000000ff32247812 */ /* 0x002fe400078ec0ff */
[----:B------:R-:W-:Y:S03]  /*6dd0*/  LOP3.LUT R20, R20, 0xffff, RZ, 0xc0, !PT ;  /* 0x0000ffff14147812 */ /* 0x000fe600078ec0ff */
[----:B------:R-:W-:Y:S01]  /*6de0*/  MUFU.EX2 R196, R66 ;  /* 0x0000004200c47308 */ /* 0x000fe20000000800 */
[----:B--2---:R-:W-:Y:S05]  /*6df0*/  IMAD.WIDE.U32 R48, R48, -0x2daee0ad, RZ ;  /* 0xd2511f5330307825 */ /* 0x004fea00078e00ff */
[----:B------:R-:W-:Y:S04]  /*6e00*/  LOP3.LUT R33, R48, 0xff, RZ, 0xc0, !PT ;  /* 0x000000ff30217812 */ /* 0x000fe800078ec0ff */
[----:B------:R-:W-:Y:S01]  /*6e10*/  MUFU.EX2 R199, R65 ;  /* 0x0000004100c77308 */ /* 0x000fe20000000800 */
[----:B------:R-:W-:Y:S02]  /*6e20*/  LOP3.LUT R4, R49, UR16, R30, 0x96, !PT ;  /* 0x0000001031047c12 */ /* 0x000fe4000f8e961e */
[----:B------:R-:W-:Y:S02]  /*6e30*/  SHF.R.U32.HI R30, RZ, 0x10, R104 ;  /* 0x00000010ff1e7819 */ /* 0x000fe40000011668 */
[----:B----4-:R-:W-:Y:S02]  /*6e40*/  SHF.R.U32.HI R13, RZ, 0x10, R18 ;  /* 0x00000010ff0d7819 */ /* 0x010fe40000011612 */
        /* <DEDUP_REMOVED lines=11> */
[----:B-1----:R-:W-:Y:S04]  /*6f00*/  SHF.R.U32.HI R21, RZ, 0x10, R10 ;  /* 0x00000010ff157819 */ /* 0x002fe8000001160a */
        /* <DEDUP_REMOVED lines=18> */
[----:B------:R-:W2:Y:S01]  /*7030*/  MUFU.EX2 R211, R211 ;  /* 0x000000d300d37308 */ /* 0x000ea20000000800 */
[----:B------:R-:W-:Y:S01]  /*7040*/  @!P3 FADD.FTZ R238, -R238, -RZ ;  /* 0x800000ffeeeeb221 */ /* 0x000fe20000010100 */
[----:B------:R-:W-:Y:S01]  /*7050*/  ISETP.LE.U32.AND P3, PT, R7, UR6, PT ;  /* 0x0000000607007c0c */ /* 0x000fe2000bf63070 */
[----:B------:R-:W-:Y:S01]  /*7060*/  @!P4 FADD.FTZ R235, -R235, -RZ ;  /* 0x800000ffebebc221 */ /* 0x000fe20000010100 */
[----:B------:R-:W-:Y:S01]  /*7070*/  ISETP.LE.U32.AND P4, PT, R47, UR6, PT ;  /* 0x000000062f007c0c */ /* 0x000fe2000bf83070 */
[----:B------:R-:W-:Y:S01]  /*7080*/  @!P2 FADD.FTZ R222, -R222, -RZ ;  /* 0x800000ffdedea221 */ /* 0x000fe20000010100 */
[----:B------:R-:W-:Y:S01]  /*7090*/  LOP3.LUT R47, R22, 0xff, RZ, 0xc0, !PT ;  /* 0x000000ff162f7812 */ /* 0x000fe200078ec0ff */
[----:B---3--:R-:W-:Y:S01]  /*70a0*/  @!P1 FADD.FTZ R219, -R219, -RZ ;  /* 0x800000ffdbdb9221 */ /* 0x008fe20000010100 */
[----:B------:R-:W-:Y:S01]  /*70b0*/  ISETP.LE.U32.AND P1, PT, R43, UR6, PT ;  /* 0x000000062b007c0c */ /* 0x000fe2000bf23070 */
[----:B------:R-:W-:Y:S01]  /*70c0*/  @!P5 FADD.FTZ R223, -R223, -RZ ;  /* 0x800000ffdfdfd221 */ /* 0x000fe20000010100 */
[----:B------:R-:W-:Y:S01]  /*70d0*/  ISETP.LE.U32.AND P2, PT, R47, UR6, PT ;  /* 0x000000062f007c0c */ /* 0x000fe2000bf43070 */
[----:B------:R-:W-:Y:S01]  /*70e0*/  @!P6 FADD.FTZ R226, -R226, -RZ ;  /* 0x800000ffe2e2e221 */ /* 0x000fe20000010100 */
[----:B------:R-:W-:Y:S01]  /*70f0*/  ISETP.LE.U32.AND P5, PT, R44, UR6, PT ;  /* 0x000000062c007c0c */ /* 0x000fe2000bfa3070 */
[----:B------:R-:W-:Y:S01]  /*7100*/  @!P0 FADD.FTZ R206, -R206, -RZ ;  /* 0x800000ffcece8221 */ /* 0x000fe20000010100 */
        /* <DEDUP_REMOVED lines=71> */
[----:B-1----:R-:W-:Y:S01]  /*7580*/  @!P5 FADD.FTZ R214, -R214, -RZ ;  /* 0x800000ffd6d6d221 */ /* 0x002fe20000010100 */
[----:B------:R-:W-:Y:S02]  /*7590*/  LOP3.LUT R5, R22, 0xffff, RZ, 0xc0, !PT ;  /* 0x0000ffff16057812 */ /* 0x000fe400078ec0ff */
[----:B------:R-:W-:Y:S01]  /*75a0*/  SHF.R.U32.HI R14, RZ, 0x8, R14 ;  /* 0x00000008ff0e7819 */ /* 0x000fe2000001160e */
[----:B------:R-:W-:Y:S01]  /*75b0*/  @!P6 FADD.FTZ R240, -R240, -RZ ;  /* 0x800000fff0f0e221 */ /* 0x000fe20000010100 */
[----:B------:R-:W-:Y:S01]  /*75c0*/  SHF.R.U32.HI R5, RZ, 0x8, R5 ;  /* 0x00000008ff057819 */ /* 0x000fe20000011605 */
[----:B--2---:R-:W-:Y:S01]  /*75d0*/  @!P3 FADD.FTZ R211, -R211, -RZ ;  /* 0x800000ffd3d3b221 */ /* 0x004fe20000010100 */
        /* <DEDUP_REMOVED lines=193> */
[----:B------:R-:W-:Y:S01]  /*81f0*/  FSEL R6, R6, R185, P1 ;  /* 0x000000b906067208 */ /* 0x000fe20000800000 */
        /* <DEDUP_REMOVED lines=9> */
[----:B------:R-:W-:Y:S01]  /*8290*/  FADD.FTZ R10, -R177, R10 ;  /* 0x0000000ab10a7221 */ /* 0x000fe20000010100 */
[----:B------:R-:W-:Y:S01]  /*82a0*/  FSEL R9, R9, R184, P2 ;  /* 0x000000b809097208 */ /* 0x000fe20001000000 */
[----:B------:R-:W-:Y:S01]  /*82b0*/  FADD.FTZ R11, -R177, R11 ;  /* 0x0000000bb10b7221 */ /* 0x000fe20000010100 */
[----:B------:R-:W-:Y:S01]  /*82c0*/  FSETP.GE.FTZ.AND P2, PT, R241, RZ, PT ;  /* 0x000000fff100720b */ /* 0x000fe20003f56000 */
[----:B------:R-:W-:Y:S01]  /*82d0*/  FMUL.FTZ R246, R246, R8 ;  /* 0x00000008f6f67220 */ /* 0x000fe20000410000 */
[----:B------:R-:W-:Y:S01]  /*82e0*/  FSEL R10, R10, R177, P1 ;  /* 0x000000b10a0a7208 */ /* 0x000fe20000800000 */
        /* <DEDUP_REMOVED lines=18> */
[----:B------:R-:W-:Y:S01]  /*8410*/  FADD.FTZ R22, -R185, R22 ;  /* 0x00000016b9167221 */ /* 0x000fe20000010100 */
[----:B------:R-:W-:Y:S01]  /*8420*/  FSETP.GE.FTZ.AND P2, PT, R237, RZ, PT ;  /* 0x000000ffed00720b */ /* 0x000fe20003f56000 */
[----:B------:R-:W-:Y:S01]  /*8430*/  FADD.FTZ R19, -R185, R19 ;  /* 0x00000013b9137221 */ /* 0x000fe20000010100 */
[C---:B------:R-:W-:Y:S01]  /*8440*/  HMMA.16816.F32 R32, R104.reuse, R102, R32 ;  /* 0x000000666820723c */ /* 0x040fe20000001820 */
[----:B------:R-:W-:Y:S02]  /*8450*/  FSETP.GE.FTZ.AND P3, PT, R242, RZ, PT ;  /* 0x000000fff200720b */ /* 0x000fe40003f76000 */
[----:B------:R-:W-:Y:S01]  /*8460*/  FADD.FTZ R21, -R186, R21 ;  /* 0x00000015ba157221 */ /* 0x000fe20000010100 */
        /* <DEDUP_REMOVED lines=12> */
[C---:B------:R-:W-:Y:S01]  /*8530*/  FADD.FTZ R30, -R177.reuse, R30 ;  /* 0x0000001eb11e7221 */ /* 0x040fe20000010100 */
[----:B------:R-:W-:Y:S01]  /*8540*/  FSEL R12, R12, R184, P3 ;  /* 0x000000b80c0c7208 */ /* 0x000fe20001800000 */
[----:B------:R-:W-:Y:S01]  /*8550*/  FADD.FTZ R27, -R177, R27 ;  /* 0x0000001bb11b7221 */ /* 0x000fe20000010100 */
[C---:B------:R-:W-:Y:S01]  /*8560*/  HMMA.16816.F32 R40, R112.reuse, R4, R40 ;  /* 0x000000047028723c */ /* 0x040fe20000001828 */
[----:B------:R-:W-:Y:S01]  /*8570*/  FADD.FTZ R29, -R184, R29 ;  /* 0x0000001db81d7221 */ /* 0x000fe20000010100 */
        /* <DEDUP_REMOVED lines=11> */
[----:B------:R-:W-:Y:S01]  /*8630*/  FADD.FTZ R38, -R185, R38 ;  /* 0x00000026b9267221 */ /* 0x000fe20000010100 */
[-C--:B------:R-:W-:Y:S01]  /*8640*/  FSEL R21, R21, R186.reuse, P2 ;  /* 0x000000ba15157208 */ /* 0x080fe20001000000 */
[----:B------:R-:W-:Y:S01]  /*8650*/  FADD.FTZ R35, -R185, R35 ;  /* 0x00000023b9237221 */ /* 0x000fe20000010100 */
[----:B------:R-:W-:Y:S01]  /*8660*/  FSETP.GE.FTZ.AND P2, PT, R229, RZ, PT ;  /* 0x000000ffe500720b */ /* 0x000fe20003f56000 */
[C---:B------:R-:W-:Y:S01]  /*8670*/  HMMA.16816.F32 R48, R104.reuse, R6, R48 ;  /* 0x000000066830723c */ /* 0x040fe20000001830 */
        /* <DEDUP_REMOVED lines=184> */
[C---:B------:R-:W-:Y:S03]  /*9200*/  IMAD.U32 R4, R5.reuse, -0x80, RZ ;  /* 0xffffff8005047824 */ /* 0x040fe600078e00ff */
[----:B------:R-:W-:Y:S02]  /*9210*/  USEL UR8, UR57, 0x2000, !UP0 ;  /* 0x0000200039087887 */ /* 0x000fe4000c000000 */
[----:B------:R-:W-:Y:S04]  /*9220*/  LEA R180, P0, R4, R180, 0x1 ;  /* 0x000000b404b47211 */ /* 0x000fe800078008ff */
[----:B------:R-:W-:Y:S02]  /*9230*/  IADD3 R176, R176, UR8, RZ ;  /* 0x00000008b0b07c10 */ /* 0x000fe4000fffe0ff */
[----:B------:R-:W-:Y:S02]  /*9240*/  IADD3 R170, R170, UR8, RZ ;  /* 0x00000008aaaa7c10 */ /* 0x000fe4000fffe0ff */
[----:B------:R-:W-:Y:S01]  /*9250*/  LEA.HI.X.SX32 R181, R4, R181, 0x1, P0 ;  /* 0x000000b504b57211 */ /* 0x000fe200000f0eff */
[----:B------:R1:W-:Y:S01]  /*9260*/  @P2 STS [R176], RZ ;  /* 0x000000ffb0002388 */ /* 0x0003e20000000800 */
[C---:B------:R-:W-:Y:S01]  /*9270*/  @!P2 LEA R6, P0, R5.reuse, R180, 0x7 ;  /* 0x000000b40506a211 */ /* 0x040fe200078038ff */
        /* <DEDUP_REMOVED lines=19> */
.L_x_1256:
        /* <DEDUP_REMOVED lines=146> */
.L_x_1257:
[----:B------:R-:W-:Y:S01]  /*9cd0*/  LDSM.16.M88.4 R16, [R122] ;  /* 0x000000007a10783b */ /* 0x000fe20000000200 */
[----:B------:R-:W-:Y:S01]  /*9ce0*/  @P1 IADD3 R54, R128, -0x80, RZ ;  /* 0xffffff8080361810 */ /* 0x000fe20007ffe0ff */
[----:B------:R-:W-:Y:S02]  /*9cf0*/  @UP2 UIADD3 UR9, UP0, UR12, -0x200, URZ ;  /* 0xfffffe000c092890 */ /* 0x000fe4000ff1e03f */
[----:B------:R-:W2:Y:S01]  /*9d00*/  LDSM.16.MT88.4 R20, [R52+0x6000] ;  /* 0x006000003414783b */ /* 0x000ea20000004200 */
[----:B------:R-:W-:Y:S01]  /*9d10*/  UISETP.GT.AND UP1, UPT, UR7, UR33, UPT ;  /* 0x000000210700728c */ /* 0x000fe2000bf24270 */
[----:B------:R-:W-:Y:S01]  /*9d20*/  @P1 IMAD.WIDE R54, R54, R166, UR12 ;  /* 0x0000000c36361e25 */ /* 0x000fe2000f8e02a6 */
[----:B------:R-:W-:Y:S01]  /*9d30*/  @UP2 UIADD3.X UR8, UR13, -0x1, URZ, UP0, !UPT ;  /* 0xffffffff0d082890 */ /* 0x000fe200087fe43f */
[----:B------:R-:W3:Y:S01]  /*9d40*/  LDSM.16.M88.4 R12, [R122+0x2000] ;  /* 0x002000007a0c783b */ /* 0x000ee20000000200 */
[----:B------:R-:W-:Y:S03]  /*9d50*/  @UP2 UMOV UR12, UR9 ;  /* 0x00000009000c2c82 */ /* 0x000fe60008000000 */
[----:B------:R-:W-:Y:S02]  /*9d60*/  LDSM.16.M88.4 R24, [R121] ;  /* 0x000000007918783b */ /* 0x000fe40000000200 */
[----:B------:R-:W-:Y:S02]  /*9d70*/  @UP2 UMOV UR13, UR8 ;  /* 0x00000008000d2c82 */ /* 0x000fe40008000000 */
[----:B------:R-:W4:Y:S01]  /*9d80*/  LDSM.16.MT88.4 R28, [R52+0x6400] ;  /* 0x00640000341c783b */ /* 0x000f220000004200 */
[----:B------:R-:W-:Y:S02]  /*9d90*/  ULOP3.LUT UR8, UR7, 0x1, URZ, 0xc0, !UPT ;  /* 0x0000000107087892 */ /* 0x000fe4000f8ec03f */
[----:B------:R-:W-:Y:S01]  /*9da0*/  UIADD3 UR7, UR7, -0x1, URZ ;  /* 0xffffffff07077890 */ /* 0x000fe2000fffe03f */
[----:B------:R-:W1:Y:S01]  /*9db0*/  LDSM.16.M88.4 R32, [R116] ;  /* 0x000000007420783b */ /* 0x000e620000000200 */
[----:B------:R-:W-:Y:S03]  /*9dc0*/  UISETP.NE.U32.AND UP0, UPT, UR8, 0x1, UPT ;  /* 0x000000010800788c */ /* 0x000fe6000bf05070 */
        /* <DEDUP_REMOVED lines=51> */
[----:B------:R-:W-:Y:S02]  /*a100*/  IMAD.U32 R38, RZ, RZ, UR44 ;  /* 0x0000002cff267e24 */ /* 0x000fe4000f8e00ff */
[----:B------:R-:W-:Y:S02]  /*a110*/  IMAD.U32 R36, RZ, RZ, UR43 ;  /* 0x0000002bff247e24 */ /* 0x000fe4000f8e00ff */
[C---:B---3--:R-:W-:Y:S01]  /*a120*/  HMMA.16816.F32 R8, R44.reuse, R32, R8 ;  /* 0x000000202c08723c */ /* 0x048fe20000001808 */
[----:B------:R-:W-:Y:S03]  /*a130*/  IMAD.U32 R43, RZ, RZ, UR46 ;  /* 0x0000002eff2b7e24 */ /* 0x000fe6000f8e00ff */
[----:B------:R-:W-:Y:S03]  /*a140*/  IMAD.U32 R42, RZ, RZ, UR46 ;  /* 0x0000002eff2a7e24 */ /* 0x000fe6000f8e00ff */
[----:B------:R-:W-:Y:S01]  /*a150*/  IMAD.U32 R33, RZ, RZ, UR41 ;  /* 0x00000029ff217e24 */ /* 0x000fe2000f8e00ff */
[-C--:B------:R-:W-:Y:S01]  /*a160*/  HMMA.16816.F32 R12, R44, R34.reuse, R12 ;  /* 0x000000222c0c723c */ /* 0x080fe2000000180c */
[----:B------:R-:W-:Y:S06]  /*a170*/  IMAD.U32 R32, RZ, RZ, UR41 ;  /* 0x00000029ff207e24 */ /* 0x000fec000f8e00ff */
[----:B------:R-:W-:Y:S01]  /*a180*/  IMAD.U32 R47, RZ, RZ, UR48 ;  /* 0x00000030ff2f7e24 */ /* 0x000fe2000f8e00ff */
[----:B------:R-:W-:Y:S01]  /*a190*/  HMMA.16816.F32 R16, R20, R34, R16 ;  /* 0x000000221410723c */ /* 0x000fe20000001810 */
[----:B------:R-:W-:Y:S03]  /*a1a0*/  IMAD.U32 R45, RZ, RZ, UR47 ;  /* 0x0000002fff2d7e24 */ /* 0x000fe6000f8e00ff */
[----:B------:R-:W-:Y:S02]  /*a1b0*/  IMAD.U32 R46, RZ, RZ, UR48 ;  /* 0x00000030ff2e7e24 */ /* 0x000fe4000f8e00ff */
[----:B------:R-:W-:Y:S02]  /*a1c0*/  IMAD.U32 R44, RZ, RZ, UR47 ;  /* 0x0000002fff2c7e24 */ /* 0x000fe4000f8e00ff */
[-C--:B----4-:R-:W-:Y:S01]  /*a1d0*/  HMMA.16816.F32 R4, R24, R28.reuse, R4 ;  /* 0x0000001c1804723c */ /* 0x090fe20000001804 */
[----:B------:R-:W-:Y:S03]  /*a1e0*/  IMAD.U32 R23, RZ, RZ, UR36 ;  /* 0x00000024ff177e24 */ /* 0x000fe6000f8e00ff */
[----:B------:R-:W-:Y:S02]  /*a1f0*/  IMAD.U32 R22, RZ, RZ, UR36 ;  /* 0x00000024ff167e24 */ /* 0x000fe4000f8e00ff */
[----:B------:R-:W-:Y:S02]  /*a200*/  IMAD.U32 R21, RZ, RZ, UR34 ;  /* 0x00000022ff157e24 */ /* 0x000fe4000f8e00ff */
[C---:B-1----:R-:W-:Y:S01]  /*a210*/  HMMA.16816.F32 R8, R48.reuse, R28, R8 ;  /* 0x0000001c3008723c */ /* 0x042fe20000001808 */
[----:B------:R-:W-:Y:S03]  /*a220*/  IMAD.U32 R20, RZ, RZ, UR34 ;  /* 0x00000022ff147e24 */ /* 0x000fe6000f8e00ff */
[----:B------:R-:W-:Y:S01]  /*a230*/  LEA R182, P0, R21, R182, 0x2 ;  /* 0x000000b615b67211 */ /* 0x000fe200078010ff */
[----:B------:R-:W-:Y:S02]  /*a240*/  IMAD.U32 R21, RZ, RZ, UR35 ;  /* 0x00000023ff157e24 */ /* 0x000fe4000f8e00ff */
[----:B------:R-:W-:Y:S01]  /*a250*/  IMAD.U32 R35, RZ, RZ, UR42 ;  /* 0x0000002aff237e24 */ /* 0x000fe2000f8e00ff */
[-C--:B------:R-:W-:Y:S01]  /*a260*/  HMMA.16816.F32 R12, R48, R30.reuse, R12 ;  /* 0x0000001e300c723c */ /* 0x080fe2000000180c */
[----:B------:R-:W-:Y:S03]  /*a270*/  IMAD.U32 R34, RZ, RZ, UR42 ;  /* 0x0000002aff227e24 */ /* 0x000fe6000f8e00ff */
[----:B------:R-:W-:Y:S01]  /*a280*/  LEA.HI.X.SX32 R183, R20, R183, 0x2, P0 ;  /* 0x000000b714b77211 */ /* 0x000fe200000f16ff */
        /* <DEDUP_REMOVED lines=52> */
[----:B------:R-:W-:Y:S02]  /*a5d0*/  LEA R34, P0, R21, R182, 0x2 ;  /* 0x000000b615227211 */ /* 0x000fe400078010ff */
[-C--:B------:R-:W-:Y:S01]  /*a5e0*/  LEA.HI.X.SX32 R37, R22, R183.reuse, 0x2, P1 ;  /* 0x000000b716257211 */ /* 0x080fe200008f16ff */
[----:B------:R-:W-:Y:S01]  /*a5f0*/  LDSM.16.MT88.4 R4, [R123+0xa000] ;  /* 0x00a000007b04783b */ /* 0x000fe20000004200 */
[----:B------:R-:W-:Y:S02]  /*a600*/  LEA.HI.X.SX32 R35, R20, R183, 0x2, P0 ;  /* 0x000000b714237211 */ /* 0x000fe400000f16ff */
[----:B------:R-:W-:Y:S01]  /*a610*/  PLOP3.LUT P1, PT, PT, PT, UP0, 0x80, 0x0 ;  /* 0x000000000000781c */ /* 0x000fe20003f2f008 */
[----:B------:R-:W1:Y:S01]  /*a620*/  LDSM.16.MT88.4 R8, [R119] ;  /* 0x000000007708783b */ /* 0x000e620000004200 */
[----:B------:R-:W-:Y:S01]  /*a630*/  PLOP3.LUT P0, PT, PT, PT, UP1, 0x80, 0x0 ;  /* 0x000000000000781c */ /* 0x000fe20003f0f018 */
[----:B------:R-:W-:Y:S02]  /*a640*/  @UP2 UIADD3 UR30, UP0, UR30, -0x200, URZ ;  /* 0xfffffe001e1e2890 */ /* 0x000fe4000ff1e03f */
[----:B------:R-:W-:Y:S02]  /*a650*/  RED.E.ADD.F32.FTZ.RN.STRONG.GPU [R38.64], R13 ;  /* 0x0000000d2600798e */ /* 0x000fe4000c10e78e */
[----:B------:R-:W-:Y:S02]  /*a660*/  @UP2 UIADD3.X UR29, UR29, -0x1, URZ, UP0, !UPT ;  /* 0xffffffff1d1d2890 */ /* 0x000fe400087fe43f */
        /* <DEDUP_REMOVED lines=147> */
.L_x_1259:
        /* <DEDUP_REMOVED lines=17> */
.L_x_1260:
        /* <DEDUP_REMOVED lines=43> */
.L_x_1262:
[----:B---3--:R-:W-:Y:S05]  /*b360*/  BSYNC B0 ;  /* 0x0000000000007941 */ /* 0x008fea0003800000 */
.L_x_1261:
        /* <DEDUP_REMOVED lines=15> */
.L_x_1264:
[----:B------:R-:W-:Y:S05]  /*b460*/  BSYNC B0 ;  /* 0x0000000000007941 */ /* 0x000fea0003800000 */
.L_x_1263:
        /* <DEDUP_REMOVED lines=25> */
.L_x_1266:
[----:B------:R-:W-:Y:S05]  /*b600*/  BSYNC B0 ;  /* 0x0000000000007941 */ /* 0x000fea0003800000 */
.L_x_1265:
        /* <DEDUP_REMOVED lines=12> */
.L_x_1237:
[----:B------:R-:W-:Y:S05]  /*b6d0*/  BSYNC B1 ;  /* 0x0000000000017941 */ /* 0x000fea0003800000 */
.L_x_1223:
        /* <DEDUP_REMOVED lines=11> */
.L_x_1267:
[----:B------:R-:W-:Y:S05]  /*b790*/  EXIT ;  /* 0x000000000000794d */ /* 0x000fea0003800000 */
.L_x_1269:
        /* <DEDUP_REMOVED lines=14> */
.L_x_1361:


//--------------------- .text._ZN5flash44flash_bwd_dq_dk_dv_loop_seqk_parallel_kernelI23Flash_bwd_kernel_traitsILi32ELi128ELi128ELi8ELi4ELi4ELi4ELb0ELb0EN7cutlass6half_tE19Flash_kernel_traitsILi32ELi128ELi128ELi8ES3_EELb0ELb0ELb1ELb1ELb0ELb0ELb1EEEvNS_16Flash_bwd_paramsE --------------------------
	.section	.text._ZN5flash44flash_bwd_dq_dk_dv_loop_seqk_parallel_kernelI23Flash_bwd_kernel_traitsILi32ELi128ELi128ELi8ELi4ELi4ELi4ELb0ELb0EN7cutlass6half_tE19Flash_kernel_traitsILi32ELi128ELi128ELi8ES3_EELb0ELb0ELb1ELb1ELb0ELb0ELb1EEEvNS_16Flash_bwd_paramsE,"ax",@progbits
	.sectioninfo	@"SHI_REGISTERS=255"
	.align	128
        .global         _ZN5flash44flash_bwd_dq_dk_dv_loop_seqk_parallel_kernelI23Flash_bwd_kernel_traitsILi32ELi128ELi128ELi8ELi4ELi4ELi4ELb0ELb0EN7cutlass6half_tE19Flash_kernel_traitsILi32ELi128ELi128ELi8ES3_EELb0ELb0ELb1ELb1ELb0ELb0ELb1EEEvNS_16Flash_bwd_paramsE
        .type           _ZN5flash44flash_bwd_dq_dk_dv_loop_seqk_parallel_kernelI23Flash_bwd_kernel_traitsILi32ELi128ELi128ELi8ELi4ELi4ELi4ELb0ELb0EN7cutlass6half_tE19Flash_kernel_traitsILi32ELi128ELi128ELi8ES3_EELb0ELb0ELb1ELb1ELb0ELb0ELb1EEEvNS_16Flash_bwd_paramsE,@function
        .size           _ZN5flash44flash_bwd_dq_dk_dv_loop_seqk_parallel_kernelI23Flash_bwd_kernel_traitsILi32ELi128ELi128ELi8ELi4ELi4ELi4ELb0ELb0EN7cutlass6half_tE19Flash_kernel_traitsILi32ELi128ELi128ELi8ES3_EELb0ELb0ELb1ELb1ELb0ELb0ELb1EEEvNS_16Flash_bwd_paramsE,(.L_x_1362 - _ZN5flash44flash_bwd_dq_dk_dv_loop_seqk_parallel_kernelI23Flash_bwd_kernel_traitsILi32ELi128ELi128ELi8ELi4ELi4ELi4ELb0ELb0EN7cutlass6half_tE19Flash_kernel_traitsILi32ELi128ELi128ELi8ES3_EELb0ELb0ELb1ELb1ELb0ELb0ELb1EEEvNS_16Flash_bwd_paramsE)
        .other          _ZN5flash44flash_bwd_dq_dk_dv_loop_seqk_parallel_kernelI23Flash_bwd_kernel_traitsILi32ELi128ELi128ELi8ELi4ELi4ELi4ELb0ELb0EN7cutlass6half_tE19Flash_kernel_traitsILi32ELi128ELi128ELi8ES3_EELb0ELb0ELb1ELb1ELb0ELb0ELb1EEEvNS_16Flash_bwd_paramsE,@"STO_CUDA_ENTRY STV_DEFAULT"
_ZN5flash44flash_bwd_dq_dk_dv_loop_seqk_parallel_kernelI23Flash_bwd_kernel_traitsILi32ELi128ELi128ELi8ELi4ELi4ELi4ELb0ELb0EN7cutlass6half_tE19Flash_kernel_traitsILi32ELi128ELi128ELi8ES3_EELb0ELb0ELb1ELb1ELb0ELb0ELb1EEEvNS_16Flash_bwd_paramsE:
.text._ZN5flash44flash_bwd_dq_dk_dv_loop_seqk_parallel_kernelI23Flash_bwd_kernel_traitsILi32ELi128ELi128ELi8ELi4ELi4ELi4ELb0ELb0EN7cutlass6half_tE19Flash_kernel_traitsILi32ELi128ELi128ELi8ES3_EELb0ELb0ELb1ELb1ELb0ELb0ELb1EEEvNS_16Flash_bwd_paramsE:
        /* <DEDUP_REMOVED lines=54> */
[----:B------:R-:W-:Y:S01]  /*0360*/  IMAD.IADD R2, R7, 0x1, -R6 ;  /* 0x0000000107027824 */ /* 0x000fe200078e0a06 */
        /* <DEDUP_REMOVED lines=11> */
[----:B------:R-:W-:Y:S01]  /*0420*/  ULDC UR61, c[0x0][0x2e8] ;  /* 0x0000ba00003d7ab9 */ /* 0x000fe20000000800 */
[----:B------:R-:W-:Y:S01]  /*0430*/  SHF.R.S32.HI R3, RZ, 0x3, R117 ;  /* 0x00000003ff037819 */ /* 0x000fe20000011475 */
[----:B------:R-:W-:Y:S01]  /*0440*/  ULDC.64 UR12, c[0x0][0x118] ;  /* 0x00004600000c7ab9 */ /* 0x000fe20000000a00 */
[--C-:B------:R-:W-:Y:S01]  /*0450*/  SHF.R.S32.HI R2, RZ, 0x5, R4.reuse ;  /* 0x00000005ff027819 */ /* 0x100fe20000011404 */
[----:B------:R-:W-:Y:S01]  /*0460*/  UISETP.NE.AND UP6, UPT, UR10, URZ, UPT ;  /* 0x0000003f0a00728c */ /* 0x000fe2000bfc5270 */
[----:B------:R-:W-:Y:S01]  /*0470*/  SHF.R.S32.HI R0, RZ, 0x1f, R4 ;  /* 0x0000001fff007819 */ /* 0x000fe20000011404 */
[----:B------:R-:W-:Y:S01]  /*0480*/  IMAD.SHL.U32 R3, R3, 0x40, RZ ;  /* 0x0000004003037824 */ /* 0x000fe200078e00ff */
[----:B------:R-:W-:Y:S01]  /*0490*/  SHF.R.S32.HI R9, RZ, 0x1f, R6 ;  /* 0x0000001fff097819 */ /* 0x000fe20000011406 */
        /* <DEDUP_REMOVED lines=16> */
[----:B------:R-:W-:Y:S01]  /*05a0*/  UIMAD UR29, UR11, 0x38, URZ ;  /* 0x000000380b1d78a4 */ /* 0x000fe2000f8e023f */
[----:B------:R-:W-:Y:S01]  /*05b0*/  LOP3.LUT R3, R0, R3, RZ, 0x3c, !PT ;  /* 0x0000000300037212 */ /* 0x000fe200078e3cff */
[----:B------:R-:W-:Y:S01]  /*05c0*/  USHF.L.U32 UR28, UR11, 0x6, URZ ;  /* 0x000000060b1c7899 */ /* 0x000fe2000800063f */
        /* <DEDUP_REMOVED lines=26> */
[----:B------:R-:W-:-:S02]  /*0770*/  UIMAD UR21, UR11, 0x78, URZ ;  /* 0x000000780b1578a4 */ /* 0x000fc4000f8e023f */
[----:B------:R-:W-:Y:S01]  /*0780*/  UMOV UR60, 0xffffe000 ;  /* 0xffffe000003c7882 */ /* 0x000fe20000000000 */
[----:B-1----:R-:W-:Y:S02]  /*0790*/  LOP3.LUT R2, R9, 0xfffffff8, RZ, 0xc0, !PT ;  /* 0xfffffff809027812 */ /* 0x002fe400078ec0ff */
        /* <DEDUP_REMOVED lines=46> */
[--C-:B------:R-:W-:Y:S01]  /*0a80*/  LOP3.LUT R5, R5, 0x8, R117.reuse, 0xf8, !PT ;  /* 0x0000000805057812 */ /* 0x100fe200078ef875 */
        /* <DEDUP_REMOVED lines=19> */
[----:B------:R-:W-:Y:S01]  /*0bc0*/  IADD3 R200, R203, 0x40, RZ ;  /* 0x00000040cbc87810 */ /* 0x000fe20007ffe0ff */
[----:B------:R-:W-:Y:S01]  /*0bd0*/  IMAD.U32 R117, R17, 0x20, R117 ;  /* 0x0000002011757824 */ /* 0x000fe200078e0075 */
[C---:B------:R-:W-:Y:S01]  /*0be0*/  @P4 IADD3 R200, R203.reuse, -0x40, RZ ;  /* 0xffffffc0cbc84810 */ /* 0x040fe20007ffe0ff */
[----:B------:R-:W-:Y:S01]  /*0bf0*/  IMAD.IADD R204, R203, 0x1, R199 ;  /* 0x00000001cbcc7824 */ /* 0x000fe200078e02c7 */
[----:B------:R1:W-:Y:S01]  /*0c00*/  STL [R1+0x48], R0 ;  /* 0x0000480001007387 */ /* 0x0003e20000100800 */
[----:B------:R-:W-:-:S02]  /*0c10*/  IMAD R116, R117, 0x2, R116 ;  /* 0x0000000275747824 */ /* 0x000fc400078e0274 */
[--C-:B------:R-:W-:Y:S02]  /*0c20*/  IMAD.IADD R199, R199, 0x1, R200.reuse ;  /* 0x00000001c7c77824 */ /* 0x100fe400078e02c8 */
        /* <DEDUP_REMOVED lines=76> */
.L_x_1316:
        /* <DEDUP_REMOVED lines=54> */
.L_x_1270:
        /* <DEDUP_REMOVED lines=67> */
.L_x_1272:
        /* <DEDUP_REMOVED lines=18> */
.L_x_1273:
        /* <DEDUP_REMOVED lines=8> */
[----:B------:R-:W-:Y:S02]  /*1a20*/  UIMAD.WIDE.U32 UR16, UR52, UR19, URZ ;  /* 0x00000013341072a5 */ /* 0x000fe4000f8e003f */
[----:B------:R-:W-:Y:S02]  /*1a30*/  @UP3 UIMAD UR49, UR4, UR15, UR9 ;  /* 0x0000000f043132a4 */ /* 0x000fe4000f8e0209 */
[----:B------:R-:W-:Y:S02]  /*1a40*/  @UP3 UMOV UR46, UR8 ;  /* 0x00000008002e3c82 */ /* 0x000fe40008000000 */
[----:B------:R-:W-:Y:S02]  /*1a50*/  ULDC.64 UR8, c[0x0][0x368] ;  /* 0x0000da0000087ab9 */ /* 0x000fe40000000a00 */
[----:B------:R-:W-:-:S02]  /*1a60*/  @!UP3 UIMAD UR7, UR59, UR8, URZ ;  /* 0x000000083b07b2a4 */ /* 0x000fc4000f8e023f */
[----:B------:R-:W-:Y:S01]  /*1a70*/  ULDC.64 UR14, c[0x0][0x3d8] ;  /* 0x0000f600000e7ab9 */ /* 0x000fe20000000a00 */
[----:B------:R-:W1:Y:S01]  /*1a80*/  S2UR UR16, SR_CTAID.X ;  /* 0x00000000001079c3 */ /* 0x000e620000002500 */
[----:B------:R-:W-:Y:S02]  /*1a90*/  @!UP3 UIMAD UR7, UR52, UR9, UR7 ;  /* 0x000000093407b2a4 */ /* 0x000fe4000f8e0207 */
[----:B------:R-:W-:-:S04]  /*1aa0*/  @!UP3 UIMAD.WIDE.U32 UR8, UR52, UR8, URZ ;  /* 0x000000083408b2a5 */ /* 0x000fc8000f8e003f */
[----:B------:R-:W-:-:S03]  /*1ab0*/  @!UP3 UIADD3 UR49, UR9, UR7, URZ ;  /* 0x000000070931b290 */ /* 0x000fc6000fffe03f */
[----:B------:R-:W-:Y:S02]  /*1ac0*/  @!UP3 UMOV UR46, UR8 ;  /* 0x00000008002ebc82 */ /* 0x000fe40008000000 */
[----:B------:R-:W-:Y:S01]  /*1ad0*/  UIMAD.WIDE.U32 UR8, UR56, UR4, URZ ;  /* 0x00000004380872a5 */ /* 0x000fe2000f8e003f */
        /* <DEDUP_REMOVED lines=9> */
[----:B------:R-:W-:Y:S02]  /*1b70*/  UIMAD UR7, UR57, UR4, URZ ;  /* 0x00000004390772a4 */ /* 0x000fe4000f8e023f */
[----:B-----5:R-:W-:Y:S02]  /*1b80*/  USEL UR38, UR38, UR8, !UP3 ;  /* 0x0000000826267287 */ /* 0x020fe4000d800000 */
[----:B------:R-:W-:Y:S02]  /*1b90*/  @UP3 UIADD3 UR11, UR9, UR7, URZ ;  /* 0x00000007090b3290 */ /* 0x000fe4000fffe03f */
        /* <DEDUP_REMOVED lines=12> */
[----:B------:R-:W-:Y:S02]  /*1c60*/  USHF.L.U64.HI UR7, UR52, 0x7, UR59 ;  /* 0x0000000734077899 */ /* 0x000fe4000801023b */
[----:B------:R-:W-:Y:S02]  /*1c70*/  USEL UR14, UR39, URZ, UP1 ;  /* 0x0000003f270e7287 */ /* 0x000fe40008800000 */
[----:B------:R-:W-:-:S02]  /*1c80*/  USEL UR7, UR7, URZ, UP1 ;  /* 0x0000003f07077287 */ /* 0x000fc40008800000 */
[----:B------:R-:W-:Y:S02]  /*1c90*/  UIADD3 UR14, UP1, UR6, UR14, URZ ;  /* 0x0000000e060e7290 */ /* 0x000fe4000ff3e03f */
[----:B------:R-:W-:Y:S02]  /*1ca0*/  USEL UR19, UR8, URZ, UP6 ;  /* 0x0000003f08137287 */ /* 0x000fe4000b000000 */
[----:B------:R-:W-:Y:S02]  /*1cb0*/  UIADD3.X UR8, UR47, UR7, URZ, UP1, !UPT ;  /* 0x000000072f087290 */ /* 0x000fe40008ffe43f */
[----:B------:R-:W-:Y:S01]  /*1cc0*/  UIMAD UR7, UR57, UR14, URZ ;  /* 0x0000000e390772a4 */ /* 0x000fe2000f8e023f */
[----:B------:R-:W-:-:S03]  /*1cd0*/  ISETP.NE.AND P2, PT, RZ, c[0x0][0x1c8], PT ;  /* 0x00007200ff007a0c */ /* 0x000fc60003f45270 */
        /* <DEDUP_REMOVED lines=35> */
.L_x_1274:
[----:B------:R-:W2:Y:S02]  /*1f10*/  LDL R0, [R1+0x68] ;  /* 0x0000680001007983 */ /* 0x000ea40000100800 */
[----:B--2---:R1:W2:Y:S01]  /*1f20*/  R2UR UR9, R0 ;  /* 0x00000000000973c2 */ /* 0x0042a200000e0000 */
[----:B------:R-:W-:-:S07]  /*1f30*/  DEPBAR.LE SB1, 0x0, {2} ;  /* 0x000090040000791a */ /* 0x000fce0000000000 */
.L_x_1275:
        /* <DEDUP_REMOVED lines=15> */
[----:B-1----:R-:W-:-:S04]  /*2030*/  UIADD3 UR14, UP4, UP3, UR14, UR48, UR51 ;  /* 0x000000300e0e7290 */ /* 0x002fc8000fb9e033 */
[----:B------:R-:W-:Y:S02]  /*2040*/  UIADD3 UR51, UP2, UP1, UR19, UR14, UR38 ;  /* 0x0000000e13337290 */ /* 0x000fe4000f95e026 */
[----:B------:R-:W-:Y:S02]  /*2050*/  USHF.R.S32.HI UR38, URZ, 0x1f, UR54 ;  /* 0x0000001f3f267899 */ /* 0x000fe40008011436 */
[----:B------:R-:W-:Y:S01]  /*2060*/  ULDC.64 UR14, c[0x0][0x1a8] ;  /* 0x00006a00000e7ab9 */ /* 0x000fe20000000a00 */
[----:B--2---:R-:W-:Y:S01]  /*2070*/  LEA.HI R3, R135, R17, RZ, 0x2 ;  /* 0x0000001187037211 */ /* 0x004fe200078f10ff */
[----:B---3--:R-:W-:-:S04]  /*2080*/  UIADD3.X UR4, UR16, UR4, UR39, UP4, UP3 ;  /* 0x0000000410047290 */ /* 0x008fc8000a7e6427 */
[----:B------:R-:W-:Y:S02]  /*2090*/  UIADD3.X UR48, UR17, UR4, UR11, UP2, UP1 ;  /* 0x0000000411307290 */ /* 0x000fe400097e240b */
[----:B------:R-:W-:Y:S01]  /*20a0*/  UIMAD UR4, UR38, UR14, URZ ;  /* 0x0000000e260472a4 */ /* 0x000fe2000f8e023f */
[----:B------:R-:W-:-:S03]  /*20b0*/  SHF.R.S32.HI R3, RZ, 0x2, R3 ;  /* 0x00000002ff037819 */ /* 0x000fc60000011403 */
[----:B------:R-:W-:-:S03]  /*20c0*/  UIMAD UR39, UR54, UR15, UR4 ;  /* 0x0000000f362772a4 */ /* 0x000fc6000f8e0204 */
[----:B------:R-:W-:Y:S02]  /*20d0*/  ULDC.64 UR14, c[0x0][0x378] ;  /* 0x0000de00000e7ab9 */ /* 0x000fe40000000a00 */
[----:B------:R-:W-:Y:S01]  /*20e0*/  UIMAD UR4, UR38, UR14, URZ ;  /* 0x0000000e260472a4 */ /* 0x000fe2000f8e023f */
[----:B------:R-:W-:Y:S01]  /*20f0*/  SHF.R.S32.HI R16, RZ, 0x1f, R3 ;  /* 0x0000001fff107819 */ /* 0x000fe20000011403 */
[----:B------:R-:W-:Y:S01]  /*2100*/  IMAD.MOV.U32 R20, RZ, RZ, R6 ;  /* 0x000000ffff147224 */ /* 0x000fe200078e0006 */
[----:B------:R-:W-:Y:S01]  /*2110*/  IADD3 R0, P0, R3, UR6, RZ ;  /* 0x0000000603007c10 */ /* 0x000fe2000ff1e0ff */
[----:B------:R-:W-:Y:S02]  /*2120*/  UIMAD UR38, UR54, UR15, UR4 ;  /* 0x0000000f362672a4 */ /* 0x000fe4000f8e0204 */
[----:B------:R-:W-:Y:S02]  /*2130*/  UMOV UR19, 0x4 ;  /* 0x0000000400137882 */ /* 0x000fe40000000000 */
[----:B------:R-:W-:-:S02]  /*2140*/  ULDC.64 UR14, c[0x0][0x370] ;  /* 0x0000dc00000e7ab9 */ /* 0x000fc40000000a00 */
[----:B------:R-:W-:Y:S01]  /*2150*/  ULDC.64 UR16, c[0x0][0x200] ;  /* 0x0000800000107ab9 */ /* 0x000fe20000000a00 */
[----:B------:R-:W-:Y:S01]  /*2160*/  IADD3.X R5, R16, UR47, RZ, P0, !PT ;  /* 0x0000002f10057c10 */ /* 0x000fe200087fe4ff */
[----:B------:R-:W-:Y:S01]  /*2170*/  UIMAD UR4, UR47, UR14, URZ ;  /* 0x0000000e2f0472a4 */ /* 0x000fe2000f8e023f */
[--C-:B------:R-:W-:Y:S01]  /*2180*/  SHF.R.S32.HI R21, RZ, 0x1f, R20.reuse ;  /* 0x0000001fff157819 */ /* 0x100fe20000011414 */
[----:B------:R-:W-:Y:S01]  /*2190*/  UIMAD.WIDE UR16, UR7, UR19, UR16 ;  /* 0x00000013071072a5 */ /* 0x000fe2000f8e0210 */
[----:B------:R1:W2:Y:S01]  /*21a0*/  R2UR UR47, R10 ;  /* 0x000000000a2f73c2 */ /* 0x0002a200000e0000 */
[----:B------:R-:W-:Y:S01]  /*21b0*/  UIMAD UR11, UR6, UR15, UR4 ;  /* 0x0000000f060b72a4 */ /* 0x000fe2000f8e0204 */
[----:B------:R-:W-:Y:S01]  /*21c0*/  IMAD R5, R5, c[0x0][0x190], RZ ;  /* 0x0000640005057a24 */ /* 0x000fe200078e02ff */
[----:B------:R-:W-:Y:S01]  /*21d0*/  UIADD3 UR7, UR6, UR9, URZ ;  /* 0x0000000906077290 */ /* 0x000fe2000fffe03f */
[----:B------:R-:W-:Y:S02]  /*21e0*/  IMAD.WIDE.U32 R6, R0, c[0x0][0x190], R20 ;  /* 0x0000640000067a25 */ /* 0x000fe400078e0014 */
[----:B------:R-:W-:-:S02]  /*21f0*/  UMOV UR15, UR16 ;  /* 0x00000010000f7c82 */ /* 0x000fc40008000000 */
[----:B------:R-:W-:Y:S02]  /*2200*/  UMOV UR14, UR17 ;  /* 0x00000011000e7c82 */ /* 0x000fe40008000000 */
[----:B------:R-:W-:Y:S01]  /*2210*/  ULDC.64 UR16, c[0x0][0x3c8] ;  /* 0x0000f20000107ab9 */ /* 0x000fe20000000a00 */
[----:B------:R-:W-:Y:S01]  /*2220*/  IMAD R0, R0, c[0x0][0x194], R5 ;  /* 0x0000650000007a24 */ /* 0x000fe200078e0205 */
[----:B------:R-:W-:Y:S01]  /*2230*/  UIADD3 UR4, -UR5, UR10, UR37 ;  /* 0x0000000a05047290 */ /* 0x000fe2000fffe125 */
[----:B------:R-:W-:Y:S02]  /*2240*/  IADD3 R8, P0, R6, UR58, RZ ;  /* 0x0000003a06087c10 */ /* 0x000fe4000ff1e0ff */
[----:B------:R-:W-:Y:S02]  /*2250*/  LEA.HI R5, R135, R17, RZ, 0x5 ;  /* 0x0000001187057211 */ /* 0x000fe400078f28ff */
[----:B------:R-:W-:Y:S01]  /*2260*/  IADD3.X R9, R7, UR55, R0, P0, !PT ;  /* 0x0000003707097c10 */ /* 0x000fe200087fe400 */
[----:B-1----:R-:W-:Y:S01]  /*2270*/  IMAD.U32 R10, RZ, RZ, UR6 ;  /* 0x00000006ff0a7e24 */ /* 0x002fe2000f8e00ff */
[----:B------:R-:W-:-:S03]  /*2280*/  UIMAD.WIDE UR6, UR7, UR19, UR16 ;  /* 0x00000013070672a5 */ /* 0x000fc6000f8e0210 */
[----:B------:R-:W-:Y:S02]  /*2290*/  ULDC UR19, c[0x0][0x2e8] ;  /* 0x0000ba0000137ab9 */ /* 0x000fe40000000800 */
[----:B------:R-:W-:Y:S01]  /*22a0*/  UIADD3 UR4, UR4, -UR19, URZ ;  /* 0x8000001304047290 */ /* 0x000fe2000fffe03f */
[----:B------:R-:W-:-:S03]  /*22b0*/  LOP3.LUT R0, R5, 0xffffffe0, RZ, 0xc0, !PT ;  /* 0xffffffe005007812 */ /* 0x000fc600078ec0ff */
[----:B------:R-:W-:Y:S01]  /*22c0*/  USHF.R.S32.HI UR19, URZ, 0x1f, UR4 ;  /* 0x0000001f3f137899 */ /* 0x000fe20008011404 */
[----:B------:R-:W-:Y:S01]  /*22d0*/  IADD3 R6, P0, R20, UR46, RZ ;  /* 0x0000002e14067c10 */ /* 0x000fe2000ff1e0ff */
[----:B------:R-:W-:Y:S01]  /*22e0*/  IMAD.IADD R0, R17, 0x1, -R0 ;  /* 0x0000000111007824 */ /* 0x000fe200078e0a00 */
[----:B------:R-:W-:Y:S01]  /*22f0*/  SHF.R.S32.HI R5, RZ, 0x5, R5 ;  /* 0x00000005ff057819 */ /* 0x000fe20000011405 */
[----:B------:R-:W-:Y:S01]  /*2300*/  ULEA.HI UR19, UR19, UR4, URZ, 0x7 ;  /* 0x0000000413137291 */ /* 0x000fe2000f8f383f */
[----:B------:R-:W-:-:S03]  /*2310*/  IADD3.X R7, R21, UR49, RZ, P0, !PT ;  /* 0x0000003115077c10 */ /* 0x000fc600087fe4ff */
        /* <DEDUP_REMOVED lines=18> */
[----:B------:R-:W-:Y:S01]  /*2440*/  UMOV UR16, UR7 ;  /* 0x0000000700107c82 */ /* 0x000fe20008000000 */
[----:B------:R-:W-:Y:S02]  /*2450*/  IADD3 R9, R9, UR39, RZ ;  /* 0x0000002709097c10 */ /* 0x000fe4000fffe0ff */
[----:B------:R-:W-:Y:S01]  /*2460*/  IMAD.IADD R0, R7, 0x1, R0 ;  /* 0x0000000107007824 */ /* 0x000fe200078e0200 */
[----:B------:R-:W-:Y:S01]  /*2470*/  LEA R183, P2, R5, c[0x0][0x350], 0x2 ;  /* 0x0000d40005b77a11 */ /* 0x000fe200078410ff */
[----:B------:R-:W-:Y:S01]  /*2480*/  UMOV UR17, UR6 ;  /* 0x0000000600117c82 */ /* 0x000fe20008000000 */
[----:B------:R-:W-:Y:S01]  /*2490*/  LEA R208, P3, R6, c[0x0][0x330], 0x1 ;  /* 0x0000cc0006d07a11 */ /* 0x000fe200078608ff */
[----:B------:R-:W-:Y:S01]  /*24a0*/  UIADD3 UR7, UR50, -0x1, URZ ;  /* 0xffffffff32077890 */ /* 0x000fe2000fffe03f */
[----:B------:R-:W-:Y:S02]  /*24b0*/  LEA R210, P4, R8, c[0x0][0x160], 0x1 ;  /* 0x0000580008d27a11 */ /* 0x000fe400078808ff */
[----:B------:R-:W-:-:S02]  /*24c0*/  LEA.HI.X R209, R6, c[0x0][0x334], R0, 0x1, P3 ;  /* 0x0000cd0006d17a11 */ /* 0x000fc400018f0c00 */
[----:B------:R-:W-:Y:S02]  /*24d0*/  LEA.HI.X R211, R8, c[0x0][0x164], R9, 0x1, P4 ;  /* 0x0000590008d37a11 */ /* 0x000fe400020f0c09 */
        /* <DEDUP_REMOVED lines=20> */
.L_x_1277:
        /* <DEDUP_REMOVED lines=16> */
.L_x_1278:
        /* <DEDUP_REMOVED lines=29> */
.L_x_1280:
[----:B------:R-:W-:Y:S05]  /*28f0*/  BSYNC B0 ;  /* 0x0000000000007941 */ /* 0x000fea0003800000 */
.L_x_1279:
        /* <DEDUP_REMOVED lines=14> */
.L_x_1282:
[----:B------:R-:W-:Y:S05]  /*29e0*/  BSYNC B0 ;  /* 0x0000000000007941 */ /* 0x000fea0003800000 */
.L_x_1281:
        /* <DEDUP_REMOVED lines=26> */
.L_x_1284:
[----:B------:R-:W-:Y:S05]  /*2b90*/  BSYNC B0 ;  /* 0x0000000000007941 */ /* 0x000fea0003800000 */
.L_x_1283:
        /* <DEDUP_REMOVED lines=12> */
.L_x_1276:
        /* <DEDUP_REMOVED lines=24> */
.L_x_1287:
[----:B------:R-:W-:Y:S05]  /*2de0*/  BSYNC B0 ;  /* 0x0000000000007941 */ /* 0x000fea0003800000 */
.L_x_1286:
        /* <DEDUP_REMOVED lines=16> */
.L_x_1289:
[----:B------:R-:W-:Y:S05]  /*2ef0*/  BSYNC B0 ;  /* 0x0000000000007941 */ /* 0x000fea0003800000 */
.L_x_1288:
        /* <DEDUP_REMOVED lines=20> */
.L_x_1291:
[----:B------:R-:W-:Y:S05]  /*3040*/  BSYNC B0 ;  /* 0x0000000000007941 */ /* 0x000fea0003800000 */
.L_x_1290:
        /* <DEDUP_REMOVED lines=20> */
.L_x_1293:
[----:B------:R-:W-:Y:S05]  /*3190*/  BSYNC B0 ;  /* 0x0000000000007941 */ /* 0x000fea0003800000 */
.L_x_1292:
[----:B------:R-:W5:Y:S01]  /*31a0*/  LDL R18, [R1+0x1c] ;  /* 0x00001c0001127983 */ /* 0x000f620000100800 */
[----:B------:R-:W-:Y:S01]  /*31b0*/  ULDC.64 UR38, c[0x0][0x198] ;  /* 0x0000660000267ab9 */ /* 0x000fe20000000a00 */
[----:B-1----:R-:W-:Y:S01]  /*31c0*/  IMAD.U32 R6, RZ, RZ, UR37 ;  /* 0x00000025ff067e24 */ /* 0x002fe2000f8e00ff */
        /* <DEDUP_REMOVED lines=61> */
.L_x_1295:
[----:B------:R-:W-:Y:S05]  /*35a0*/  BSYNC B0 ;  /* 0x0000000000007941 */ /* 0x000fea0003800000 */
.L_x_1294:
        /* <DEDUP_REMOVED lines=20> */
.L_x_1297:
[----:B------:R-:W-:Y:S05]  /*36f0*/  BSYNC B0 ;  /* 0x0000000000007941 */ /* 0x000fea0003800000 */
.L_x_1296:
[----:B------:R-:W-:Y:S01]  /*3700*/  ULDC.64 UR38, c[0x0][0x1a0] ;  /* 0x0000680000267ab9 */ /* 0x000fe20000000a00 */
[----:B---3--:R-:W-:Y:S01]  /*3710*/  MOV R6, UR37 ;  /* 0x0000002500067c02 */ /* 0x008fe20008000f00 */
[----:B------:R-:W-:Y:S01]  /*3720*/  UIMAD UR4, UR8, UR38, URZ ;  /* 0x00000026080472a4 */ /* 0x000fe2000f8e023f */
[----:B------:R3:W-:Y:S01]  /*3730*/  @P3 STS [R0+0x8000], RZ ;  /* 0x008000ff00003388 */ /* 0x0007e20000000800 */
[----:B------:R-:W-:Y:S02]  /*3740*/  BSSY B0, `(.L_x_1298) ;  /* 0x000001e000007945 */ /* 0x000fe40003800000 */
[----:B------:R-:W-:Y:S01]  /*3750*/  UIMAD UR4, UR37, UR39, UR4 ;  /* 0x00000027250472a4 */ /* 0x000fe2000f8e0204 */
[----:B------:R-:W-:Y:S01]  /*3760*/  IMAD.WIDE.U32 R6, R6, c[0x0][0x1a0], R20 ;  /* 0x0000680006067a25 */ /* 0x000fe200078e0014 */
[----:B------:R3:W-:Y:S04]  /*3770*/  @P3 STS [R0+0x8004], RZ ;  /* 0x008004ff00003388 */ /* 0x0007e80000000800 */
[----:B------:R3:W-:Y:S01]  /*3780*/  @P3 STS.64 [R0+0x8008], RZ ;  /* 0x008008ff00003388 */ /* 0x0007e20000000a00 */
[----:B------:R-:W-:-:S02]  /*3790*/  IADD3 R6, P1, R6, UR18, RZ ;  /* 0x0000001206067c10 */ /* 0x000fc4000ff3e0ff */
        /* <DEDUP_REMOVED lines=24> */
.L_x_1299:
[----:B------:R-:W-:Y:S05]  /*3920*/  BSYNC B0 ;  /* 0x0000000000007941 */ /* 0x000fea0003800000 */
.L_x_1298:
        /* <DEDUP_REMOVED lines=19> */
.L_x_1301:
[----:B------:R-:W-:Y:S05]  /*3a60*/  BSYNC B0 ;  /* 0x0000000000007941 */ /* 0x000fea0003800000 */
.L_x_1300:
[----:B------:R-:W-:Y:S02]  /*3a70*/  ULDC.64 UR38, c[0x0][0x318] ;  /* 0x0000c60000267ab9 */ /* 0x000fe40000000a00 */
[----:B------:R-:W-:Y:S02]  /*3a80*/  USHF.R.S32.HI UR6, URZ, 0x1f, UR54 ;  /* 0x0000001f3f067899 */ /* 0x000fe40008011436 */
[----:B------:R-:W-:Y:S01]  /*3a90*/  ULDC.64 UR42, c[0x0][0x320] ;  /* 0x0000c800002a7ab9 */ /* 0x000fe20000000a00 */
[----:B------:R-:W-:Y:S01]  /*3aa0*/  IMAD.SHL.U32 R3, R17, 0x2, RZ ;  /* 0x0000000211037824 */ /* 0x000fe200078e00ff */
[----:B------:R-:W-:Y:S01]  /*3ab0*/  UISETP.NE.U32.AND UP1, UPT, URZ, UR38, UPT ;  /* 0x000000263f00728c */ /* 0x000fe2000bf25070 */
[----:B------:R-:W-:Y:S01]  /*3ac0*/  LEA.HI R135, R135, R17, RZ, 0x7 ;  /* 0x0000001187877211 */ /* 0x000fe200078f38ff */
[----:B------:R-:W0:Y:S02]  /*3ad0*/  LDGDEPBAR ;  /* 0x00000000000079af */ /* 0x000e240000000000 */
[----:B------:R-:W-:-:S06]  /*3ae0*/  UISETP.NE.AND.EX UP1, UPT, URZ, UR39, UPT, UP1 ;  /* 0x000000273f00728c */ /* 0x000fcc000bf25310 */
        /* <DEDUP_REMOVED lines=9> */
[----:B-1----:R-:W-:-:S05]  /*3b80*/  IMAD.U32 R4, RZ, RZ, UR38 ;  /* 0x00000026ff047e24 */ /* 0x002fca000f8e00ff */
[----:B------:R-:W-:-:S05]  /*3b90*/  IMAD.U32 R5, RZ, RZ, UR39 ;  /* 0x00000027ff057e24 */ /* 0x000fca000f8e00ff */
[----:B------:R1:W5:Y:S01]  /*3ba0*/  @P1 LDG.E R4, [R4.64] ;  /* 0x0000002804041981 */ /* 0x000362000c1e1900 */
[----:B---34-:R-:W5:Y:S01]  /*3bb0*/  @P1 MUFU.RCP R0, c[0x0][0x238] ;  /* 0x00008e0000001b08 */ /* 0x018f620000001000 */
[----:B------:R-:W-:Y:S01]  /*3bc0*/  SHF.R.S32.HI R135, RZ, 0x7, R135 ;  /* 0x00000007ff877819 */ /* 0x000fe20000011487 */
[----:B------:R-:W-:Y:S01]  /*3bd0*/  CS2R R94, SRZ ;  /* 0x00000000005e7805 */ /* 0x000fe2000001ff00 */
[----:B------:R-:W-:Y:S01]  /*3be0*/  LOP3.LUT R3, R3, 0x6, RZ, 0xc0, !PT ;  /* 0x0000000603037812 */ /* 0x000fe200078ec0ff */
[----:B------:R3:W-:Y:S01]  /*3bf0*/  STL [R1], R163 ;  /* 0x000000a301007387 */ /* 0x0007e20000100800 */
[----:B------:R-:W-:Y:S01]  /*3c00*/  CS2R R92, SRZ ;  /* 0x00000000005c7805 */ /* 0x000fe2000001ff00 */
[----:B------:R-:W-:Y:S01]  /*3c10*/  CS2R R98, SRZ ;  /* 0x0000000000627805 */ /* 0x000fe2000001ff00 */
[----:B------:R-:W-:Y:S01]  /*3c20*/  CS2R R96, SRZ ;  /* 0x0000000000607805 */ /* 0x000fe2000001ff00 */
[----:B------:R-:W-:Y:S01]  /*3c30*/  IMAD R135, R135, 0x40, R3 ;  /* 0x0000004087877824 */ /* 0x000fe200078e0203 */
[----:B------:R-:W-:Y:S01]  /*3c40*/  IADD3 R3, R124, 0x1000, RZ ;  /* 0x000010007c037810 */ /* 0x000fe20007ffe0ff */
[----:B------:R-:W-:Y:S01]  /*3c50*/  CS2R R90, SRZ ;  /* 0x00000000005a7805 */ /* 0x000fe2000001ff00 */
[----:B------:R-:W-:Y:S01]  /*3c60*/  CS2R R88, SRZ ;  /* 0x0000000000587805 */ /* 0x000fe2000001ff00 */
[----:B------:R-:W-:Y:S01]  /*3c70*/  CS2R R86, SRZ ;  /* 0x0000000000567805 */ /* 0x000fe2000001ff00 */
        /* <DEDUP_REMOVED lines=11> */
[----:B-1----:R-:W-:Y:S01]  /*3d30*/  SHF.L.U64.HI R5, R18, 0x2, R14 ;  /* 0x0000000212057819 */ /* 0x002fe2000001020e */
[----:B------:R-:W-:-:S02]  /*3d40*/  UMOV UR4, URZ ;  /* 0x0000003f00047c82 */ /* 0x000fc40008000000 */
[----:B------:R-:W-:Y:S02]  /*3d50*/  UIADD3 UR18, UR37, UR10, URZ ;  /* 0x0000000a25127290 */ /* 0x000fe4000fffe03f */
[----:B------:R3:W-:Y:S01]  /*3d60*/  STL [R1+0x24], R5 ;  /* 0x0000240501007387 */ /* 0x0007e20000100800 */
[----:B------:R-:W-:Y:S02]  /*3d70*/  UIADD3 UR38, UR37, 0x80, URZ ;  /* 0x0000008025267890 */ /* 0x000fe4000fffe03f */
[----:B------:R-:W-:Y:S01]  /*3d80*/  ULDC UR11, c[0x0][0x2e4] ;  /* 0x0000b900000b7ab9 */ /* 0x000fe20000000800 */
[----:B-----5:R-:W-:Y:S02]  /*3d90*/  @P1 FMUL.FTZ R4, R4, R0 ;  /* 0x0000000004041220 */ /* 0x020fe40000410000 */
[----:B------:R-:W-:Y:S02]  /*3da0*/  IMAD.U32 R0, RZ, RZ, UR53 ;  /* 0x00000035ff007e24 */ /* 0x000fe4000f8e00ff */
[----:B------:R1:W4:Y:S03]  /*3db0*/  @P1 R2UR UR6, R4 ;  /* 0x00000000040613c2 */ /* 0x00032600000e0000 */
[----:B------:R-:W-:-:S02]  /*3dc0*/  LEA R135, R0, R135, 0x7 ;  /* 0x0000008700877211 */ /* 0x000fc400078e38ff */
[----:B------:R-:W-:-:S04]  /*3dd0*/  IADD3 R0, R130, 0x1000, RZ ;  /* 0x0000100082007810 */ /* 0x000fc80007ffe0ff */
[----:B------:R-:W-:-:S05]  /*3de0*/  SEL R0, R0, R130, !P0 ;  /* 0x0000008200007207 */ /* 0x000fca0004000000 */
[----:B------:R-:W-:Y:S01]  /*3df0*/  IMAD.SHL.U32 R118, R0, 0x2, RZ ;  /* 0x0000000200767824 */ /* 0x000fe200078e00ff */
[----:B------:R-:W-:-:S05]  /*3e00*/  IADD3 R0, R18, -0x80, RZ ;  /* 0xffffff8012007810 */ /* 0x000fca0007ffe0ff */
[----:B------:R-:W-:Y:S01]  /*3e10*/  IMAD.SHL.U32 R0, R0, 0x4, RZ ;  /* 0x0000000400007824 */ /* 0x000fe200078e00ff */
[----:B-1----:R-:W-:Y:S01]  /*3e20*/  SHF.L.U32 R4, R18, 0x2, RZ ;  /* 0x0000000212047819 */ /* 0x002fe200000006ff */
[----:B----4-:R-:W-:-:S03]  /*3e30*/  @UP1 UMOV UR4, UR6 ;  /* 0x0000000600041c82 */ /* 0x010fc60008000000 */
[----:B------:R3:W-:Y:S04]  /*3e40*/  STL [R1+0x20], R0 ;  /* 0x0000200001007387 */ /* 0x0007e80000100800 */
[----:B------:R3:W-:Y:S02]  /*3e50*/  STL [R1+0x28], R4 ;  /* 0x0000280401007387 */ /* 0x0007e40000100800 */
.L_x_1306:
[----:B------:R-:W4:Y:S01]  /*3e60*/  LDL R238, [R1+0x1c] ;  /* 0x00001c0001ee7983 */ /* 0x000f220000100800 */
[----:B------:R-:W-:Y:S01]  /*3e70*/  IADD3 R112, R126, R118, RZ ;  /* 0x000000767e707210 */ /* 0x000fe20007ffe0ff */
[----:B------:R-:W-:Y:S01]  /*3e80*/  UIADD3 UR6, -UR5, 0x80, UR18 ;  /* 0x0000008005067890 */ /* 0x000fe2000fffe112 */
[----:B------:R-:W-:Y:S01]  /*3e90*/  MOV R246, R183 ;  /* 0x000000b700f67202 */ /* 0x000fe20000000f00 */
[----:B--2---:R-:W2:Y:S01]  /*3ea0*/  LDL R168, [R1+0x28] ;  /* 0x0000280001a87983 */ /* 0x004ea20000100800 */
[----:B------:R-:W-:Y:S01]  /*3eb0*/  ULDC UR8, c[0x0][0x2e8] ;  /* 0x0000ba0000087ab9 */ /* 0x000fe20000000800 */
[----:B------:R-:W-:Y:S01]  /*3ec0*/  MOV R247, R180 ;  /* 0x000000b400f77202 */ /* 0x000fe20000000f00 */
[----:B------:R-:W-:Y:S01]  /*3ed0*/  UIADD3 UR8, UR6, -UR8, URZ ;  /* 0x8000000806087290 */ /* 0x000fe2000fffe03f */
[----:B---3--:R-:W3:Y:S01]  /*3ee0*/  LDL R134, [R1+0x24] ;  /* 0x0000240001867983 */ /* 0x008ee20000100800 */
[----:B------:R-:W-:Y:S03]  /*3ef0*/  USHF.L.U32 UR6, UR7, 0x7, URZ ;  /* 0x0000000707067899 */ /* 0x000fe6000800063f */
[----:B------:R-:W0:Y:S01]  /*3f00*/  LDGDEPBAR ;  /* 0x00000000000079af */ /* 0x000e220000000000 */
[----:B------:R-:W-:Y:S03]  /*3f10*/  UISETP.GE.AND UP0, UPT, UR6, UR8, UPT ;  /* 0x000000080600728c */ /* 0x000fe6000bf06270 */
[----:B------:R-:W-:Y:S01]  /*3f20*/  ULDC UR8, c[0x0][0x2e4] ;  /* 0x0000b90000087ab9 */ /* 0x000fe20000000800 */
        /* <DEDUP_REMOVED lines=11> */
[----:B----4-:R-:W-:Y:S04]  /*3fe0*/  IADD3 R0, R238, -UR10, -R135 ;  /* 0x8000000aee007c10 */ /* 0x010fe8000fffe887 */
[----:B------:R-:W-:Y:S04]  /*3ff0*/  IADD3 R0, R0, UR5, RZ ;  /* 0x0000000500007c10 */ /* 0x000fe8000fffe0ff */
[----:B------:R-:W-:Y:S04]  /*4000*/  IADD3 R0, R0, UR6, RZ ;  /* 0x0000000600007c10 */ /* 0x000fe8000fffe0ff */
[C---:B------:R-:W-:Y:S02]  /*4010*/  IADD3 R132, R0.reuse, -0x31, RZ ;  /* 0xffffffcf00847810 */ /* 0x040fe40007ffe0ff */
[C---:B------:R-:W-:Y:S02]  /*4020*/  IADD3 R133, R0.reuse, 0x10, RZ ;  /* 0x0000001000857810 */ /* 0x040fe40007ffe0ff */
[C---:B------:R-:W-:Y:S02]  /*4030*/  IADD3 R20, R0.reuse, -0x20, RZ ;  /* 0xffffffe000147810 */ /* 0x040fe40007ffe0ff */
[C---:B------:R-:W-:Y:S02]  /*4040*/  IADD3 R56, R0.reuse, -0x29, RZ ;  /* 0xffffffd700387810 */ /* 0x040fe40007ffe0ff */
[C---:B------:R-:W-:Y:S02]  /*4050*/  IADD3 R24, R0.reuse, -0x21, RZ ;  /* 0xffffffdf00187810 */ /* 0x040fe40007ffe0ff */
[C---:B------:R-:W-:Y:S02]  /*4060*/  IADD3 R28, R0.reuse, 0x20, RZ ;  /* 0x00000020001c7810 */ /* 0x040fe40007ffe0ff */
[C---:B------:R-:W-:Y:S02]  /*4070*/  IADD3 R131, R0.reuse, -0x30, RZ ;  /* 0xffffffd000837810 */ /* 0x040fe40007ffe0ff */
[C---:B------:R-:W-:Y:S02]  /*4080*/  IADD3 R8, R0.reuse, -0x18, RZ ;  /* 0xffffffe800087810 */ /* 0x040fe40007ffe0ff */
[----:B------:R-:W-:Y:S02]  /*4090*/  IADD3 R12, R0, -0x19, RZ ;  /* 0xffffffe7000c7810 */ /* 0x000fe40007ffe0ff */
[----:B------:R-:W-:Y:S02]  /*40a0*/  ISETP.GE.AND P2, PT, R8, RZ, PT ;  /* 0x000000ff0800720c */ /* 0x000fe40003f46270 */
[C---:B------:R-:W-:Y:S02]  /*40b0*/  IADD3 R36, R0.reuse, 0x1f, RZ ;  /* 0x0000001f00247810 */ /* 0x040fe40007ffe0ff */
[C---:B------:R-:W-:Y:S02]  /*40c0*/  IADD3 R40, R0.reuse, 0x18, RZ ;  /* 0x0000001800287810 */ /* 0x040fe40007ffe0ff */
[C---:B------:R-:W-:Y:S02]  /*40d0*/  IADD3 R44, R0.reuse, 0x17, RZ ;  /* 0x00000017002c7810 */ /* 0x040fe40007ffe0ff */
[C---:B------:R-:W-:Y:S02]  /*40e0*/  IADD3 R52, R0.reuse, -0x28, RZ ;  /* 0xffffffd800347810 */ /* 0x040fe40007ffe0ff */
[C---:B------:R-:W-:Y:S02]  /*40f0*/  IADD3 R7, R0.reuse, 0x7, RZ ;  /* 0x0000000700077810 */ /* 0x040fe40007ffe0ff */
[----:B------:R-:W-:Y:S02]  /*4100*/  IABS R5, R0 ;  /* 0x0000000000057213 */ /* 0x000fe40000000000 */
[C---:B------:R-:W-:Y:S02]  /*4110*/  @!P2 IADD3 R8, -R0.reuse, 0x18, RZ ;  /* 0x000000180008a810 */ /* 0x040fe40007ffe1ff */
[----:B------:R4:W-:Y:S01]  /*4120*/  I2F R141, R5 ;  /* 0x00000005008d7306 */ /* 0x0009e20000201400 */
[C---:B------:R-:W-:Y:S02]  /*4130*/  IADD3 R6, R0.reuse, 0x8, RZ ;  /* 0x0000000800067810 */ /* 0x040fe40007ffe0ff */
[----:B------:R-:W-:Y:S02]  /*4140*/  IADD3 R4, R0, -0x1, RZ ;  /* 0xffffffff00047810 */ /* 0x000fe40007ffe0ff */
[----:B------:R-:W-:Y:S02]  /*4150*/  ISETP.GE.AND P0, PT, R6, RZ, PT ;  /* 0x000000ff0600720c */ /* 0x000fe40003f06270 */
[----:B------:R-:W-:Y:S03]  /*4160*/  ISETP.GE.AND P1, PT, R4, RZ, PT ;  /* 0x000000ff0400720c */ /* 0x000fe60003f26270 */
[----:B------:R-:W-:Y:S08]  /*4170*/  I2F R149, R8 ;  /* 0x0000000800957306 */ /* 0x000ff00000201400 */
[C---:B------:R-:W-:Y:S02]  /*4180*/  @!P0 IADD3 R6, -R0.reuse, -0x8, RZ ;  /* 0xfffffff800068810 */ /* 0x040fe40007ffe1ff */
[C---:B------:R-:W-:Y:S02]  /*4190*/  @!P1 IADD3 R4, -R0.reuse, 0x1, RZ ;  /* 0x0000000100049810 */ /* 0x040fe40007ffe1ff */
[----:B------:R1:W-:Y:S01]  /*41a0*/  I2F R164, R6 ;  /* 0x0000000600a47306 */ /* 0x0003e20000201400 */
[----:B------:R-:W-:Y:S02]  /*41b0*/  ISETP.GE.AND P1, PT, R7, RZ, PT ;  /* 0x000000ff0700720c */ /* 0x000fe40003f26270 */
[C---:B----4-:R-:W-:Y:S04]  /*41c0*/  IADD3 R5, R0.reuse, 0x48, RZ ;  /* 0x0000004800057810 */ /* 0x050fe80007ffe0ff */
[----:B------:R-:W-:Y:S03]  /*41d0*/  ISETP.GE.AND P0, PT, R5, RZ, PT ;  /* 0x000000ff0500720c */ /* 0x000fe60003f06270 */
[----:B------:R4:W-:Y:S04]  /*41e0*/  I2F R139, R4 ;  /* 0x00000004008b7306 */ /* 0x0009e80000201400 */
[C---:B------:R-:W-:Y:S06]  /*41f0*/  @!P1 IADD3 R7, -R0.reuse, -0x7, RZ ;  /* 0xfffffff900079810 */ /* 0x040fec0007ffe1ff */
[----:B------:R2:W-:Y:S01]  /*4200*/  I2F R165, R7 ;  /* 0x0000000700a57306 */ /* 0x0005e20000201400 */
[C---:B------:R-:W-:Y:S02]  /*4210*/  @!P0 IADD3 R5, -R0.reuse, -0x48, RZ ;  /* 0xffffffb800058810 */ /* 0x040fe40007ffe1ff */
[C---:B-1----:R-:W-:Y:S07]  /*4220*/  IADD3 R6, R0.reuse, 0x3f, RZ ;  /* 0x0000003f00067810 */ /* 0x042fee0007ffe0ff */
[----:B------:R1:W-:Y:S01]  /*4230*/  I2F R166, R5 ;  /* 0x0000000500a67306 */ /* 0x0003e20000201400 */
[----:B----4-:R-:W-:Y:S04]  /*4240*/  IADD3 R4, R0, 0x47, RZ ;  /* 0x0000004700047810 */ /* 0x010fe80007ffe0ff */
[----:B------:R-:W-:Y:S02]  /*4250*/  ISETP.GE.AND P1, PT, R4, RZ, PT ;  /* 0x000000ff0400720c */ /* 0x000fe40003f26270 */
[C---:B--2---:R-:W-:Y:S04]  /*4260*/  IADD3 R7, R0.reuse, 0x40, RZ ;  /* 0x0000004000077810 */ /* 0x044fe80007ffe0ff */
[----:B------:R-:W-:Y:S07]  /*4270*/  ISETP.GE.AND P0, PT, R7, RZ, PT ;  /* 0x000000ff0700720c */ /* 0x000fee0003f06270 */
[----:B------:R-:W-:Y:S02]  /*4280*/  @!P1 IADD3 R4, -R0, -0x47, RZ ;  /* 0xffffffb900049810 */ /* 0x000fe40007ffe1ff */
[----:B------:R-:W-:Y:S02]  /*4290*/  ISETP.GE.AND P1, PT, R6, RZ, PT ;  /* 0x000000ff0600720c */ /* 0x000fe40003f26270 */
[----:B------:R2:W-:Y:S01]  /*42a0*/  I2F R167, R4 ;  /* 0x0000000400a77306 */ /* 0x0005e20000201400 */
[C---:B-1----:R-:W-:Y:S02]  /*42b0*/  IADD3 R5, R0.reuse, 0x38, RZ ;  /* 0x0000003800057810 */ /* 0x042fe40007ffe0ff */
[C---:B------:R-:W-:Y:S02]  /*42c0*/  @!P0 IADD3 R7, -R0.reuse, -0x40, RZ ;  /* 0xffffffc000078810 */ /* 0x040fe40007ffe1ff */
[----:B------:R-:W-:Y:S05]  /*42d0*/  ISETP.GE.AND P0, PT, R5, RZ, PT ;  /* 0x000000ff0500720c */ /* 0x000fea0003f06270 */
[----:B------:R1:W-:Y:S01]  /*42e0*/  I2F R136, R7 ;  /* 0x0000000700887306 */ /* 0x0003e20000201400 */
[C---:B------:R-:W-:Y:S09]  /*42f0*/  @!P1 IADD3 R6, -R0.reuse, -0x3f, RZ ;  /* 0xffffffc100069810 */ /* 0x040ff20007ffe1ff */
[----:B------:R4:W-:Y:S01]  /*4300*/  I2F R137, R6 ;  /* 0x0000000600897306 */ /* 0x0009e20000201400 */
[C---:B------:R-:W-:Y:S02]  /*4310*/  @!P0 IADD3 R5, -R0.reuse, -0x38, RZ ;  /* 0xffffffc800058810 */ /* 0x040fe40007ffe1ff */
[----:B--2---:R-:W-:Y:S04]  /*4320*/  IADD3 R4, R0, 0x37, RZ ;  /* 0x0000003700047810 */ /* 0x004fe80007ffe0ff */
[----:B------:R-:W-:Y:S03]  /*4330*/  ISETP.GE.AND P1, PT, R4, RZ, PT ;  /* 0x000000ff0400720c */ /* 0x000fe60003f26270 */
[----:B------:R2:W-:Y:S01]  /*4340*/  I2F R142, R5 ;  /* 0x00000005008e7306 */ /* 0x0005e20000201400 */
[C---:B-1----:R-:W-:Y:S09]  /*4350*/  IADD3 R7, R0.reuse, 0x28, RZ ;  /* 0x0000002800077810 */ /* 0x042ff20007ffe0ff */
[C---:B------:R-:W-:Y:S02]  /*4360*/  @!P1 IADD3 R4, -R0.reuse, -0x37, RZ ;  /* 0xffffffc900049810 */ /* 0x040fe40007ffe1ff */
[----:B----4-:R-:W-:Y:S02]  /*4370*/  IADD3 R6, R0, -0x8, RZ ;  /* 0xfffffff800067810 */ /* 0x010fe40007ffe0ff */
        /* <DEDUP_REMOVED lines=14> */
[C---:B-1----:R-:W-:Y:S04]  /*4460*/  IADD3 R5, R0.reuse, -0x11, RZ ;  /* 0xffffffef00057810 */ /* 0x042fe80007ffe0ff */
[----:B------:R-:W-:Y:S07]  /*4470*/  ISETP.GE.AND P1, PT, R5, RZ, PT ;  /* 0x000000ff0500720c */ /* 0x000fee0003f26270 */
[C---:B------:R-:W-:Y:S02]  /*4480*/  @!P0 IADD3 R6, -R0.reuse, -0x30, RZ ;  /* 0xffffffd000068810 */ /* 0x040fe40007ffe1ff */
[----:B------:R-:W-:Y:S02]  /*4490*/  ISETP.GE.AND P0, PT, R7, RZ, PT ;  /* 0x000000ff0700720c */ /* 0x000fe40003f06270 */
[----:B------:R-:W-:Y:S01]  /*44a0*/  I2F R144, R6 ;  /* 0x0000000600907306 */ /* 0x000fe20000201400 */
[C---:B--2---:R-:W-:Y:S02]  /*44b0*/  IADD3 R4, R0.reuse, 0x2f, RZ ;  /* 0x0000002f00047810 */ /* 0x044fe40007ffe0ff */
        /* <DEDUP_REMOVED lines=55> */
[C---:B----4-:R-:W-:Y:S03]  /*4830*/  HMMA.16816.F32 R40, R60.reuse, R48, RZ ;  /* 0x000000303c28723c */ /* 0x050fe600000018ff */
[----:B------:R-:W-:Y:S01]  /*4840*/  I2F R156, R133 ;  /* 0x00000085009c7306 */ /* 0x000fe20000201400 */
[C---:B-1----:R-:W-:Y:S04]  /*4850*/  IADD3 R131, R0.reuse, 0xf, RZ ;  /* 0x0000000f00837810 */ /* 0x042fe80007ffe0ff */
[-C--:B------:R-:W-:Y:S01]  /*4860*/  HMMA.16816.F32 R44, R60, R50.reuse, RZ ;  /* 0x000000323c2c723c */ /* 0x080fe200000018ff */
[----:B------:R-:W-:Y:S07]  /*4870*/  ISETP.GE.AND P0, PT, R131, RZ, PT ;  /* 0x000000ff8300720c */ /* 0x000fee0003f06270 */
[C---:B------:R-:W-:Y:S06]  /*4880*/  HMMA.16816.F32 R48, R64.reuse, R50, RZ ;  /* 0x000000324030723c */ /* 0x040fec00000018ff */
[C---:B------:R-:W-:Y:S02]  /*4890*/  @!P0 IADD3 R131, -R0.reuse, -0xf, RZ ;  /* 0xfffffff100838810 */ /* 0x040fe40007ffe1ff */
[-C--:B------:R-:W-:Y:S08]  /*48a0*/  HMMA.16816.F32 R52, R64, R100.reuse, RZ ;  /* 0x000000644034723c */ /* 0x080ff000000018ff */
[C---:B------:R-:W-:Y:S07]  /*48b0*/  HMMA.16816.F32 R56, R60.reuse, R100, RZ ;  /* 0x000000643c38723c */ /* 0x040fee00000018ff */
[C---:B------:R-:W-:Y:S01]  /*48c0*/  IADD3 R101, R0.reuse, -0x38, RZ ;  /* 0xffffffc800657810 */ /* 0x040fe20007ffe0ff */
[-C--:B------:R-:W-:Y:S01]  /*48d0*/  HMMA.16816.F32 R60, R60, R102.reuse, RZ ;  /* 0x000000663c3c723c */ /* 0x080fe200000018ff */
[----:B------:R-:W-:Y:S02]  /*48e0*/  IADD3 R100, R0, -0x39, RZ ;  /* 0xffffffc700647810 */ /* 0x000fe40007ffe0ff */
[----:B------:R-:W-:Y:S02]  /*48f0*/  ISETP.GE.AND P2, PT, R101, RZ, PT ;  /* 0x000000ff6500720c */ /* 0x000fe40003f46270 */
[----:B------:R-:W-:Y:S03]  /*4900*/  ISETP.GE.AND P1, PT, R100, RZ, PT ;  /* 0x000000ff6400720c */ /* 0x000fe60003f26270 */
[----:B------:R-:W-:Y:S01]  /*4910*/  HMMA.16816.F32 R64, R64, R102, RZ ;  /* 0x000000664040723c */ /* 0x000fe200000018ff */
[----:B------:R-:W-:Y:S07]  /*4920*/  I2F R102, R131 ;  /* 0x0000008300667306 */ /* 0x000fee0000201400 */
        /* <DEDUP_REMOVED lines=25> */
[----:B-1----:R-:W-:Y:S01]  /*4ac0*/  FFMA.FTZ R0, -R194, R194, 1 ;  /* 0x3f800000c2007423 */ /* 0x002fe200000101c2 */
[----:B------:R1:W-:Y:S10]  /*4ad0*/  MUFU.TANH R197, R4 ;  /* 0x0000000400c57308 */ /* 0x0003f40000002400 */
[----:B------:R-:W-:Y:S10]  /*4ae0*/  MUFU.TANH R196, R10 ;  /* 0x0000000a00c47308 */ /* 0x000ff40000002400 */
[----:B------:R-:W-:Y:S01]  /*4af0*/  MUFU.TANH R189, R11 ;  /* 0x0000000b00bd7308 */ /* 0x000fe20000002400 */
[----:B-1----:R-:W1:Y:S09]  /*4b00*/  LDSM.16.M88.4 R4, [R116+0x6400] ;  /* 0x006400007404783b */ /* 0x002e720000000200 */
[----:B------:R-:W-:Y:S10]  /*4b10*/  MUFU.TANH R190, R8 ;  /* 0x0000000800be7308 */ /* 0x000ff40000002400 */
[----:B------:R4:W1:Y:S10]  /*4b20*/  MUFU.TANH R191, R9 ;  /* 0x0000000900bf7308 */ /* 0x0008740000002400 */
[----:B------:R2:W-:Y:S10]  /*4b30*/  MUFU.TANH R185, R14 ;  /* 0x0000000e00b97308 */ /* 0x0005f40000002400 */
[----:B------:R3:W-:Y:S01]  /*4b40*/  MUFU.TANH R186, R13 ;  /* 0x0000000d00ba7308 */ /* 0x0007e20000002400 */
[----:B----4-:R-:W4:Y:S01]  /*4b50*/  LDSM.16.M88.4 R8, [R116+0x6800] ;  /* 0x006800007408783b */ /* 0x010f220000000200 */
[-C--:B-1----:R-:W-:Y:S08]  /*4b60*/  HMMA.16816.F32 R20, R104, R4.reuse, R20 ;  /* 0x000000046814723c */ /* 0x082ff00000001814 */
[----:B------:R-:W1:Y:S01]  /*4b70*/  MUFU.TANH R187, R12 ;  /* 0x0000000c00bb7308 */ /* 0x000e620000002400 */
[C---:B------:R-:W-:Y:S04]  /*4b80*/  HMMA.16816.F32 R24, R112.reuse, R4, R24 ;  /* 0x000000047018723c */ /* 0x040fe80000001818 */
[----:B--2---:R-:W-:Y:S01]  /*4b90*/  FMUL.FTZ R14, R16, c[0x0][0x2ec] ;  /* 0x0000bb00100e7a20 */ /* 0x004fe20000410000 */
[----:B------:R-:W-:Y:S04]  /*4ba0*/  IADD3 R16, P0, R168, UR17, RZ ;  /* 0x00000011a8107c10 */ /* 0x000fe8000ff1e0ff */
[----:B------:R-:W-:Y:S01]  /*4bb0*/  MUFU.TANH R188, R19 ;  /* 0x0000001300bc7308 */ /* 0x000fe20000002400 */
[-C--:B------:R-:W-:Y:S03]  /*4bc0*/  HMMA.16816.F32 R28, R112, R6.reuse, R28 ;  /* 0x00000006701c723c */ /* 0x080fe6000000181c */
[----:B---3--:R-:W-:Y:S01]  /*4bd0*/  FMUL.FTZ R13, R17, c[0x0][0x2ec] ;  /* 0x0000bb00110d7a20 */ /* 0x008fe20000410000 */
[----:B------:R-:W-:Y:S02]  /*4be0*/  IADD3.X R17, R134, UR16, RZ, P0, !PT ;  /* 0x0000001086117c10 */ /* 0x000fe400087fe4ff */
[----:B------:R-:W-:Y:S02]  /*4bf0*/  PLOP3.LUT P0, PT, PT, PT, UP0, 0x80, 0x0 ;  /* 0x000000000000781c */ /* 0x000fe40003f0f008 */
[C---:B------:R-:W-:Y:S01]  /*4c00*/  HMMA.16816.F32 R32, R104.reuse, R6, R32 ;  /* 0x000000066820723c */ /* 0x040fe20000001820 */
[----:B------:R-:W-:Y:S01]  /*4c10*/  MUFU.TANH R19, R18 ;  /* 0x0000001200137308 */ /* 0x000fe20000002400 */
[----:B------:R-:W2:Y:S02]  /*4c20*/  LDSM.16.M88.4 R4, [R116+0x6c00] ;  /* 0x006c00007404783b */ /* 0x000ea40000000200 */
[----:B------:R-:W-:Y:S02]  /*4c30*/  FMUL.FTZ R20, R20, c[0x0][0x2ec] ;  /* 0x0000bb0014147a20 */ /* 0x000fe40000410000 */
[----:B------:R-:W-:Y:S02]  /*4c40*/  FMUL.FTZ R22, R22, c[0x0][0x2ec] ;  /* 0x0000bb0016167a20 */ /* 0x000fe40000410000 */
[----:B------:R-:W-:Y:S02]  /*4c50*/  FMUL.FTZ R27, R27, c[0x0][0x2ec] ;  /* 0x0000bb001b1b7a20 */ /* 0x000fe40000410000 */
[----:B------:R3:W5:Y:S01]  /*4c60*/  LDG.E R134, [R16.64] ;  /* 0x0000002810867981 */ /* 0x000762000c1e1900 */
[----:B------:R1:W-:Y:S01]  /*4c70*/  MUFU.TANH R182, R20 ;  /* 0x0000001400b67308 */ /* 0x0003e20000002400 */
[----:B------:R-:W-:Y:S02]  /*4c80*/  FMUL.FTZ R21, R21, c[0x0][0x2ec] ;  /* 0x0000bb0015157a20 */ /* 0x000fe40000410000 */
[----:B------:R3:W5:Y:S01]  /*4c90*/  LDG.E R133, [R16.64+0x20] ;  /* 0x0000202810857981 */ /* 0x000762000c1e1900 */
[-C--:B----4-:R-:W-:Y:S03]  /*4ca0*/  HMMA.16816.F32 R36, R104, R8.reuse, R36 ;  /* 0x000000086824723c */ /* 0x090fe60000001824 */
[----:B------:R3:W5:Y:S01]  /*4cb0*/  LDG.E R132, [R16.64+0x100] ;  /* 0x0001002810847981 */ /* 0x000762000c1e1900 */
[----:B------:R-:W-:Y:S02]  /*4cc0*/  FMUL.FTZ R31, R31, c[0x0][0x2ec] ;  /* 0x0000bb001f1f7a20 */ /* 0x000fe40000410000 */
[----:B------:R-:W-:Y:S01]  /*4cd0*/  MUFU.TANH R18, R22 ;  /* 0x0000001600127308 */ /* 0x000fe20000002400 */
        /* <DEDUP_REMOVED lines=14> */
[----:B------:R-:W2:Y:S01]  /*4dc0*/  MUFU.TANH R13, R13 ;  /* 0x0000000d000d7308 */ /* 0x000ea20000002400 */
[----:B------:R-:W-:Y:S02]  /*4dd0*/  FMUL.FTZ R25, R25, c[0x0][0x2ec] ;  /* 0x0000bb0019197a20 */ /* 0x000fe40000410000 */
[----:B------:R-:W-:Y:S02]  /*4de0*/  FMUL.FTZ R29, R29, c[0x0][0x2ec] ;  /* 0x0000bb001d1d7a20 */ /* 0x000fe40000410000 */
[C---:B------:R-:W-:Y:S04]  /*4df0*/  HMMA.16816.F32 R56, R112.reuse, R4, R56 ;  /* 0x000000047038723c */ /* 0x040fe80000001838 */
[----:B------:R-:W-:Y:S01]  /*4e00*/  FMUL.FTZ R46, R46, c[0x0][0x2ec] ;  /* 0x0000bb002e2e7a20 */ /* 0x000fe20000410000 */
[----:B------:R-:W-:Y:S01]  /*4e10*/  MUFU.TANH R181, R21 ;  /* 0x0000001500b57308 */ /* 0x000fe20000002400 */
[----:B------:R-:W-:Y:S02]  /*4e20*/  FMUL.FTZ R24, R24, c[0x0][0x2ec] ;  /* 0x0000bb0018187a20 */ /* 0x000fe40000410000 */
[-C--:B------:R-:W-:Y:S04]  /*4e30*/  HMMA.16816.F32 R60, R112, R6.reuse, R60 ;  /* 0x00000006703c723c */ /* 0x080fe8000000183c */
[----:B------:R-:W-:Y:S02]  /*4e40*/  FMUL.FTZ R34, R34, c[0x0][0x2ec] ;  /* 0x0000bb0022227a20 */ /* 0x000fe40000410000 */
[----:B------:R-:W-:Y:S01]  /*4e50*/  FMUL.FTZ R39, R39, c[0x0][0x2ec] ;  /* 0x0000bb0027277a20 */ /* 0x000fe20000410000 */
[----:B------:R1:W-:Y:S01]  /*4e60*/  MUFU.TANH R21, R30 ;  /* 0x0000001e00157308 */ /* 0x0003e20000002400 */
        /* <DEDUP_REMOVED lines=9> */
[----:B------:R2:W-:Y:S01]  /*4f00*/  MUFU.TANH R110, R37 ;  /* 0x00000025006e7308 */ /* 0x0005e20000002400 */
[----:B------:R-:W-:Y:S02]  /*4f10*/  FMUL.FTZ R54, R54, c[0x0][0x2ec] ;  /* 0x0000bb0036367a20 */ /* 0x000fe40000410000 */
[----:B------:R-:W-:Y:S02]  /*4f20*/  FMUL.FTZ R58, R58, c[0x0][0x2ec] ;  /* 0x0000bb003a3a7a20 */ /* 0x000fe40000410000 */
[----:B-1----:R-:W-:Y:S02]  /*4f30*/  FMUL.FTZ R20, R56, c[0x0][0x2ec] ;  /* 0x0000bb0038147a20 */ /* 0x002fe40000410000 */
[----:B------:R-:W-:Y:S02]  /*4f40*/  FMUL.FTZ R57, R57, c[0x0][0x2ec] ;  /* 0x0000bb0039397a20 */ /* 0x000fe40000410000 */
[----:B------:R-:W-:Y:S01]  /*4f50*/  FFMA.FTZ R4, -R192, R192, 1 ;  /* 0x3f800000c0047423 */ /* 0x000fe200000101c0 */
[----:B------:R-:W1:Y:S01]  /*4f60*/  MUFU.TANH R179, R23 ;  /* 0x0000001700b37308 */ /* 0x000e620000002400 */
[----:B------:R-:W-:Y:S02]  /*4f70*/  FFMA.FTZ R11, R165, -UR4, R192 ;  /* 0x80000004a50b7c23 */ /* 0x000fe400080100c0 */
[----:B------:R-:W-:Y:S02]  /*4f80*/  FMUL.FTZ R192, R0, c[0x0][0x2ec] ;  /* 0x0000bb0000c07a20 */ /* 0x000fe40000410000 */
[----:B------:R-:W-:Y:S02]  /*4f90*/  FFMA.FTZ R0, -R191, R191, 1 ;  /* 0x3f800000bf007423 */ /* 0x000fe400000101bf */
[----:B------:R-:W-:Y:S02]  /*4fa0*/  FMUL.FTZ R104, R61, c[0x0][0x2ec] ;  /* 0x0000bb003d687a20 */ /* 0x000fe40000410000 */
[----:B------:R-:W-:Y:S01]  /*4fb0*/  FMUL.FTZ R107, R63, c[0x0][0x2ec] ;  /* 0x0000bb003f6b7a20 */ /* 0x000fe20000410000 */
[----:B------:R1:W-:Y:S01]  /*4fc0*/  MUFU.TANH R173, R32 ;  /* 0x0000002000ad7308 */ /* 0x0003e20000002400 */
[----:B------:R-:W-:Y:S02]  /*4fd0*/  FMUL.FTZ R112, R64, c[0x0][0x2ec] ;  /* 0x0000bb0040707a20 */ /* 0x000fe40000410000 */
[----:B------:R-:W-:Y:S02]  /*4fe0*/  FMUL.FTZ R113, R66, c[0x0][0x2ec] ;  /* 0x0000bb0042717a20 */ /* 0x000fe40000410000 */
[----:B----4-:R-:W-:Y:S02]  /*4ff0*/  FMUL.FTZ R31, R41, c[0x0][0x2ec] ;  /* 0x0000bb00291f7a20 */ /* 0x010fe40000410000 */
[----:B------:R-:W-:Y:S02]  /*5000*/  FFMA.FTZ R6, -R197, R197, 1 ;  /* 0x3f800000c5067423 */ /* 0x000fe400000101c5 */
[----:B------:R-:W-:Y:S01]  /*5010*/  FFMA.FTZ R27, R167, -UR4, R189 ;  /* 0x80000004a71b7c23 */ /* 0x000fe200080100bd */
[----:B------:R4:W-:Y:S01]  /*5020*/  MUFU.TANH R171, R38 ;  /* 0x0000002600ab7308 */ /* 0x0009e20000002400 */
[----:B------:R-:W-:Y:S02]  /*5030*/  FMUL.FTZ R167, R0, c[0x0][0x2ec] ;  /* 0x0000bb0000a77a20 */ /* 0x000fe40000410000 */
[----:B------:R-:W-:Y:S02]  /*5040*/  FFMA.FTZ R0, -R187, R187, 1 ;  /* 0x3f800000bb007423 */ /* 0x000fe400000101bb */
[----:B------:R-:W-:Y:S02]  /*5050*/  FMUL.FTZ R30, R44, c[0x0][0x2ec] ;  /* 0x0000bb002c1e7a20 */ /* 0x000fe40000410000 */
[----:B--2---:R-:W-:Y:S02]  /*5060*/  FFMA.FTZ R28, R166, -UR4, R196 ;  /* 0x80000004a61c7c23 */ /* 0x004fe400080100c4 */
[----:B------:R-:W-:Y:S01]  /*5070*/  FFMA.FTZ R9, -R189, R189, 1 ;  /* 0x3f800000bd097423 */ /* 0x000fe200000101bd */
[----:B------:R-:W2:Y:S01]  /*5080*/  MUFU.TANH R184, R15 ;  /* 0x0000000f00b87308 */ /* 0x000ea20000002400 */
[----:B------:R-:W-:Y:S02]  /*5090*/  FMUL.FTZ R189, R4, c[0x0][0x2ec] ;  /* 0x0000bb0004bd7a20 */ /* 0x000fe40000410000 */
[----:B------:R-:W-:Y:S02]  /*50a0*/  FMUL.FTZ R166, R6, c[0x0][0x2ec] ;  /* 0x0000bb0006a67a20 */ /* 0x000fe40000410000 */
[----:B------:R-:W-:Y:S02]  /*50b0*/  FFMA.FTZ R6, -R185, R185, 1 ;  /* 0x3f800000b9067423 */ /* 0x000fe400000101b9 */
[----:B------:R-:W-:Y:S02]  /*50c0*/  FFMA.FTZ R4, -R186, R186, 1 ;  /* 0x3f800000ba047423 */ /* 0x000fe400000101ba */
[----:B------:R-:W-:Y:S01]  /*50d0*/  FFMA.FTZ R37, R143, -UR4, R186 ;  /* 0x800000048f257c23 */ /* 0x000fe200080100ba */
[----:B------:R2:W-:Y:S01]  /*50e0*/  MUFU.TANH R23, R26 ;  /* 0x0000001a00177308 */ /* 0x0005e20000002400 */
[----:B------:R-:W-:Y:S02]  /*50f0*/  FMUL.FTZ R186, R0, c[0x0][0x2ec] ;  /* 0x0000bb0000ba7a20 */ /* 0x000fe40000410000 */
[----:B------:R-:W-:Y:S02]  /*5100*/  FFMA.FTZ R0, -R13, R13, 1 ;  /* 0x3f8000000d007423 */ /* 0x000fe4000001010d */
[----:B-1----:R-:W-:Y:S02]  /*5110*/  FMUL.FTZ R32, R40, c[0x0][0x2ec] ;  /* 0x0000bb0028207a20 */ /* 0x002fe40000410000 */
[----:B------:R-:W-:Y:S02]  /*5120*/  FMUL.FTZ R49, R49, c[0x0][0x2ec] ;  /* 0x0000bb0031317a20 */ /* 0x000fe40000410000 */
[----:B------:R-:W-:Y:S01]  /*5130*/  FFMA.FTZ R5, -R193, R193, 1 ;  /* 0x3f800000c1057423 */ /* 0x000fe200000101c1 */
[----:B------:R1:W1:Y:S01]  /*5140*/  MUFU.TANH R177, R25 ;  /* 0x0000001900b17308 */ /* 0x0002620000002400 */
[----:B------:R-:W-:Y:S02]  /*5150*/  FFMA.FTZ R10, -R196, R196, 1 ;  /* 0x3f800000c40a7423 */ /* 0x000fe400000101c4 */
[----:B---3--:R-:W-:Y:S02]  /*5160*/  FFMA.FTZ R17, -R190, R190, 1 ;  /* 0x3f800000be117423 */ /* 0x008fe400000101be */
[----:B----4-:R-:W-:Y:S02]  /*5170*/  FFMA.FTZ R38, R142, -UR4, R187 ;  /* 0x800000048e267c23 */ /* 0x010fe400080100bb */
[----:B------:R-:W-:Y:S02]  /*5180*/  FMUL.FTZ R196, R6, c[0x0][0x2ec] ;  /* 0x0000bb0006c47a20 */ /* 0x000fe40000410000 */
[----:B------:R-:W-:Y:S01]  /*5190*/  FFMA.FTZ R6, -R179, R179, 1 ;  /* 0x3f800000b3067423 */ /* 0x000fe200000101b3 */
[----:B------:R3:W-:Y:S01]  /*51a0*/  MUFU.TANH R176, R29 ;  /* 0x0000001d00b07308 */ /* 0x0007e20000002400 */
[----:B------:R-:W-:Y:S02]  /*51b0*/  FMUL.FTZ R187, R0, c[0x0][0x2ec] ;  /* 0x0000bb0000bb7a20 */ /* 0x000fe40000410000 */
[----:B------:R-:W-:Y:S02]  /*51c0*/  FFMA.FTZ R0, -R182, R182, 1 ;  /* 0x3f800000b6007423 */ /* 0x000fe400000101b6 */
[----:B------:R-:W-:Y:S02]  /*51d0*/  FMUL.FTZ R43, R43, c[0x0][0x2ec] ;  /* 0x0000bb002b2b7a20 */ /* 0x000fe40000410000 */
[----:B------:R-:W-:Y:S02]  /*51e0*/  FMUL.FTZ R50, R50, c[0x0][0x2ec] ;  /* 0x0000bb0032327a20 */ /* 0x000fe40000410000 */
[----:B------:R-:W-:Y:S01]  /*51f0*/  FMUL.FTZ R48, R48, c[0x0][0x2ec] ;  /* 0x0000bb0030307a20 */ /* 0x000fe20000410000 */
[----:B------:R4:W-:Y:S01]  /*5200*/  MUFU.TANH R108, R46 ;  /* 0x0000002e006c7308 */ /* 0x0009e20000002400 */
[----:B------:R-:W-:Y:S02]  /*5210*/  FFMA.FTZ R12, R164, -UR4, R193 ;  /* 0x80000004a40c7c23 */ /* 0x000fe400080100c1 */
[C---:B------:R-:W-:Y:S02]  /*5220*/  FFMA.FTZ R16, R136.reuse, -UR4, R190 ;  /* 0x8000000488107c23 */ /* 0x040fe400080100be */
[----:B------:R-:W-:Y:S02]  /*5230*/  FMUL.FTZ R190, R5, c[0x0][0x2ec] ;  /* 0x0000bb0005be7a20 */ /* 0x000fe40000410000 */
[----:B--2---:R-:W-:Y:S02]  /*5240*/  FFMA.FTZ R26, R136, -UR4, R185 ;  /* 0x80000004881a7c23 */ /* 0x004fe400080100b9 */
[----:B-1----:R-:W-:Y:S01]  /*5250*/  FFMA.FTZ R25, R137, -UR4, R184 ;  /* 0x8000000489197c23 */ /* 0x002fe200080100b8 */
[----:B------:R1:W-:Y:S01]  /*5260*/  MUFU.TANH R62, R55 ;  /* 0x00000037003e7308 */ /* 0x0003e20000002400 */
[----:B------:R-:W-:Y:S02]  /*5270*/  FFMA.FTZ R5, -R184, R184, 1 ;  /* 0x3f800000b8057423 */ /* 0x000fe400000101b8 */
[----:B------:R-:W-:Y:S02]  /*5280*/  FMUL.FTZ R193, R10, c[0x0][0x2ec] ;  /* 0x0000bb000ac17a20 */ /* 0x000fe40000410000 */
[----:B---3--:R-:W-:Y:S02]  /*5290*/  FMUL.FTZ R29, R45, c[0x0][0x2ec] ;  /* 0x0000bb002d1d7a20 */ /* 0x008fe40000410000 */
[----:B------:R-:W-:Y:S02]  /*52a0*/  FMUL.FTZ R184, R17, c[0x0][0x2ec] ;  /* 0x0000bb0011b87a20 */ /* 0x000fe40000410000 */
[----:B------:R-:W-:Y:S01]  /*52b0*/  FFMA.FTZ R17, -R188, R188, 1 ;  /* 0x3f800000bc117423 */ /* 0x000fe200000101bc */
[----:B------:R-:W2:Y:S01]  /*52c0*/  MUFU.TANH R14, R14 ;  /* 0x0000000e000e7308 */ /* 0x000ea20000002400 */
[----:B------:R-:W-:Y:S02]  /*52d0*/  FFMA.FTZ R10, R141, -UR4, R19 ;  /* 0x800000048d0a7c23 */ /* 0x000fe40008010013 */
[----:B------:R-:W-:Y:S02]  /*52e0*/  FFMA.FTZ R19, -R19, R19, 1 ;  /* 0x3f80000013137423 */ /* 0x000fe40000010113 */
[----:B------:R-:W-:Y:S02]  /*52f0*/  FMUL.FTZ R185, R4, c[0x0][0x2ec] ;  /* 0x0000bb0004b97a20 */ /* 0x000fe40000410000 */
[----:B----4-:R-:W-:Y:S02]  /*5300*/  FFMA.FTZ R46, R138, -UR4, R18 ;  /* 0x800000048a2e7c23 */ /* 0x010fe40008010012 */
[----:B------:R-:W-:Y:S01]  /*5310*/  FFMA.FTZ R18, -R18, R18, 1 ;  /* 0x3f80000012127423 */ /* 0x000fe20000010112 */
[----:B------:R3:W-:Y:S01]  /*5320*/  MUFU.TANH R178, R24 ;  /* 0x0000001800b27308 */ /* 0x0007e20000002400 */
[----:B------:R-:W-:Y:S02]  /*5330*/  FFMA.FTZ R56, R146, -UR4, R182 ;  /* 0x8000000492387c23 */ /* 0x000fe400080100b6 */
[----:B------:R-:W-:Y:S02]  /*5340*/  FFMA.FTZ R4, -R181, R181, 1 ;  /* 0x3f800000b5047423 */ /* 0x000fe400000101b5 */
[----:B-1----:R-:W-:Y:S02]  /*5350*/  FFMA.FTZ R55, R147, -UR4, R181 ;  /* 0x8000000493377c23 */ /* 0x002fe400080100b5 */
[----:B------:R-:W-:Y:S02]  /*5360*/  FMUL.FTZ R182, R6, c[0x0][0x2ec] ;  /* 0x0000bb0006b67a20 */ /* 0x000fe40000410000 */
[----:B------:R-:W-:Y:S01]  /*5370*/  FMUL.FTZ R181, R0, c[0x0][0x2ec] ;  /* 0x0000bb0000b57a20 */ /* 0x000fe20000410000 */
[----:B------:R-:W-:Y:S01]  /*5380*/  MUFU.TANH R170, R34 ;  /* 0x0000002200aa7308 */ /* 0x000fe20000002400 */
[----:B------:R-:W-:Y:S02]  /*5390*/  FFMA.FTZ R0, -R177, R177, 1 ;  /* 0x3f800000b1007423 */ /* 0x000fe400000101b1 */
[----:B------:R-:W-:Y:S02]  /*53a0*/  FFMA.FTZ R6, -R174, R174, 1 ;  /* 0x3f800000ae067423 */ /* 0x000fe400000101ae */
[----:B------:R-:W-:Y:S02]  /*53b0*/  FMUL.FTZ R52, R52, c[0x0][0x2ec] ;  /* 0x0000bb0034347a20 */ /* 0x000fe40000410000 */
[----:B------:R-:W-:Y:S02]  /*53c0*/  FMUL.FTZ R51, R51, c[0x0][0x2ec] ;  /* 0x0000bb0033337a20 */ /* 0x000fe40000410000 */
[----:B------:R-:W-:Y:S01]  /*53d0*/  FMUL.FTZ R59, R59, c[0x0][0x2ec] ;  /* 0x0000bb003b3b7a20 */ /* 0x000fe20000410000 */
[----:B------:R-:W1:Y:S01]  /*53e0*/  MUFU.TANH R168, R39 ;  /* 0x0000002700a87308 */ /* 0x000e620000002400 */
[----:B------:R-:W-:Y:S02]  /*53f0*/  FMUL.FTZ R60, R60, c[0x0][0x2ec] ;  /* 0x0000bb003c3c7a20 */ /* 0x000fe40000410000 */
[----:B------:R-:W-:Y:S02]  /*5400*/  FFMA.FTZ R7, R139, -UR4, R194 ;  /* 0x800000048b077c23 */ /* 0x000fe400080100c2 */
[----:B------:R-:W-:Y:S02]  /*5410*/  FFMA.FTZ R8, R141, -UR4, R197 ;  /* 0x800000048d087c23 */ /* 0x000fe400080100c5 */
[----:B------:R-:W-:Y:S02]  /*5420*/  FMUL.FTZ R194, R5, c[0x0][0x2ec] ;  /* 0x0000bb0005c27a20 */ /* 0x000fe40000410000 */
[----:B--2---:R-:W-:Y:S01]  /*5430*/  FFMA.FTZ R5, -R14, R14, 1 ;  /* 0x3f8000000e057423 */ /* 0x004fe2000001010e */
[----:B------:R2:W-:Y:S01]  /*5440*/  MUFU.TANH R103, R47 ;  /* 0x0000002f00677308 */ /* 0x0005e20000002400 */
[----:B------:R-:W-:Y:S02]  /*5450*/  FFMA.FTZ R45, R140, -UR4, R179 ;  /* 0x800000048c2d7c23 */ /* 0x000fe400080100b3 */
[----:B------:R-:W-:Y:S02]  /*5460*/  FMUL.FTZ R207, R17, c[0x0][0x2ec] ;  /* 0x0000bb0011cf7a20 */ /* 0x000fe40000410000 */
[----:B------:R-:W-:Y:S02]  /*5470*/  FMUL.FTZ R179, R19, c[0x0][0x2ec] ;  /* 0x0000bb0013b37a20 */ /* 0x000fe40000410000 */
[----:B---3--:R-:W-:Y:S02]  /*5480*/  FFMA.FTZ R24, R142, -UR4, R23 ;  /* 0x800000048e187c23 */ /* 0x008fe40008010017 */
[----:B------:R-:W-:Y:S01]  /*5490*/  FFMA.FTZ R19, -R23, R23, 1 ;  /* 0x3f80000017137423 */ /* 0x000fe20000010117 */
[----:B------:R-:W3:Y:S01]  /*54a0*/  MUFU.TANH R169, R35 ;  /* 0x0000002300a97308 */ /* 0x000ee20000002400 */
[----:B------:R-:W-:Y:S02]  /*54b0*/  FFMA.FTZ R23, R143, -UR4, R22 ;  /* 0x800000048f177c23 */ /* 0x000fe40008010016 */
[----:B------:R-:W-:Y:S02]  /*54c0*/  FFMA.FTZ R17, -R22, R22, 1 ;  /* 0x3f80000016117423 */ /* 0x000fe40000010116 */
[----:B------:R-:W-:Y:S02]  /*54d0*/  FMUL.FTZ R197, R18, c[0x0][0x2ec] ;  /* 0x0000bb0012c57a20 */ /* 0x000fe40000410000 */
[----:B------:R-:W-:Y:S02]  /*54e0*/  FFMA.FTZ R22, R144, -UR4, R21 ;  /* 0x8000000490167c23 */ /* 0x000fe40008010015 */
[----:B------:R-:W-:Y:S01]  /*54f0*/  FFMA.FTZ R18, -R21, R21, 1 ;  /* 0x3f80000015127423 */ /* 0x000fe20000010115 */
[----:B------:R4:W3:Y:S01]  /*5500*/  MUFU.TANH R172, R33 ;  /* 0x0000002100ac7308 */ /* 0x0008e20000002400 */
[----:B------:R-:W-:Y:S02]  /*5510*/  FFMA.FTZ R21, R145, -UR4, R174 ;  /* 0x8000000491157c23 */ /* 0x000fe400080100ae */
[----:B------:R-:W-:Y:S02]  /*5520*/  FMUL.FTZ R174, R0, c[0x0][0x2ec] ;  /* 0x0000bb0000ae7a20 */ /* 0x000fe40000410000 */
[----:B--2---:R-:W-:Y:S02]  /*5530*/  FMUL.FTZ R47, R53, c[0x0][0x2ec] ;  /* 0x0000bb00352f7a20 */ /* 0x004fe40000410000 */
[----:B------:R-:W-:Y:S02]  /*5540*/  FFMA.FTZ R0, -R175, R175, 1 ;  /* 0x3f800000af007423 */ /* 0x000fe400000101af */
[----:B------:R-:W-:Y:S01]  /*5550*/  FFMA.FTZ R34, R152, -UR4, R175 ;  /* 0x8000000498227c23 */ /* 0x000fe200080100af */
[----:B------:R2:W-:Y:S01]  /*5560*/  MUFU.TANH R111, R36 ;  /* 0x00000024006f7308 */ /* 0x0005e20000002400 */
[----:B------:R-:W-:Y:S02]  /*5570*/  FMUL.FTZ R175, R6, c[0x0][0x2ec] ;  /* 0x0000bb0006af7a20 */ /* 0x000fe40000410000 */
[----:B-1----:R-:W-:Y:S02]  /*5580*/  FFMA.FTZ R6, -R168, R168, 1 ;  /* 0x3f800000a8067423 */ /* 0x002fe400000101a8 */
[----:B------:R-:W-:Y:S02]  /*5590*/  FMUL.FTZ R114, R67, c[0x0][0x2ec] ;  /* 0x0000bb0043727a20 */ /* 0x000fe40000410000 */
[----:B------:R-:W-:Y:S02]  /*55a0*/  FFMA.FTZ R15, R137, -UR4, R191 ;  /* 0x80000004890f7c23 */ /* 0x000fe400080100bf */
[----:B------:R-:W-:Y:S01]  /*55b0*/  FMUL.FTZ R191, R9, c[0x0][0x2ec] ;  /* 0x0000bb0009bf7a20 */ /* 0x000fe20000410000 */
[----:B------:R-:W1:Y:S01]  /*55c0*/  MUFU.TANH R109, R42 ;  /* 0x0000002a006d7308 */ /* 0x000e620000002400 */
[----:B------:R-:W-:Y:S02]  /*55d0*/  FFMA.FTZ R9, R139, -UR4, R188 ;  /* 0x800000048b097c23 */ /* 0x000fe400080100bc */
[----:B------:R-:W-:Y:S02]  /*55e0*/  FMUL.FTZ R188, R5, c[0x0][0x2ec] ;  /* 0x0000bb0005bc7a20 */ /* 0x000fe40000410000 */
[----:B------:R-:W-:Y:S02]  /*55f0*/  FFMA.FTZ R5, -R178, R178, 1 ;  /* 0x3f800000b2057423 */ /* 0x000fe400000101b2 */
[----:B------:R-:W-:Y:S02]  /*5600*/  FMUL.FTZ R212, R17, c[0x0][0x2ec] ;  /* 0x0000bb0011d47a20 */ /* 0x000fe40000410000 */
[----:B----4-:R-:W-:Y:S01]  /*5610*/  FFMA.FTZ R33, R153, -UR4, R176 ;  /* 0x8000000499217c23 */ /* 0x010fe200080100b0 */
[----:B------:R4:W-:Y:S01]  /*5620*/  MUFU.TANH R61, R54 ;  /* 0x00000036003d7308 */ /* 0x0009e20000002400 */
[----:B---3--:R-:W-:Y:S02]  /*5630*/  FFMA.FTZ R17, -R169, R169, 1 ;  /* 0x3f800000a9117423 */ /* 0x008fe400000101a9 */
[----:B------:R-:W-:Y:S02]  /*5640*/  FMUL.FTZ R217, R6, c[0x0][0x2ec] ;  /* 0x0000bb0006d97a20 */ /* 0x000fe40000410000 */
[----:B--2---:R-:W-:Y:S02]  /*5650*/  FFMA.FTZ R36, R144, -UR4, R178 ;  /* 0x8000000490247c23 */ /* 0x004fe400080100b2 */
[----:B------:R-:W-:Y:S02]  /*5660*/  FMUL.FTZ R178, R4, c[0x0][0x2ec] ;  /* 0x0000bb0004b27a20 */ /* 0x000fe40000410000 */
[----:B------:R-:W-:Y:S01]  /*5670*/  FFMA.FTZ R4, -R176, R176, 1 ;  /* 0x3f800000b0047423 */ /* 0x000fe200000101b0 */
[----:B------:R-:W-:Y:S01]  /*5680*/  MUFU.TANH R66, R58 ;  /* 0x0000003a00427308 */ /* 0x000fe20000002400 */
[----:B------:R-:W-:Y:S02]  /*5690*/  FMUL.FTZ R176, R18, c[0x0][0x2ec] ;  /* 0x0000bb0012b07a20 */ /* 0x000fe40000410000 */
[----:B------:R-:W-:Y:S02]  /*56a0*/  FFMA.FTZ R18, -R171, R171, 1 ;  /* 0x3f800000ab127423 */ /* 0x000fe400000101ab */
[----:B------:R-:W-:Y:S02]  /*56b0*/  FFMA.FTZ R6, -R103, R103, 1 ;  /* 0x3f80000067067423 */ /* 0x000fe40000010167 */
[----:B------:R-:W-:Y:S02]  /*56c0*/  FMUL.FTZ R65, R65, c[0x0][0x2ec] ;  /* 0x0000bb0041417a20 */ /* 0x000fe40000410000 */
[----:B------:R-:W-:Y:S01]  /*56d0*/  FMUL.FTZ R213, R19, c[0x0][0x2ec] ;  /* 0x0000bb0013d57a20 */ /* 0x000fe20000410000 */
[----:B------:R2:W-:Y:S01]  /*56e0*/  MUFU.TANH R63, R20 ;  /* 0x00000014003f7308 */ /* 0x0005e20000002400 */
[----:B------:R-:W-:Y:S02]  /*56f0*/  FFMA.FTZ R44, R146, -UR4, R170 ;  /* 0x80000004922c7c23 */ /* 0x000fe400080100aa */
[----:B------:R-:W-:Y:S02]  /*5700*/  FFMA.FTZ R19, -R170, R170, 1 ;  /* 0x3f800000aa137423 */ /* 0x000fe400000101aa */
[----:B------:R-:W-:Y:S02]  /*5710*/  FMUL.FTZ R170, R0, c[0x0][0x2ec] ;  /* 0x0000bb0000aa7a20 */ /* 0x000fe40000410000 */
[----:B------:R-:W-:Y:S02]  /*5720*/  FFMA.FTZ R0, -R172, R172, 1 ;  /* 0x3f800000ac007423 */ /* 0x000fe400000101ac */
[----:B------:R-:W-:Y:S01]  /*5730*/  FFMA.FTZ R35, R145, -UR4, R177 ;  /* 0x8000000491237c23 */ /* 0x000fe200080100b1 */
[----:B------:R3:W-:Y:S01]  /*5740*/  MUFU.TANH R64, R57 ;  /* 0x0000003900407308 */ /* 0x0007e20000002400 */
[----:B------:R-:W-:Y:S02]  /*5750*/  FMUL.FTZ R177, R5, c[0x0][0x2ec] ;  /* 0x0000bb0005b17a20 */ /* 0x000fe40000410000 */
[----:B------:R-:W-:Y:S02]  /*5760*/  FFMA.FTZ R5, -R173, R173, 1 ;  /* 0x3f800000ad057423 */ /* 0x000fe400000101ad */
[----:B----4-:R-:W-:Y:S02]  /*5770*/  FFMA.FTZ R54, R149, -UR4, R173 ;  /* 0x8000000495367c23 */ /* 0x010fe400080100ad */
[----:B------:R-:W-:Y:S02]  /*5780*/  FMUL.FTZ R173, R17, c[0x0][0x2ec] ;  /* 0x0000bb0011ad7a20 */ /* 0x000fe40000410000 */
[----:B-1----:R-:W-:Y:S01]  /*5790*/  FFMA.FTZ R40, -R109, R109, 1 ;  /* 0x3f8000006d287423 */ /* 0x002fe2000001016d */
[----:B------:R-:W1:Y:S01]  /*57a0*/  MUFU.TANH R31, R31 ;  /* 0x0000001f001f7308 */ /* 0x000e620000002400 */
[----:B------:R-:W-:Y:S02]  /*57b0*/  FMUL.FTZ R218, R18, c[0x0][0x2ec] ;  /* 0x0000bb0012da7a20 */ /* 0x000fe40000410000 */
[----:B------:R-:W-:Y:S02]  /*57c0*/  FFMA.FTZ R18, R150, -UR4, R108 ;  /* 0x8000000496127c23 */ /* 0x000fe4000801006c */
[----:B--2---:R-:W-:Y:S02]  /*57d0*/  FFMA.FTZ R20, R152, -UR4, R109 ;  /* 0x8000000498147c23 */ /* 0x004fe4000801006d */
[----:B------:R-:W-:Y:S02]  /*57e0*/  FFMA.FTZ R17, R151, -UR4, R103 ;  /* 0x8000000497117c23 */ /* 0x000fe40008010067 */
[----:B------:R-:W-:Y:S01]  /*57f0*/  FMUL.FTZ R224, R6, c[0x0][0x2ec] ;  /* 0x0000bb0006e07a20 */ /* 0x000fe20000410000 */
[----:B------:R-:W2:Y:S01]  /*5800*/  MUFU.TANH R30, R30 ;  /* 0x0000001e001e7308 */ /* 0x000ea20000002400 */
[----:B------:R-:W-:Y:S02]  /*5810*/  FFMA.FTZ R58, R154, -UR4, R62 ;  /* 0x800000049a3a7c23 */ /* 0x000fe4000801003e */
[----:B------:R-:W-:Y:S02]  /*5820*/  FFMA.FTZ R6, -R62, R62, 1 ;  /* 0x3f8000003e067423 */ /* 0x000fe4000001013e */
[----:B---3--:R-:W-:Y:S02]  /*5830*/  FFMA.FTZ R57, -R108, R108, 1 ;  /* 0x3f8000006c397423 */ /* 0x008fe4000001016c */
[----:B------:R-:W-:Y:S02]  /*5840*/  FFMA.FTZ R41, R148, -UR4, R168 ;  /* 0x8000000494297c23 */ /* 0x000fe400080100a8 */
[----:B------:R-:W-:Y:S01]  /*5850*/  FMUL.FTZ R168, R0, c[0x0][0x2ec] ;  /* 0x0000bb0000a87a20 */ /* 0x000fe20000410000 */
[----:B------:R3:W4:Y:S01]  /*5860*/  MUFU.TANH R39, R43 ;  /* 0x0000002b00277308 */ /* 0x0007220000002400 */
[----:B------:R-:W-:Y:S02]  /*5870*/  FFMA.FTZ R0, -R111, R111, 1 ;  /* 0x3f8000006f007423 */ /* 0x000fe4000001016f */
[----:B------:R-:W-:Y:S02]  /*5880*/  FFMA.FTZ R42, R149, -UR4, R171 ;  /* 0x80000004952a7c23 */ /* 0x000fe400080100ab */
[----:B------:R-:W-:Y:S02]  /*5890*/  FMUL.FTZ R215, R0, c[0x0][0x2ec] ;  /* 0x0000bb0000d77a20 */ /* 0x000fe40000410000 */
[----:B-1----:R-:W-:Y:S02]  /*58a0*/  FFMA.FTZ R0, -R31, R31, 1 ;  /* 0x3f8000001f007423 */ /* 0x002fe4000001011f */
[----:B------:R-:W-:Y:S01]  /*58b0*/  FMUL.FTZ R171, R5, c[0x0][0x2ec] ;  /* 0x0000bb0005ab7a20 */ /* 0x000fe20000410000 */
[----:B------:R-:W1:Y:S01]  /*58c0*/  MUFU.TANH R32, R32 ;  /* 0x0000002000207308 */ /* 0x000e620000002400 */
[----:B------:R-:W-:Y:S02]  /*58d0*/  FMUL.FTZ R216, R0, c[0x0][0x2ec] ;  /* 0x0000bb0000d87a20 */ /* 0x000fe40000410000 */
[----:B------:R-:W-:Y:S02]  /*58e0*/  FFMA.FTZ R53, R148, -UR4, R172 ;  /* 0x8000000494357c23 */ /* 0x000fe400080100ac */
[----:B--2---:R-:W-:Y:S02]  /*58f0*/  FFMA.FTZ R0, -R30, R30, 1 ;  /* 0x3f8000001e007423 */ /* 0x004fe4000001011e */
[----:B------:R-:W-:Y:S02]  /*5900*/  FMUL.FTZ R214, R19, c[0x0][0x2ec] ;  /* 0x0000bb0013d67a20 */ /* 0x000fe40000410000 */
[----:B------:R-:W-:Y:S01]  /*5910*/  FMUL.FTZ R222, R0, c[0x0][0x2ec] ;  /* 0x0000bb0000de7a20 */ /* 0x000fe20000410000 */
[----:B------:R-:W2:Y:S01]  /*5920*/  MUFU.TANH R49, R49 ;  /* 0x0000003100317308 */ /* 0x000ea20000002400 */
[----:B------:R-:W-:Y:S02]  /*5930*/  FMUL.FTZ R225, R57, c[0x0][0x2ec] ;  /* 0x0000bb0039e17a20 */ /* 0x000fe40000410000 */
[----:B------:R-:W-:Y:S02]  /*5940*/  FFMA.FTZ R57, R155, -UR4, R61 ;  /* 0x800000049b397c23 */ /* 0x000fe4000801003d */
[----:B---3--:R-:W-:Y:S02]  /*5950*/  FFMA.FTZ R43, R147, -UR4, R169 ;  /* 0x80000004932b7c23 */ /* 0x008fe400080100a9 */
[----:B------:R-:W-:Y:S02]  /*5960*/  FMUL.FTZ R169, R4, c[0x0][0x2ec] ;  /* 0x0000bb0004a97a20 */ /* 0x000fe40000410000 */
[----:B------:R-:W-:Y:S01]  /*5970*/  FFMA.FTZ R4, -R110, R110, 1 ;  /* 0x3f8000006e047423 */ /* 0x000fe2000001016e */
[----:B------:R-:W3:Y:S01]  /*5980*/  MUFU.TANH R29, R29 ;  /* 0x0000001d001d7308 */ /* 0x000ee20000002400 */
[----:B----4-:R-:W-:Y:S02]  /*5990*/  FFMA.FTZ R19, R153, -UR4, R39 ;  /* 0x8000000499137c23 */ /* 0x010fe40008010027 */
[----:B------:R-:W-:Y:S02]  /*59a0*/  FMUL.FTZ R172, R4, c[0x0][0x2ec] ;  /* 0x0000bb0004ac7a20 */ /* 0x000fe40000410000 */
[----:B-1----:R-:W-:Y:S02]  /*59b0*/  FFMA.FTZ R5, -R32, R32, 1 ;  /* 0x3f80000020057423 */ /* 0x002fe40000010120 */
[----:B------:R-:W-:Y:S02]  /*59c0*/  FFMA.FTZ R39, -R39, R39, 1 ;  /* 0x3f80000027277423 */ /* 0x000fe40000010127 */
[----:B------:R-:W-:Y:S01]  /*59d0*/  FMUL.FTZ R219, R5, c[0x0][0x2ec] ;  /* 0x0000bb0005db7a20 */ /* 0x000fe20000410000 */
[----:B------:R-:W1:Y:S01]  /*59e0*/  MUFU.TANH R101, R50 ;  /* 0x0000003200657308 */ /* 0x000e620000002400 */
[----:B------:R-:W-:Y:S02]  /*59f0*/  FFMA.FTZ R61, -R61, R61, 1 ;  /* 0x3f8000003d3d7423 */ /* 0x000fe4000001013d */
[----:B------:R-:W-:Y:S02]  /*5a00*/  FMUL.FTZ R220, R40, c[0x0][0x2ec] ;  /* 0x0000bb0028dc7a20 */ /* 0x000fe40000410000 */
[----:B--2---:R-:W-:Y:S02]  /*5a10*/  FFMA.FTZ R0, -R49, R49, 1 ;  /* 0x3f80000031007423 */ /* 0x004fe40000010131 */
[----:B------:R-:W-:Y:S02]  /*5a20*/  FMUL.FTZ R223, R39, c[0x0][0x2ec] ;  /* 0x0000bb0027df7a20 */ /* 0x000fe40000410000 */
[----:B------:R-:W-:Y:S01]  /*5a30*/  FMUL.FTZ R226, R0, c[0x0][0x2ec] ;  /* 0x0000bb0000e27a20 */ /* 0x000fe20000410000 */
[----:B------:R-:W2:Y:S01]  /*5a40*/  MUFU.TANH R50, R48 ;  /* 0x0000003000327308 */ /* 0x000ea20000002400 */
[----:B------:R-:W-:Y:S02]  /*5a50*/  FMUL.FTZ R236, R6, c[0x0][0x2ec] ;  /* 0x0000bb0006ec7a20 */ /* 0x000fe40000410000 */
[----:B------:R-:W-:Y:S02]  /*5a60*/  FFMA.FTZ R14, R138, -UR4, R14 ;  /* 0x800000048a0e7c23 */ /* 0x000fe4000801000e */
[----:B---3--:R-:W-:Y:S02]  /*5a70*/  FFMA.FTZ R4, -R29, R29, 1 ;  /* 0x3f8000001d047423 */ /* 0x008fe4000001011d */
[----:B------:R-:W-:Y:S02]  /*5a80*/  FFMA.FTZ R13, R140, -UR4, R13 ;  /* 0x800000048c0d7c23 */ /* 0x000fe4000801000d */
[----:B------:R-:W-:Y:S01]  /*5a90*/  FMUL.FTZ R221, R4, c[0x0][0x2ec] ;  /* 0x0000bb0004dd7a20 */ /* 0x000fe20000410000 */
[----:B------:R-:W3:Y:S01]  /*5aa0*/  MUFU.TANH R48, R52 ;  /* 0x0000003400307308 */ /* 0x000ee20000002400 */
[----:B------:R-:W-:Y:S02]  /*5ab0*/  FFMA.FTZ R32, R150, -UR4, R32 ;  /* 0x8000000496207c23 */ /* 0x000fe40008010020 */
[----:B------:R-:W-:Y:S02]  /*5ac0*/  FFMA.FTZ R31, R151, -UR4, R31 ;  /* 0x80000004971f7c23 */ /* 0x000fe4000801001f */
[----:B-1----:R-:W-:Y:S02]  /*5ad0*/  FFMA.FTZ R40, R157, -UR4, R101 ;  /* 0x800000049d287c23 */ /* 0x002fe40008010065 */
[----:B------:R-:W-:Y:S02]  /*5ae0*/  FFMA.FTZ R30, R160, -UR4, R30 ;  /* 0x80000004a01e7c23 */ /* 0x000fe4000801001e */
[----:B------:R-:W-:Y:S01]  /*5af0*/  FFMA.FTZ R29, R159, -UR4, R29 ;  /* 0x800000049f1d7c23 */ /* 0x000fe2000801001d */
[----:B------:R-:W1:Y:S01]  /*5b00*/  MUFU.TANH R100, R51 ;  /* 0x0000003300647308 */ /* 0x000e620000002400 */
[----:B------:R-:W-:Y:S02]  /*5b10*/  FFMA.FTZ R49, R154, -UR4, R49 ;  /* 0x800000049a317c23 */ /* 0x000fe40008010031 */
[----:B------:R-:W-:Y:S02]  /*5b20*/  FMUL.FTZ R237, R61, c[0x0][0x2ec] ;  /* 0x0000bb003ded7a20 */ /* 0x000fe40000410000 */
[----:B--2---:R-:W-:Y:S02]  /*5b30*/  FFMA.FTZ R5, -R50, R50, 1 ;  /* 0x3f80000032057423 */ /* 0x004fe40000010132 */
[----:B------:R-:W-:Y:S02]  /*5b40*/  FFMA.FTZ R50, R155, -UR4, R50 ;  /* 0x800000049b327c23 */ /* 0x000fe40008010032 */
[----:B------:R-:W-:Y:S01]  /*5b50*/  FMUL.FTZ R227, R5, c[0x0][0x2ec] ;  /* 0x0000bb0005e37a20 */ /* 0x000fe20000410000 */
[----:B------:R2:W4:Y:S01]  /*5b60*/  MUFU.TANH R67, R59 ;  /* 0x0000003b00437308 */ /* 0x0005220000002400 */
[----:B------:R-:W-:Y:S02]  /*5b70*/  FFMA.FTZ R5, -R63, R63, 1 ;  /* 0x3f8000003f057423 */ /* 0x000fe4000001013f */
[----:B------:R-:W-:Y:S02]  /*5b80*/  FFMA.FTZ R63, R156, -UR4, R63 ;  /* 0x800000049c3f7c23 */ /* 0x000fe4000801003f */
[----:B---3--:R-:W-:Y:S02]  /*5b90*/  FFMA.FTZ R0, -R48, R48, 1 ;  /* 0x3f80000030007423 */ /* 0x008fe40000010130 */
[----:B------:R-:W-:Y:S02]  /*5ba0*/  FMUL.FTZ R229, R5, c[0x0][0x2ec] ;  /* 0x0000bb0005e57a20 */ /* 0x000fe40000410000 */
[----:B------:R-:W-:Y:S01]  /*5bb0*/  FMUL.FTZ R233, R0, c[0x0][0x2ec] ;  /* 0x0000bb0000e97a20 */ /* 0x000fe20000410000 */
[----:B------:R3:W-:Y:S01]  /*5bc0*/  MUFU.TANH R106, R60 ;  /* 0x0000003c006a7308 */ /* 0x0007e20000002400 */
[----:B------:R-:W-:Y:S02]  /*5bd0*/  FFMA.FTZ R0, -R64, R64, 1 ;  /* 0x3f80000040007423 */ /* 0x000fe40000010140 */
[----:B------:R-:W-:Y:S02]  /*5be0*/  FFMA.FTZ R64, R102, -UR4, R64 ;  /* 0x8000000466407c23 */ /* 0x000fe40008010040 */
[----:B-1----:R-:W-:Y:S02]  /*5bf0*/  FFMA.FTZ R39, R158, -UR4, R100 ;  /* 0x800000049e277c23 */ /* 0x002fe40008010064 */
[----:B------:R-:W-:Y:S02]  /*5c00*/  FMUL.FTZ R228, R0, c[0x0][0x2ec] ;  /* 0x0000bb0000e47a20 */ /* 0x000fe40000410000 */
[----:B------:R-:W-:Y:S01]  /*5c10*/  FFMA.FTZ R52, R157, -UR4, R111 ;  /* 0x800000049d347c23 */ /* 0x000fe2000801006f */
[----:B------:R-:W1:Y:S01]  /*5c20*/  MUFU.TANH R47, R47 ;  /* 0x0000002f002f7308 */ /* 0x000e620000002400 */
[----:B------:R-:W-:Y:S02]  /*5c30*/  FFMA.FTZ R51, R158, -UR4, R110 ;  /* 0x800000049e337c23 */ /* 0x000fe4000801006e */
[----:B------:R-:W-:Y:S02]  /*5c40*/  FFMA.FTZ R48, R162, -UR4, R48 ;  /* 0x80000004a2307c23 */ /* 0x000fe40008010030 */
[----:B--2---:R-:W-:Y:S04]  /*5c50*/  FFMA.FTZ R59, -R100, R100, 1 ;  /* 0x3f800000643b7423 */ /* 0x004fe80000010164 */
[----:B------:R-:W-:Y:S01]  /*5c60*/  FMUL.FTZ R231, R59, c[0x0][0x2ec] ;  /* 0x0000bb003be77a20 */ /* 0x000fe20000410000 */
[----:B------:R-:W2:Y:S01]  /*5c70*/  MUFU.TANH R105, R105 ;  /* 0x0000006900697308 */ /* 0x000ea20000002400 */
[----:B----4-:R-:W-:Y:S02]  /*5c80*/  FFMA.FTZ R59, -R67, R67, 1 ;  /* 0x3f800000433b7423 */ /* 0x010fe40000010143 */
[----:B---3--:R-:W-:Y:S02]  /*5c90*/  FFMA.FTZ R60, -R101, R101, 1 ;  /* 0x3f800000653c7423 */ /* 0x008fe40000010165 */
[----:B------:R-:W-:Y:S02]  /*5ca0*/  FMUL.FTZ R234, R59, c[0x0][0x2ec] ;  /* 0x0000bb003bea7a20 */ /* 0x000fe40000410000 */
[----:B------:R-:W-:Y:S02]  /*5cb0*/  FMUL.FTZ R232, R60, c[0x0][0x2ec] ;  /* 0x0000bb003ce87a20 */ /* 0x000fe40000410000 */
[----:B------:R-:W-:Y:S01]  /*5cc0*/  FFMA.FTZ R60, -R66, R66, 1 ;  /* 0x3f800000423c7423 */ /* 0x000fe20000010142 */
[----:B------:R-:W3:Y:S01]  /*5cd0*/  MUFU.TANH R104, R104 ;  /* 0x0000006800687308 */ /* 0x000ee20000002400 */
[----:B-1----:R-:W-:Y:S02]  /*5ce0*/  FFMA.FTZ R4, -R47, R47, 1 ;  /* 0x3f8000002f047423 */ /* 0x002fe4000001012f */
[----:B------:R-:W-:Y:S02]  /*5cf0*/  FFMA.FTZ R47, R161, -UR4, R47 ;  /* 0x80000004a12f7c23 */ /* 0x000fe4000801002f */
[----:B------:R-:W-:Y:S02]  /*5d00*/  FMUL.FTZ R230, R4, c[0x0][0x2ec] ;  /* 0x0000bb0004e67a20 */ /* 0x000fe40000410000 */
[----:B------:R-:W-:Y:S03]  /*5d10*/  FMUL.FTZ R235, R60, c[0x0][0x2ec] ;  /* 0x0000bb003ceb7a20 */ /* 0x000fe60000410000 */
[----:B------:R-:W1:Y:S01]  /*5d20*/  MUFU.TANH R103, R107 ;  /* 0x0000006b00677308 */ /* 0x000e620000002400 */
[----:B--2---:R-:W-:Y:S02]  /*5d30*/  FFMA.FTZ R101, R156, -UR4, R105 ;  /* 0x800000049c657c23 */ /* 0x004fe40008010069 */
[----:B------:R-:W-:Y:S07]  /*5d40*/  FFMA.FTZ R105, -R105, R105, 1 ;  /* 0x3f80000069697423 */ /* 0x000fee0000010169 */
[----:B------:R-:W2:Y:S01]  /*5d50*/  MUFU.TANH R109, R112 ;  /* 0x00000070006d7308 */ /* 0x000ea20000002400 */
[----:B---3--:R-:W-:Y:S02]  /*5d60*/  FFMA.FTZ R100, R165, -UR4, R104 ;  /* 0x80000004a5647c23 */ /* 0x008fe40008010068 */
[----:B------:R-:W-:Y:S07]  /*5d70*/  FFMA.FTZ R104, -R104, R104, 1 ;  /* 0x3f80000068687423 */ /* 0x000fee0000010168 */
[----:B------:R-:W3:Y:S01]  /*5d80*/  MUFU.TANH R108, R113 ;  /* 0x00000071006c7308 */ /* 0x000ee20000002400 */
[----:B-1----:R-:W-:Y:S02]  /*5d90*/  FFMA.FTZ R102, R102, -UR4, R103 ;  /* 0x8000000466667c23 */ /* 0x002fe40008010067 */
[----:B------:R-:W-:Y:S07]  /*5da0*/  FFMA.FTZ R103, -R103, R103, 1 ;  /* 0x3f80000067677423 */ /* 0x000fee0000010167 */
[----:B------:R1:W4:Y:S01]  /*5db0*/  MUFU.TANH R62, R65 ;  /* 0x00000041003e7308 */ /* 0x0003220000002400 */
[----:B--2---:R-:W-:Y:S02]  /*5dc0*/  FFMA.FTZ R6, -R109, R109, 1 ;  /* 0x3f8000006d067423 */ /* 0x004fe4000001016d */
[----:B------:R-:W-:Y:S02]  /*5dd0*/  FFMA.FTZ R59, R195, -UR4, R109 ;  /* 0x80000004c33b7c23 */ /* 0x000fe4000801006d */
[----:B------:R-:W-:Y:S02]  /*5de0*/  FMUL.FTZ R195, R105, c[0x0][0x2ec] ;  /* 0x0000bb0069c37a20 */ /* 0x000fe40000410000 */
[----:B------:R-:W-:Y:S03]  /*5df0*/  FMUL.FTZ R165, R6, c[0x0][0x2ec] ;  /* 0x0000bb0006a57a20 */ /* 0x000fe60000410000 */
[----:B------:R-:W2:Y:S01]  /*5e00*/  MUFU.TANH R107, R114 ;  /* 0x00000072006b7308 */ /* 0x000ea20000002400 */
[----:B---3--:R-:W-:Y:S02]  /*5e10*/  FFMA.FTZ R5, -R108, R108, 1 ;  /* 0x3f8000006c057423 */ /* 0x008fe4000001016c */
[----:B------:R-:W-:Y:S02]  /*5e20*/  FFMA.FTZ R61, R162, -UR4, R108 ;  /* 0x80000004a23d7c23 */ /* 0x000fe4000801006c */
[----:B-1----:R-:W-:Y:S02]  /*5e30*/  FFMA.FTZ R65, R160, -UR4, R66 ;  /* 0x80000004a0417c23 */ /* 0x002fe40008010042 */
[----:B------:R-:W-:Y:S02]  /*5e40*/  FFMA.FTZ R66, R159, -UR4, R67 ;  /* 0x800000049f427c23 */ /* 0x000fe40008010043 */
[----:B------:R-:W-:Y:S02]  /*5e50*/  FFMA.FTZ R67, R164, -UR4, R106 ;  /* 0x80000004a4437c23 */ /* 0x000fe4000801006a */
[----:B------:R-:W-:Y:S02]  /*5e60*/  FFMA.FTZ R106, -R106, R106, 1 ;  /* 0x3f8000006a6a7423 */ /* 0x000fe4000001016a */
[----:B----4-:R-:W-:Y:S02]  /*5e70*/  FFMA.FTZ R4, -R62, R62, 1 ;  /* 0x3f8000003e047423 */ /* 0x010fe4000001013e */
[----:B------:R-:W-:Y:S02]  /*5e80*/  FFMA.FTZ R60, R198, -UR4, R62 ;  /* 0x80000004c63c7c23 */ /* 0x000fe4000801003e */
[----:B--2---:R-:W-:Y:S02]  /*5e90*/  FFMA.FTZ R0, -R107, R107, 1 ;  /* 0x3f8000006b007423 */ /* 0x004fe4000001016b */
[----:B------:R-:W-:Y:S02]  /*5ea0*/  FFMA.FTZ R62, R161, -UR4, R107 ;  /* 0x80000004a13e7c23 */ /* 0x000fe4000801006b */
[----:B------:R-:W-:Y:S02]  /*5eb0*/  FMUL.FTZ R164, R106, c[0x0][0x2ec] ;  /* 0x0000bb006aa47a20 */ /* 0x000fe40000410000 */
[----:B------:R-:W-:Y:S02]  /*5ec0*/  FMUL.FTZ R159, R104, c[0x0][0x2ec] ;  /* 0x0000bb00689f7a20 */ /* 0x000fe40000410000 */
[----:B------:R-:W-:Y:S02]  /*5ed0*/  FMUL.FTZ R161, R103, c[0x0][0x2ec] ;  /* 0x0000bb0067a17a20 */ /* 0x000fe40000410000 */
[----:B------:R-:W-:Y:S02]  /*5ee0*/  FMUL.FTZ R198, R5, c[0x0][0x2ec] ;  /* 0x0000bb0005c67a20 */ /* 0x000fe40000410000 */
[----:B------:R-:W-:Y:S02]  /*5ef0*/  FMUL.FTZ R160, R4, c[0x0][0x2ec] ;  /* 0x0000bb0004a07a20 */ /* 0x000fe40000410000 */
[----:B------:R-:W-:Y:S01]  /*5f00*/  FMUL.FTZ R162, R0, c[0x0][0x2ec] ;  /* 0x0000bb0000a27a20 */ /* 0x000fe20000410000 */
[----:B------:R-:W-:-:S05]  /*5f10*/  @!P0 BRA `(.L_x_1302) ;  /* 0x0000009000008947 */ /* 0x000fca0003800000 */
[----:B------:R-:W-:Y:S01]  /*5f20*/  UIADD3 UR9, UR11, UR18, -UR5 ;  /* 0x000000120b097290 */ /* 0x000fe2000fffe805 */
        /* <DEDUP_REMOVED lines=8> */
.L_x_1302:
[----:B------:R-:W-:Y:S01]  /*5fb0*/  IADD3 R0, R238, UR6, RZ ;  /* 0x00000006ee007c10 */ /* 0x000fe2000fffe0ff */
[----:B------:R-:W-:Y:S01]  /*5fc0*/  UIADD3 UR6, -UR8, UR5, -UR10 ;  /* 0x0000000508067290 */ /* 0x000fe2000fffe90a */
[----:B------:R-:W-:Y:S01]  /*5fd0*/  IADD3 R136, R135, 0x1, RZ ;  /* 0x0000000187887810 */ /* 0x000fe20007ffe0ff */
        /* <DEDUP_REMOVED lines=228> */
.L_x_1303:
        /* <DEDUP_REMOVED lines=33> */
[C---:B----4-:R-:W-:Y:S02]  /*7030*/  FMUL.FTZ R4, R0.reuse, 1.4426950216293334961 ;  /* 0x3fb8aa3b00047820 */ /* 0x050fe40000410000 */
[--C-:B------:R-:W-:Y:S01]  /*7040*/  FFMA.FTZ R7, R7, c[0x0][0x23c], -R6.reuse ;  /* 0x00008f0007077a23 */ /* 0x100fe20000010806 */
[----:B------:R-:W-:Y:S01]  /*7050*/  FSEL R5, R5, RZ, P0 ;  /* 0x000000ff05057208 */ /* 0x000fe20000000000 */
[--C-:B------:R-:W-:Y:S01]  /*7060*/  FFMA.FTZ R51, R51, c[0x0][0x23c], -R6.reuse ;  /* 0x00008f0033337a23 */ /* 0x100fe20000010806 */
[----:B------:R-:W-:Y:S01]  /*7070*/  FSETP.NEU.FTZ.AND P0, PT, R0, -INF , PT ;  /* 0xff8000000000780b */ /* 0x000fe20003f1d000 */
[----:B------:R2:W-:Y:S01]  /*7080*/  MUFU.EX2 R142, R7 ;  /* 0x00000007008e7308 */ /* 0x0005e20000000800 */
        /* <DEDUP_REMOVED lines=13> */
[----:B------:R-:W3:Y:S01]  /*7160*/  MUFU.EX2 R143, R8 ;  /* 0x00000008008f7308 */ /* 0x000ee20000000800 */
[--C-:B------:R-:W-:Y:S02]  /*7170*/  FFMA.FTZ R52, R52, c[0x0][0x23c], -R6.reuse ;  /* 0x00008f0034347a23 */ /* 0x100fe40000010806 */
[----:B------:R-:W-:Y:S02]  /*7180*/  FFMA.FTZ R47, R47, c[0x0][0x23c], -R6 ;  /* 0x00008f002f2f7a23 */ /* 0x000fe40000010806 */
[--C-:B--2---:R-:W-:Y:S02]  /*7190*/  FFMA.FTZ R7, R57, c[0x0][0x23c], -R5.reuse ;  /* 0x00008f0039077a23 */ /* 0x104fe40000010805 */
[----:B------:R-:W-:Y:S02]  /*71a0*/  FMUL.FTZ R0, R103, 1.4426950216293334961 ;  /* 0x3fb8aa3b67007820 */ /* 0x000fe40000410000 */
[--C-:B------:R-:W-:Y:S01]  /*71b0*/  FFMA.FTZ R16, R16, c[0x0][0x23c], -R4.reuse ;  /* 0x00008f0010107a23 */ /* 0x100fe20000010804 */
[----:B-1----:R1:W-:Y:S01]  /*71c0*/  MUFU.EX2 R79, R7 ;  /* 0x00000007004f7308 */ /* 0x0023e20000000800 */
[--C-:B------:R-:W-:Y:S01]  /*71d0*/  FFMA.FTZ R12, R12, c[0x0][0x23c], -R5.reuse ;  /* 0x00008f000c0c7a23 */ /* 0x100fe20000010805 */
[----:B------:R-:W-:Y:S01]  /*71e0*/  FSEL R0, R0, RZ, P0 ;  /* 0x000000ff00007208 */ /* 0x000fe20000000000 */
        /* <DEDUP_REMOVED lines=13> */
[--C-:B-1----:R-:W-:Y:S02]  /*72c0*/  FFMA.FTZ R7, R58, c[0x0][0x23c], -R5.reuse ;  /* 0x00008f003a077a23 */ /* 0x102fe40000010805 */
[--C-:B------:R-:W-:Y:S02]  /*72d0*/  FFMA.FTZ R35, R35, c[0x0][0x23c], -R4.reuse ;  /* 0x00008f0023237a23 */ /* 0x100fe40000010804 */
[--C-:B------:R-:W-:Y:S01]  /*72e0*/  FFMA.FTZ R34, R34, c[0x0][0x23c], -R4.reuse ;  /* 0x00008f0022227a23 */ /* 0x100fe20000010804 */
[----:B------:R1:W-:Y:S01]  /*72f0*/  MUFU.EX2 R78, R7 ;  /* 0x00000007004e7308 */ /* 0x0003e20000000800 */
[--C-:B------:R-:W-:Y:S02]  /*7300*/  FFMA.FTZ R33, R33, c[0x0][0x23c], -R4.reuse ;  /* 0x00008f0021217a23 */ /* 0x100fe40000010804 */
[----:B------:R-:W-:Y:S02]  /*7310*/  FFMA.FTZ R32, R32, c[0x0][0x23c], -R4 ;  /* 0x00008f0020207a23 */ /* 0x000fe40000010804 */
[--C-:B------:R-:W-:Y:S02]  /*7320*/  FFMA.FTZ R19, R19, c[0x0][0x23c], -R0.reuse ;  /* 0x00008f0013137a23 */ /* 0x100fe40000010800 */
[--C-:B------:R-:W-:Y:S02]  /*7330*/  FFMA.FTZ R18, R18, c[0x0][0x23c], -R0.reuse ;  /* 0x00008f0012127a23 */ /* 0x100fe40000010800 */
[--C-:B------:R-:W-:Y:S01]  /*7340*/  FFMA.FTZ R17, R17, c[0x0][0x23c], -R0.reuse ;  /* 0x00008f0011117a23 */ /* 0x100fe20000010800 */
[----:B------:R-:W-:Y:S01]  /*7350*/  MUFU.EX2 R147, R14 ;  /* 0x0000000e00937308 */ /* 0x000fe20000000800 */
[--C-:B------:R-:W-:Y:S02]  /*7360*/  FFMA.FTZ R28, R28, c[0x0][0x23c], -R0.reuse ;  /* 0x00008f001c1c7a23 */ /* 0x100fe40000010800 */
[----:B------:R-:W-:Y:S02]  /*7370*/  FFMA.FTZ R27, R27, c[0x0][0x23c], -R0 ;  /* 0x00008f001b1b7a23 */ /* 0x000fe40000010800 */
[--C-:B------:R-:W-:Y:S02]  /*7380*/  FFMA.FTZ R15, R15, c[0x0][0x23c], -R4.reuse ;  /* 0x00008f000f0f7a23 */ /* 0x100fe40000010804 */
[--C-:B------:R-:W-:Y:S02]  /*7390*/  FFMA.FTZ R38, R38, c[0x0][0x23c], -R4.reuse ;  /* 0x00008f0026267a23 */ /* 0x100fe40000010804 */
[----:B------:R-:W-:Y:S01]  /*73a0*/  FFMA.FTZ R37, R37, c[0x0][0x23c], -R4 ;  /* 0x00008f0025257a23 */ /* 0x000fe20000010804 */
[----:B------:R-:W2:Y:S01]  /*73b0*/  MUFU.EX2 R146, R13 ;  /* 0x0000000d00927308 */ /* 0x000ea20000000800 */
[--C-:B------:R-:W-:Y:S02]  /*73c0*/  FFMA.FTZ R26, R26, c[0x0][0x23c], -R0.reuse ;  /* 0x00008f001a1a7a23 */ /* 0x100fe40000010800 */
[----:B------:R-:W-:Y:S02]  /*73d0*/  FFMA.FTZ R25, R25, c[0x0][0x23c], -R0 ;  /* 0x00008f0019197a23 */ /* 0x000fe40000010800 */
[--C-:B-1----:R-:W-:Y:S02]  /*73e0*/  FFMA.FTZ R7, R59, c[0x0][0x23c], -R6.reuse ;  /* 0x00008f003b077a23 */ /* 0x102fe40000010806 */
[----:B------:R-:W-:Y:S02]  /*73f0*/  FFMA.FTZ R6, R60, c[0x0][0x23c], -R6 ;  /* 0x00008f003c067a23 */ /* 0x000fe40000010806 */
[--C-:B------:R-:W-:Y:S01]  /*7400*/  FFMA.FTZ R36, R36, c[0x0][0x23c], -R4.reuse ;  /* 0x00008f0024247a23 */ /* 0x100fe20000010804 */
[----:B------:R1:W-:Y:S01]  /*7410*/  MUFU.EX2 R69, R7 ;  /* 0x0000000700457308 */ /* 0x0003e20000000800 */
        /* <DEDUP_REMOVED lines=8> */
[----:B------:R-:W-:Y:S05]  /*74a0*/  FFMA.FTZ R20, R20, c[0x0][0x23c], -R0 ;  /* 0x00008f0014147a23 */ /* 0x000fea0000010800 */
[----:B------:R2:W-:Y:S01]  /*74b0*/  MUFU.EX2 R145, R10 ;  /* 0x0000000a00917308 */ /* 0x0005e20000000800 */
[----:B-1----:R-:W-:Y:S09]  /*74c0*/  FFMA.FTZ R7, R63, c[0x0][0x23c], -R4 ;  /* 0x00008f003f077a23 */ /* 0x002ff20000010804 */
[----:B------:R1:W-:Y:S01]  /*74d0*/  MUFU.EX2 R77, R7 ;  /* 0x00000007004d7308 */ /* 0x0003e20000000800 */
[--C-:B----4-:R-:W-:Y:S02]  /*74e0*/  FFMA.FTZ R6, R61, c[0x0][0x23c], -R5.reuse ;  /* 0x00008f003d067a23 */ /* 0x110fe40000010805 */
[----:B------:R-:W-:Y:S07]  /*74f0*/  FFMA.FTZ R5, R62, c[0x0][0x23c], -R5 ;  /* 0x00008f003e057a23 */ /* 0x000fee0000010805 */
[----:B------:R4:W-:Y:S01]  /*7500*/  MUFU.EX2 R2, R5 ;  /* 0x0000000500027308 */ /* 0x0009e20000000800 */
[----:B--2---:R-:W-:Y:S09]  /*7510*/  FFMA.FTZ R10, R101, c[0x0][0x23c], -R0 ;  /* 0x00008f00650a7a23 */ /* 0x004ff20000010800 */
[----:B------:R3:W-:Y:S01]  /*7520*/  MUFU.EX2 R3, R6 ;  /* 0x0000000600037308 */ /* 0x0007e20000000800 */
[--C-:B-1----:R-:W-:Y:S09]  /*7530*/  FFMA.FTZ R7, R67, c[0x0][0x23c], -R4.reuse ;  /* 0x00008f0043077a23 */ /* 0x102ff20000010804 */
[----:B------:R-:W1:Y:S01]  /*7540*/  MUFU.EX2 R144, R9 ;  /* 0x0000000900907308 */ /* 0x000e620000000800 */
[--C-:B----4-:R-:W-:Y:S02]  /*7550*/  FFMA.FTZ R5, R64, c[0x0][0x23c], -R4.reuse ;  /* 0x00008f0040057a23 */ /* 0x110fe40000010804 */
[----:B------:R-:W-:Y:S07]  /*7560*/  FFMA.FTZ R4, R100, c[0x0][0x23c], -R4 ;  /* 0x00008f0064047a23 */ /* 0x000fee0000010804 */
[----:B------:R2:W-:Y:S01]  /*7570*/  MUFU.EX2 R76, R5 ;  /* 0x00000005004c7308 */ /* 0x0005e20000000800 */
[----:B---3--:R-:W-:Y:S05]  /*7580*/  F2FP.PACK_AB R6, R142, R143 ;  /* 0x0000008f8e06723e */ /* 0x008fea00000000ff */
[----:B------:R1:W-:Y:S04]  /*7590*/  STS [R203+0x12000], R6 ;  /* 0x01200006cb007388 */ /* 0x0003e80000000800 */
[----:B------:R3:W-:Y:S10]  /*75a0*/  MUFU.EX2 R73, R7 ;  /* 0x0000000700497308 */ /* 0x0007f40000000800 */
[----:B------:R-:W-:Y:S01]  /*75b0*/  MUFU.EX2 R113, R28 ;  /* 0x0000001c00717308 */ /* 0x000fe20000000800 */
[--C-:B--2---:R-:W-:Y:S09]  /*75c0*/  FFMA.FTZ R5, R65, c[0x0][0x23c], -R0.reuse ;  /* 0x00008f0041057a23 */ /* 0x104ff20000010800 */
[----:B------:R2:W-:Y:S01]  /*75d0*/  MUFU.EX2 R75, R5 ;  /* 0x00000005004b7308 */ /* 0x0005e20000000800 */
[----:B---3--:R-:W-:Y:S02]  /*75e0*/  F2FP.PACK_AB R7, R146, R147 ;  /* 0x000000939207723e */ /* 0x008fe400000000ff */
[----:B-1----:R-:W-:Y:S07]  /*75f0*/  F2FP.PACK_AB R6, R144, R145 ;  /* 0x000000919006723e */ /* 0x002fee00000000ff */
[----:B------:R-:W1:Y:S10]  /*7600*/  MUFU.EX2 R112, R27 ;  /* 0x0000001b00707308 */ /* 0x000e740000000800 */
[----:B------:R-:W-:Y:S01]  /*7610*/  MUFU.EX2 R136, R16 ;  /* 0x0000001000887308 */ /* 0x000fe20000000800 */
[--C-:B--2---:R-:W-:Y:S02]  /*7620*/  FFMA.FTZ R5, R66, c[0x0][0x23c], -R0.reuse ;  /* 0x00008f0042057a23 */ /* 0x104fe40000010800 */
[----:B------:R-:W-:Y:S07]  /*7630*/  FFMA.FTZ R0, R102, c[0x0][0x23c], -R0 ;  /* 0x00008f0066007a23 */ /* 0x000fee0000010800 */
[----:B------:R2:W-:Y:S01]  /*7640*/  MUFU.EX2 R74, R5 ;  /* 0x00000005004a7308 */ /* 0x0005e20000000800 */
[----:B-1----:R-:W-:Y:S09]  /*7650*/  F2FP.PACK_AB R8, R112, R113 ;  /* 0x000000717008723e */ /* 0x002ff200000000ff */
[----:B------:R-:W1:Y:S10]  /*7660*/  MUFU.EX2 R114, R15 ;  /* 0x0000000f00727308 */ /* 0x000e740000000800 */
[----:B------:R-:W-:Y:S01]  /*7670*/  MUFU.EX2 R139, R38 ;  /* 0x00000026008b7308 */ /* 0x000fe20000000800 */
[----:B--2---:R-:W-:Y:S05]  /*7680*/  F2FP.PACK_AB R5, R140, R141 ;  /* 0x0000008d8c05723e */ /* 0x004fea00000000ff */
[----:B------:R2:W-:Y:S04]  /*7690*/  STS [R203+0x12400], R5 ;  /* 0x01240005cb007388 */ /* 0x0005e80000000800 */
[----:B------:R-:W2:Y:S01]  /*76a0*/  MUFU.EX2 R138, R37 ;  /* 0x00000025008a7308 */ /* 0x000ea20000000800 */
[----:B------:R-:W-:Y:S01]  /*76b0*/  STS [R204+0x12000], R7 ;  /* 0x01200007cc007388 */ /* 0x000fe20000000800 */
[----:B-1----:R-:W-:Y:S03]  /*76c0*/  F2FP.PACK_AB R9, R114, R136 ;  /* 0x000000887209723e */ /* 0x002fe600000000ff */
[----:B------:R-:W-:Y:S05]  /*76d0*/  STS [R204+0x12400], R6 ;  /* 0x01240006cc007388 */ /* 0x000fea0000000800 */
[----:B------:R-:W-:Y:S01]  /*76e0*/  MUFU.EX2 R137, R26 ;  /* 0x0000001a00897308 */ /* 0x000fe20000000800 */
[----:B------:R1:W-:Y:S04]  /*76f0*/  STS [R203+0x14400], R8 ;  /* 0x01440008cb007388 */ /* 0x0003e80000000800 */
[----:B------:R-:W-:Y:S05]  /*7700*/  STS [R203+0x14000], R9 ;  /* 0x01400009cb007388 */ /* 0x000fea0000000800 */
[----:B------:R-:W1:Y:S01]  /*7710*/  MUFU.EX2 R115, R25 ;  /* 0x0000001900737308 */ /* 0x000e620000000800 */
[----:B--2---:R-:W-:Y:S05]  /*7720*/  F2FP.PACK_AB R5, R138, R139 ;  /* 0x0000008b8a05723e */ /* 0x004fea00000000ff */
[----:B------:R2:W-:Y:S04]  /*7730*/  STS [R204+0x14000], R5 ;  /* 0x01400005cc007388 */ /* 0x0005e80000000800 */
[----:B------:R-:W-:Y:S10]  /*7740*/  MUFU.EX2 R240, R56 ;  /* 0x0000003800f07308 */ /* 0x000ff40000000800 */
[----:B------:R-:W3:Y:S01]  /*7750*/  MUFU.EX2 R239, R55 ;  /* 0x0000003700ef7308 */ /* 0x000ee20000000800 */
[----:B-1----:R-:W-:Y:S05]  /*7760*/  F2FP.PACK_AB R8, R115, R137 ;  /* 0x000000897308723e */ /* 0x002fea00000000ff */
[----:B------:R1:W-:Y:S04]  /*7770*/  STS [R204+0x14400], R8 ;  /* 0x01440008cc007388 */ /* 0x0003e80000000800 */
[----:B------:R-:W-:Y:S10]  /*7780*/  MUFU.EX2 R238, R46 ;  /* 0x0000002e00ee7308 */ /* 0x000ff40000000800 */
[----:B------:R-:W4:Y:S01]  /*7790*/  MUFU.EX2 R183, R45 ;  /* 0x0000002d00b77308 */ /* 0x000f220000000800 */
[----:B---3--:R-:W-:Y:S05]  /*77a0*/  F2FP.PACK_AB R7, R239, R240 ;  /* 0x000000f0ef07723e */ /* 0x008fea00000000ff */
[----:B------:R3:W-:Y:S04]  /*77b0*/  STS [R206+0x12000], R7 ;  /* 0x01200007ce007388 */ /* 0x0007e80000000800 */
[----:B------:R-:W-:Y:S10]  /*77c0*/  MUFU.EX2 R148, R54 ;  /* 0x0000003600947308 */ /* 0x000ff40000000800 */
[----:B------:R-:W2:Y:S01]  /*77d0*/  MUFU.EX2 R149, R53 ;  /* 0x0000003500957308 */ /* 0x000ea20000000800 */
[----:B----4-:R-:W-:Y:S05]  /*77e0*/  F2FP.PACK_AB R6, R183, R238 ;  /* 0x000000eeb706723e */ /* 0x010fea00000000ff */
[----:B------:R4:W-:Y:S04]  /*77f0*/  STS [R206+0x12400], R6 ;  /* 0x01240006ce007388 */ /* 0x0009e80000000800 */
[----:B------:R-:W-:Y:S10]  /*7800*/  MUFU.EX2 R72, R4 ;  /* 0x0000000400487308 */ /* 0x000ff40000000800 */
[----:B------:R-:W-:Y:S01]  /*7810*/  MUFU.EX2 R150, R44 ;  /* 0x0000002c00967308 */ /* 0x000fe20000000800 */
[----:B--2---:R-:W-:Y:S05]  /*7820*/  F2FP.PACK_AB R5, R149, R148 ;  /* 0x000000949505723e */ /* 0x004fea00000000ff */
[----:B------:R2:W-:Y:S04]  /*7830*/  STS [R205+0x12000], R5 ;  /* 0x01200005cd007388 */ /* 0x0005e80000000800 */
[----:B------:R-:W1:Y:S10]  /*7840*/  MUFU.EX2 R151, R43 ;  /* 0x0000002b00977308 */ /* 0x000e740000000800 */
        /* <DEDUP_REMOVED lines=8> */
[----:B------:R-:W-:Y:S10]  /*78d0*/  MUFU.EX2 R244, R34 ;  /* 0x0000002200f47308 */ /* 0x000ff40000000800 */
[----:B------:R-:W4:Y:S01]  /*78e0*/  MUFU.EX2 R243, R33 ;  /* 0x0000002100f37308 */ /* 0x000f220000000800 */
[----:B---3--:R-:W-:Y:S05]  /*78f0*/  F2FP.PACK_AB R7, R156, R157 ;  /* 0x0000009d9c07723e */ /* 0x008fea00000000ff */
[----:B------:R2:W-:Y:S04]  /*7900*/  STS [R206+0x14400], R7 ;  /* 0x01440007ce007388 */ /* 0x0005e80000000800 */
[----:B------:R-:W-:Y:S10]  /*7910*/  MUFU.EX2 R242, R22 ;  /* 0x0000001600f27308 */ /* 0x000ff40000000800 */
[----:B------:R-:W3:Y:S01]  /*7920*/  MUFU.EX2 R241, R21 ;  /* 0x0000001500f17308 */ /* 0x000ee20000000800 */
[----:B----4-:R-:W-:Y:S05]  /*7930*/  F2FP.PACK_AB R6, R243, R244 ;  /* 0x000000f4f306723e */ /* 0x010fea00000000ff */
[----:B------:R-:W-:Y:S04]  /*7940*/  STS [R205+0x14000], R6 ;  /* 0x01400006cd007388 */ /* 0x000fe80000000800 */
[----:B------:R-:W1:Y:S10]  /*7950*/  MUFU.EX2 R154, R52 ;  /* 0x00000034009a7308 */ /* 0x000e740000000800 */
[----:B------:R-:W-:Y:S01]  /*7960*/  MUFU.EX2 R250, R42 ;  /* 0x0000002a00fa7308 */ /* 0x000fe20000000800 */
[----:B---3--:R-:W-:Y:S05]  /*7970*/  F2FP.PACK_AB R5, R241, R242 ;  /* 0x000000f2f105723e */ /* 0x008fea00000000ff */
[----:B------:R-:W-:Y:S04]  /*7980*/  STS [R205+0x14400], R5 ;  /* 0x01440005cd007388 */ /* 0x000fe80000000800 */
[----:B------:R-:W2:Y:S01]  /*7990*/  MUFU.EX2 R248, R41 ;  /* 0x0000002900f87308 */ /* 0x000ea20000000800 */
[----:B-1----:R-:W-:Y:S05]  /*79a0*/  F2FP.PACK_AB R4, R252, R154 ;  /* 0x0000009afc04723e */ /* 0x002fea00000000ff */
[----:B------:R1:W-:Y:S04]  /*79b0*/  STS [R200+0x12000], R4 ;  /* 0x01200004c8007388 */ /* 0x0003e80000000800 */
[----:B------:R-:W-:Y:S10]  /*79c0*/  MUFU.EX2 R85, R50 ;  /* 0x0000003200557308 */ /* 0x000ff40000000800 */
[----:B------:R-:W1:Y:S01]  /*79d0*/  MUFU.EX2 R84, R49 ;  /* 0x0000003100547308 */ /* 0x000e620000000800 */
[----:B--2---:R-:W-:Y:S05]  /*79e0*/  F2FP.PACK_AB R7, R248, R250 ;  /* 0x000000faf807723e */ /* 0x004fea00000000ff */
[----:B------:R-:W-:Y:S04]  /*79f0*/  STS [R200+0x12400], R7 ;  /* 0x01240007c8007388 */ /* 0x000fe80000000800 */
[----:B------:R-:W-:Y:S10]  /*7a00*/  MUFU.EX2 R83, R40 ;  /* 0x0000002800537308 */ /* 0x000ff40000000800 */
[----:B------:R-:W2:Y:S01]  /*7a10*/  MUFU.EX2 R82, R39 ;  /* 0x0000002700527308 */ /* 0x000ea20000000800 */
[----:B-1----:R-:W-:Y:S05]  /*7a20*/  F2FP.PACK_AB R4, R84, R85 ;  /* 0x000000555404723e */ /* 0x002fea00000000ff */
[----:B------:R1:W-:Y:S04]  /*7a30*/  STS [R199+0x12000], R4 ;  /* 0x01200004c7007388 */ /* 0x0003e80000000800 */
[----:B------:R2:W-:Y:S10]  /*7a40*/  MUFU.EX2 R70, R0 ;  /* 0x0000000000467308 */ /* 0x0005f40000000800 */
[----:B------:R-:W-:Y:S10]  /*7a50*/  MUFU.EX2 R155, R32 ;  /* 0x00000020009b7308 */ /* 0x000ff40000000800 */
[----:B------:R-:W3:Y:S01]  /*7a60*/  MUFU.EX2 R251, R31 ;  /* 0x0000001f00fb7308 */ /* 0x000ee20000000800 */
[----:B--2---:R-:W-:Y:S02]  /*7a70*/  F2FP.PACK_AB R0, R82, R83 ;  /* 0x000000535200723e */ /* 0x004fe400000000ff */
[----:B-1----:R-:W-:Y:S03]  /*7a80*/  F2FP.PACK_AB R4, R78, R79 ;  /* 0x0000004f4e04723e */ /* 0x002fe600000000ff */
[----:B------:R1:W-:Y:S04]  /*7a90*/  STS [R199+0x12400], R0 ;  /* 0x01240000c7007388 */ /* 0x0003e80000000800 */
[----:B------:R-:W-:Y:S10]  /*7aa0*/  MUFU.EX2 R245, R19 ;  /* 0x0000001300f57308 */ /* 0x000ff40000000800 */
[----:B------:R-:W2:Y:S01]  /*7ab0*/  MUFU.EX2 R249, R20 ;  /* 0x0000001400f97308 */ /* 0x000ea20000000800 */
[----:B---3--:R-:W-:Y:S05]  /*7ac0*/  F2FP.PACK_AB R6, R251, R155 ;  /* 0x0000009bfb06723e */ /* 0x008fea00000000ff */
[----:B------:R3:W-:Y:S04]  /*7ad0*/  STS [R200+0x14000], R6 ;  /* 0x01400006c8007388 */ /* 0x0007e80000000800 */
[----:B------:R-:W-:Y:S01]  /*7ae0*/  MUFU.EX2 R87, R18 ;  /* 0x0000001200577308 */ /* 0x000fe20000000800 */
[----:B-1----:R-:W-:Y:S09]  /*7af0*/  F2FP.PACK_AB R0, R68, R69 ;  /* 0x000000454400723e */ /* 0x002ff200000000ff */
[----:B------:R-:W3:Y:S01]  /*7b00*/  MUFU.EX2 R86, R17 ;  /* 0x0000001100567308 */ /* 0x000ee20000000800 */
[----:B--2---:R-:W-:Y:S05]  /*7b10*/  F2FP.PACK_AB R5, R245, R249 ;  /* 0x000000f9f505723e */ /* 0x004fea00000000ff */
[----:B------:R-:W-:Y:S04]  /*7b20*/  STS [R200+0x14400], R5 ;  /* 0x01440005c8007388 */ /* 0x000fe80000000800 */
[----:B------:R-:W-:Y:S10]  /*7b30*/  MUFU.EX2 R153, R30 ;  /* 0x0000001e00997308 */ /* 0x000ff40000000800 */
[----:B------:R-:W1:Y:S01]  /*7b40*/  MUFU.EX2 R152, R29 ;  /* 0x0000001d00987308 */ /* 0x000e620000000800 */
[----:B---3--:R-:W-:Y:S05]  /*7b50*/  F2FP.PACK_AB R6, R86, R87 ;  /* 0x000000575606723e */ /* 0x008fea00000000ff */
[----:B------:R2:W-:Y:S04]  /*7b60*/  STS [R199+0x14400], R6 ;  /* 0x01440006c7007388 */ /* 0x0005e80000000800 */
[----:B------:R-:W-:Y:S10]  /*7b70*/  MUFU.EX2 R81, R48 ;  /* 0x0000003000517308 */ /* 0x000ff40000000800 */
[----:B------:R-:W3:Y:S01]  /*7b80*/  MUFU.EX2 R80, R47 ;  /* 0x0000002f00507308 */ /* 0x000ee20000000800 */
[----:B-1----:R-:W-:Y:S05]  /*7b90*/  F2FP.PACK_AB R7, R152, R153 ;  /* 0x000000999807723e */ /* 0x002fea00000000ff */
[----:B------:R1:W-:Y:S04]  /*7ba0*/  STS [R199+0x14000], R7 ;  /* 0x01400007c7007388 */ /* 0x0003e80000000800 */
[----:B------:R-:W4:Y:S01]  /*7bb0*/  MUFU.EX2 R71, R10 ;  /* 0x0000000a00477308 */ /* 0x000f220000000800 */
[----:B------:R4:W-:Y:S01]  /*7bc0*/  STS [R202+0x12400], R4 ;  /* 0x01240004ca007388 */ /* 0x0009e20000000800 */
[----:B--2---:R-:W-:Y:S02]  /*7bd0*/  F2FP.PACK_AB R6, R74, R75 ;  /* 0x0000004b4a06723e */ /* 0x004fe400000000ff */
[----:B---3--:R-:W-:Y:S05]  /*7be0*/  F2FP.PACK_AB R5, R80, R81 ;  /* 0x000000515005723e */ /* 0x008fea00000000ff */
[----:B------:R2:W-:Y:S04]  /*7bf0*/  STS [R202+0x12000], R5 ;  /* 0x01200005ca007388 */ /* 0x0005e80000000800 */
[----:B------:R3:W-:Y:S01]  /*7c00*/  STS [R201+0x12000], R0 ;  /* 0x01200000c9007388 */ /* 0x0007e20000000800 */
[----:B-1----:R-:W-:Y:S02]  /*7c10*/  F2FP.PACK_AB R7, R76, R77 ;  /* 0x0000004d4c07723e */ /* 0x002fe400000000ff */
[----:B----4-:R-:W-:Y:S02]  /*7c20*/  F2FP.PACK_AB R4, R72, R73 ;  /* 0x000000494804723e */ /* 0x010fe400000000ff */
[----:B--2---:R-:W-:Y:S02]  /*7c30*/  F2FP.PACK_AB R5, R2, R3 ;  /* 0x000000030205723e */ /* 0x004fe400000000ff */
[----:B---3--:R-:W-:Y:S03]  /*7c40*/  F2FP.PACK_AB R0, R70, R71 ;  /* 0x000000474600723e */ /* 0x008fe600000000ff */
[----:B------:R-:W-:Y:S04]  /*7c50*/  STS [R201+0x12400], R5 ;  /* 0x01240005c9007388 */ /* 0x000fe80000000800 */
[----:B------:R-:W-:Y:S04]  /*7c60*/  STS [R202+0x14000], R7 ;  /* 0x01400007ca007388 */ /* 0x000fe80000000800 */
[----:B------:R-:W-:Y:S04]  /*7c70*/  STS [R202+0x14400], R6 ;  /* 0x01440006ca007388 */ /* 0x000fe80000000800 */
[----:B------:R-:W-:Y:S04]  /*7c80*/  STS [R201+0x14000], R4 ;  /* 0x01400004c9007388 */ /* 0x000fe80000000800 */
[----:B------:R1:W-:Y:S04]  /*7c90*/  STS [R201+0x14400], R0 ;  /* 0x01440000c9007388 */ /* 0x0003e80000000800 */
[----:B------:R-:W-:Y:S08]  /*7ca0*/  LDSM.16.M88.4 R64, [R122+0x4000] ;  /* 0x004000007a40783b */ /* 0x000ff00000000200 */
[----:B------:R-:W2:Y:S08]  /*7cb0*/  LDSM.16.M88.4 R16, [R117+0x8000] ;  /* 0x008000007510783b */ /* 0x000eb00000000200 */
[----:B------:R-:W3:Y:S01]  /*7cc0*/  LDSM.16.M88.4 R60, [R122+0x5000] ;  /* 0x005000007a3c783b */ /* 0x000ee20000000200 */
[----:B-1----:R-:W-:Y:S07]  /*7cd0*/  MOV R0, R152 ;  /* 0x0000009800007202 */ /* 0x002fee0000000f00 */
[----:B------:R-:W1:Y:S08]  /*7ce0*/  LDSM.16.M88.4 R32, [R117+0x8400] ;  /* 0x008400007520783b */ /* 0x000e700000000200 */
        /* <DEDUP_REMOVED lines=27> */
[----:B------:R-:W-:Y:S02]  /*7ea0*/  FADD.FTZ R5, -R134, R5 ;  /* 0x0000000586057221 */ /* 0x000fe40000010100 */
[C---:B------:R-:W-:Y:S02]  /*7eb0*/  FADD.FTZ R6, -R133.reuse, R6 ;  /* 0x0000000685067221 */ /* 0x040fe40000010100 */
[----:B------:R-:W-:Y:S04]  /*7ec0*/  FADD.FTZ R7, -R133, R7 ;  /* 0x0000000785077221 */ /* 0x000fe80000010100 */
[----:B------:R-:W-:Y:S02]  /*7ed0*/  FMUL.FTZ R4, R143, R4 ;  /* 0x000000048f047220 */ /* 0x000fe40000410000 */
[----:B------:R-:W-:Y:S02]  /*7ee0*/  FMUL.FTZ R5, R142, R5 ;  /* 0x000000058e057220 */ /* 0x000fe40000410000 */
[----:B------:R-:W-:Y:S02]  /*7ef0*/  FMUL.FTZ R6, R141, R6 ;  /* 0x000000068d067220 */ /* 0x000fe40000410000 */
[----:B------:R-:W-:Y:S02]  /*7f00*/  FMUL.FTZ R7, R140, R7 ;  /* 0x000000078c077220 */ /* 0x000fe40000410000 */
[C---:B------:R-:W-:Y:S02]  /*7f10*/  FADD.FTZ R8, -R132.reuse, R8 ;  /* 0x0000000884087221 */ /* 0x040fe40000010100 */
[----:B------:R-:W-:Y:S02]  /*7f20*/  FMUL.FTZ R152, R189, R7 ;  /* 0x00000007bd987220 */ /* 0x000fe40000410000 */
[----:B------:R-:W-:Y:S02]  /*7f30*/  FADD.FTZ R9, -R132, R9 ;  /* 0x0000000984097221 */ /* 0x000fe40000010100 */
[C---:B------:R-:W-:Y:S02]  /*7f40*/  FADD.FTZ R10, -R131.reuse, R10 ;  /* 0x0000000a830a7221 */ /* 0x040fe40000010100 */
[----:B------:R-:W-:Y:S02]  /*7f50*/  FADD.FTZ R11, -R131, R11 ;  /* 0x0000000b830b7221 */ /* 0x000fe40000010100 */
[----:B------:R-:W-:Y:S02]  /*7f60*/  FMUL.FTZ R8, R136, R8 ;  /* 0x0000000888087220 */ /* 0x000fe40000410000 */
[----:B------:R-:W-:Y:S01]  /*7f70*/  FMUL.FTZ R9, R114, R9 ;  /* 0x0000000972097220 */ /* 0x000fe20000410000 */
[----:B------:R-:W-:Y:S01]  /*7f80*/  MOV R114, R150 ;  /* 0x0000009600727202 */ /* 0x000fe20000000f00 */
[----:B------:R-:W-:Y:S01]  /*7f90*/  FMUL.FTZ R10, R113, R10 ;  /* 0x0000000a710a7220 */ /* 0x000fe20000410000 */
[----:B------:R-:W-:Y:S01]  /*7fa0*/  MOV R113, R149 ;  /* 0x0000009500717202 */ /* 0x000fe20000000f00 */
[----:B------:R-:W-:Y:S01]  /*7fb0*/  FMUL.FTZ R11, R112, R11 ;  /* 0x0000000b700b7220 */ /* 0x000fe20000410000 */
[----:B------:R-:W-:Y:S01]  /*7fc0*/  MOV R112, R148 ;  /* 0x0000009400707202 */ /* 0x000fe20000000f00 */
[----:B------:R-:W-:Y:S02]  /*7fd0*/  FMUL.FTZ R150, R167, R9 ;  /* 0x00000009a7967220 */ /* 0x000fe40000410000 */
[----:B------:R-:W-:Y:S01]  /*7fe0*/  FMUL.FTZ R149, R193, R10 ;  /* 0x0000000ac1957220 */ /* 0x000fe20000410000 */
[-C--:B-1----:R-:W-:Y:S03]  /*7ff0*/  HMMA.16816.F32 R20, R104, R100.reuse, R20 ;  /* 0x000000646814723c */ /* 0x082fe60000001814 */
[----:B------:R-:W-:Y:S02]  /*8000*/  FMUL.FTZ R148, R191, R11 ;  /* 0x0000000bbf947220 */ /* 0x000fe40000410000 */
[----:B------:R-:W-:Y:S02]  /*8010*/  FADD.FTZ R12, -R132, R12 ;  /* 0x0000000c840c7221 */ /* 0x000fe40000010100 */
[----:B------:R-:W-:Y:S01]  /*8020*/  FADD.FTZ R16, -R134, R16 ;  /* 0x0000001086107221 */ /* 0x000fe20000010100 */
[C---:B------:R-:W-:Y:S04]  /*8030*/  HMMA.16816.F32 R24, R108.reuse, R100, R24 ;  /* 0x000000646c18723c */ /* 0x040fe80000001818 */
[----:B------:R-:W-:Y:S02]  /*8040*/  FMUL.FTZ R12, R139, R12 ;  /* 0x0000000c8b0c7220 */ /* 0x000fe40000410000 */
[----:B------:R-:W-:Y:S01]  /*8050*/  FMUL.FTZ R16, R147, R16 ;  /* 0x0000001093107220 */ /* 0x000fe20000410000 */
[----:B------:R-:W-:Y:S01]  /*8060*/  MOV R101, R155 ;  /* 0x0000009b00657202 */ /* 0x000fe20000000f00 */
[----:B------:R-:W-:Y:S01]  /*8070*/  FMUL.FTZ R155, R166, R4 ;  /* 0x00000004a69b7220 */ /* 0x000fe20000410000 */
[-C--:B------:R-:W-:Y:S03]  /*8080*/  HMMA.16816.F32 R28, R108, R102.reuse, R28 ;  /* 0x000000666c1c723c */ /* 0x080fe6000000181c */
[----:B------:R-:W-:Y:S01]  /*8090*/  FMUL.FTZ R147, R186, R12 ;  /* 0x0000000cba937220 */ /* 0x000fe20000410000 */
[----:B------:R-:W-:Y:S01]  /*80a0*/  MOV R100, R153 ;  /* 0x0000009900647202 */ /* 0x000fe20000000f00 */
[----:B------:R-:W-:Y:S02]  /*80b0*/  FMUL.FTZ R153, R190, R6 ;  /* 0x00000006be997220 */ /* 0x000fe40000410000 */
[----:B------:R-:W-:Y:S01]  /*80c0*/  FADD.FTZ R14, -R131, R14 ;  /* 0x0000000e830e7221 */ /* 0x000fe20000010100 */
[C---:B------:R-:W-:Y:S04]  /*80d0*/  HMMA.16816.F32 R32, R104.reuse, R102, R32 ;  /* 0x000000666820723c */ /* 0x040fe80000001820 */
[----:B------:R-:W-:Y:S02]  /*80e0*/  FMUL.FTZ R14, R137, R14 ;  /* 0x0000000e890e7220 */ /* 0x000fe40000410000 */
[----:B------:R-:W-:Y:S01]  /*80f0*/  FADD.FTZ R18, -R133, R18 ;  /* 0x0000001285127221 */ /* 0x000fe20000010100 */
[----:B------:R-:W-:Y:S01]  /*8100*/  MOV R102, R154 ;  /* 0x0000009a00667202 */ /* 0x000fe20000000f00 */
[----:B------:R-:W-:Y:S01]  /*8110*/  FMUL.FTZ R154, R192, R5 ;  /* 0x00000005c09a7220 */ /* 0x000fe20000410000 */
[----:B------:R-:W-:Y:S01]  /*8120*/  MOV R103, R151 ;  /* 0x0000009700677202 */ /* 0x000fe20000000f00 */
[----:B------:R-:W1:Y:S02]  /*8130*/  LDSM.16.M88.4 R4, [R116+0x8800] ;  /* 0x008800007404783b */ /* 0x000e640000000200 */
[----:B------:R-:W-:Y:S02]  /*8140*/  FMUL.FTZ R151, R184, R8 ;  /* 0x00000008b8977220 */ /* 0x000fe40000410000 */
[----:B------:R-:W-:Y:S02]  /*8150*/  FMUL.FTZ R18, R145, R18 ;  /* 0x0000001291127220 */ /* 0x000fe40000410000 */
[----:B------:R-:W-:Y:S02]  /*8160*/  FMUL.FTZ R145, R196, R14 ;  /* 0x0000000ec4917220 */ /* 0x000fe40000410000 */
[----:B------:R-:W-:Y:S01]  /*8170*/  FADD.FTZ R15, -R131, R15 ;  /* 0x0000000f830f7221 */ /* 0x000fe20000010100 */
[----:B------:R-:W2:Y:S01]  /*8180*/  LDSM.16.M88.4 R8, [R116+0x8c00] ;  /* 0x008c00007408783b */ /* 0x000ea20000000200 */
[----:B------:R-:W-:Y:S02]  /*8190*/  FMUL.FTZ R143, R188, R16 ;  /* 0x00000010bc8f7220 */ /* 0x000fe40000410000 */
[----:B------:R-:W-:Y:S02]  /*81a0*/  FMUL.FTZ R15, R115, R15 ;  /* 0x0000000f730f7220 */ /* 0x000fe40000410000 */
[----:B------:R-:W-:Y:S02]  /*81b0*/  FADD.FTZ R19, -R133, R19 ;  /* 0x0000001385137221 */ /* 0x000fe40000010100 */
[----:B------:R-:W-:Y:S02]  /*81c0*/  FADD.FTZ R20, -R134, R20 ;  /* 0x0000001486147221 */ /* 0x000fe40000010100 */
[----:B------:R-:W-:Y:S02]  /*81d0*/  FMUL.FTZ R19, R144, R19 ;  /* 0x0000001390137220 */ /* 0x000fe40000410000 */
[----:B------:R-:W-:Y:S02]  /*81e0*/  FMUL.FTZ R144, R194, R15 ;  /* 0x0000000fc2907220 */ /* 0x000fe40000410000 */
[----:B------:R-:W-:Y:S02]  /*81f0*/  FADD.FTZ R33, -R134, R33 ;  /* 0x0000002186217221 */ /* 0x000fe40000010100 */
[----:B------:R-:W-:Y:S02]  /*8200*/  FMUL.FTZ R20, R240, R20 ;  /* 0x00000014f0147220 */ /* 0x000fe40000410000 */
[----:B------:R-:W-:Y:S02]  /*8210*/  FMUL.FTZ R33, R113, R33 ;  /* 0x0000002171217220 */ /* 0x000fe40000410000 */
[----:B------:R-:W-:Y:S02]  /*8220*/  FMUL.FTZ R139, R181, R20 ;  /* 0x00000014b58b7220 */ /* 0x000fe40000410000 */
[C---:B------:R-:W-:Y:S02]  /*8230*/  FADD.FTZ R35, -R133.reuse, R35 ;  /* 0x0000002385237221 */ /* 0x040fe40000010100 */
[----:B------:R-:W-:Y:S02]  /*8240*/  FMUL.FTZ R20, R168, R33 ;  /* 0x00000021a8147220 */ /* 0x000fe40000410000 */
[----:B------:R-:W-:Y:S02]  /*8250*/  FADD.FTZ R17, -R134, R17 ;  /* 0x0000001186117221 */ /* 0x000fe40000010100 */
[----:B------:R-:W-:Y:S02]  /*8260*/  FADD.FTZ R34, -R133, R34 ;  /* 0x0000002285227221 */ /* 0x000fe40000010100 */
[----:B------:R-:W-:Y:S02]  /*8270*/  FMUL.FTZ R35, R103, R35 ;  /* 0x0000002367237220 */ /* 0x000fe40000410000 */
[----:B------:R-:W-:Y:S01]  /*8280*/  FMUL.FTZ R17, R146, R17 ;  /* 0x0000001192117220 */ /* 0x000fe20000410000 */
[-C--:B-1----:R-:W-:Y:S03]  /*8290*/  HMMA.16816.F32 R36, R104, R4.reuse, R36 ;  /* 0x000000046824723c */ /* 0x082fe60000001824 */
[----:B------:R-:W-:Y:S02]  /*82a0*/  FMUL.FTZ R140, R207, R19 ;  /* 0x00000013cf8c7220 */ /* 0x000fe40000410000 */
[----:B------:R-:W-:Y:S02]  /*82b0*/  FMUL.FTZ R34, R114, R34 ;  /* 0x0000002272227220 */ /* 0x000fe40000410000 */
[----:B------:R-:W-:Y:S01]  /*82c0*/  FMUL.FTZ R19, R173, R35 ;  /* 0x00000023ad137220 */ /* 0x000fe20000410000 */
[C---:B------:R-:W-:Y:S04]  /*82d0*/  HMMA.16816.F32 R40, R108.reuse, R4, R40 ;  /* 0x000000046c28723c */ /* 0x040fe80000001828 */
[----:B------:R-:W-:Y:S02]  /*82e0*/  FMUL.FTZ R142, R187, R17 ;  /* 0x00000011bb8e7220 */ /* 0x000fe40000410000 */
[----:B------:R-:W-:Y:S02]  /*82f0*/  FMUL.FTZ R17, R214, R34 ;  /* 0x00000022d6117220 */ /* 0x000fe40000410000 */
[----:B------:R-:W-:Y:S01]  /*8300*/  FADD.FTZ R13, -R132, R13 ;  /* 0x0000000d840d7221 */ /* 0x000fe20000010100 */
[-C--:B------:R-:W-:Y:S03]  /*8310*/  HMMA.16816.F32 R44, R108, R6.reuse, R44 ;  /* 0x000000066c2c723c */ /* 0x080fe6000000182c */
[C---:B------:R-:W-:Y:S02]  /*8320*/  FADD.FTZ R21, -R134.reuse, R21 ;  /* 0x0000001586157221 */ /* 0x040fe40000010100 */
[C---:B------:R-:W-:Y:S02]  /*8330*/  FADD.FTZ R22, -R133.reuse, R22 ;  /* 0x0000001685167221 */ /* 0x040fe40000010100 */
[----:B------:R-:W-:Y:S01]  /*8340*/  FADD.FTZ R38, -R133, R38 ;  /* 0x0000002685267221 */ /* 0x000fe20000010100 */
[C---:B------:R-:W-:Y:S04]  /*8350*/  HMMA.16816.F32 R48, R104.reuse, R6, R48 ;  /* 0x000000066830723c */ /* 0x040fe80000001830 */
[----:B------:R-:W-:Y:S02]  /*8360*/  FADD.FTZ R37, -R134, R37 ;  /* 0x0000002586257221 */ /* 0x000fe40000010100 */
[----:B------:R-:W-:Y:S02]  /*8370*/  FMUL.FTZ R38, R250, R38 ;  /* 0x00000026fa267220 */ /* 0x000fe40000410000 */
[----:B------:R-:W-:Y:S01]  /*8380*/  FADD.FTZ R42, -R131, R42 ;  /* 0x0000002a832a7221 */ /* 0x000fe20000010100 */
[-C--:B--2---:R-:W-:Y:S03]  /*8390*/  HMMA.16816.F32 R52, R104, R8.reuse, R52 ;  /* 0x000000086834723c */ /* 0x084fe60000001834 */
[C---:B------:R-:W-:Y:S02]  /*83a0*/  FADD.FTZ R41, -R132.reuse, R41 ;  /* 0x0000002984297221 */ /* 0x040fe40000010100 */
[----:B------:R-:W-:Y:S02]  /*83b0*/  FMUL.FTZ R42, R249, R42 ;  /* 0x0000002af92a7220 */ /* 0x000fe40000410000 */
[C---:B------:R-:W-:Y:S01]  /*83c0*/  FADD.FTZ R46, -R131.reuse, R46 ;  /* 0x0000002e832e7221 */ /* 0x040fe20000010100 */
[C---:B------:R-:W-:Y:S04]  /*83d0*/  HMMA.16816.F32 R56, R108.reuse, R8, R56 ;  /* 0x000000086c38723c */ /* 0x040fe80000001838 */
[----:B------:R-:W-:Y:S02]  /*83e0*/  FADD.FTZ R45, -R132, R45 ;  /* 0x0000002d842d7221 */ /* 0x000fe40000010100 */
[----:B------:R-:W-:Y:S02]  /*83f0*/  FADD.FTZ R47, -R131, R47 ;  /* 0x0000002f832f7221 */ /* 0x000fe40000010100 */
[----:B------:R-:W-:Y:S01]  /*8400*/  FMUL.FTZ R46, R87, R46 ;  /* 0x0000002e572e7220 */ /* 0x000fe20000410000 */
[-C--:B------:R-:W-:Y:S01]  /*8410*/  HMMA.16816.F32 R60, R108, R10.reuse, R60 ;  /* 0x0000000a6c3c723c */ /* 0x080fe2000000183c */
[----:B------:R1:W5:Y:S02]  /*8420*/  LDL.LU R87, [R1+0xc8] ;  /* 0x0000c80001577983 */ /* 0x0003640000300800 */
[----:B------:R-:W-:Y:S02]  /*8430*/  FMUL.FTZ R0, R0, R45 ;  /* 0x0000002d00007220 */ /* 0x000fe40000410000 */
[----:B------:R-:W-:Y:S02]  /*8440*/  FMUL.FTZ R45, R86, R47 ;  /* 0x0000002f562d7220 */ /* 0x000fe40000410000 */
[C---:B------:R-:W-:Y:S01]  /*8450*/  FADD.FTZ R48, -R134.reuse, R48 ;  /* 0x0000003086307221 */ /* 0x040fe20000010100 */
[----:B------:R1:W5:Y:S01]  /*8460*/  LDL.LU R86, [R1+0xc4] ;  /* 0x0000c40001567983 */ /* 0x0003620000300800 */
[----:B------:R-:W-:Y:S01]  /*8470*/  FADD.FTZ R49, -R134, R49 ;  /* 0x0000003186317221 */ /* 0x000fe20000010100 */
[----:B------:R-:W-:Y:S04]  /*8480*/  HMMA.16816.F32 R64, R104, R10, R64 ;  /* 0x0000000a6840723c */ /* 0x000fe80000001840 */
[----:B------:R-:W-:Y:S02]  /*8490*/  FMUL.FTZ R9, R85, R48 ;  /* 0x0000003055097220 */ /* 0x000fe40000410000 */
[C---:B------:R-:W-:Y:S01]  /*84a0*/  FADD.FTZ R50, -R133.reuse, R50 ;  /* 0x0000003285327221 */ /* 0x040fe20000010100 */
[----:B------:R1:W5:Y:S01]  /*84b0*/  LDL.LU R85, [R1+0xc0] ;  /* 0x0000c00001557983 */ /* 0x0003620000300800 */
[----:B------:R-:W-:Y:S03]  /*84c0*/  FMUL.FTZ R12, R84, R49 ;  /* 0x00000031540c7220 */ /* 0x000fe60000410000 */
[----:B------:R1:W5:Y:S01]  /*84d0*/  LDL.LU R84, [R1+0xbc] ;  /* 0x0000bc0001547983 */ /* 0x0003620000300800 */
[----:B------:R-:W-:Y:S02]  /*84e0*/  FADD.FTZ R51, -R133, R51 ;  /* 0x0000003385337221 */ /* 0x000fe40000010100 */
        /* <DEDUP_REMOVED lines=26> */
[----:B------:R-:W-:Y:S01]  /*8690*/  FADD.FTZ R39, -R133, R39 ;  /* 0x0000002785277221 */ /* 0x000fe20000010100 */
[----:B------:R1:W5:Y:S01]  /*86a0*/  LDL.LU R77, [R1+0xa0] ;  /* 0x0000a000014d7983 */ /* 0x0003620000300800 */
[----:B------:R-:W-:Y:S02]  /*86b0*/  FMUL.FTZ R16, R172, R37 ;  /* 0x00000025ac107220 */ /* 0x000fe40000410000 */
[----:B------:R-:W-:Y:S02]  /*86c0*/  FADD.FTZ R44, -R132, R44 ;  /* 0x0000002c842c7221 */ /* 0x000fe40000010100 */
        /* <DEDUP_REMOVED lines=19> */
[C---:B------:R-:W-:Y:S02]  /*8800*/  FADD.FTZ R62, -R131.reuse, R62 ;  /* 0x0000003e833e7221 */ /* 0x040fe40000010100 */
[----:B------:R-:W-:Y:S01]  /*8810*/  FMUL.FTZ R61, R72, R61 ;  /* 0x0000003d483d7220 */ /* 0x000fe20000410000 */
[----:B------:R1:W5:Y:S01]  /*8820*/  LDL.64 R104, [R1+0x8] ;  /* 0x0000080001687983 */ /* 0x0003620000100a00 */
[----:B------:R-:W-:Y:S02]  /*8830*/  FADD.FTZ R63, -R131, R63 ;  /* 0x0000003f833f7221 */ /* 0x000fe40000010100 */
        /* <DEDUP_REMOVED lines=16> */
[C---:B------:R-:W-:Y:S01]  /*8940*/  FADD.FTZ R24, -R132.reuse, R24 ;  /* 0x0000001884187221 */ /* 0x040fe20000010100 */
[----:B------:R1:W5:Y:S01]  /*8950*/  LDL.LU R3, [R1+0x78] ;  /* 0x0000780001037983 */ /* 0x0003620000300800 */
[C---:B------:R-:W-:Y:S02]  /*8960*/  FADD.FTZ R25, -R132.reuse, R25 ;  /* 0x0000001984197221 */ /* 0x040fe40000010100 */
[C---:B------:R-:W-:Y:S01]  /*8970*/  FADD.FTZ R26, -R131.reuse, R26 ;  /* 0x0000001a831a7221 */ /* 0x040fe20000010100 */
[----:B------:R1:W5:Y:S01]  /*8980*/  LDL.LU R2, [R1+0x74] ;  /* 0x0000740001027983 */ /* 0x0003620000300800 */
[C---:B------:R-:W-:Y:S02]  /*8990*/  FADD.FTZ R27, -R131.reuse, R27 ;  /* 0x0000001b831b7221 */ /* 0x040fe40000010100 */
[C---:B------:R-:W-:Y:S02]  /*89a0*/  FADD.FTZ R28, -R132.reuse, R28 ;  /* 0x0000001c841c7221 */ /* 0x040fe40000010100 */
[----:B------:R-:W-:Y:S02]  /*89b0*/  FADD.FTZ R29, -R132, R29 ;  /* 0x0000001d841d7221 */ /* 0x000fe40000010100 */
[C---:B------:R-:W-:Y:S02]  /*89c0*/  FADD.FTZ R30, -R131.reuse, R30 ;  /* 0x0000001e831e7221 */ /* 0x040fe40000010100 */
[C---:B------:R-:W-:Y:S02]  /*89d0*/  FADD.FTZ R31, -R131.reuse, R31 ;  /* 0x0000001f831f7221 */ /* 0x040fe40000010100 */
[----:B------:R-:W-:Y:S02]  /*89e0*/  FADD.FTZ R32, -R134, R32 ;  /* 0x0000002086207221 */ /* 0x000fe40000010100 */
        /* <DEDUP_REMOVED lines=88> */
[----:B------:R1:W-:Y:S04]  /*8f70*/  STL [R1], R25 ;  /* 0x0000001901007387 */ /* 0x0003e80000100800 */
[----:B------:R-:W0:Y:S02]  /*8f80*/  LDGDEPBAR ;  /* 0x00000000000079af */ /* 0x000e240000000000 */
.L_x_1304:
        /* <DEDUP_REMOVED lines=149> */
.L_x_1305:
        /* <DEDUP_REMOVED lines=297> */
.L_x_1307:
        /* <DEDUP_REMOVED lines=17> */
.L_x_1308:
        /* <DEDUP_REMOVED lines=42> */
.L_x_1310:
[----:B--2---:R-:W-:Y:S05]  /*af20*/  BSYNC B0 ;  /* 0x0000000000007941 */ /* 0x004fea0003800000 */
.L_x_1309:
        /* <DEDUP_REMOVED lines=15> */
.L_x_1312:
[----:B------:R-:W-:Y:S05]  /*b020*/  BSYNC B0 ;  /* 0x0000000000007941 */ /* 0x000fea0003800000 */
.L_x_1311:
        /* <DEDUP_REMOVED lines=26> */
.L_x_1314:
[----:B------:R-:W-:Y:S05]  /*b1d0*/  BSYNC B0 ;  /* 0x0000000000007941 */ /* 0x000fea0003800000 */
.L_x_1313:
        /* <DEDUP_REMOVED lines=11> */
.L_x_1285:
[----:B------:R-:W-:Y:S05]  /*b290*/  BSYNC B1 ;  /* 0x0000000000017941 */ /* 0x000fea0003800000 */
.L_x_1271:
        /* <DEDUP_REMOVED lines=11> */
.L_x_1315:
[----:B------:R-:W-:Y:S05]  /*b350*/  EXIT ;  /* 0x000000000000794d */ /* 0x000fea0003800000 */
.L_x_1317:
        /* <DEDUP_REMOVED lines=10> */
.L_x_1362:


//--------------------- .text._ZN5flash25flash_bwd_dot_do_o_kernelILb0E23Flash_bwd_kernel_traitsILi32ELi128ELi128ELi8ELi4ELi4ELi4ELb0ELb0EN7cutlass6half_tE19Flash_kernel_traitsILi32ELi128ELi128ELi8ES3_EEEEvNS_16Flash_bwd_paramsE --------------------------
	.section	.text._ZN5flash25flash_bwd_dot_do_o_kernelILb0E23Flash_bwd_kernel_traitsILi32ELi128ELi128ELi8ELi4ELi4ELi4ELb0ELb0EN7cutlass6half_tE19Flash_kernel_traitsILi32ELi128ELi128ELi8ES3_EEEEvNS_16Flash_bwd_paramsE,"ax",@progbits
	.sectioninfo	@"SHI_REGISTERS=32"
	.align	128
        .global         _ZN5flash25flash_bwd_dot_do_o_kernelILb0E23Flash_bwd_kernel_traitsILi32ELi128ELi128ELi8ELi4ELi4ELi4ELb0ELb0EN7cutlass6half_tE19Flash_kernel_traitsILi32ELi128ELi128ELi8ES3_EEEEvNS_16Flash_bwd_paramsE
        .type           _ZN5flash25flash_bwd_dot_do_o_kernelILb0E23Flash_bwd_kernel_traitsILi32ELi128ELi128ELi8ELi4ELi4ELi4ELb0ELb0EN7cutlass6half_tE19Flash_kernel_traitsILi32ELi128ELi128ELi8ES3_EEEEvNS_16Flash_bwd_paramsE,@function
        .size           _ZN5flash25flash_bwd_dot_do_o_kernelILb0E23Flash_bwd_kernel_traitsILi32ELi128ELi128ELi8ELi4ELi4ELi4ELb0ELb0EN7cutlass6half_tE19Flash_kernel_traitsILi32ELi128ELi128ELi8ES3_EEEEvNS_16Flash_bwd_paramsE,(.L_x_1363 - _ZN5flash25flash_bwd_dot_do_o_kernelILb0E23Flash_bwd_kernel_traitsILi32ELi128ELi128ELi8ELi4ELi4ELi4ELb0ELb0EN7cutlass6half_tE19Flash_kernel_traitsILi32ELi128ELi128ELi8ES3_EEEEvNS_16Flash_bwd_paramsE)
        .other          _ZN5flash25flash_bwd_dot_do_o_kernelILb0E23Flash_bwd_kernel_traitsILi32ELi128ELi128ELi8ELi4ELi4ELi4ELb0ELb0EN7cutlass6half_tE19Flash_kernel_traitsILi32ELi128ELi128ELi8ES3_EEEEvNS_16Flash_bwd_paramsE,@"STO_CUDA_ENTRY STV_DEFAULT"
_ZN5flash25flash_bwd_dot_do_o_kernelILb0E23Flash_bwd_kernel_traitsILi32ELi128ELi128ELi8ELi4ELi4ELi4ELb0ELb0EN7cutlass6half_tE19Flash_kernel_traitsILi32ELi128ELi128ELi8ES3_EEEEvNS_16Flash_bwd_paramsE:
.text._ZN5flash25flash_bwd_dot_do_o_kernelILb0E23Flash_bwd_kernel_traitsILi32ELi128ELi128ELi8ELi4ELi4ELi4ELb0ELb0EN7cutlass6half_tE19Flash_kernel_traitsILi32ELi128ELi128ELi8ES3_EEEEvNS_16Flash_bwd_paramsE:
        /* <DEDUP_REMOVED lines=46> */
.L_x_1318:
[----:B01----:R-:W-:-:S04]  /*02e0*/  IMAD R0, R0, c[0x0][0x1c0], R3 ;  /* 0x0000700000007a24 */ /* 0x003fc800078e0203 */
[----:B------:R-:W-:Y:S02]  /*02f0*/  IMAD R0, R0, c[0x0][0x224], RZ ;  /* 0x0000890000007a24 */ /* 0x000fe400078e02ff */
.L_x_1319:
        /* <DEDUP_REMOVED lines=144> */
.L_x_1320:
        /* <DEDUP_REMOVED lines=16> */
.L_x_1363:


//--------------------- .text._ZN5flash25flash_bwd_dot_do_o_kernelILb1E23Flash_bwd_kernel_traitsILi32ELi128ELi128ELi8ELi4ELi4ELi4ELb0ELb0EN7cutlass6half_tE19Flash_kernel_traitsILi32ELi128ELi128ELi8ES3_EEEEvNS_16Flash_bwd_paramsE --------------------------
	.section	.text._ZN5flash25flash_bwd_dot_do_o_kernelILb1E23Flash_bwd_kernel_traitsILi32ELi128ELi128ELi8ELi4ELi4ELi4ELb0ELb0EN7cutlass6half_tE19Flash_kernel_traitsILi32ELi128ELi128ELi8ES3_EEEEvNS_16Flash_bwd_paramsE,"ax",@progbits
	.sectioninfo	@"SHI_REGISTERS=34"
	.align	128
        .global         _ZN5flash25flash_bwd_dot_do_o_kernelILb1E23Flash_bwd_kernel_traitsILi32ELi128ELi128ELi8ELi4ELi4ELi4ELb0ELb0EN7cutlass6half_tE19Flash_kernel_traitsILi32ELi128ELi128ELi8ES3_EEEEvNS_16Flash_bwd_paramsE
        .type           _ZN5flash25flash_bwd_dot_do_o_kernelILb1E23Flash_bwd_kernel_traitsILi32ELi128ELi128ELi8ELi4ELi4ELi4ELb0ELb0EN7cutlass6half_tE19Flash_kernel_traitsILi32ELi128ELi128ELi8ES3_EEEEvNS_16Flash_bwd_paramsE,@function
        .size           _ZN5flash25flash_bwd_dot_do_o_kernelILb1E23Flash_bwd_kernel_traitsILi32ELi128ELi128ELi8ELi4ELi4ELi4ELb0ELb0EN7cutlass6half_tE19Flash_kernel_traitsILi32ELi128ELi128ELi8ES3_EEEEvNS_16Flash_bwd_paramsE,(.L_x_1364 - _ZN5flash25flash_bwd_dot_do_o_kernelILb1E23Flash_bwd_kernel_traitsILi32ELi128ELi128ELi8ELi4ELi4ELi4ELb0ELb0EN7cutlass6half_tE19Flash_kernel_traitsILi32ELi128ELi128ELi8ES3_EEEEvNS_16Flash_bwd_paramsE)
        .other          _ZN5flash25flash_bwd_dot_do_o_kernelILb1E23Flash_bwd_kernel_traitsILi32ELi128ELi128ELi8ELi4ELi4ELi4ELb0ELb0EN7cutlass6half_tE19Flash_kernel_traitsILi32ELi128ELi128ELi8ES3_EEEEvNS_16Flash_bwd_paramsE,@"STO_CUDA_ENTRY STV_DEFAULT"
_ZN5flash25flash_bwd_dot_do_o_kernelILb1E23Flash_bwd_kernel_traitsILi32ELi128ELi128ELi8ELi4ELi4ELi4ELb0ELb0EN7cutlass6half_tE19Flash_kernel_traitsILi32ELi128ELi128ELi8ES3_EEEEvNS_16Flash_bwd_paramsE:
.text._ZN5flash25flash_bwd_dot_do_o_kernelILb1E23Flash_bwd_kernel_traitsILi32ELi128ELi128ELi8ELi4ELi4ELi4ELb0ELb0EN7cutlass6half_tE19Flash_kernel_traitsILi32ELi128ELi128ELi8ES3_EEEEvNS_16Flash_bwd_paramsE:
        /* <DEDUP_REMOVED lines=82> */
.L_x_1321:
[----:B-1----:R-:W-:-:S04]  /*0520*/  IMAD R10, R10, c[0x0][0x1c0], R9 ;  /* 0x000070000a0a7a24 */ /* 0x002fc800078e0209 */
[----:B------:R-:W-:Y:S02]  /*0530*/  IMAD R27, R10, c[0x0][0x224], RZ ;  /* 0x000089000a1b7a24 */ /* 0x000fe400078e02ff */
.L_x_1322:
        /* <DEDUP_REMOVED lines=162> */
.L_x_1323:
        /* <DEDUP_REMOVED lines=10> */
.L_x_1364:


//--------------------- .nv.shared._ZN5flash44flash_bwd_dq_dk_dv_loop_seqk_parallel_kernelI23Flash_bwd_kernel_traitsILi32ELi128ELi128ELi8ELi4ELi4ELi4ELb1ELb0EN7cutlass6half_tE19Flash_kernel_traitsILi32ELi128ELi128ELi8ES3_EELb0ELb0ELb0ELb0ELb0ELb1ELb0EEEvNS_16Flash_bwd_paramsE --------------------------
	.section	.nv.shared._ZN5flash44flash_bwd_dq_dk_dv_loop_seqk_parallel_kernelI23Flash_bwd_kernel_traitsILi32ELi128ELi128ELi8ELi4ELi4ELi4ELb1ELb0EN7cutlass6half_tE19Flash_kernel_traitsILi32ELi128ELi128ELi8ES3_EELb0ELb0ELb0ELb0ELb0ELb1ELb0EEEvNS_16Flash_bwd_paramsE,"aw",@nobits
	.sectionflags	@""
	.align	16


//--------------------- .nv.global                --------------------------
	.section	.nv.global,"aw",@nobits
.nv.global:
	.type		_ZN65_INTERNAL_ade4a511_29_flash_bwd_hdim32_fp16_sm80_cu_21e1f8cb_28434cute1_E,@object
	.size		_ZN65_INTERNAL_ade4a511_29_flash_bwd_hdim32_fp16_sm80_cu_21e1f8cb_28434cute1_E,(_ZN65_INTERNAL_ade4a511_29_flash_bwd_hdim32_fp16_sm80_cu_21e1f8cb_28434cuda3std3__45__cpo6cbeginE - _ZN65_INTERNAL_ade4a511_29_flash_bwd_hdim32_fp16_sm80_cu_21e1f8cb_28434cute1_E)
_ZN65_INTERNAL_ade4a511_29_flash_bwd_hdim32_fp16_sm80_cu_21e1f8cb_28434cute1_E:
	.zero		1
	.type		_ZN65_INTERNAL_ade4a511_29_flash_bwd_hdim32_fp16_sm80_cu_21e1f8cb_28434cuda3std3__45__cpo6cbeginE,@object
	.size		_ZN65_INTERNAL_ade4a511_29_flash_bwd_hdim32_fp16_sm80_cu_21e1f8cb_28434cuda3std3__45__cpo6cbeginE,(_ZN65_INTERNAL_ade4a511_29_flash_bwd_hdim32_fp16_sm80_cu_21e1f8cb_28434cuda3std3__48in_placeE - _ZN65_INTERNAL_ade4a511_29_flash_bwd_hdim32_fp16_sm80_cu_21e1f8cb_28434cuda3std3__45__cpo6cbeginE)
_ZN65_INTERNAL_ade4a511_29_flash_bwd_hdim32_fp16_sm80_cu_21e1f8cb_28434cuda3std3__45__cpo6cbeginE:
	.zero		1
	.type		_ZN65_INTERNAL_ade4a511_29_flash_bwd_hdim32_fp16_sm80_cu_21e1f8cb_28434cuda3std3__48in_placeE,@object
	.size		_ZN65_INTERNAL_ade4a511_29_flash_bwd_hdim32_fp16_sm80_cu_21e1f8cb_28434cuda3std3__48in_placeE,(_ZN65_INTERNAL_ade4a511_29_flash_bwd_hdim32_fp16_sm80_cu_21e1f8cb_28434cuda3std6ranges3__45__cpo9iter_moveE - _ZN65_INTERNAL_ade4a511_29_flash_bwd_hdim32_fp16_sm80_cu_21e1f8cb_28434cuda3std3__48in_placeE)
_ZN65_INTERNAL_ade4a511_29_flash_bwd_hdim32_fp16_sm80_cu_21e1f8cb_28434cuda3std3__48in_placeE:
	.zero		1
	.type		_ZN65_INTERNAL_ade4a511_29_flash_bwd_hdim32_fp16_sm80_cu_21e1f8cb_28434cuda3std6ranges3__45__cpo9iter_moveE,@object
	.size		_ZN65_INTERNAL_ade4a511_29_flash_bwd_hdim32_fp16_sm80_cu_21e1f8cb_28434cuda3std6ranges3__45__cpo9iter_moveE,(_ZN65_INTERNAL_ade4a511_29_flash_bwd_hdim32_fp16_sm80_cu_21e1f8cb_28434cuda3std3__45__cpo5beginE - _ZN65_INTERNAL_ade4a511_29_flash_bwd_hdim32_fp16_sm80_cu_21e1f8cb_28434cuda3std6ranges3__45__cpo9iter_moveE)
_ZN65_INTERNAL_ade4a511_29_flash_bwd_hdim32_fp16_sm80_cu_21e1f8cb_28434cuda3std6ranges3__45__cpo9iter_moveE:
	.zero		1
	.type		_ZN65_INTERNAL_ade4a511_29_flash_bwd_hdim32_fp16_sm80_cu_21e1f8cb_28434cuda3std3__45__cpo5beginE,@object
	.size		_ZN65_INTERNAL_ade4a511_29_flash_bwd_hdim32_fp16_sm80_cu_21e1f8cb_28434cuda3std3__45__cpo5beginE,(_ZN65_INTERNAL_ade4a511_29_flash_bwd_hdim32_fp16_sm80_cu_21e1f8cb_28434cuda3std3__467_GLOBAL__N__ade4a511_29_flash_bwd_hdim32_fp16_sm80_cu_21e1f8cb_28436ignoreE - _ZN65_INTERNAL_ade4a511_29_flash_bwd_hdim32_fp16_sm80_cu_21e1f8cb_28434cuda3std3__45__cpo5beginE)
_ZN65_INTERNAL_ade4a511_29_flash_bwd_hdim32_fp16_sm80_cu_21e1f8cb_28434cuda3std3__45__cpo5beginE:
	.zero		1
	.type		_ZN65_INTERNAL_ade4a511_29_flash_bwd_hdim32_fp16_sm80_cu_21e1f8cb_28434cuda3std3__467_GLOBAL__N__ade4a511_29_flash_bwd_hdim32_fp16_sm80_cu_21e1f8cb_28436ignoreE,@object
	.size		_ZN65_INTERNAL_ade4a511_29_flash_bwd_hdim32_fp16_sm80_cu_21e1f8cb_28434cuda3std3__467_GLOBAL__N__ade4a511_29_flash_bwd_hdim32_fp16_sm80_cu_21e1f8cb_28436ignoreE,(_ZN65_INTERNAL_ade4a511_29_flash_bwd_hdim32_fp16_sm80_cu_21e1f8cb_28434cute7productE - _ZN65_INTERNAL_ade4a511_29_flash_bwd_hdim32_fp16_sm80_cu_21e1f8cb_28434cuda3std3__467_GLOBAL__N__ade4a511_29_flash_bwd_hdim32_fp16_sm80_cu_21e1f8cb_28436ignoreE)
_ZN65_INTERNAL_ade4a511_29_flash_bwd_hdim32_fp16_sm80_cu_21e1f8cb_28434cuda3std3__467_GLOBAL__N__ade4a511_29_flash_bwd_hdim32_fp16_sm80_cu_21e1f8cb_28436ignoreE:
	.zero		1
	.type		_ZN65_INTERNAL_ade4a511_29_flash_bwd_hdim32_fp16_sm80_cu_21e1f8cb_28434cute7productE,@object
	.size		_ZN65_INTERNAL_ade4a511_29_flash_bwd_hdim32_fp16_sm80_cu_21e1f8cb_28434cute7productE,(_ZN65_INTERNAL_ade4a511_29_flash_bwd_hdim32_fp16_sm80_cu_21e1f8cb_28434cuda3std3__45__cpo3endE - _ZN65_INTERNAL_ade4a511_29_flash_bwd_hdim32_fp16_sm80_cu_21e1f8cb_28434cute7productE)
_ZN65_INTERNAL_ade4a511_29_flash_bwd_hdim32_fp16_sm80_cu_21e1f8cb_28434cute7productE:
	.zero		1
	.type		_ZN65_INTERNAL_ade4a511_29_flash_bwd_hdim32_fp16_sm80_cu_21e1f8cb_28434cuda3std3__45__cpo3endE,@object
	.size		_ZN65_INTERNAL_ade4a511_29_flash_bwd_hdim32_fp16_sm80_cu_21e1f8cb_28434cuda3std3__45__cpo3endE,(_ZN65_INTERNAL_ade4a511_29_flash_bwd_hdim32_fp16_sm80_cu_21e1f8cb_28434cuda3std3__419piecewise_constructE - _ZN65_INTERNAL_ade4a511_29_flash_bwd_hdim32_fp16_sm80_cu_21e1f8cb_28434cuda3std3__45__cpo3endE)
_ZN65_INTERNAL_ade4a511_29_flash_bwd_hdim32_fp16_sm80_cu_21e1f8cb_28434cuda3std3__45__cpo3endE:
	.zero		1
	.type		_ZN65_INTERNAL_ade4a511_29_flash_bwd_hdim32_fp16_sm80_cu_21e1f8cb_28434cuda3std3__419piecewise_constructE,@object
	.size		_ZN65_INTERNAL_ade4a511_29_flash_bwd_hdim32_fp16_sm80_cu_21e1f8cb_28434cuda3std3__419piecewise_constructE,(_ZN65_INTERNAL_ade4a511_29_flash_bwd_hdim32_fp16_sm80_cu_21e1f8cb_28434cuda3std3__45__cpo4cendE - _ZN65_INTERNAL_ade4a511_29_flash_bwd_hdim32_fp16_sm80_cu_21e1f8cb_28434cuda3std3__419piecewise_constructE)
_ZN65_INTERNAL_ade4a511_29_flash_bwd_hdim32_fp16_sm80_cu_21e1f8cb_28434cuda3std3__419piecewise_constructE:
	.zero		1
	.type		_ZN65_INTERNAL_ade4a511_29_flash_bwd_hdim32_fp16_sm80_cu_21e1f8cb_28434cuda3std3__45__cpo4cendE,@object
	.size		_ZN65_INTERNAL_ade4a511_29_flash_bwd_hdim32_fp16_sm80_cu_21e1f8cb_28434cuda3std3__45__cpo4cendE,(_ZN65_INTERNAL_ade4a511_29_flash_bwd_hdim32_fp16_sm80_cu_21e1f8cb_28434cuda3std6ranges3__45__cpo4swapE - _ZN65_INTERNAL_ade4a511_29_flash_bwd_hdim32_fp16_sm80_cu_21e1f8cb_28434cuda3std3__45__cpo4cendE)
_ZN65_INTERNAL_ade4a511_29_flash_bwd_hdim32_fp16_sm80_cu_21e1f8cb_28434cuda3std3__45__cpo4cendE:
	.zero		1
	.type		_ZN65_INTERNAL_ade4a511_29_flash_bwd_hdim32_fp16_sm80_cu_21e1f8cb_28434cuda3std6ranges3__45__cpo4swapE,@object
	.size		_ZN65_INTERNAL_ade4a511_29_flash_bwd_hdim32_fp16_sm80_cu_21e1f8cb_28434cuda3std6ranges3__45__cpo4swapE,(.L_7 - _ZN65_INTERNAL_ade4a511_29_flash_bwd_hdim32_fp16_sm80_cu_21e1f8cb_28434cuda3std6ranges3__45__cpo4swapE)
_ZN65_INTERNAL_ade4a511_29_flash_bwd_hdim32_fp16_sm80_cu_21e1f8cb_28434cuda3std6ranges3__45__cpo4swapE:
	.zero		1
.L_7:


//--------------------- .nv.shared._ZN5flash44flash_bwd_dq_dk_dv_loop_seqk_parallel_kernelI23Flash_bwd_kernel_traitsILi32ELi128ELi128ELi8ELi4ELi4ELi4ELb1ELb0EN7cutlass6half_tE19Flash_kernel_traitsILi32ELi128ELi128ELi8ES3_EELb0ELb0ELb0ELb0ELb0ELb0ELb0EEEvNS_16Flash_bwd_paramsE --------------------------
	.section	.nv.shared._ZN5flash44flash_bwd_dq_dk_dv_loop_seqk_parallel_kernelI23Flash_bwd_kernel_traitsILi32ELi128ELi128ELi8ELi4ELi4ELi4ELb1ELb0EN7cutlass6half_tE19Flash_kernel_traitsILi32ELi128ELi128ELi8ES3_EELb0ELb0ELb0ELb0ELb0ELb0ELb0EEEvNS_16Flash_bwd_paramsE,"aw",@nobits
	.sectionflags	@""
	.align	16


//--------------------- .nv.shared._ZN5flash44flash_bwd_dq_dk_dv_loop_seqk_parallel_kernelI23Flash_bwd_kernel_traitsILi32ELi128ELi128ELi8ELi4ELi4ELi4ELb1ELb0EN7cutlass6half_tE19Flash_kernel_traitsILi32ELi128ELi128ELi8ES3_EELb0ELb0ELb1ELb0ELb0ELb0ELb0EEEvNS_16Flash_bwd_paramsE --------------------------
	.section	.nv.shared._ZN5flash44flash_bwd_dq_dk_dv_loop_seqk_parallel_kernelI23Flash_bwd_kernel_traitsILi32ELi128ELi128ELi8ELi4ELi4ELi4ELb1ELb0EN7cutlass6half_tE19Flash_kernel_traitsILi32ELi128ELi128ELi8ES3_EELb0ELb0ELb1ELb0ELb0ELb0ELb0EEEvNS_16Flash_bwd_paramsE,"aw",@nobits
	.sectionflags	@""
	.align	16


//--------------------- .nv.shared._ZN5flash44flash_bwd_dq_dk_dv_loop_seqk_parallel_kernelI23Flash_bwd_kernel_traitsILi32ELi128ELi128ELi8ELi4ELi4ELi4ELb1ELb0EN7cutlass6half_tE19Flash_kernel_traitsILi32ELi128ELi128ELi8ES3_EELb0ELb0ELb0ELb0ELb1ELb1ELb0EEEvNS_16Flash_bwd_paramsE --------------------------
	.section	.nv.shared._ZN5flash44flash_bwd_dq_dk_dv_loop_seqk_parallel_kernelI23Flash_bwd_kernel_traitsILi32ELi128ELi128ELi8ELi4ELi4ELi4ELb1ELb0EN7cutlass6half_tE19Flash_kernel_traitsILi32ELi128ELi128ELi8ES3_EELb0ELb0ELb0ELb0ELb1ELb1ELb0EEEvNS_16Flash_bwd_paramsE,"aw",@nobits
	.sectionflags	@""
	.align	16


//--------------------- .nv.shared._ZN5flash44flash_bwd_dq_dk_dv_loop_seqk_parallel_kernelI23Flash_bwd_kernel_traitsILi32ELi128ELi128ELi8ELi4ELi4ELi4ELb1ELb0EN7cutlass6half_tE19Flash_kernel_traitsILi32ELi128ELi128ELi8ES3_EELb0ELb0ELb0ELb1ELb0ELb0ELb0EEEvNS_16Flash_bwd_paramsE --------------------------
	.section	.nv.shared._ZN5flash44flash_bwd_dq_dk_dv_loop_seqk_parallel_kernelI23Flash_bwd_kernel_traitsILi32ELi128ELi128ELi8ELi4ELi4ELi4ELb1ELb0EN7cutlass6half_tE19Flash_kernel_traitsILi32ELi128ELi128ELi8ES3_EELb0ELb0ELb0ELb1ELb0ELb0ELb0EEEvNS_16Flash_bwd_paramsE,"aw",@nobits
	.sectionflags	@""
	.align	16


//--------------------- .nv.shared._ZN5flash44flash_bwd_dq_dk_dv_loop_seqk_parallel_kernelI23Flash_bwd_kernel_traitsILi32ELi128ELi128ELi8ELi4ELi4ELi4ELb1ELb0EN7cutlass6half_tE19Flash_kernel_traitsILi32ELi128ELi128ELi8ES3_EELb0ELb0ELb1ELb0ELb0ELb1ELb0EEEvNS_16Flash_bwd_paramsE --------------------------
	.section	.nv.shared._ZN5flash44flash_bwd_dq_dk_dv_loop_seqk_parallel_kernelI23Flash_bwd_kernel_traitsILi32ELi128ELi128ELi8ELi4ELi4ELi4ELb1ELb0EN7cutlass6half_tE19Flash_kernel_traitsILi32ELi128ELi128ELi8ES3_EELb0ELb0ELb1ELb0ELb0ELb1ELb0EEEvNS_16Flash_bwd_paramsE,"aw",@nobits
	.sectionflags	@""
	.align	16


//--------------------- .nv.shared._ZN5flash44flash_bwd_dq_dk_dv_loop_seqk_parallel_kernelI23Flash_bwd_kernel_traitsILi32ELi128ELi128ELi8ELi4ELi4ELi4ELb1ELb0EN7cutlass6half_tE19Flash_kernel_traitsILi32ELi128ELi128ELi8ES3_EELb0ELb0ELb1ELb1ELb0ELb0ELb0EEEvNS_16Flash_bwd_paramsE --------------------------
	.section	.nv.shared._ZN5flash44flash_bwd_dq_dk_dv_loop_seqk_parallel_kernelI23Flash_bwd_kernel_traitsILi32ELi128ELi128ELi8ELi4ELi4ELi4ELb1ELb0EN7cutlass6half_tE19Flash_kernel_traitsILi32ELi128ELi128ELi8ES3_EELb0ELb0ELb1ELb1ELb0ELb0ELb0EEEvNS_16Flash_bwd_paramsE,"aw",@nobits
	.sectionflags	@""
	.align	16


//--------------------- .nv.shared._ZN5flash27flash_bwd_convert_dq_kernelI23Flash_bwd_kernel_traitsILi32ELi128ELi128ELi8ELi4ELi4ELi4ELb1ELb0EN7cutlass6half_tE19Flash_kernel_traitsILi32ELi128ELi128ELi8ES3_EEEEvNS_16Flash_bwd_paramsEi --------------------------
	.section	.nv.shared._ZN5flash27flash_bwd_convert_dq_kernelI23Flash_bwd_kernel_traitsILi32ELi128ELi128ELi8ELi4ELi4ELi4ELb1ELb0EN7cutlass6half_tE19Flash_kernel_traitsILi32ELi128ELi128ELi8ES3_EEEEvNS_16Flash_bwd_paramsEi,"aw",@nobits
	.sectionflags	@""
	.align	16


//--------------------- .nv.shared._ZN5flash44flash_bwd_dq_dk_dv_loop_seqk_parallel_kernelI23Flash_bwd_kernel_traitsILi32ELi128ELi128ELi8ELi4ELi4ELi4ELb1ELb0EN7cutlass6half_tE19Flash_kernel_traitsILi32ELi128ELi128ELi8ES3_EELb1ELb0ELb0ELb0ELb0ELb1ELb0EEEvNS_16Flash_bwd_paramsE --------------------------
	.section	.nv.shared._ZN5flash44flash_bwd_dq_dk_dv_loop_seqk_parallel_kernelI23Flash_bwd_kernel_traitsILi32ELi128ELi128ELi8ELi4ELi4ELi4ELb1ELb0EN7cutlass6half_tE19Flash_kernel_traitsILi32ELi128ELi128ELi8ES3_EELb1ELb0ELb0ELb0ELb0ELb1ELb0EEEvNS_16Flash_bwd_paramsE,"aw",@nobits
	.sectionflags	@""
	.align	16


//--------------------- .nv.shared._ZN5flash44flash_bwd_dq_dk_dv_loop_seqk_parallel_kernelI23Flash_bwd_kernel_traitsILi32ELi128ELi128ELi8ELi4ELi4ELi4ELb1ELb0EN7cutlass6half_tE19Flash_kernel_traitsILi32ELi128ELi128ELi8ES3_EELb0ELb0ELb0ELb0ELb0ELb1ELb1EEEvNS_16Flash_bwd_paramsE --------------------------
	.section	.nv.shared._ZN5flash44flash_bwd_dq_dk_dv_loop_seqk_parallel_kernelI23Flash_bwd_kernel_traitsILi32ELi128ELi128ELi8ELi4ELi4ELi4ELb1ELb0EN7cutlass6half_tE19Flash_kernel_traitsILi32ELi128ELi128ELi8ES3_EELb0ELb0ELb0ELb0ELb0ELb1ELb1EEEvNS_16Flash_bwd_paramsE,"aw",@nobits
	.sectionflags	@""
	.align	16


//--------------------- .nv.shared._ZN5flash44flash_bwd_dq_dk_dv_loop_seqk_parallel_kernelI23Flash_bwd_kernel_traitsILi32ELi128ELi128ELi8ELi4ELi4ELi4ELb1ELb0EN7cutlass6half_tE19Flash_kernel_traitsILi32ELi128ELi128ELi8ES3_EELb1ELb0ELb0ELb0ELb0ELb0ELb0EEEvNS_16Flash_bwd_paramsE --------------------------
	.section	.nv.shared._ZN5flash44flash_bwd_dq_dk_dv_loop_seqk_parallel_kernelI23Flash_bwd_kernel_traitsILi32ELi128ELi128ELi8ELi4ELi4ELi4ELb1ELb0EN7cutlass6half_tE19Flash_kernel_traitsILi32ELi128ELi128ELi8ES3_EELb1ELb0ELb0ELb0ELb0ELb0ELb0EEEvNS_16Flash_bwd_paramsE,"aw",@nobits
	.sectionflags	@""
	.align	16


//--------------------- .nv.shared._ZN5flash44flash_bwd_dq_dk_dv_loop_seqk_parallel_kernelI23Flash_bwd_kernel_traitsILi32ELi128ELi128ELi8ELi4ELi4ELi4ELb1ELb0EN7cutlass6half_tE19Flash_kernel_traitsILi32ELi128ELi128ELi8ES3_EELb0ELb0ELb0ELb0ELb0ELb0ELb1EEEvNS_16Flash_bwd_paramsE --------------------------
	.section	.nv.shared._ZN5flash44flash_bwd_dq_dk_dv_loop_seqk_parallel_kernelI23Flash_bwd_kernel_traitsILi32ELi128ELi128ELi8ELi4ELi4ELi4ELb1ELb0EN7cutlass6half_tE19Flash_kernel_traitsILi32ELi128ELi128ELi8ES3_EELb0ELb0ELb0ELb0ELb0ELb0ELb1EEEvNS_16Flash_bwd_paramsE,"aw",@nobits
	.sectionflags	@""
	.align	16


//--------------------- .nv.shared._ZN5flash44flash_bwd_dq_dk_dv_loop_seqk_parallel_kernelI23Flash_bwd_kernel_traitsILi32ELi128ELi128ELi8ELi4ELi4ELi4ELb1ELb0EN7cutlass6half_tE19Flash_kernel_traitsILi32ELi128ELi128ELi8ES3_EELb1ELb0ELb1ELb0ELb0ELb0ELb0EEEvNS_16Flash_bwd_paramsE --------------------------
	.section	.nv.shared._ZN5flash44flash_bwd_dq_dk_dv_loop_seqk_parallel_kernelI23Flash_bwd_kernel_traitsILi32ELi128ELi128ELi8ELi4ELi4ELi4ELb1ELb0EN7cutlass6half_tE19Flash_kernel_traitsILi32ELi128ELi128ELi8ES3_EELb1ELb0ELb1ELb0ELb0ELb0ELb0EEEvNS_16Flash_bwd_paramsE,"aw",@nobits
	.sectionflags	@""
	.align	16


//--------------------- .nv.shared._ZN5flash44flash_bwd_dq_dk_dv_loop_seqk_parallel_kernelI23Flash_bwd_kernel_traitsILi32ELi128ELi128ELi8ELi4ELi4ELi4ELb1ELb0EN7cutlass6half_tE19Flash_kernel_traitsILi32ELi128ELi128ELi8ES3_EELb0ELb0ELb1ELb0ELb0ELb0ELb1EEEvNS_16Flash_bwd_paramsE --------------------------
	.section	.nv.shared._ZN5flash44flash_bwd_dq_dk_dv_loop_seqk_parallel_kernelI23Flash_bwd_kernel_traitsILi32ELi128ELi128ELi8ELi4ELi4ELi4ELb1ELb0EN7cutlass6half_tE19Flash_kernel_traitsILi32ELi128ELi128ELi8ES3_EELb0ELb0ELb1ELb0ELb0ELb0ELb1EEEvNS_16Flash_bwd_paramsE,"aw",@nobits
	.sectionflags	@""
	.align	16


//--------------------- .nv.shared._ZN5flash44flash_bwd_dq_dk_dv_loop_seqk_parallel_kernelI23Flash_bwd_kernel_traitsILi32ELi128ELi128ELi8ELi4ELi4ELi4ELb1ELb0EN7cutlass6half_tE19Flash_kernel_traitsILi32ELi128ELi128ELi8ES3_EELb1ELb0ELb0ELb0ELb1ELb1ELb0EEEvNS_16Flash_bwd_paramsE --------------------------
	.section	.nv.shared._ZN5flash44flash_bwd_dq_dk_dv_loop_seqk_parallel_kernelI23Flash_bwd_kernel_traitsILi32ELi128ELi128ELi8ELi4ELi4ELi4ELb1ELb0EN7cutlass6half_tE19Flash_kernel_traitsILi32ELi128ELi128ELi8ES3_EELb1ELb0ELb0ELb0ELb1ELb1ELb0EEEvNS_16Flash_bwd_paramsE,"aw",@nobits
	.sectionflags	@""
	.align	16


//--------------------- .nv.shared._ZN5flash44flash_bwd_dq_dk_dv_loop_seqk_parallel_kernelI23Flash_bwd_kernel_traitsILi32ELi128ELi128ELi8ELi4ELi4ELi4ELb1ELb0EN7cutlass6half_tE19Flash_kernel_traitsILi32ELi128ELi128ELi8ES3_EELb0ELb0ELb0ELb0ELb1ELb1ELb1EEEvNS_16Flash_bwd_paramsE --------------------------
	.section	.nv.shared._ZN5flash44flash_bwd_dq_dk_dv_loop_seqk_parallel_kernelI23Flash_bwd_kernel_traitsILi32ELi128ELi128ELi8ELi4ELi4ELi4ELb1ELb0EN7cutlass6half_tE19Flash_kernel_traitsILi32ELi128ELi128ELi8ES3_EELb0ELb0ELb0ELb0ELb1ELb1ELb1EEEvNS_16Flash_bwd_paramsE,"aw",@nobits
	.sectionflags	@""
	.align	16


//--------------------- .nv.shared._ZN5flash44flash_bwd_dq_dk_dv_loop_seqk_parallel_kernelI23Flash_bwd_kernel_traitsILi32ELi128ELi128ELi8ELi4ELi4ELi4ELb1ELb0EN7cutlass6half_tE19Flash_kernel_traitsILi32ELi128ELi128ELi8ES3_EELb1ELb0ELb0ELb1ELb0ELb0ELb0EEEvNS_16Flash_bwd_paramsE --------------------------
	.section	.nv.shared._ZN5flash44flash_bwd_dq_dk_dv_loop_seqk_parallel_kernelI23Flash_bwd_kernel_traitsILi32ELi128ELi128ELi8ELi4ELi4ELi4ELb1ELb0EN7cutlass6half_tE19Flash_kernel_traitsILi32ELi128ELi128ELi8ES3_EELb1ELb0ELb0ELb1ELb0ELb0ELb0EEEvNS_16Flash_bwd_paramsE,"aw",@nobits
	.sectionflags	@""
	.align	16


//--------------------- .nv.shared._ZN5flash44flash_bwd_dq_dk_dv_loop_seqk_parallel_kernelI23Flash_bwd_kernel_traitsILi32ELi128ELi128ELi8ELi4ELi4ELi4ELb1ELb0EN7cutlass6half_tE19Flash_kernel_traitsILi32ELi128ELi128ELi8ES3_EELb0ELb0ELb0ELb1ELb0ELb0ELb1EEEvNS_16Flash_bwd_paramsE --------------------------
	.section	.nv.shared._ZN5flash44flash_bwd_dq_dk_dv_loop_seqk_parallel_kernelI23Flash_bwd_kernel_traitsILi32ELi128ELi128ELi8ELi4ELi4ELi4ELb1ELb0EN7cutlass6half_tE19Flash_kernel_traitsILi32ELi128ELi128ELi8ES3_EELb0ELb0ELb0ELb1ELb0ELb0ELb1EEEvNS_16Flash_bwd_paramsE,"aw",@nobits
	.sectionflags	@""
	.align	16


//--------------------- .nv.shared._ZN5flash44flash_bwd_dq_dk_dv_loop_seqk_parallel_kernelI23Flash_bwd_kernel_traitsILi32ELi128ELi128ELi8ELi4ELi4ELi4ELb1ELb0EN7cutlass6half_tE19Flash_kernel_traitsILi32ELi128ELi128ELi8ES3_EELb1ELb0ELb1ELb0ELb0ELb1ELb0EEEvNS_16Flash_bwd_paramsE --------------------------
	.section	.nv.shared._ZN5flash44flash_bwd_dq_dk_dv_loop_seqk_parallel_kernelI23Flash_bwd_kernel_traitsILi32ELi128ELi128ELi8ELi4ELi4ELi4ELb1ELb0EN7cutlass6half_tE19Flash_kernel_traitsILi32ELi128ELi128ELi8ES3_EELb1ELb0ELb1ELb0ELb0ELb1ELb0EEEvNS_16Flash_bwd_paramsE,"aw",@nobits
	.sectionflags	@""
	.align	16


//--------------------- .nv.shared._ZN5flash44flash_bwd_dq_dk_dv_loop_seqk_parallel_kernelI23Flash_bwd_kernel_traitsILi32ELi128ELi128ELi8ELi4ELi4ELi4ELb1ELb0EN7cutlass6half_tE19Flash_kernel_traitsILi32ELi128ELi128ELi8ES3_EELb0ELb0ELb1ELb0ELb0ELb1ELb1EEEvNS_16Flash_bwd_paramsE --------------------------
	.section	.nv.shared._ZN5flash44flash_bwd_dq_dk_dv_loop_seqk_parallel_kernelI23Flash_bwd_kernel_traitsILi32ELi128ELi128ELi8ELi4ELi4ELi4ELb1ELb0EN7cutlass6half_tE19Flash_kernel_traitsILi32ELi128ELi128ELi8ES3_EELb0ELb0ELb1ELb0ELb0ELb1ELb1EEEvNS_16Flash_bwd_paramsE,"aw",@nobits
	.sectionflags	@""
	.align	16


//--------------------- .nv.shared._ZN5flash44flash_bwd_dq_dk_dv_loop_seqk_parallel_kernelI23Flash_bwd_kernel_traitsILi32ELi128ELi128ELi8ELi4ELi4ELi4ELb1ELb0EN7cutlass6half_tE19Flash_kernel_traitsILi32ELi128ELi128ELi8ES3_EELb1ELb0ELb1ELb1ELb0ELb0ELb0EEEvNS_16Flash_bwd_paramsE --------------------------
	.section	.nv.shared._ZN5flash44flash_bwd_dq_dk_dv_loop_seqk_parallel_kernelI23Flash_bwd_kernel_traitsILi32ELi128ELi128ELi8ELi4ELi4ELi4ELb1ELb0EN7cutlass6half_tE19Flash_kernel_traitsILi32ELi128ELi128ELi8ES3_EELb1ELb0ELb1ELb1ELb0ELb0ELb0EEEvNS_16Flash_bwd_paramsE,"aw",@nobits
	.sectionflags	@""
	.align	16


//--------------------- .nv.shared._ZN5flash44flash_bwd_dq_dk_dv_loop_seqk_parallel_kernelI23Flash_bwd_kernel_traitsILi32ELi128ELi128ELi8ELi4ELi4ELi4ELb1ELb0EN7cutlass6half_tE19Flash_kernel_traitsILi32ELi128ELi128ELi8ES3_EELb0ELb0ELb1ELb1ELb0ELb0ELb1EEEvNS_16Flash_bwd_paramsE --------------------------
	.section	.nv.shared._ZN5flash44flash_bwd_dq_dk_dv_loop_seqk_parallel_kernelI23Flash_bwd_kernel_traitsILi32ELi128ELi128ELi8ELi4ELi4ELi4ELb1ELb0EN7cutlass6half_tE19Flash_kernel_traitsILi32ELi128ELi128ELi8ES3_EELb0ELb0ELb1ELb1ELb0ELb0ELb1EEEvNS_16Flash_bwd_paramsE,"aw",@nobits
	.sectionflags	@""
	.align	16


//--------------------- .nv.shared._ZN5flash25flash_bwd_dot_do_o_kernelILb0E23Flash_bwd_kernel_traitsILi32ELi128ELi128ELi8ELi4ELi4ELi4ELb1ELb0EN7cutlass6half_tE19Flash_kernel_traitsILi32ELi128ELi128ELi8ES3_EEEEvNS_16Flash_bwd_paramsE --------------------------
	.section	.nv.shared._ZN5flash25flash_bwd_dot_do_o_kernelILb0E23Flash_bwd_kernel_traitsILi32ELi128ELi128ELi8ELi4ELi4ELi4ELb1ELb0EN7cutlass6half_tE19Flash_kernel_traitsILi32ELi128ELi128ELi8ES3_EEEEvNS_16Flash_bwd_paramsE,"aw",@nobits
	.sectionflags	@""
	.align	16


//--------------------- .nv.shared._ZN5flash25flash_bwd_dot_do_o_kernelILb1E23Flash_bwd_kernel_traitsILi32ELi128ELi128ELi8ELi4ELi4ELi4ELb1ELb0EN7cutlass6half_tE19Flash_kernel_traitsILi32ELi128ELi128ELi8ES3_EEEEvNS_16Flash_bwd_paramsE --------------------------
	.section	.nv.shared._ZN5flash25flash_bwd_dot_do_o_kernelILb1E23Flash_bwd_kernel_traitsILi32ELi128ELi128ELi8ELi4ELi4ELi4ELb1ELb0EN7cutlass6half_tE19Flash_kernel_traitsILi32ELi128ELi128ELi8ES3_EEEEvNS_16Flash_bwd_paramsE,"aw",@nobits
	.sectionflags	@""
	.align	16


//--------------------- .nv.shared._ZN5flash27flash_bwd_convert_dq_kernelI23Flash_bwd_kernel_traitsILi32ELi128ELi128ELi8ELi4ELi4ELi4ELb0ELb0EN7cutlass6half_tE19Flash_kernel_traitsILi32ELi128ELi128ELi8ES3_EEEEvNS_16Flash_bwd_paramsEi --------------------------
	.section	.nv.shared._ZN5flash27flash_bwd_convert_dq_kernelI23Flash_bwd_kernel_traitsILi32ELi128ELi128ELi8ELi4ELi4ELi4ELb0ELb0EN7cutlass6half_tE19Flash_kernel_traitsILi32ELi128ELi128ELi8ES3_EEEEvNS_16Flash_bwd_paramsEi,"aw",@nobits
	.sectionflags	@""
	.align	16


//--------------------- .nv.shared._ZN5flash44flash_bwd_dq_dk_dv_loop_seqk_parallel_kernelI23Flash_bwd_kernel_traitsILi32ELi128ELi128ELi8ELi4ELi4ELi4ELb0ELb0EN7cutlass6half_tE19Flash_kernel_traitsILi32ELi128ELi128ELi8ES3_EELb1ELb0ELb0ELb0ELb0ELb1ELb0EEEvNS_16Flash_bwd_paramsE --------------------------
	.section	.nv.shared._ZN5flash44flash_bwd_dq_dk_dv_loop_seqk_parallel_kernelI23Flash_bwd_kernel_traitsILi32ELi128ELi128ELi8ELi4ELi4ELi4ELb0ELb0EN7cutlass6half_tE19Flash_kernel_traitsILi32ELi128ELi128ELi8ES3_EELb1ELb0ELb0ELb0ELb0ELb1ELb0EEEvNS_16Flash_bwd_paramsE,"aw",@nobits
	.sectionflags	@""
	.align	16


//--------------------- .nv.shared._ZN5flash44flash_bwd_dq_dk_dv_loop_seqk_parallel_kernelI23Flash_bwd_kernel_traitsILi32ELi128ELi128ELi8ELi4ELi4ELi4ELb0ELb0EN7cutlass6half_tE19Flash_kernel_traitsILi32ELi128ELi128ELi8ES3_EELb0ELb0ELb0ELb0ELb0ELb1ELb1EEEvNS_16Flash_bwd_paramsE --------------------------
	.section	.nv.shared._ZN5flash44flash_bwd_dq_dk_dv_loop_seqk_parallel_kernelI23Flash_bwd_kernel_traitsILi32ELi128ELi128ELi8ELi4ELi4ELi4ELb0ELb0EN7cutlass6half_tE19Flash_kernel_traitsILi32ELi128ELi128ELi8ES3_EELb0ELb0ELb0ELb0ELb0ELb1ELb1EEEvNS_16Flash_bwd_paramsE,"aw",@nobits
	.sectionflags	@""
	.align	16


//--------------------- .nv.shared._ZN5flash44flash_bwd_dq_dk_dv_loop_seqk_parallel_kernelI23Flash_bwd_kernel_traitsILi32ELi128ELi128ELi8ELi4ELi4ELi4ELb0ELb0EN7cutlass6half_tE19Flash_kernel_traitsILi32ELi128ELi128ELi8ES3_EELb1ELb0ELb0ELb0ELb0ELb0ELb0EEEvNS_16Flash_bwd_paramsE --------------------------
	.section	.nv.shared._ZN5flash44flash_bwd_dq_dk_dv_loop_seqk_parallel_kernelI23Flash_bwd_kernel_traitsILi32ELi128ELi128ELi8ELi4ELi4ELi4ELb0ELb0EN7cutlass6half_tE19Flash_kernel_traitsILi32ELi128ELi128ELi8ES3_EELb1ELb0ELb0ELb0ELb0ELb0ELb0EEEvNS_16Flash_bwd_paramsE,"aw",@nobits
	.sectionflags	@""
	.align	16


//--------------------- .nv.shared._ZN5flash44flash_bwd_dq_dk_dv_loop_seqk_parallel_kernelI23Flash_bwd_kernel_traitsILi32ELi128ELi128ELi8ELi4ELi4ELi4ELb0ELb0EN7cutlass6half_tE19Flash_kernel_traitsILi32ELi128ELi128ELi8ES3_EELb0ELb0ELb0ELb0ELb0ELb0ELb1EEEvNS_16Flash_bwd_paramsE --------------------------
	.section	.nv.shared._ZN5flash44flash_bwd_dq_dk_dv_loop_seqk_parallel_kernelI23Flash_bwd_kernel_traitsILi32ELi128ELi128ELi8ELi4ELi4ELi4ELb0ELb0EN7cutlass6half_tE19Flash_kernel_traitsILi32ELi128ELi128ELi8ES3_EELb0ELb0ELb0ELb0ELb0ELb0ELb1EEEvNS_16Flash_bwd_paramsE,"aw",@nobits
	.sectionflags	@""
	.align	16


//--------------------- .nv.shared._ZN5flash44flash_bwd_dq_dk_dv_loop_seqk_parallel_kernelI23Flash_bwd_kernel_traitsILi32ELi128ELi128ELi8ELi4ELi4ELi4ELb0ELb0EN7cutlass6half_tE19Flash_kernel_traitsILi32ELi128ELi128ELi8ES3_EELb1ELb0ELb1ELb0ELb0ELb0ELb0EEEvNS_16Flash_bwd_paramsE --------------------------
	.section	.nv.shared._ZN5flash44flash_bwd_dq_dk_dv_loop_seqk_parallel_kernelI23Flash_bwd_kernel_traitsILi32ELi128ELi128ELi8ELi4ELi4ELi4ELb0ELb0EN7cutlass6half_tE19Flash_kernel_traitsILi32ELi128ELi128ELi8ES3_EELb1ELb0ELb1ELb0ELb0ELb0ELb0EEEvNS_16Flash_bwd_paramsE,"aw",@nobits
	.sectionflags	@""
	.align	16


//--------------------- .nv.shared._ZN5flash44flash_bwd_dq_dk_dv_loop_seqk_parallel_kernelI23Flash_bwd_kernel_traitsILi32ELi128ELi128ELi8ELi4ELi4ELi4ELb0ELb0EN7cutlass6half_tE19Flash_kernel_traitsILi32ELi128ELi128ELi8ES3_EELb0ELb0ELb1ELb0ELb0ELb0ELb1EEEvNS_16Flash_bwd_paramsE --------------------------
	.section	.nv.shared._ZN5flash44flash_bwd_dq_dk_dv_loop_seqk_parallel_kernelI23Flash_bwd_kernel_traitsILi32ELi128ELi128ELi8ELi4ELi4ELi4ELb0ELb0EN7cutlass6half_tE19Flash_kernel_traitsILi32ELi128ELi128ELi8ES3_EELb0ELb0ELb1ELb0ELb0ELb0ELb1EEEvNS_16Flash_bwd_paramsE,"aw",@nobits
	.sectionflags	@""
	.align	16


//--------------------- .nv.shared._ZN5flash44flash_bwd_dq_dk_dv_loop_seqk_parallel_kernelI23Flash_bwd_kernel_traitsILi32ELi128ELi128ELi8ELi4ELi4ELi4ELb0ELb0EN7cutlass6half_tE19Flash_kernel_traitsILi32ELi128ELi128ELi8ES3_EELb1ELb0ELb0ELb0ELb1ELb1ELb0EEEvNS_16Flash_bwd_paramsE --------------------------
	.section	.nv.shared._ZN5flash44flash_bwd_dq_dk_dv_loop_seqk_parallel_kernelI23Flash_bwd_kernel_traitsILi32ELi128ELi128ELi8ELi4ELi4ELi4ELb0ELb0EN7cutlass6half_tE19Flash_kernel_traitsILi32ELi128ELi128ELi8ES3_EELb1ELb0ELb0ELb0ELb1ELb1ELb0EEEvNS_16Flash_bwd_paramsE,"aw",@nobits
	.sectionflags	@""
	.align	16


//--------------------- .nv.shared._ZN5flash44flash_bwd_dq_dk_dv_loop_seqk_parallel_kernelI23Flash_bwd_kernel_traitsILi32ELi128ELi128ELi8ELi4ELi4ELi4ELb0ELb0EN7cutlass6half_tE19Flash_kernel_traitsILi32ELi128ELi128ELi8ES3_EELb0ELb0ELb0ELb0ELb1ELb1ELb1EEEvNS_16Flash_bwd_paramsE --------------------------
	.section	.nv.shared._ZN5flash44flash_bwd_dq_dk_dv_loop_seqk_parallel_kernelI23Flash_bwd_kernel_traitsILi32ELi128ELi128ELi8ELi4ELi4ELi4ELb0ELb0EN7cutlass6half_tE19Flash_kernel_traitsILi32ELi128ELi128ELi8ES3_EELb0ELb0ELb0ELb0ELb1ELb1ELb1EEEvNS_16Flash_bwd_paramsE,"aw",@nobits
	.sectionflags	@""
	.align	16


//--------------------- .nv.shared._ZN5flash44flash_bwd_dq_dk_dv_loop_seqk_parallel_kernelI23Flash_bwd_kernel_traitsILi32ELi128ELi128ELi8ELi4ELi4ELi4ELb0ELb0EN7cutlass6half_tE19Flash_kernel_traitsILi32ELi128ELi128ELi8ES3_EELb1ELb0ELb0ELb1ELb0ELb0ELb0EEEvNS_16Flash_bwd_paramsE --------------------------
	.section	.nv.shared._ZN5flash44flash_bwd_dq_dk_dv_loop_seqk_parallel_kernelI23Flash_bwd_kernel_traitsILi32ELi128ELi128ELi8ELi4ELi4ELi4ELb0ELb0EN7cutlass6half_tE19Flash_kernel_traitsILi32ELi128ELi128ELi8ES3_EELb1ELb0ELb0ELb1ELb0ELb0ELb0EEEvNS_16Flash_bwd_paramsE,"aw",@nobits
	.sectionflags	@""
	.align	16


//--------------------- .nv.shared._ZN5flash44flash_bwd_dq_dk_dv_loop_seqk_parallel_kernelI23Flash_bwd_kernel_traitsILi32ELi128ELi128ELi8ELi4ELi4ELi4ELb0ELb0EN7cutlass6half_tE19Flash_kernel_traitsILi32ELi128ELi128ELi8ES3_EELb0ELb0ELb0ELb1ELb0ELb0ELb1EEEvNS_16Flash_bwd_paramsE --------------------------
	.section	.nv.shared._ZN5flash44flash_bwd_dq_dk_dv_loop_seqk_parallel_kernelI23Flash_bwd_kernel_traitsILi32ELi128ELi128ELi8ELi4ELi4ELi4ELb0ELb0EN7cutlass6half_tE19Flash_kernel_traitsILi32ELi128ELi128ELi8ES3_EELb0ELb0ELb0ELb1ELb0ELb0ELb1EEEvNS_16Flash_bwd_paramsE,"aw",@nobits
	.sectionflags	@""
	.align	16


//--------------------- .nv.shared._ZN5flash44flash_bwd_dq_dk_dv_loop_seqk_parallel_kernelI23Flash_bwd_kernel_traitsILi32ELi128ELi128ELi8ELi4ELi4ELi4ELb0ELb0EN7cutlass6half_tE19Flash_kernel_traitsILi32ELi128ELi128ELi8ES3_EELb1ELb0ELb1ELb0ELb0ELb1ELb0EEEvNS_16Flash_bwd_paramsE --------------------------
	.section	.nv.shared._ZN5flash44flash_bwd_dq_dk_dv_loop_seqk_parallel_kernelI23Flash_bwd_kernel_traitsILi32ELi128ELi128ELi8ELi4ELi4ELi4ELb0ELb0EN7cutlass6half_tE19Flash_kernel_traitsILi32ELi128ELi128ELi8ES3_EELb1ELb0ELb1ELb0ELb0ELb1ELb0EEEvNS_16Flash_bwd_paramsE,"aw",@nobits
	.sectionflags	@""
	.align	16


//--------------------- .nv.shared._ZN5flash44flash_bwd_dq_dk_dv_loop_seqk_parallel_kernelI23Flash_bwd_kernel_traitsILi32ELi128ELi128ELi8ELi4ELi4ELi4ELb0ELb0EN7cutlass6half_tE19Flash_kernel_traitsILi32ELi128ELi128ELi8ES3_EELb0ELb0ELb1ELb0ELb0ELb1ELb1EEEvNS_16Flash_bwd_paramsE --------------------------
	.section	.nv.shared._ZN5flash44flash_bwd_dq_dk_dv_loop_seqk_parallel_kernelI23Flash_bwd_kernel_traitsILi32ELi128ELi128ELi8ELi4ELi4ELi4ELb0ELb0EN7cutlass6half_tE19Flash_kernel_traitsILi32ELi128ELi128ELi8ES3_EELb0ELb0ELb1ELb0ELb0ELb1ELb1EEEvNS_16Flash_bwd_paramsE,"aw",@nobits
	.sectionflags	@""
	.align	16


//--------------------- .nv.shared._ZN5flash44flash_bwd_dq_dk_dv_loop_seqk_parallel_kernelI23Flash_bwd_kernel_traitsILi32ELi128ELi128ELi8ELi4ELi4ELi4ELb0ELb0EN7cutlass6half_tE19Flash_kernel_traitsILi32ELi128ELi128ELi8ES3_EELb1ELb0ELb1ELb1ELb0ELb0ELb0EEEvNS_16Flash_bwd_paramsE --------------------------
	.section	.nv.shared._ZN5flash44flash_bwd_dq_dk_dv_loop_seqk_parallel_kernelI23Flash_bwd_kernel_traitsILi32ELi128ELi128ELi8ELi4ELi4ELi4ELb0ELb0EN7cutlass6half_tE19Flash_kernel_traitsILi32ELi128ELi128ELi8ES3_EELb1ELb0ELb1ELb1ELb0ELb0ELb0EEEvNS_16Flash_bwd_paramsE,"aw",@nobits
	.sectionflags	@""
	.align	16


//--------------------- .nv.shared._ZN5flash44flash_bwd_dq_dk_dv_loop_seqk_parallel_kernelI23Flash_bwd_kernel_traitsILi32ELi128ELi128ELi8ELi4ELi4ELi4ELb0ELb0EN7cutlass6half_tE19Flash_kernel_traitsILi32ELi128ELi128ELi8ES3_EELb0ELb0ELb1ELb1ELb0ELb0ELb1EEEvNS_16Flash_bwd_paramsE --------------------------
	.section	.nv.shared._ZN5flash44flash_bwd_dq_dk_dv_loop_seqk_parallel_kernelI23Flash_bwd_kernel_traitsILi32ELi128ELi128ELi8ELi4ELi4ELi4ELb0ELb0EN7cutlass6half_tE19Flash_kernel_traitsILi32ELi128ELi128ELi8ES3_EELb0ELb0ELb1ELb1ELb0ELb0ELb1EEEvNS_16Flash_bwd_paramsE,"aw",@nobits
	.sectionflags	@""
	.align	16


//--------------------- .nv.shared._ZN5flash25flash_bwd_dot_do_o_kernelILb0E23Flash_bwd_kernel_traitsILi32ELi128ELi128ELi8ELi4ELi4ELi4ELb0ELb0EN7cutlass6half_tE19Flash_kernel_traitsILi32ELi128ELi128ELi8ES3_EEEEvNS_16Flash_bwd_paramsE --------------------------
	.section	.nv.shared._ZN5flash25flash_bwd_dot_do_o_kernelILb0E23Flash_bwd_kernel_traitsILi32ELi128ELi128ELi8ELi4ELi4ELi4ELb0ELb0EN7cutlass6half_tE19Flash_kernel_traitsILi32ELi128ELi128ELi8ES3_EEEEvNS_16Flash_bwd_paramsE,"aw",@nobits
	.sectionflags	@""
	.align	16


//--------------------- .nv.shared._ZN5flash25flash_bwd_dot_do_o_kernelILb1E23Flash_bwd_kernel_traitsILi32ELi128ELi128ELi8ELi4ELi4ELi4ELb0ELb0EN7cutlass6half_tE19Flash_kernel_traitsILi32ELi128ELi128ELi8ES3_EEEEvNS_16Flash_bwd_paramsE --------------------------
	.section	.nv.shared._ZN5flash25flash_bwd_dot_do_o_kernelILb1E23Flash_bwd_kernel_traitsILi32ELi128ELi128ELi8ELi4ELi4ELi4ELb0ELb0EN7cutlass6half_tE19Flash_kernel_traitsILi32ELi128ELi128ELi8ES3_EEEEvNS_16Flash_bwd_paramsE,"aw",@nobits
	.sectionflags	@""
	.align	16
